	.target	sm_80

	.elftype	@"ET_EXEC"


//--------------------- .note.nv.tkinfo           --------------------------
	.section	.note.nv.tkinfo,"",@"SHT_NOTE"
	.sectionflags	@"SHF_NOTE_NV_TKINFO"
	.tkinfo
        /*0018*/ 	.word	0x00000002
        /*0030*/ 	.string	""
        /*0030*/ 	.string	"ptxas"
        /*0030*/ 	.string	"Cuda compilation tools, release 13.0, V13.0.88"
        /*0030*/ 	.string	"Build cuda_13.0.r13.0/compiler.36424714_0"
        /*0030*/ 	.string	"-arch sm_80 -m 64 "



//--------------------- .note.nv.cuinfo           --------------------------
	.section	.note.nv.cuinfo,"",@"SHT_NOTE"
	.sectionflags	@"SHF_NOTE_NV_CUINFO"
        /*0018*/ 	.short	0x0002
        /*001a*/ 	.short	0x0050
        /*001c*/ 	.short	0x0082
	.zero		2


//--------------------- .nv.info                  --------------------------
	.section	.nv.info,"",@"SHT_CUDA_INFO"
	.align	4


	//----- nvinfo : EIATTR_REGCOUNT
	.align		4
        /*0000*/ 	.byte	0x04, 0x2f
        /*0002*/ 	.short	(.L_12 - .L_11)
	.align		4
.L_11:
        /*0004*/ 	.word	index@(_ZN7cutlass13device_kernelIN5flash19enable_sm80_to_sm89INS1_16FlashAttnFwdSm80INS1_25CollectiveMainloopFwdSm80ILi4ELi1ELb0EN4cute5tupleIJNS5_1CILi128EEENS7_ILi80EEENS7_ILi64EEEEEELi64ENS_10bfloat16_tEfNS_4arch4Sm80ELb1ELb0ELb0ELb1ELb1ELb1ELb1ELb1EEENS1_21CollectiveEpilogueFwdINS6_IJS8_SA_S9_EEENS6_IJNS7_ILi1EEESI_SI_EEESC_SE_Li128ELb1ELb1ELb1ELb0EEENS1_36VarlenDynamicPersistentTileSchedulerILi128ELi80ELi128ELi128ELb1ELb1ELb0ELb1ELb1ELb1EEEEEEEEEvNT_6ParamsE)
        /*0008*/ 	.word	0x000000ff


	//----- nvinfo : EIATTR_FRAME_SIZE
	.align		4
.L_12:
        /*000c*/ 	.byte	0x04, 0x11
        /*000e*/ 	.short	(.L_14 - .L_13)
	.align		4
.L_13:
        /*0010*/ 	.word	index@($__internal_25_$__cuda_sm70_votesync_ballot)
        /*0014*/ 	.word	0x00000000


	//----- nvinfo : EIATTR_FRAME_SIZE
	.align		4
.L_14:
        /*0018*/ 	.byte	0x04, 0x11
        /*001a*/ 	.short	(.L_16 - .L_15)
	.align		4
.L_15:
        /*001c*/ 	.word	index@($__internal_24_$__cuda_sm70_shflsync_up_p)
        /*0020*/ 	.word	0x00000000


	//----- nvinfo : EIATTR_FRAME_SIZE
	.align		4
.L_16:
        /*0024*/ 	.byte	0x04, 0x11
        /*0026*/ 	.short	(.L_18 - .L_17)
	.align		4
.L_17:
        /*0028*/ 	.word	index@($__internal_23_$__cuda_sm70_shflsync_idx_p)
        /*002c*/ 	.word	0x00000000


	//----- nvinfo : EIATTR_FRAME_SIZE
	.align		4
.L_18:
        /*0030*/ 	.byte	0x04, 0x11
        /*0032*/ 	.short	(.L_20 - .L_19)
	.align		4
.L_19:
        /*0034*/ 	.word	index@($__internal_22_$__cuda_sm70_shflsync_bfly_p)
        /*0038*/ 	.word	0x00000000


	//----- nvinfo : EIATTR_FRAME_SIZE
	.align		4
.L_20:
        /*003c*/ 	.byte	0x04, 0x11
        /*003e*/ 	.short	(.L_22 - .L_21)
	.align		4
.L_21:
        /*0040*/ 	.word	index@(_ZN7cutlass13device_kernelIN5flash19enable_sm80_to_sm89INS1_16FlashAttnFwdSm80INS1_25CollectiveMainloopFwdSm80ILi4ELi1ELb0EN4cute5tupleIJNS5_1CILi128EEENS7_ILi80EEENS7_ILi64EEEEEELi64ENS_10bfloat16_tEfNS_4arch4Sm80ELb1ELb0ELb0ELb1ELb1ELb1ELb1ELb1EEENS1_21CollectiveEpilogueFwdINS6_IJS8_SA_S9_EEENS6_IJNS7_ILi1EEESI_SI_EEESC_SE_Li128ELb1ELb1ELb1ELb0EEENS1_36VarlenDynamicPersistentTileSchedulerILi128ELi80ELi128ELi128ELb1ELb1ELb0ELb1ELb1ELb1EEEEEEEEEvNT_6ParamsE)
        /*0044*/ 	.word	0x00000100


	//----- nvinfo : EIATTR_REGCOUNT
	.align		4
.L_22:
        /*0048*/ 	.byte	0x04, 0x2f
        /*004a*/ 	.short	(.L_24 - .L_23)
	.align		4
.L_23:
        /*004c*/ 	.word	index@(_ZN7cutlass13device_kernelIN5flash19enable_sm80_to_sm89INS1_16FlashAttnFwdSm80INS1_25CollectiveMainloopFwdSm80ILi4ELi1ELb0EN4cute5tupleIJNS5_1CILi128EEENS7_ILi80EEENS7_ILi64EEEEEELi64ENS_10bfloat16_tEfNS_4arch4Sm80ELb1ELb0ELb0ELb1ELb1ELb0ELb1ELb1EEENS1_21CollectiveEpilogueFwdINS6_IJS8_SA_S9_EEENS6_IJNS7_ILi1EEESI_SI_EEESC_SE_Li128ELb1ELb1ELb1ELb0EEENS1_36VarlenDynamicPersistentTileSchedulerILi128ELi80ELi128ELi128ELb1ELb1ELb0ELb1ELb1ELb1EEEEEEEEEvNT_6ParamsE)
        /*0050*/ 	.word	0x000000ff


	//----- nvinfo : EIATTR_FRAME_SIZE
	.align		4
.L_24:
        /*0054*/ 	.byte	0x04, 0x11
        /*0056*/ 	.short	(.L_26 - .L_25)
	.align		4
.L_25:
        /*0058*/ 	.word	index@($__internal_21_$__cuda_sm70_votesync_ballot)
        /*005c*/ 	.word	0x00000000


	//----- nvinfo : EIATTR_FRAME_SIZE
	.align		4
.L_26:
        /*0060*/ 	.byte	0x04, 0x11
        /*0062*/ 	.short	(.L_28 - .L_27)
	.align		4
.L_27:
        /*0064*/ 	.word	index@($__internal_20_$__cuda_sm70_shflsync_up_p)
        /*0068*/ 	.word	0x00000000


	//----- nvinfo : EIATTR_FRAME_SIZE
	.align		4
.L_28:
        /*006c*/ 	.byte	0x04, 0x11
        /*006e*/ 	.short	(.L_30 - .L_29)
	.align		4
.L_29:
        /*0070*/ 	.word	index@($__internal_19_$__cuda_sm70_shflsync_idx_p)
        /*0074*/ 	.word	0x00000000


	//----- nvinfo : EIATTR_FRAME_SIZE
	.align		4
.L_30:
        /*0078*/ 	.byte	0x04, 0x11
        /*007a*/ 	.short	(.L_32 - .L_31)
	.align		4
.L_31:
        /*007c*/ 	.word	index@($__internal_18_$__cuda_sm70_shflsync_bfly_p)
        /*0080*/ 	.word	0x00000000


	//----- nvinfo : EIATTR_FRAME_SIZE
	.align		4
.L_32:
        /*0084*/ 	.byte	0x04, 0x11
        /*0086*/ 	.short	(.L_34 - .L_33)
	.align		4
.L_33:
        /*0088*/ 	.word	index@(_ZN7cutlass13device_kernelIN5flash19enable_sm80_to_sm89INS1_16FlashAttnFwdSm80INS1_25CollectiveMainloopFwdSm80ILi4ELi1ELb0EN4cute5tupleIJNS5_1CILi128EEENS7_ILi80EEENS7_ILi64EEEEEELi64ENS_10bfloat16_tEfNS_4arch4Sm80ELb1ELb0ELb0ELb1ELb1ELb0ELb1ELb1EEENS1_21CollectiveEpilogueFwdINS6_IJS8_SA_S9_EEENS6_IJNS7_ILi1EEESI_SI_EEESC_SE_Li128ELb1ELb1ELb1ELb0EEENS1_36VarlenDynamicPersistentTileSchedulerILi128ELi80ELi128ELi128ELb1ELb1ELb0ELb1ELb1ELb1EEEEEEEEEvNT_6ParamsE)
        /*008c*/ 	.word	0x000000c0


	//----- nvinfo : EIATTR_REGCOUNT
	.align		4
.L_34:
        /*0090*/ 	.byte	0x04, 0x2f
        /*0092*/ 	.short	(.L_36 - .L_35)
	.align		4
.L_35:
        /*0094*/ 	.word	index@(_ZN7cutlass13device_kernelIN5flash19enable_sm80_to_sm89INS1_16FlashAttnFwdSm80INS1_25CollectiveMainloopFwdSm80ILi4ELi1ELb0EN4cute5tupleIJNS5_1CILi128EEENS7_ILi112EEENS7_ILi64EEEEEELi64ENS_10bfloat16_tEfNS_4arch4Sm80ELb1ELb0ELb0ELb0ELb1ELb0ELb1ELb1EEENS1_21CollectiveEpilogueFwdINS6_IJS8_SA_S9_EEENS6_IJNS7_ILi1EEESI_SI_EEESC_SE_Li128ELb0ELb1ELb1ELb0EEENS1_30DynamicPersistentTileSchedulerILi128ELi128ELb1ELb1ELb0EEEEEEEEEvNT_6ParamsE)
        /*0098*/ 	.word	0x000000ff


	//----- nvinfo : EIATTR_FRAME_SIZE
	.align		4
.L_36:
        /*009c*/ 	.byte	0x04, 0x11
        /*009e*/ 	.short	(.L_38 - .L_37)
	.align		4
.L_37:
        /*00a0*/ 	.word	index@($__internal_17_$__cuda_sm70_shflsync_idx_p)
        /*00a4*/ 	.word	0x00000000


	//----- nvinfo : EIATTR_FRAME_SIZE
	.align		4
.L_38:
        /*00a8*/ 	.byte	0x04, 0x11
        /*00aa*/ 	.short	(.L_40 - .L_39)
	.align		4
.L_39:
        /*00ac*/ 	.word	index@($__internal_16_$__cuda_sm70_shflsync_bfly_p)
        /*00b0*/ 	.word	0x00000000


	//----- nvinfo : EIATTR_FRAME_SIZE
	.align		4
.L_40:
        /*00b4*/ 	.byte	0x04, 0x11
        /*00b6*/ 	.short	(.L_42 - .L_41)
	.align		4
.L_41:
        /*00b8*/ 	.word	index@(_ZN7cutlass13device_kernelIN5flash19enable_sm80_to_sm89INS1_16FlashAttnFwdSm80INS1_25CollectiveMainloopFwdSm80ILi4ELi1ELb0EN4cute5tupleIJNS5_1CILi128EEENS7_ILi112EEENS7_ILi64EEEEEELi64ENS_10bfloat16_tEfNS_4arch4Sm80ELb1ELb0ELb0ELb0ELb1ELb0ELb1ELb1EEENS1_21CollectiveEpilogueFwdINS6_IJS8_SA_S9_EEENS6_IJNS7_ILi1EEESI_SI_EEESC_SE_Li128ELb0ELb1ELb1ELb0EEENS1_30DynamicPersistentTileSchedulerILi128ELi128ELb1ELb1ELb0EEEEEEEEEvNT_6ParamsE)
        /*00bc*/ 	.word	0x000000a0


	//----- nvinfo : EIATTR_REGCOUNT
	.align		4
.L_42:
        /*00c0*/ 	.byte	0x04, 0x2f
        /*00c2*/ 	.short	(.L_44 - .L_43)
	.align		4
.L_43:
        /*00c4*/ 	.word	index@(_ZN7cutlass13device_kernelIN5flash19enable_sm80_to_sm89INS1_16FlashAttnFwdSm80INS1_25CollectiveMainloopFwdSm80ILi4ELi1ELb0EN4cute5tupleIJNS5_1CILi128EEENS7_ILi80EEENS7_ILi64EEEEEELi64ENS_10bfloat16_tEfNS_4arch4Sm80ELb0ELb1ELb0ELb1ELb1ELb1ELb1ELb1EEENS1_21CollectiveEpilogueFwdINS6_IJS8_SA_S9_EEENS6_IJNS7_ILi1EEESI_SI_EEESC_SE_Li128ELb1ELb1ELb1ELb0EEENS1_36VarlenDynamicPersistentTileSchedulerILi128ELi80ELi128ELi128ELb1ELb1ELb0ELb1ELb0ELb1EEEEEEEEEvNT_6ParamsE)
        /*00c8*/ 	.word	0x000000ff


	//----- nvinfo : EIATTR_FRAME_SIZE
	.align		4
.L_44:
        /*00cc*/ 	.byte	0x04, 0x11
        /*00ce*/ 	.short	(.L_46 - .L_45)
	.align		4
.L_45:
        /*00d0*/ 	.word	index@($__internal_15_$__cuda_sm70_votesync_ballot)
        /*00d4*/ 	.word	0x00000000


	//----- nvinfo : EIATTR_FRAME_SIZE
	.align		4
.L_46:
        /*00d8*/ 	.byte	0x04, 0x11
        /*00da*/ 	.short	(.L_48 - .L_47)
	.align		4
.L_47:
        /*00dc*/ 	.word	index@($__internal_14_$__cuda_sm70_shflsync_up_p)
        /*00e0*/ 	.word	0x00000000


	//----- nvinfo : EIATTR_FRAME_SIZE
	.align		4
.L_48:
        /*00e4*/ 	.byte	0x04, 0x11
        /*00e6*/ 	.short	(.L_50 - .L_49)
	.align		4
.L_49:
        /*00e8*/ 	.word	index@($__internal_13_$__cuda_sm70_shflsync_idx_p)
        /*00ec*/ 	.word	0x00000000


	//----- nvinfo : EIATTR_FRAME_SIZE
	.align		4
.L_50:
        /*00f0*/ 	.byte	0x04, 0x11
        /*00f2*/ 	.short	(.L_52 - .L_51)
	.align		4
.L_51:
        /*00f4*/ 	.word	index@($__internal_12_$__cuda_sm70_shflsync_bfly_p)
        /*00f8*/ 	.word	0x00000000


	//----- nvinfo : EIATTR_FRAME_SIZE
	.align		4
.L_52:
        /*00fc*/ 	.byte	0x04, 0x11
        /*00fe*/ 	.short	(.L_54 - .L_53)
	.align		4
.L_53:
        /*0100*/ 	.word	index@(_ZN7cutlass13device_kernelIN5flash19enable_sm80_to_sm89INS1_16FlashAttnFwdSm80INS1_25CollectiveMainloopFwdSm80ILi4ELi1ELb0EN4cute5tupleIJNS5_1CILi128EEENS7_ILi80EEENS7_ILi64EEEEEELi64ENS_10bfloat16_tEfNS_4arch4Sm80ELb0ELb1ELb0ELb1ELb1ELb1ELb1ELb1EEENS1_21CollectiveEpilogueFwdINS6_IJS8_SA_S9_EEENS6_IJNS7_ILi1EEESI_SI_EEESC_SE_Li128ELb1ELb1ELb1ELb0EEENS1_36VarlenDynamicPersistentTileSchedulerILi128ELi80ELi128ELi128ELb1ELb1ELb0ELb1ELb0ELb1EEEEEEEEEvNT_6ParamsE)
        /*0104*/ 	.word	0x000000f8


	//----- nvinfo : EIATTR_REGCOUNT
	.align		4
.L_54:
        /*0108*/ 	.byte	0x04, 0x2f
        /*010a*/ 	.short	(.L_56 - .L_55)
	.align		4
.L_55:
        /*010c*/ 	.word	index@(_ZN7cutlass13device_kernelIN5flash19enable_sm80_to_sm89INS1_16FlashAttnFwdSm80INS1_25CollectiveMainloopFwdSm80ILi4ELi1ELb0EN4cute5tupleIJNS5_1CILi128EEENS7_ILi80EEENS7_ILi64EEEEEELi64ENS_10bfloat16_tEfNS_4arch4Sm80ELb0ELb1ELb0ELb1ELb1ELb0ELb1ELb1EEENS1_21CollectiveEpilogueFwdINS6_IJS8_SA_S9_EEENS6_IJNS7_ILi1EEESI_SI_EEESC_SE_Li128ELb1ELb1ELb1ELb0EEENS1_36VarlenDynamicPersistentTileSchedulerILi128ELi80ELi128ELi128ELb1ELb1ELb0ELb1ELb0ELb1EEEEEEEEEvNT_6ParamsE)
        /*0110*/ 	.word	0x000000ff


	//----- nvinfo : EIATTR_FRAME_SIZE
	.align		4
.L_56:
        /*0114*/ 	.byte	0x04, 0x11
        /*0116*/ 	.short	(.L_58 - .L_57)
	.align		4
.L_57:
        /*0118*/ 	.word	index@($__internal_11_$__cuda_sm70_votesync_ballot)
        /*011c*/ 	.word	0x00000000


	//----- nvinfo : EIATTR_FRAME_SIZE
	.align		4
.L_58:
        /*0120*/ 	.byte	0x04, 0x11
        /*0122*/ 	.short	(.L_60 - .L_59)
	.align		4
.L_59:
        /*0124*/ 	.word	index@($__internal_10_$__cuda_sm70_shflsync_up_p)
        /*0128*/ 	.word	0x00000000


	//----- nvinfo : EIATTR_FRAME_SIZE
	.align		4
.L_60:
        /*012c*/ 	.byte	0x04, 0x11
        /*012e*/ 	.short	(.L_62 - .L_61)
	.align		4
.L_61:
        /*0130*/ 	.word	index@($__internal_9_$__cuda_sm70_shflsync_idx_p)
        /*0134*/ 	.word	0x00000000


	//----- nvinfo : EIATTR_FRAME_SIZE
	.align		4
.L_62:
        /*0138*/ 	.byte	0x04, 0x11
        /*013a*/ 	.short	(.L_64 - .L_63)
	.align		4
.L_63:
        /*013c*/ 	.word	index@($__internal_8_$__cuda_sm70_shflsync_bfly_p)
        /*0140*/ 	.word	0x00000000


	//----- nvinfo : EIATTR_FRAME_SIZE
	.align		4
.L_64:
        /*0144*/ 	.byte	0x04, 0x11
        /*0146*/ 	.short	(.L_66 - .L_65)
	.align		4
.L_65:
        /*0148*/ 	.word	index@(_ZN7cutlass13device_kernelIN5flash19enable_sm80_to_sm89INS1_16FlashAttnFwdSm80INS1_25CollectiveMainloopFwdSm80ILi4ELi1ELb0EN4cute5tupleIJNS5_1CILi128EEENS7_ILi80EEENS7_ILi64EEEEEELi64ENS_10bfloat16_tEfNS_4arch4Sm80ELb0ELb1ELb0ELb1ELb1ELb0ELb1ELb1EEENS1_21CollectiveEpilogueFwdINS6_IJS8_SA_S9_EEENS6_IJNS7_ILi1EEESI_SI_EEESC_SE_Li128ELb1ELb1ELb1ELb0EEENS1_36VarlenDynamicPersistentTileSchedulerILi128ELi80ELi128ELi128ELb1ELb1ELb0ELb1ELb0ELb1EEEEEEEEEvNT_6ParamsE)
        /*014c*/ 	.word	0x00000080


	//----- nvinfo : EIATTR_REGCOUNT
	.align		4
.L_66:
        /*0150*/ 	.byte	0x04, 0x2f
        /*0152*/ 	.short	(.L_68 - .L_67)
	.align		4
.L_67:
        /*0154*/ 	.word	index@(_ZN7cutlass13device_kernelIN5flash19enable_sm80_to_sm89INS1_16FlashAttnFwdSm80INS1_25CollectiveMainloopFwdSm80ILi4ELi1ELb0EN4cute5tupleIJNS5_1CILi128EEENS7_ILi96EEENS7_ILi64EEEEEELi64ENS_10bfloat16_tEfNS_4arch4Sm80ELb0ELb1ELb0ELb0ELb1ELb0ELb1ELb1EEENS1_21CollectiveEpilogueFwdINS6_IJS8_SA_S9_EEENS6_IJNS7_ILi1EEESI_SI_EEESC_SE_Li128ELb0ELb1ELb1ELb0EEENS1_19SingleTileSchedulerILb0ELb1ELb1ELi128EEEEEEEEEvNT_6ParamsE)
        /*0158*/ 	.word	0x000000ff


	//----- nvinfo : EIATTR_FRAME_SIZE
	.align		4
.L_68:
        /*015c*/ 	.byte	0x04, 0x11
        /*015e*/ 	.short	(.L_70 - .L_69)
	.align		4
.L_69:
        /*0160*/ 	.word	index@(_ZN7cutlass13device_kernelIN5flash19enable_sm80_to_sm89INS1_16FlashAttnFwdSm80INS1_25CollectiveMainloopFwdSm80ILi4ELi1ELb0EN4cute5tupleIJNS5_1CILi128EEENS7_ILi96EEENS7_ILi64EEEEEELi64ENS_10bfloat16_tEfNS_4arch4Sm80ELb0ELb1ELb0ELb0ELb1ELb0ELb1ELb1EEENS1_21CollectiveEpilogueFwdINS6_IJS8_SA_S9_EEENS6_IJNS7_ILi1EEESI_SI_EEESC_SE_Li128ELb0ELb1ELb1ELb0EEENS1_19SingleTileSchedulerILb0ELb1ELb1ELi128EEEEEEEEEvNT_6ParamsE)
        /*0164*/ 	.word	0x00000018


	//----- nvinfo : EIATTR_REGCOUNT
	.align		4
.L_70:
        /*0168*/ 	.byte	0x04, 0x2f
        /*016a*/ 	.short	(.L_72 - .L_71)
	.align		4
.L_71:
        /*016c*/ 	.word	index@(_ZN7cutlass13device_kernelIN5flash19enable_sm80_to_sm89INS1_16FlashAttnFwdSm80INS1_25CollectiveMainloopFwdSm80ILi4ELi1ELb0EN4cute5tupleIJNS5_1CILi128EEENS7_ILi80EEENS7_ILi64EEEEEELi64ENS_10bfloat16_tEfNS_4arch4Sm80ELb0ELb0ELb0ELb1ELb1ELb1ELb1ELb1EEENS1_21CollectiveEpilogueFwdINS6_IJS8_SA_S9_EEENS6_IJNS7_ILi1EEESI_SI_EEESC_SE_Li128ELb1ELb1ELb1ELb0EEENS1_36VarlenDynamicPersistentTileSchedulerILi128ELi80ELi128ELi128ELb1ELb1ELb0ELb0ELb1ELb1EEEEEEEEEvNT_6ParamsE)
        /*0170*/ 	.word	0x000000ff


	//----- nvinfo : EIATTR_FRAME_SIZE
	.align		4
.L_72:
        /*0174*/ 	.byte	0x04, 0x11
        /*0176*/ 	.short	(.L_74 - .L_73)
	.align		4
.L_73:
        /*0178*/ 	.word	index@($__internal_7_$__cuda_sm70_votesync_ballot)
        /*017c*/ 	.word	0x00000000


	//----- nvinfo : EIATTR_FRAME_SIZE
	.align		4
.L_74:
        /*0180*/ 	.byte	0x04, 0x11
        /*0182*/ 	.short	(.L_76 - .L_75)
	.align		4
.L_75:
        /*0184*/ 	.word	index@($__internal_6_$__cuda_sm70_shflsync_up_p)
        /*0188*/ 	.word	0x00000000


	//----- nvinfo : EIATTR_FRAME_SIZE
	.align		4
.L_76:
        /*018c*/ 	.byte	0x04, 0x11
        /*018e*/ 	.short	(.L_78 - .L_77)
	.align		4
.L_77:
        /*0190*/ 	.word	index@($__internal_5_$__cuda_sm70_shflsync_idx_p)
        /*0194*/ 	.word	0x00000000


	//----- nvinfo : EIATTR_FRAME_SIZE
	.align		4
.L_78:
        /*0198*/ 	.byte	0x04, 0x11
        /*019a*/ 	.short	(.L_80 - .L_79)
	.align		4
.L_79:
        /*019c*/ 	.word	index@($__internal_4_$__cuda_sm70_shflsync_bfly_p)
        /*01a0*/ 	.word	0x00000000


	//----- nvinfo : EIATTR_FRAME_SIZE
	.align		4
.L_80:
        /*01a4*/ 	.byte	0x04, 0x11
        /*01a6*/ 	.short	(.L_82 - .L_81)
	.align		4
.L_81:
        /*01a8*/ 	.word	index@(_ZN7cutlass13device_kernelIN5flash19enable_sm80_to_sm89INS1_16FlashAttnFwdSm80INS1_25CollectiveMainloopFwdSm80ILi4ELi1ELb0EN4cute5tupleIJNS5_1CILi128EEENS7_ILi80EEENS7_ILi64EEEEEELi64ENS_10bfloat16_tEfNS_4arch4Sm80ELb0ELb0ELb0ELb1ELb1ELb1ELb1ELb1EEENS1_21CollectiveEpilogueFwdINS6_IJS8_SA_S9_EEENS6_IJNS7_ILi1EEESI_SI_EEESC_SE_Li128ELb1ELb1ELb1ELb0EEENS1_36VarlenDynamicPersistentTileSchedulerILi128ELi80ELi128ELi128ELb1ELb1ELb0ELb0ELb1ELb1EEEEEEEEEvNT_6ParamsE)
        /*01ac*/ 	.word	0x000000f8


	//----- nvinfo : EIATTR_REGCOUNT
	.align		4
.L_82:
        /*01b0*/ 	.byte	0x04, 0x2f
        /*01b2*/ 	.short	(.L_84 - .L_83)
	.align		4
.L_83:
        /*01b4*/ 	.word	index@(_ZN7cutlass13device_kernelIN5flash19enable_sm80_to_sm89INS1_16FlashAttnFwdSm80INS1_25CollectiveMainloopFwdSm80ILi4ELi1ELb0EN4cute5tupleIJNS5_1CILi128EEENS7_ILi80EEENS7_ILi64EEEEEELi64ENS_10bfloat16_tEfNS_4arch4Sm80ELb0ELb0ELb0ELb1ELb1ELb0ELb1ELb1EEENS1_21CollectiveEpilogueFwdINS6_IJS8_SA_S9_EEENS6_IJNS7_ILi1EEESI_SI_EEESC_SE_Li128ELb1ELb1ELb1ELb0EEENS1_36VarlenDynamicPersistentTileSchedulerILi128ELi80ELi128ELi128ELb1ELb1ELb0ELb0ELb1ELb1EEEEEEEEEvNT_6ParamsE)
        /*01b8*/ 	.word	0x000000ff


	//----- nvinfo : EIATTR_FRAME_SIZE
	.align		4
.L_84:
        /*01bc*/ 	.byte	0x04, 0x11
        /*01be*/ 	.short	(.L_86 - .L_85)
	.align		4
.L_85:
        /*01c0*/ 	.word	index@($__internal_3_$__cuda_sm70_votesync_ballot)
        /*01c4*/ 	.word	0x00000000


	//----- nvinfo : EIATTR_FRAME_SIZE
	.align		4
.L_86:
        /*01c8*/ 	.byte	0x04, 0x11
        /*01ca*/ 	.short	(.L_88 - .L_87)
	.align		4
.L_87:
        /*01cc*/ 	.word	index@($__internal_2_$__cuda_sm70_shflsync_up_p)
        /*01d0*/ 	.word	0x00000000


	//----- nvinfo : EIATTR_FRAME_SIZE
	.align		4
.L_88:
        /*01d4*/ 	.byte	0x04, 0x11
        /*01d6*/ 	.short	(.L_90 - .L_89)
	.align		4
.L_89:
        /*01d8*/ 	.word	index@($__internal_1_$__cuda_sm70_shflsync_idx_p)
        /*01dc*/ 	.word	0x00000000


	//----- nvinfo : EIATTR_FRAME_SIZE
	.align		4
.L_90:
        /*01e0*/ 	.byte	0x04, 0x11
        /*01e2*/ 	.short	(.L_92 - .L_91)
	.align		4
.L_91:
        /*01e4*/ 	.word	index@($__internal_0_$__cuda_sm70_shflsync_bfly_p)
        /*01e8*/ 	.word	0x00000000


	//----- nvinfo : EIATTR_FRAME_SIZE
	.align		4
.L_92:
        /*01ec*/ 	.byte	0x04, 0x11
        /*01ee*/ 	.short	(.L_94 - .L_93)
	.align		4
.L_93:
        /*01f0*/ 	.word	index@(_ZN7cutlass13device_kernelIN5flash19enable_sm80_to_sm89INS1_16FlashAttnFwdSm80INS1_25CollectiveMainloopFwdSm80ILi4ELi1ELb0EN4cute5tupleIJNS5_1CILi128EEENS7_ILi80EEENS7_ILi64EEEEEELi64ENS_10bfloat16_tEfNS_4arch4Sm80ELb0ELb0ELb0ELb1ELb1ELb0ELb1ELb1EEENS1_21CollectiveEpilogueFwdINS6_IJS8_SA_S9_EEENS6_IJNS7_ILi1EEESI_SI_EEESC_SE_Li128ELb1ELb1ELb1ELb0EEENS1_36VarlenDynamicPersistentTileSchedulerILi128ELi80ELi128ELi128ELb1ELb1ELb0ELb0ELb1ELb1EEEEEEEEEvNT_6ParamsE)
        /*01f4*/ 	.word	0x00000098


	//----- nvinfo : EIATTR_REGCOUNT
	.align		4
.L_94:
        /*01f8*/ 	.byte	0x04, 0x2f
        /*01fa*/ 	.short	(.L_96 - .L_95)
	.align		4
.L_95:
        /*01fc*/ 	.word	index@(_ZN7cutlass13device_kernelIN5flash19enable_sm80_to_sm89INS1_16FlashAttnFwdSm80INS1_25CollectiveMainloopFwdSm80ILi4ELi1ELb0EN4cute5tupleIJNS5_1CILi128EEENS7_ILi112EEENS7_ILi64EEEEEELi64ENS_10bfloat16_tEfNS_4arch4Sm80ELb0ELb0ELb0ELb0ELb1ELb0ELb1ELb1EEENS1_21CollectiveEpilogueFwdINS6_IJS8_SA_S9_EEENS6_IJNS7_ILi1EEESI_SI_EEESC_SE_Li128ELb0ELb1ELb1ELb0EEENS1_19SingleTileSchedulerILb0ELb1ELb1ELi128EEEEEEEEEvNT_6ParamsE)
        /*0200*/ 	.word	0x000000ff


	//----- nvinfo : EIATTR_FRAME_SIZE
	.align		4
.L_96:
        /*0204*/ 	.byte	0x04, 0x11
        /*0206*/ 	.short	(.L_98 - .L_97)
	.align		4
.L_97:
        /*0208*/ 	.word	index@(_ZN7cutlass13device_kernelIN5flash19enable_sm80_to_sm89INS1_16FlashAttnFwdSm80INS1_25CollectiveMainloopFwdSm80ILi4ELi1ELb0EN4cute5tupleIJNS5_1CILi128EEENS7_ILi112EEENS7_ILi64EEEEEELi64ENS_10bfloat16_tEfNS_4arch4Sm80ELb0ELb0ELb0ELb0ELb1ELb0ELb1ELb1EEENS1_21CollectiveEpilogueFwdINS6_IJS8_SA_S9_EEENS6_IJNS7_ILi1EEESI_SI_EEESC_SE_Li128ELb0ELb1ELb1ELb0EEENS1_19SingleTileSchedulerILb0ELb1ELb1ELi128EEEEEEEEEvNT_6ParamsE)
        /*020c*/ 	.word	0x00000020


	//----- nvinfo : EIATTR_MIN_STACK_SIZE
	.align		4
.L_98:
        /*0210*/ 	.byte	0x04, 0x12
        /*0212*/ 	.short	(.L_100 - .L_99)
	.align		4
.L_99:
        /*0214*/ 	.word	index@(_ZN7cutlass13device_kernelIN5flash19enable_sm80_to_sm89INS1_16FlashAttnFwdSm80INS1_25CollectiveMainloopFwdSm80ILi4ELi1ELb0EN4cute5tupleIJNS5_1CILi128EEENS7_ILi112EEENS7_ILi64EEEEEELi64ENS_10bfloat16_tEfNS_4arch4Sm80ELb0ELb0ELb0ELb0ELb1ELb0ELb1ELb1EEENS1_21CollectiveEpilogueFwdINS6_IJS8_SA_S9_EEENS6_IJNS7_ILi1EEESI_SI_EEESC_SE_Li128ELb0ELb1ELb1ELb0EEENS1_19SingleTileSchedulerILb0ELb1ELb1ELi128EEEEEEEEEvNT_6ParamsE)
        /*0218*/ 	.word	0x00000020


	//----- nvinfo : EIATTR_MIN_STACK_SIZE
	.align		4
.L_100:
        /*021c*/ 	.byte	0x04, 0x12
        /*021e*/ 	.short	(.L_102 - .L_101)
	.align		4
.L_101:
        /*0220*/ 	.word	index@(_ZN7cutlass13device_kernelIN5flash19enable_sm80_to_sm89INS1_16FlashAttnFwdSm80INS1_25CollectiveMainloopFwdSm80ILi4ELi1ELb0EN4cute5tupleIJNS5_1CILi128EEENS7_ILi80EEENS7_ILi64EEEEEELi64ENS_10bfloat16_tEfNS_4arch4Sm80ELb0ELb0ELb0ELb1ELb1ELb0ELb1ELb1EEENS1_21CollectiveEpilogueFwdINS6_IJS8_SA_S9_EEENS6_IJNS7_ILi1EEESI_SI_EEESC_SE_Li128ELb1ELb1ELb1ELb0EEENS1_36VarlenDynamicPersistentTileSchedulerILi128ELi80ELi128ELi128ELb1ELb1ELb0ELb0ELb1ELb1EEEEEEEEEvNT_6ParamsE)
        /*0224*/ 	.word	0x00000098


	//----- nvinfo : EIATTR_MIN_STACK_SIZE
	.align		4
.L_102:
        /*0228*/ 	.byte	0x04, 0x12
        /*022a*/ 	.short	(.L_104 - .L_103)
	.align		4
.L_103:
        /*022c*/ 	.word	index@(_ZN7cutlass13device_kernelIN5flash19enable_sm80_to_sm89INS1_16FlashAttnFwdSm80INS1_25CollectiveMainloopFwdSm80ILi4ELi1ELb0EN4cute5tupleIJNS5_1CILi128EEENS7_ILi80EEENS7_ILi64EEEEEELi64ENS_10bfloat16_tEfNS_4arch4Sm80ELb0ELb0ELb0ELb1ELb1ELb1ELb1ELb1EEENS1_21CollectiveEpilogueFwdINS6_IJS8_SA_S9_EEENS6_IJNS7_ILi1EEESI_SI_EEESC_SE_Li128ELb1ELb1ELb1ELb0EEENS1_36VarlenDynamicPersistentTileSchedulerILi128ELi80ELi128ELi128ELb1ELb1ELb0ELb0ELb1ELb1EEEEEEEEEvNT_6ParamsE)
        /*0230*/ 	.word	0x000000f8


	//----- nvinfo : EIATTR_MIN_STACK_SIZE
	.align		4
.L_104:
        /*0234*/ 	.byte	0x04, 0x12
        /*0236*/ 	.short	(.L_106 - .L_105)
	.align		4
.L_105:
        /*0238*/ 	.word	index@(_ZN7cutlass13device_kernelIN5flash19enable_sm80_to_sm89INS1_16FlashAttnFwdSm80INS1_25CollectiveMainloopFwdSm80ILi4ELi1ELb0EN4cute5tupleIJNS5_1CILi128EEENS7_ILi96EEENS7_ILi64EEEEEELi64ENS_10bfloat16_tEfNS_4arch4Sm80ELb0ELb1ELb0ELb0ELb1ELb0ELb1ELb1EEENS1_21CollectiveEpilogueFwdINS6_IJS8_SA_S9_EEENS6_IJNS7_ILi1EEESI_SI_EEESC_SE_Li128ELb0ELb1ELb1ELb0EEENS1_19SingleTileSchedulerILb0ELb1ELb1ELi128EEEEEEEEEvNT_6ParamsE)
        /*023c*/ 	.word	0x00000018


	//----- nvinfo : EIATTR_MIN_STACK_SIZE
	.align		4
.L_106:
        /*0240*/ 	.byte	0x04, 0x12
        /*0242*/ 	.short	(.L_108 - .L_107)
	.align		4
.L_107:
        /*0244*/ 	.word	index@(_ZN7cutlass13device_kernelIN5flash19enable_sm80_to_sm89INS1_16FlashAttnFwdSm80INS1_25CollectiveMainloopFwdSm80ILi4ELi1ELb0EN4cute5tupleIJNS5_1CILi128EEENS7_ILi80EEENS7_ILi64EEEEEELi64ENS_10bfloat16_tEfNS_4arch4Sm80ELb0ELb1ELb0ELb1ELb1ELb0ELb1ELb1EEENS1_21CollectiveEpilogueFwdINS6_IJS8_SA_S9_EEENS6_IJNS7_ILi1EEESI_SI_EEESC_SE_Li128ELb1ELb1ELb1ELb0EEENS1_36VarlenDynamicPersistentTileSchedulerILi128ELi80ELi128ELi128ELb1ELb1ELb0ELb1ELb0ELb1EEEEEEEEEvNT_6ParamsE)
        /*0248*/ 	.word	0x00000080


	//----- nvinfo : EIATTR_MIN_STACK_SIZE
	.align		4
.L_108:
        /*024c*/ 	.byte	0x04, 0x12
        /*024e*/ 	.short	(.L_110 - .L_109)
	.align		4
.L_109:
        /*0250*/ 	.word	index@(_ZN7cutlass13device_kernelIN5flash19enable_sm80_to_sm89INS1_16FlashAttnFwdSm80INS1_25CollectiveMainloopFwdSm80ILi4ELi1ELb0EN4cute5tupleIJNS5_1CILi128EEENS7_ILi80EEENS7_ILi64EEEEEELi64ENS_10bfloat16_tEfNS_4arch4Sm80ELb0ELb1ELb0ELb1ELb1ELb1ELb1ELb1EEENS1_21CollectiveEpilogueFwdINS6_IJS8_SA_S9_EEENS6_IJNS7_ILi1EEESI_SI_EEESC_SE_Li128ELb1ELb1ELb1ELb0EEENS1_36VarlenDynamicPersistentTileSchedulerILi128ELi80ELi128ELi128ELb1ELb1ELb0ELb1ELb0ELb1EEEEEEEEEvNT_6ParamsE)
        /*0254*/ 	.word	0x000000f8


	//----- nvinfo : EIATTR_MIN_STACK_SIZE
	.align		4
.L_110:
        /*0258*/ 	.byte	0x04, 0x12
        /*025a*/ 	.short	(.L_112 - .L_111)
	.align		4
.L_111:
        /*025c*/ 	.word	index@(_ZN7cutlass13device_kernelIN5flash19enable_sm80_to_sm89INS1_16FlashAttnFwdSm80INS1_25CollectiveMainloopFwdSm80ILi4ELi1ELb0EN4cute5tupleIJNS5_1CILi128EEENS7_ILi112EEENS7_ILi64EEEEEELi64ENS_10bfloat16_tEfNS_4arch4Sm80ELb1ELb0ELb0ELb0ELb1ELb0ELb1ELb1EEENS1_21CollectiveEpilogueFwdINS6_IJS8_SA_S9_EEENS6_IJNS7_ILi1EEESI_SI_EEESC_SE_Li128ELb0ELb1ELb1ELb0EEENS1_30DynamicPersistentTileSchedulerILi128ELi128ELb1ELb1ELb0EEEEEEEEEvNT_6ParamsE)
        /*0260*/ 	.word	0x000000a0


	//----- nvinfo : EIATTR_MIN_STACK_SIZE
	.align		4
.L_112:
        /*0264*/ 	.byte	0x04, 0x12
        /*0266*/ 	.short	(.L_114 - .L_113)
	.align		4
.L_113:
        /*0268*/ 	.word	index@(_ZN7cutlass13device_kernelIN5flash19enable_sm80_to_sm89INS1_16FlashAttnFwdSm80INS1_25CollectiveMainloopFwdSm80ILi4ELi1ELb0EN4cute5tupleIJNS5_1CILi128EEENS7_ILi80EEENS7_ILi64EEEEEELi64ENS_10bfloat16_tEfNS_4arch4Sm80ELb1ELb0ELb0ELb1ELb1ELb0ELb1ELb1EEENS1_21CollectiveEpilogueFwdINS6_IJS8_SA_S9_EEENS6_IJNS7_ILi1EEESI_SI_EEESC_SE_Li128ELb1ELb1ELb1ELb0EEENS1_36VarlenDynamicPersistentTileSchedulerILi128ELi80ELi128ELi128ELb1ELb1ELb0ELb1ELb1ELb1EEEEEEEEEvNT_6ParamsE)
        /*026c*/ 	.word	0x000000c0


	//----- nvinfo : EIATTR_MIN_STACK_SIZE
	.align		4
.L_114:
        /*0270*/ 	.byte	0x04, 0x12
        /*0272*/ 	.short	(.L_116 - .L_115)
	.align		4
.L_115:
        /*0274*/ 	.word	index@(_ZN7cutlass13device_kernelIN5flash19enable_sm80_to_sm89INS1_16FlashAttnFwdSm80INS1_25CollectiveMainloopFwdSm80ILi4ELi1ELb0EN4cute5tupleIJNS5_1CILi128EEENS7_ILi80EEENS7_ILi64EEEEEELi64ENS_10bfloat16_tEfNS_4arch4Sm80ELb1ELb0ELb0ELb1ELb1ELb1ELb1ELb1EEENS1_21CollectiveEpilogueFwdINS6_IJS8_SA_S9_EEENS6_IJNS7_ILi1EEESI_SI_EEESC_SE_Li128ELb1ELb1ELb1ELb0EEENS1_36VarlenDynamicPersistentTileSchedulerILi128ELi80ELi128ELi128ELb1ELb1ELb0ELb1ELb1ELb1EEEEEEEEEvNT_6ParamsE)
        /*0278*/ 	.word	0x00000100
.L_116:


//--------------------- .nv.info._ZN7cutlass13device_kernelIN5flash19enable_sm80_to_sm89INS1_16FlashAttnFwdSm80INS1_25CollectiveMainloopFwdSm80ILi4ELi1ELb0EN4cute5tupleIJNS5_1CILi128EEENS7_ILi112EEENS7_ILi64EEEEEELi64ENS_10bfloat16_tEfNS_4arch4Sm80ELb0ELb0ELb0ELb0ELb1ELb0ELb1ELb1EEENS1_21CollectiveEpilogueFwdINS6_IJS8_SA_S9_EEENS6_IJNS7_ILi1EEESI_SI_EEESC_SE_Li128ELb0ELb1ELb1ELb0EEENS1_19SingleTileSchedulerILb0ELb1ELb1ELi128EEEEEEEEEvNT_6ParamsE --------------------------
	.section	.nv.info._ZN7cutlass13device_kernelIN5flash19enable_sm80_to_sm89INS1_16FlashAttnFwdSm80INS1_25CollectiveMainloopFwdSm80ILi4ELi1ELb0EN4cute5tupleIJNS5_1CILi128EEENS7_ILi112EEENS7_ILi64EEEEEELi64ENS_10bfloat16_tEfNS_4arch4Sm80ELb0ELb0ELb0ELb0ELb1ELb0ELb1ELb1EEENS1_21CollectiveEpilogueFwdINS6_IJS8_SA_S9_EEENS6_IJNS7_ILi1EEESI_SI_EEESC_SE_Li128ELb0ELb1ELb1ELb0EEENS1_19SingleTileSchedulerILb0ELb1ELb1ELi128EEEEEEEEEvNT_6ParamsE,"",@"SHT_CUDA_INFO"
	.sectionflags	@""
	.align	4


	//----- nvinfo : EIATTR_CUDA_API_VERSION
	.align		4
        /*0000*/ 	.byte	0x04, 0x37
        /*0002*/ 	.short	(.L_118 - .L_117)
.L_117:
        /*0004*/ 	.word	0x00000082


	//----- nvinfo : EIATTR_SW2861232_WAR
	.align		4
.L_118:
        /*0008*/ 	.byte	0x01, 0x35
	.zero		2


	//----- nvinfo : EIATTR_PARAM_CBANK
	.align		4
        /*000c*/ 	.byte	0x04, 0x0a
        /*000e*/ 	.short	(.L_120 - .L_119)
	.align		4
.L_119:
        /*0010*/ 	.word	index@(.nv.constant0._ZN7cutlass13device_kernelIN5flash19enable_sm80_to_sm89INS1_16FlashAttnFwdSm80INS1_25CollectiveMainloopFwdSm80ILi4ELi1ELb0EN4cute5tupleIJNS5_1CILi128EEENS7_ILi112EEENS7_ILi64EEEEEELi64ENS_10bfloat16_tEfNS_4arch4Sm80ELb0ELb0ELb0ELb0ELb1ELb0ELb1ELb1EEENS1_21CollectiveEpilogueFwdINS6_IJS8_SA_S9_EEENS6_IJNS7_ILi1EEESI_SI_EEESC_SE_Li128ELb0ELb1ELb1ELb0EEENS1_19SingleTileSchedulerILb0ELb1ELb1ELi128EEEEEEEEEvNT_6ParamsE)
        /*0014*/ 	.short	0x0160
        /*0016*/ 	.short	0x0418


	//----- nvinfo : EIATTR_CBANK_PARAM_SIZE
	.align		4
.L_120:
        /*0018*/ 	.byte	0x03, 0x19
        /*001a*/ 	.short	0x0418


	//----- nvinfo : EIATTR_KPARAM_INFO
	.align		4
        /*001c*/ 	.byte	0x04, 0x17
        /*001e*/ 	.short	(.L_122 - .L_121)
.L_121:
        /*0020*/ 	.word	0x00000000
        /*0024*/ 	.short	0x0000
        /*0026*/ 	.short	0x0000
        /*0028*/ 	.byte	0x00, 0xf0, 0x61, 0x10


	//----- nvinfo : EIATTR_MAXREG_COUNT
	.align		4
.L_122:
        /*002c*/ 	.byte	0x03, 0x1b
        /*002e*/ 	.short	0x00ff


	//----- nvinfo : EIATTR_NUM_BARRIERS
	.align		4
        /*0030*/ 	.byte	0x02, 0x4c
        /*0032*/ 	.byte	0x02
	.zero		1


	//----- nvinfo : EIATTR_ANNOTATIONS
	.align		4
        /*0034*/ 	.byte	0x04, 0x55
        /*0036*/ 	.short	(.L_124 - .L_123)


	//   ....[0]....
.L_123:
        /*0038*/ 	.word	0x00000001
        /*003c*/ 	.byte	0xe0, 0x0a, 0x00, 0x00, 0x01, 0x00, 0x00, 0x00, 0xf0, 0x2d, 0x00, 0x00, 0x01, 0x00, 0x00, 0x00
        /* <DEDUP_REMOVED lines=8> */
        /*00cc*/ 	.byte	0xc0, 0xad, 0x00, 0x00, 0x01, 0x00, 0x00, 0x00, 0xd0, 0xad, 0x00, 0x00


	//----- nvinfo : EIATTR_MERCURY_ISA_VERSION
	.align		4
.L_124:
        /*00d8*/ 	.byte	0x03, 0x5f
        /*00da*/ 	.short	0x0000


	//----- nvinfo : EIATTR_COOP_GROUP_MASK_REGIDS
	.align		4
        /*00dc*/ 	.byte	0x04, 0x29
        /*00de*/ 	.short	(.L_126 - .L_125)


	//   ....[0]....
.L_125:
        /*00e0*/ 	.word	0xffffffff


	//   ....[1]....
        /*00e4*/ 	.word	0xffffffff


	//   ....[2]....
        /*00e8*/ 	.word	0xffffffff


	//   ....[3]....
        /*00ec*/ 	.word	0xffffffff


	//   ....[4]....
        /*00f0*/ 	.word	0xffffffff


	//   ....[5]....
        /*00f4*/ 	.word	0xffffffff


	//   ....[6]....
        /*00f8*/ 	.word	0xffffffff


	//   ....[7]....
        /*00fc*/ 	.word	0xffffffff


	//   ....[8]....
        /*0100*/ 	.word	0xffffffff


	//   ....[9]....
        /*0104*/ 	.word	0xffffffff


	//   ....[10]....
        /*0108*/ 	.word	0xffffffff


	//   ....[11]....
        /*010c*/ 	.word	0xffffffff


	//   ....[12]....
        /*0110*/ 	.word	0xffffffff


	//   ....[13]....
        /*0114*/ 	.word	0xffffffff


	//   ....[14]....
        /*0118*/ 	.word	0xffffffff


	//   ....[15]....
        /*011c*/ 	.word	0xffffffff


	//   ....[16]....
        /*0120*/ 	.word	0xffffffff


	//   ....[17]....
        /*0124*/ 	.word	0xffffffff


	//   ....[18]....
        /*0128*/ 	.word	0xffffffff


	//   ....[19]....
        /*012c*/ 	.word	0xffffffff


	//   ....[20]....
        /*0130*/ 	.word	0xffffffff


	//   ....[21]....
        /*0134*/ 	.word	0xffffffff


	//   ....[22]....
        /*0138*/ 	.word	0xffffffff


	//   ....[23]....
        /*013c*/ 	.word	0xffffffff


	//   ....[24]....
        /*0140*/ 	.word	0xffffffff


	//   ....[25]....
        /*0144*/ 	.word	0xffffffff


	//   ....[26]....
        /*0148*/ 	.word	0xffffffff


	//   ....[27]....
        /*014c*/ 	.word	0xffffffff


	//   ....[28]....
        /*0150*/ 	.word	0xffffffff


	//   ....[29]....
        /*0154*/ 	.word	0xffffffff


	//   ....[30]....
        /*0158*/ 	.word	0xffffffff


	//   ....[31]....
        /*015c*/ 	.word	0xffffffff


	//   ....[32]....
        /*0160*/ 	.word	0xffffffff


	//   ....[33]....
        /*0164*/ 	.word	0xffffffff


	//   ....[34]....
        /*0168*/ 	.word	0xffffffff


	//   ....[35]....
        /*016c*/ 	.word	0xffffffff


	//   ....[36]....
        /*0170*/ 	.word	0xffffffff


	//   ....[37]....
        /*0174*/ 	.word	0xffffffff


	//   ....[38]....
        /*0178*/ 	.word	0xffffffff


	//   ....[39]....
        /*017c*/ 	.word	0xffffffff


	//   ....[40]....
        /*0180*/ 	.word	0xffffffff


	//   ....[41]....
        /*0184*/ 	.word	0xffffffff


	//   ....[42]....
        /*0188*/ 	.word	0xffffffff


	//   ....[43]....
        /*018c*/ 	.word	0xffffffff


	//   ....[44]....
        /*0190*/ 	.word	0xffffffff


	//   ....[45]....
        /*0194*/ 	.word	0xffffffff


	//   ....[46]....
        /*0198*/ 	.word	0xffffffff


	//   ....[47]....
        /*019c*/ 	.word	0xffffffff


	//   ....[48]....
        /*01a0*/ 	.word	0xffffffff


	//   ....[49]....
        /*01a4*/ 	.word	0xffffffff


	//   ....[50]....
        /*01a8*/ 	.word	0xffffffff


	//   ....[51]....
        /*01ac*/ 	.word	0xffffffff


	//   ....[52]....
        /*01b0*/ 	.word	0xffffffff


	//   ....[53]....
        /*01b4*/ 	.word	0xffffffff


	//   ....[54]....
        /*01b8*/ 	.word	0xffffffff


	//   ....[55]....
        /*01bc*/ 	.word	0xffffffff


	//   ....[56]....
        /*01c0*/ 	.word	0xffffffff


	//   ....[57]....
        /*01c4*/ 	.word	0xffffffff


	//   ....[58]....
        /*01c8*/ 	.word	0xffffffff


	//   ....[59]....
        /*01cc*/ 	.word	0xffffffff


	//   ....[60]....
        /*01d0*/ 	.word	0xffffffff


	//   ....[61]....
        /*01d4*/ 	.word	0xffffffff


	//   ....[62]....
        /*01d8*/ 	.word	0xffffffff


	//   ....[63]....
        /*01dc*/ 	.word	0xffffffff


	//   ....[64]....
        /*01e0*/ 	.word	0xffffffff


	//   ....[65]....
        /*01e4*/ 	.word	0xffffffff


	//   ....[66]....
        /*01e8*/ 	.word	0xffffffff


	//   ....[67]....
        /*01ec*/ 	.word	0xffffffff


	//   ....[68]....
        /*01f0*/ 	.word	0xffffffff


	//   ....[69]....
        /*01f4*/ 	.word	0xffffffff


	//   ....[70]....
        /*01f8*/ 	.word	0xffffffff


	//   ....[71]....
        /*01fc*/ 	.word	0xffffffff


	//   ....[72]....
        /*0200*/ 	.word	0xffffffff


	//   ....[73]....
        /*0204*/ 	.word	0xffffffff


	//   ....[74]....
        /*0208*/ 	.word	0xffffffff


	//   ....[75]....
        /*020c*/ 	.word	0xffffffff


	//   ....[76]....
        /*0210*/ 	.word	0xffffffff


	//   ....[77]....
        /*0214*/ 	.word	0xffffffff


	//   ....[78]....
        /*0218*/ 	.word	0xffffffff


	//   ....[79]....
        /*021c*/ 	.word	0xffffffff


	//   ....[80]....
        /*0220*/ 	.word	0xffffffff


	//   ....[81]....
        /*0224*/ 	.word	0xffffffff


	//   ....[82]....
        /*0228*/ 	.word	0xffffffff


	//   ....[83]....
        /*022c*/ 	.word	0xffffffff


	//   ....[84]....
        /*0230*/ 	.word	0xffffffff


	//   ....[85]....
        /*0234*/ 	.word	0xffffffff


	//   ....[86]....
        /*0238*/ 	.word	0xffffffff


	//   ....[87]....
        /*023c*/ 	.word	0xffffffff


	//   ....[88]....
        /*0240*/ 	.word	0xffffffff


	//   ....[89]....
        /*0244*/ 	.word	0xffffffff


	//   ....[90]....
        /*0248*/ 	.word	0xffffffff


	//   ....[91]....
        /*024c*/ 	.word	0xffffffff


	//   ....[92]....
        /*0250*/ 	.word	0xffffffff


	//   ....[93]....
        /*0254*/ 	.word	0xffffffff


	//   ....[94]....
        /*0258*/ 	.word	0xffffffff


	//   ....[95]....
        /*025c*/ 	.word	0xffffffff


	//   ....[96]....
        /*0260*/ 	.word	0xffffffff


	//   ....[97]....
        /*0264*/ 	.word	0xffffffff


	//   ....[98]....
        /*0268*/ 	.word	0xffffffff


	//   ....[99]....
        /*026c*/ 	.word	0xffffffff


	//   ....[100]....
        /*0270*/ 	.word	0xffffffff


	//   ....[101]....
        /*0274*/ 	.word	0xffffffff


	//   ....[102]....
        /*0278*/ 	.word	0xffffffff


	//   ....[103]....
        /*027c*/ 	.word	0xffffffff


	//   ....[104]....
        /*0280*/ 	.word	0xffffffff


	//   ....[105]....
        /*0284*/ 	.word	0xffffffff


	//   ....[106]....
        /*0288*/ 	.word	0xffffffff


	//   ....[107]....
        /*028c*/ 	.word	0xffffffff


	//   ....[108]....
        /*0290*/ 	.word	0xffffffff


	//   ....[109]....
        /*0294*/ 	.word	0xffffffff


	//   ....[110]....
        /*0298*/ 	.word	0xffffffff


	//   ....[111]....
        /*029c*/ 	.word	0xffffffff


	//   ....[112]....
        /*02a0*/ 	.word	0xffffffff


	//   ....[113]....
        /*02a4*/ 	.word	0xffffffff


	//   ....[114]....
        /*02a8*/ 	.word	0xffffffff


	//   ....[115]....
        /*02ac*/ 	.word	0xffffffff


	//   ....[116]....
        /*02b0*/ 	.word	0xffffffff


	//   ....[117]....
        /*02b4*/ 	.word	0xffffffff


	//   ....[118]....
        /*02b8*/ 	.word	0xffffffff


	//   ....[119]....
        /*02bc*/ 	.word	0xffffffff


	//   ....[120]....
        /*02c0*/ 	.word	0xffffffff


	//   ....[121]....
        /*02c4*/ 	.word	0xffffffff


	//   ....[122]....
        /*02c8*/ 	.word	0xffffffff


	//   ....[123]....
        /*02cc*/ 	.word	0xffffffff


	//   ....[124]....
        /*02d0*/ 	.word	0xffffffff


	//   ....[125]....
        /*02d4*/ 	.word	0xffffffff


	//   ....[126]....
        /*02d8*/ 	.word	0xffffffff


	//----- nvinfo : EIATTR_COOP_GROUP_INSTR_OFFSETS
	.align		4
.L_126:
        /*02dc*/ 	.byte	0x04, 0x28
        /*02de*/ 	.short	(.L_128 - .L_127)


	//   ....[0]....
.L_127:
        /*02e0*/ 	.word	0x00000060


	//   ....[1]....
        /*02e4*/ 	.word	0x00000c60


	//   ....[2]....
        /*02e8*/ 	.word	0x00000d90


	//   ....[3]....
        /*02ec*/ 	.word	0x00000e20


	//   ....[4]....
        /*02f0*/ 	.word	0x00000e50


	//   ....[5]....
        /*02f4*/ 	.word	0x00000ee0


	//   ....[6]....
        /*02f8*/ 	.word	0x00000f10


	//   ....[7]....
        /*02fc*/ 	.word	0x00000fa0


	//   ....[8]....
        /*0300*/ 	.word	0x00000fd0


	//   ....[9]....
        /*0304*/ 	.word	0x00001060


	//   ....[10]....
        /*0308*/ 	.word	0x00001090


	//   ....[11]....
        /*030c*/ 	.word	0x00001120


	//   ....[12]....
        /*0310*/ 	.word	0x00001150


	//   ....[13]....
        /*0314*/ 	.word	0x000011e0


	//   ....[14]....
        /*0318*/ 	.word	0x00001210


	//   ....[15]....
        /*031c*/ 	.word	0x00001290


	//   ....[16]....
        /*0320*/ 	.word	0x000012d0


	//   ....[17]....
        /*0324*/ 	.word	0x00001720


	//   ....[18]....
        /*0328*/ 	.word	0x00001740


	//   ....[19]....
        /*032c*/ 	.word	0x00001760


	//   ....[20]....
        /*0330*/ 	.word	0x00001780


	//   ....[21]....
        /*0334*/ 	.word	0x00001790


	//   ....[22]....
        /*0338*/ 	.word	0x000017a0


	//   ....[23]....
        /*033c*/ 	.word	0x000017c0


	//   ....[24]....
        /*0340*/ 	.word	0x000017e0


	//   ....[25]....
        /*0344*/ 	.word	0x000017f0


	//   ....[26]....
        /*0348*/ 	.word	0x00001830


	//   ....[27]....
        /*034c*/ 	.word	0x00001840


	//   ....[28]....
        /*0350*/ 	.word	0x00001850


	//   ....[29]....
        /*0354*/ 	.word	0x00001860


	//   ....[30]....
        /*0358*/ 	.word	0x000018a0


	//   ....[31]....
        /*035c*/ 	.word	0x00001dd0


	//   ....[32]....
        /*0360*/ 	.word	0x00001de0


	//   ....[33]....
        /*0364*/ 	.word	0x00001e00


	//   ....[34]....
        /*0368*/ 	.word	0x00001f20


	//   ....[35]....
        /*036c*/ 	.word	0x00001f30


	//   ....[36]....
        /*0370*/ 	.word	0x00001f50


	//   ....[37]....
        /*0374*/ 	.word	0x00001f60


	//   ....[38]....
        /*0378*/ 	.word	0x00001fa0


	//   ....[39]....
        /*037c*/ 	.word	0x00001fc0


	//   ....[40]....
        /*0380*/ 	.word	0x00002000


	//   ....[41]....
        /*0384*/ 	.word	0x00002020


	//   ....[42]....
        /*0388*/ 	.word	0x00002040


	//   ....[43]....
        /*038c*/ 	.word	0x00002050


	//   ....[44]....
        /*0390*/ 	.word	0x00002100


	//   ....[45]....
        /*0394*/ 	.word	0x00002b90


	//   ....[46]....
        /*0398*/ 	.word	0x00002bb0


	//   ....[47]....
        /*039c*/ 	.word	0x00002bc0


	//   ....[48]....
        /*03a0*/ 	.word	0x00002bd0


	//   ....[49]....
        /*03a4*/ 	.word	0x00002be0


	//   ....[50]....
        /*03a8*/ 	.word	0x00002bf0


	//   ....[51]....
        /*03ac*/ 	.word	0x00002c00


	//   ....[52]....
        /*03b0*/ 	.word	0x00002c10


	//   ....[53]....
        /*03b4*/ 	.word	0x00002c30


	//   ....[54]....
        /*03b8*/ 	.word	0x00002c50


	//   ....[55]....
        /*03bc*/ 	.word	0x00002c70


	//   ....[56]....
        /*03c0*/ 	.word	0x00002ca0


	//   ....[57]....
        /*03c4*/ 	.word	0x00002cc0


	//   ....[58]....
        /*03c8*/ 	.word	0x00002ce0


	//   ....[59]....
        /*03cc*/ 	.word	0x00003c80


	//   ....[60]....
        /*03d0*/ 	.word	0x00003cb0


	//   ....[61]....
        /*03d4*/ 	.word	0x00003de0


	//   ....[62]....
        /*03d8*/ 	.word	0x00003e10


	//   ....[63]....
        /*03dc*/ 	.word	0x00003e40


	//   ....[64]....
        /*03e0*/ 	.word	0x00003f00


	//   ....[65]....
        /*03e4*/ 	.word	0x00003fe0


	//   ....[66]....
        /*03e8*/ 	.word	0x00004150


	//   ....[67]....
        /*03ec*/ 	.word	0x00006d50


	//   ....[68]....
        /*03f0*/ 	.word	0x00006d70


	//   ....[69]....
        /*03f4*/ 	.word	0x00006d80


	//   ....[70]....
        /*03f8*/ 	.word	0x00006d90


	//   ....[71]....
        /*03fc*/ 	.word	0x00006da0


	//   ....[72]....
        /*0400*/ 	.word	0x00006db0


	//   ....[73]....
        /*0404*/ 	.word	0x00006dc0


	//   ....[74]....
        /*0408*/ 	.word	0x00006de0


	//   ....[75]....
        /*040c*/ 	.word	0x00006df0


	//   ....[76]....
        /*0410*/ 	.word	0x00006e10


	//   ....[77]....
        /*0414*/ 	.word	0x00006e60


	//   ....[78]....
        /*0418*/ 	.word	0x00006ea0


	//   ....[79]....
        /*041c*/ 	.word	0x00006ec0


	//   ....[80]....
        /*0420*/ 	.word	0x00006ed0


	//   ....[81]....
        /*0424*/ 	.word	0x000072d0


	//   ....[82]....
        /*0428*/ 	.word	0x00007300


	//   ....[83]....
        /*042c*/ 	.word	0x00007310


	//   ....[84]....
        /*0430*/ 	.word	0x00007330


	//   ....[85]....
        /*0434*/ 	.word	0x00007350


	//   ....[86]....
        /*0438*/ 	.word	0x00007380


	//   ....[87]....
        /*043c*/ 	.word	0x000073a0


	//   ....[88]....
        /*0440*/ 	.word	0x000073c0


	//   ....[89]....
        /*0444*/ 	.word	0x000073f0


	//   ....[90]....
        /*0448*/ 	.word	0x00007410


	//   ....[91]....
        /*044c*/ 	.word	0x00007430


	//   ....[92]....
        /*0450*/ 	.word	0x00007470


	//   ....[93]....
        /*0454*/ 	.word	0x00007520


	//   ....[94]....
        /*0458*/ 	.word	0x00007540


	//   ....[95]....
        /*045c*/ 	.word	0x000081b0


	//   ....[96]....
        /*0460*/ 	.word	0x00008230


	//   ....[97]....
        /*0464*/ 	.word	0x00008330


	//   ....[98]....
        /*0468*/ 	.word	0x00008380


	//   ....[99]....
        /*046c*/ 	.word	0x000083b0


	//   ....[100]....
        /*0470*/ 	.word	0x000084b0


	//   ....[101]....
        /*0474*/ 	.word	0x00008740


	//   ....[102]....
        /*0478*/ 	.word	0x00008a70


	//   ....[103]....
        /*047c*/ 	.word	0x0000ae00


	//   ....[104]....
        /*0480*/ 	.word	0x0000ae30


	//   ....[105]....
        /*0484*/ 	.word	0x0000ae70


	//   ....[106]....
        /*0488*/ 	.word	0x0000ae80


	//   ....[107]....
        /*048c*/ 	.word	0x0000b170


	//   ....[108]....
        /*0490*/ 	.word	0x0000b180


	//   ....[109]....
        /*0494*/ 	.word	0x0000b1c0


	//   ....[110]....
        /*0498*/ 	.word	0x0000b1e0


	//   ....[111]....
        /*049c*/ 	.word	0x0000bb60


	//   ....[112]....
        /*04a0*/ 	.word	0x0000bb90


	//   ....[113]....
        /*04a4*/ 	.word	0x0000bbc0


	//   ....[114]....
        /*04a8*/ 	.word	0x0000bbf0


	//   ....[115]....
        /*04ac*/ 	.word	0x0000bc30


	//   ....[116]....
        /*04b0*/ 	.word	0x0000bc60


	//   ....[117]....
        /*04b4*/ 	.word	0x0000bc80


	//   ....[118]....
        /*04b8*/ 	.word	0x0000bc90


	//   ....[119]....
        /*04bc*/ 	.word	0x0000bcb0


	//   ....[120]....
        /*04c0*/ 	.word	0x0000bcc0


	//   ....[121]....
        /*04c4*/ 	.word	0x0000c070


	//   ....[122]....
        /*04c8*/ 	.word	0x0000c090


	//   ....[123]....
        /*04cc*/ 	.word	0x0000c390


	//   ....[124]....
        /*04d0*/ 	.word	0x0000c3b0


	//   ....[125]....
        /*04d4*/ 	.word	0x0000c6b0


	//   ....[126]....
        /*04d8*/ 	.word	0x0000c6c0


	//----- nvinfo : EIATTR_EXIT_INSTR_OFFSETS
	.align		4
.L_128:
        /*04dc*/ 	.byte	0x04, 0x1c
        /*04de*/ 	.short	(.L_130 - .L_129)


	//   ....[0]....
.L_129:
        /*04e0*/ 	.word	0x000001c0


	//   ....[1]....
        /*04e4*/ 	.word	0x0000c6d0


	//   ....[2]....
        /*04e8*/ 	.word	0x0000c970


	//   ....[3]....
        /*04ec*/ 	.word	0x0000c9c0


	//   ....[4]....
        /*04f0*/ 	.word	0x0000c9f0


	//   ....[5]....
        /*04f4*/ 	.word	0x0000ca50


	//   ....[6]....
        /*04f8*/ 	.word	0x0000cce0


	//----- nvinfo : EIATTR_CTAIDZ_USED
	.align		4
.L_130:
        /*04fc*/ 	.byte	0x01, 0x04
	.zero		2


	//----- nvinfo : EIATTR_MAX_THREADS
	.align		4
        /*0500*/ 	.byte	0x04, 0x05
        /*0502*/ 	.short	(.L_132 - .L_131)
.L_131:
        /*0504*/ 	.word	0x00000080
        /*0508*/ 	.word	0x00000001
        /*050c*/ 	.word	0x00000001


	//----- nvinfo : EIATTR_CRS_STACK_SIZE
	.align		4
.L_132:
        /*0510*/ 	.byte	0x04, 0x1e
        /*0512*/ 	.short	(.L_134 - .L_133)
.L_133:
        /*0514*/ 	.word	0x00000000
.L_134:


//--------------------- .nv.info._ZN7cutlass13device_kernelIN5flash19enable_sm80_to_sm89INS1_16FlashAttnFwdSm80INS1_25CollectiveMainloopFwdSm80ILi4ELi1ELb0EN4cute5tupleIJNS5_1CILi128EEENS7_ILi80EEENS7_ILi64EEEEEELi64ENS_10bfloat16_tEfNS_4arch4Sm80ELb0ELb0ELb0ELb1ELb1ELb0ELb1ELb1EEENS1_21CollectiveEpilogueFwdINS6_IJS8_SA_S9_EEENS6_IJNS7_ILi1EEESI_SI_EEESC_SE_Li128ELb1ELb1ELb1ELb0EEENS1_36VarlenDynamicPersistentTileSchedulerILi128ELi80ELi128ELi128ELb1ELb1ELb0ELb0ELb1ELb1EEEEEEEEEvNT_6ParamsE --------------------------
	.section	.nv.info._ZN7cutlass13device_kernelIN5flash19enable_sm80_to_sm89INS1_16FlashAttnFwdSm80INS1_25CollectiveMainloopFwdSm80ILi4ELi1ELb0EN4cute5tupleIJNS5_1CILi128EEENS7_ILi80EEENS7_ILi64EEEEEELi64ENS_10bfloat16_tEfNS_4arch4Sm80ELb0ELb0ELb0ELb1ELb1ELb0ELb1ELb1EEENS1_21CollectiveEpilogueFwdINS6_IJS8_SA_S9_EEENS6_IJNS7_ILi1EEESI_SI_EEESC_SE_Li128ELb1ELb1ELb1ELb0EEENS1_36VarlenDynamicPersistentTileSchedulerILi128ELi80ELi128ELi128ELb1ELb1ELb0ELb0ELb1ELb1EEEEEEEEEvNT_6ParamsE,"",@"SHT_CUDA_INFO"
	.sectionflags	@""
	.align	4


	//----- nvinfo : EIATTR_CUDA_API_VERSION
	.align		4
        /*0000*/ 	.byte	0x04, 0x37
        /*0002*/ 	.short	(.L_136 - .L_135)
.L_135:
        /*0004*/ 	.word	0x00000082


	//----- nvinfo : EIATTR_SW2861232_WAR
	.align		4
.L_136:
        /*0008*/ 	.byte	0x01, 0x35
	.zero		2


	//----- nvinfo : EIATTR_PARAM_CBANK
	.align		4
        /*000c*/ 	.byte	0x04, 0x0a
        /*000e*/ 	.short	(.L_138 - .L_137)
	.align		4
.L_137:
        /*0010*/ 	.word	index@(.nv.constant0._ZN7cutlass13device_kernelIN5flash19enable_sm80_to_sm89INS1_16FlashAttnFwdSm80INS1_25CollectiveMainloopFwdSm80ILi4ELi1ELb0EN4cute5tupleIJNS5_1CILi128EEENS7_ILi80EEENS7_ILi64EEEEEELi64ENS_10bfloat16_tEfNS_4arch4Sm80ELb0ELb0ELb0ELb1ELb1ELb0ELb1ELb1EEENS1_21CollectiveEpilogueFwdINS6_IJS8_SA_S9_EEENS6_IJNS7_ILi1EEESI_SI_EEESC_SE_Li128ELb1ELb1ELb1ELb0EEENS1_36VarlenDynamicPersistentTileSchedulerILi128ELi80ELi128ELi128ELb1ELb1ELb0ELb0ELb1ELb1EEEEEEEEEvNT_6ParamsE)
        /*0014*/ 	.short	0x0160
        /*0016*/ 	.short	0x0438


	//----- nvinfo : EIATTR_CBANK_PARAM_SIZE
	.align		4
.L_138:
        /*0018*/ 	.byte	0x03, 0x19
        /*001a*/ 	.short	0x0438


	//----- nvinfo : EIATTR_KPARAM_INFO
	.align		4
        /*001c*/ 	.byte	0x04, 0x17
        /*001e*/ 	.short	(.L_140 - .L_139)
.L_139:
        /*0020*/ 	.word	0x00000000
        /*0024*/ 	.short	0x0000
        /*0026*/ 	.short	0x0000
        /*0028*/ 	.byte	0x00, 0xf0, 0xe1, 0x10


	//----- nvinfo : EIATTR_MAXREG_COUNT
	.align		4
.L_140:
        /*002c*/ 	.byte	0x03, 0x1b
        /*002e*/ 	.short	0x00ff


	//----- nvinfo : EIATTR_NUM_BARRIERS
	.align		4
        /*0030*/ 	.byte	0x02, 0x4c
        /*0032*/ 	.byte	0x06
	.zero		1


	//----- nvinfo : EIATTR_ANNOTATIONS
	.align		4
        /*0034*/ 	.byte	0x04, 0x55
        /*0036*/ 	.short	(.L_142 - .L_141)


	//   ....[0]....
.L_141:
        /* <DEDUP_REMOVED lines=84> */


	//----- nvinfo : EIATTR_MERCURY_ISA_VERSION
	.align		4
.L_142:
        /*0568*/ 	.byte	0x03, 0x5f
        /*056a*/ 	.short	0x0000


	//----- nvinfo : EIATTR_INT_WARP_WIDE_INSTR_OFFSETS
	.align		4
        /*056c*/ 	.byte	0x04, 0x31
        /*056e*/ 	.short	(.L_144 - .L_143)


	//   ....[0]....
.L_143:
        /*0570*/ 	.word	0x00009c60


	//   ....[1]....
        /*0574*/ 	.word	0x00009ce0


	//----- nvinfo : EIATTR_COOP_GROUP_MASK_REGIDS
	.align		4
.L_144:
        /*0578*/ 	.byte	0x04, 0x29
        /*057a*/ 	.short	(.L_146 - .L_145)


	//   ....[0]....
.L_145:
        /*057c*/ 	.word	0xffffffff


	//   ....[1]....
        /*0580*/ 	.word	0xffffffff


	//   ....[2]....
        /*0584*/ 	.word	0xffffffff


	//   ....[3]....
        /*0588*/ 	.word	0xffffffff


	//   ....[4]....
        /*058c*/ 	.word	0xffffffff


	//   ....[5]....
        /*0590*/ 	.word	0xffffffff


	//   ....[6]....
        /*0594*/ 	.word	0xffffffff


	//   ....[7]....
        /*0598*/ 	.word	0xffffffff


	//   ....[8]....
        /*059c*/ 	.word	0xffffffff


	//   ....[9]....
        /*05a0*/ 	.word	0xffffffff


	//   ....[10]....
        /*05a4*/ 	.word	0xffffffff


	//   ....[11]....
        /*05a8*/ 	.word	0xffffffff


	//   ....[12]....
        /*05ac*/ 	.word	0xffffffff


	//   ....[13]....
        /*05b0*/ 	.word	0xffffffff


	//   ....[14]....
        /*05b4*/ 	.word	0xffffffff


	//   ....[15]....
        /*05b8*/ 	.word	0xffffffff


	//   ....[16]....
        /*05bc*/ 	.word	0xffffffff


	//   ....[17]....
        /*05c0*/ 	.word	0xffffffff


	//   ....[18]....
        /*05c4*/ 	.word	0xffffffff


	//   ....[19]....
        /*05c8*/ 	.word	0xffffffff


	//   ....[20]....
        /*05cc*/ 	.word	0xffffffff


	//   ....[21]....
        /*05d0*/ 	.word	0xffffffff


	//   ....[22]....
        /*05d4*/ 	.word	0xffffffff


	//   ....[23]....
        /*05d8*/ 	.word	0xffffffff


	//   ....[24]....
        /*05dc*/ 	.word	0xffffffff


	//   ....[25]....
        /*05e0*/ 	.word	0xffffffff


	//   ....[26]....
        /*05e4*/ 	.word	0xffffffff


	//   ....[27]....
        /*05e8*/ 	.word	0xffffffff


	//   ....[28]....
        /*05ec*/ 	.word	0xffffffff


	//   ....[29]....
        /*05f0*/ 	.word	0xffffffff


	//   ....[30]....
        /*05f4*/ 	.word	0xffffffff


	//   ....[31]....
        /*05f8*/ 	.word	0xffffffff


	//   ....[32]....
        /*05fc*/ 	.word	0xffffffff


	//   ....[33]....
        /*0600*/ 	.word	0xffffffff


	//   ....[34]....
        /*0604*/ 	.word	0xffffffff


	//   ....[35]....
        /*0608*/ 	.word	0xffffffff


	//   ....[36]....
        /*060c*/ 	.word	0xffffffff


	//   ....[37]....
        /*0610*/ 	.word	0xffffffff


	//   ....[38]....
        /*0614*/ 	.word	0xffffffff


	//   ....[39]....
        /*0618*/ 	.word	0xffffffff


	//   ....[40]....
        /*061c*/ 	.word	0xffffffff


	//   ....[41]....
        /*0620*/ 	.word	0xffffffff


	//   ....[42]....
        /*0624*/ 	.word	0xffffffff


	//   ....[43]....
        /*0628*/ 	.word	0xffffffff


	//   ....[44]....
        /*062c*/ 	.word	0xffffffff


	//   ....[45]....
        /*0630*/ 	.word	0xffffffff


	//   ....[46]....
        /*0634*/ 	.word	0xffffffff


	//   ....[47]....
        /*0638*/ 	.word	0xffffffff


	//   ....[48]....
        /*063c*/ 	.word	0xffffffff


	//   ....[49]....
        /*0640*/ 	.word	0xffffffff


	//   ....[50]....
        /*0644*/ 	.word	0xffffffff


	//   ....[51]....
        /*0648*/ 	.word	0xffffffff


	//   ....[52]....
        /*064c*/ 	.word	0xffffffff


	//   ....[53]....
        /*0650*/ 	.word	0xffffffff


	//   ....[54]....
        /*0654*/ 	.word	0xffffffff


	//   ....[55]....
        /*0658*/ 	.word	0xffffffff


	//   ....[56]....
        /*065c*/ 	.word	0xffffffff


	//   ....[57]....
        /*0660*/ 	.word	0xffffffff


	//   ....[58]....
        /*0664*/ 	.word	0xffffffff


	//   ....[59]....
        /*0668*/ 	.word	0xffffffff


	//   ....[60]....
        /*066c*/ 	.word	0xffffffff


	//   ....[61]....
        /*0670*/ 	.word	0xffffffff


	//   ....[62]....
        /*0674*/ 	.word	0xffffffff


	//   ....[63]....
        /*0678*/ 	.word	0xffffffff


	//   ....[64]....
        /*067c*/ 	.word	0xffffffff


	//   ....[65]....
        /*0680*/ 	.word	0xffffffff


	//   ....[66]....
        /*0684*/ 	.word	0xffffffff


	//   ....[67]....
        /*0688*/ 	.word	0xffffffff


	//   ....[68]....
        /*068c*/ 	.word	0xffffffff


	//   ....[69]....
        /*0690*/ 	.word	0xffffffff


	//   ....[70]....
        /*0694*/ 	.word	0xffffffff


	//   ....[71]....
        /*0698*/ 	.word	0xffffffff


	//   ....[72]....
        /*069c*/ 	.word	0xffffffff


	//   ....[73]....
        /*06a0*/ 	.word	0xffffffff


	//   ....[74]....
        /*06a4*/ 	.word	0xffffffff


	//   ....[75]....
        /*06a8*/ 	.word	0xffffffff


	//   ....[76]....
        /*06ac*/ 	.word	0xffffffff


	//   ....[77]....
        /*06b0*/ 	.word	0xffffffff


	//   ....[78]....
        /*06b4*/ 	.word	0xffffffff


	//   ....[79]....
        /*06b8*/ 	.word	0xffffffff


	//   ....[80]....
        /*06bc*/ 	.word	0xffffffff


	//   ....[81]....
        /*06c0*/ 	.word	0xffffffff


	//   ....[82]....
        /*06c4*/ 	.word	0xffffffff


	//   ....[83]....
        /*06c8*/ 	.word	0xffffffff


	//   ....[84]....
        /*06cc*/ 	.word	0xffffffff


	//   ....[85]....
        /*06d0*/ 	.word	0xffffffff


	//   ....[86]....
        /*06d4*/ 	.word	0xffffffff


	//   ....[87]....
        /*06d8*/ 	.word	0xffffffff


	//   ....[88]....
        /*06dc*/ 	.word	0xffffffff


	//   ....[89]....
        /*06e0*/ 	.word	0xffffffff


	//   ....[90]....
        /*06e4*/ 	.word	0xffffffff


	//   ....[91]....
        /*06e8*/ 	.word	0xffffffff


	//   ....[92]....
        /*06ec*/ 	.word	0xffffffff


	//   ....[93]....
        /*06f0*/ 	.word	0xffffffff


	//   ....[94]....
        /*06f4*/ 	.word	0xffffffff


	//   ....[95]....
        /*06f8*/ 	.word	0xffffffff


	//   ....[96]....
        /*06fc*/ 	.word	0xffffffff


	//   ....[97]....
        /*0700*/ 	.word	0xffffffff


	//   ....[98]....
        /*0704*/ 	.word	0xffffffff


	//   ....[99]....
        /*0708*/ 	.word	0xffffffff


	//   ....[100]....
        /*070c*/ 	.word	0xffffffff


	//   ....[101]....
        /*0710*/ 	.word	0xffffffff


	//   ....[102]....
        /*0714*/ 	.word	0xffffffff


	//   ....[103]....
        /*0718*/ 	.word	0xffffffff


	//   ....[104]....
        /*071c*/ 	.word	0xffffffff


	//   ....[105]....
        /*0720*/ 	.word	0xffffffff


	//   ....[106]....
        /*0724*/ 	.word	0xffffffff


	//   ....[107]....
        /*0728*/ 	.word	0xffffffff


	//   ....[108]....
        /*072c*/ 	.word	0xffffffff


	//   ....[109]....
        /*0730*/ 	.word	0xffffffff


	//   ....[110]....
        /*0734*/ 	.word	0xffffffff


	//   ....[111]....
        /*0738*/ 	.word	0xffffffff


	//   ....[112]....
        /*073c*/ 	.word	0xffffffff


	//   ....[113]....
        /*0740*/ 	.word	0xffffffff


	//   ....[114]....
        /*0744*/ 	.word	0xffffffff


	//   ....[115]....
        /*0748*/ 	.word	0xffffffff


	//   ....[116]....
        /*074c*/ 	.word	0xffffffff


	//   ....[117]....
        /*0750*/ 	.word	0xffffffff


	//   ....[118]....
        /*0754*/ 	.word	0xffffffff


	//   ....[119]....
        /*0758*/ 	.word	0xffffffff


	//   ....[120]....
        /*075c*/ 	.word	0xffffffff


	//   ....[121]....
        /*0760*/ 	.word	0xffffffff


	//   ....[122]....
        /*0764*/ 	.word	0xffffffff


	//   ....[123]....
        /*0768*/ 	.word	0xffffffff


	//   ....[124]....
        /*076c*/ 	.word	0xffffffff


	//   ....[125]....
        /*0770*/ 	.word	0xffffffff


	//   ....[126]....
        /*0774*/ 	.word	0xffffffff


	//   ....[127]....
        /*0778*/ 	.word	0xffffffff


	//   ....[128]....
        /*077c*/ 	.word	0xffffffff


	//   ....[129]....
        /*0780*/ 	.word	0xffffffff


	//   ....[130]....
        /*0784*/ 	.word	0xffffffff


	//   ....[131]....
        /*0788*/ 	.word	0xffffffff


	//   ....[132]....
        /*078c*/ 	.word	0xffffffff


	//   ....[133]....
        /*0790*/ 	.word	0xffffffff


	//   ....[134]....
        /*0794*/ 	.word	0xffffffff


	//   ....[135]....
        /*0798*/ 	.word	0xffffffff


	//   ....[136]....
        /*079c*/ 	.word	0xffffffff


	//   ....[137]....
        /*07a0*/ 	.word	0xffffffff


	//   ....[138]....
        /*07a4*/ 	.word	0xffffffff


	//   ....[139]....
        /*07a8*/ 	.word	0xffffffff


	//   ....[140]....
        /*07ac*/ 	.word	0xffffffff


	//   ....[141]....
        /*07b0*/ 	.word	0xffffffff


	//   ....[142]....
        /*07b4*/ 	.word	0xffffffff


	//   ....[143]....
        /*07b8*/ 	.word	0xffffffff


	//   ....[144]....
        /*07bc*/ 	.word	0xffffffff


	//   ....[145]....
        /*07c0*/ 	.word	0xffffffff


	//   ....[146]....
        /*07c4*/ 	.word	0xffffffff


	//   ....[147]....
        /*07c8*/ 	.word	0xffffffff


	//   ....[148]....
        /*07cc*/ 	.word	0xffffffff


	//   ....[149]....
        /*07d0*/ 	.word	0xffffffff


	//   ....[150]....
        /*07d4*/ 	.word	0xffffffff


	//   ....[151]....
        /*07d8*/ 	.word	0xffffffff


	//   ....[152]....
        /*07dc*/ 	.word	0xffffffff


	//   ....[153]....
        /*07e0*/ 	.word	0xffffffff


	//   ....[154]....
        /*07e4*/ 	.word	0xffffffff


	//   ....[155]....
        /*07e8*/ 	.word	0xffffffff


	//   ....[156]....
        /*07ec*/ 	.word	0xffffffff


	//   ....[157]....
        /*07f0*/ 	.word	0xffffffff


	//   ....[158]....
        /*07f4*/ 	.word	0xffffffff


	//   ....[159]....
        /*07f8*/ 	.word	0xffffffff


	//   ....[160]....
        /*07fc*/ 	.word	0xffffffff


	//   ....[161]....
        /*0800*/ 	.word	0xffffffff


	//   ....[162]....
        /*0804*/ 	.word	0xffffffff


	//   ....[163]....
        /*0808*/ 	.word	0xffffffff


	//   ....[164]....
        /*080c*/ 	.word	0xffffffff


	//   ....[165]....
        /*0810*/ 	.word	0xffffffff


	//   ....[166]....
        /*0814*/ 	.word	0xffffffff


	//   ....[167]....
        /*0818*/ 	.word	0xffffffff


	//   ....[168]....
        /*081c*/ 	.word	0xffffffff


	//   ....[169]....
        /*0820*/ 	.word	0xffffffff


	//   ....[170]....
        /*0824*/ 	.word	0xffffffff


	//   ....[171]....
        /*0828*/ 	.word	0xffffffff


	//   ....[172]....
        /*082c*/ 	.word	0xffffffff


	//   ....[173]....
        /*0830*/ 	.word	0xffffffff


	//   ....[174]....
        /*0834*/ 	.word	0xffffffff


	//   ....[175]....
        /*0838*/ 	.word	0xffffffff


	//   ....[176]....
        /*083c*/ 	.word	0xffffffff


	//   ....[177]....
        /*0840*/ 	.word	0xffffffff


	//   ....[178]....
        /*0844*/ 	.word	0xffffffff


	//   ....[179]....
        /*0848*/ 	.word	0xffffffff


	//   ....[180]....
        /*084c*/ 	.word	0xffffffff


	//   ....[181]....
        /*0850*/ 	.word	0xffffffff


	//   ....[182]....
        /*0854*/ 	.word	0xffffffff


	//   ....[183]....
        /*0858*/ 	.word	0xffffffff


	//   ....[184]....
        /*085c*/ 	.word	0xffffffff


	//   ....[185]....
        /*0860*/ 	.word	0xffffffff


	//   ....[186]....
        /*0864*/ 	.word	0xffffffff


	//   ....[187]....
        /*0868*/ 	.word	0xffffffff


	//   ....[188]....
        /*086c*/ 	.word	0xffffffff


	//   ....[189]....
        /*0870*/ 	.word	0xffffffff


	//   ....[190]....
        /*0874*/ 	.word	0xffffffff


	//   ....[191]....
        /*0878*/ 	.word	0xffffffff


	//   ....[192]....
        /*087c*/ 	.word	0xffffffff


	//   ....[193]....
        /*0880*/ 	.word	0xffffffff


	//   ....[194]....
        /*0884*/ 	.word	0xffffffff


	//   ....[195]....
        /*0888*/ 	.word	0xffffffff


	//   ....[196]....
        /*088c*/ 	.word	0xffffffff


	//   ....[197]....
        /*0890*/ 	.word	0xffffffff


	//   ....[198]....
        /*0894*/ 	.word	0xffffffff


	//   ....[199]....
        /*0898*/ 	.word	0xffffffff


	//   ....[200]....
        /*089c*/ 	.word	0xffffffff


	//   ....[201]....
        /*08a0*/ 	.word	0xffffffff


	//   ....[202]....
        /*08a4*/ 	.word	0xffffffff


	//   ....[203]....
        /*08a8*/ 	.word	0xffffffff


	//   ....[204]....
        /*08ac*/ 	.word	0xffffffff


	//   ....[205]....
        /*08b0*/ 	.word	0xffffffff


	//   ....[206]....
        /*08b4*/ 	.word	0xffffffff


	//   ....[207]....
        /*08b8*/ 	.word	0xffffffff


	//   ....[208]....
        /*08bc*/ 	.word	0xffffffff


	//   ....[209]....
        /*08c0*/ 	.word	0xffffffff


	//   ....[210]....
        /*08c4*/ 	.word	0xffffffff


	//   ....[211]....
        /*08c8*/ 	.word	0xffffffff


	//   ....[212]....
        /*08cc*/ 	.word	0xffffffff


	//   ....[213]....
        /*08d0*/ 	.word	0xffffffff


	//   ....[214]....
        /*08d4*/ 	.word	0xffffffff


	//   ....[215]....
        /*08d8*/ 	.word	0xffffffff


	//   ....[216]....
        /*08dc*/ 	.word	0xffffffff


	//   ....[217]....
        /*08e0*/ 	.word	0xffffffff


	//   ....[218]....
        /*08e4*/ 	.word	0xffffffff


	//   ....[219]....
        /*08e8*/ 	.word	0xffffffff


	//   ....[220]....
        /*08ec*/ 	.word	0xffffffff


	//   ....[221]....
        /*08f0*/ 	.word	0xffffffff


	//   ....[222]....
        /*08f4*/ 	.word	0xffffffff


	//   ....[223]....
        /*08f8*/ 	.word	0xffffffff


	//   ....[224]....
        /*08fc*/ 	.word	0xffffffff


	//   ....[225]....
        /*0900*/ 	.word	0xffffffff


	//   ....[226]....
        /*0904*/ 	.word	0xffffffff


	//   ....[227]....
        /*0908*/ 	.word	0xffffffff


	//   ....[228]....
        /*090c*/ 	.word	0xffffffff


	//   ....[229]....
        /*0910*/ 	.word	0xffffffff


	//   ....[230]....
        /*0914*/ 	.word	0xffffffff


	//   ....[231]....
        /*0918*/ 	.word	0xffffffff


	//   ....[232]....
        /*091c*/ 	.word	0xffffffff


	//   ....[233]....
        /*0920*/ 	.word	0xffffffff


	//   ....[234]....
        /*0924*/ 	.word	0xffffffff


	//   ....[235]....
        /*0928*/ 	.word	0xffffffff


	//   ....[236]....
        /*092c*/ 	.word	0xffffffff


	//   ....[237]....
        /*0930*/ 	.word	0xffffffff


	//   ....[238]....
        /*0934*/ 	.word	0xffffffff


	//   ....[239]....
        /*0938*/ 	.word	0xffffffff


	//   ....[240]....
        /*093c*/ 	.word	0xffffffff


	//   ....[241]....
        /*0940*/ 	.word	0xffffffff


	//   ....[242]....
        /*0944*/ 	.word	0xffffffff


	//   ....[243]....
        /*0948*/ 	.word	0xffffffff


	//   ....[244]....
        /*094c*/ 	.word	0xffffffff


	//   ....[245]....
        /*0950*/ 	.word	0xffffffff


	//   ....[246]....
        /*0954*/ 	.word	0xffffffff


	//   ....[247]....
        /*0958*/ 	.word	0xffffffff


	//   ....[248]....
        /*095c*/ 	.word	0xffffffff


	//   ....[249]....
        /*0960*/ 	.word	0xffffffff


	//   ....[250]....
        /*0964*/ 	.word	0xffffffff


	//   ....[251]....
        /*0968*/ 	.word	0xffffffff


	//   ....[252]....
        /*096c*/ 	.word	0xffffffff


	//   ....[253]....
        /*0970*/ 	.word	0xffffffff


	//   ....[254]....
        /*0974*/ 	.word	0xffffffff


	//   ....[255]....
        /*0978*/ 	.word	0xffffffff


	//   ....[0]....
        /*097c*/ 	.word	0xffffffff


	//   ....[1]....
        /*0980*/ 	.word	0xffffffff


	//   ....[2]....
        /*0984*/ 	.word	0xffffffff


	//   ....[3]....
        /*0988*/ 	.word	0xffffffff


	//   ....[4]....
        /*098c*/ 	.word	0xffffffff


	//   ....[5]....
        /*0990*/ 	.word	0xffffffff


	//   ....[6]....
        /*0994*/ 	.word	0xffffffff


	//   ....[7]....
        /*0998*/ 	.word	0xffffffff


	//   ....[8]....
        /*099c*/ 	.word	0xffffffff


	//   ....[9]....
        /*09a0*/ 	.word	0xffffffff


	//   ....[10]....
        /*09a4*/ 	.word	0xffffffff


	//   ....[11]....
        /*09a8*/ 	.word	0xffffffff


	//   ....[12]....
        /*09ac*/ 	.word	0xffffffff


	//   ....[13]....
        /*09b0*/ 	.word	0xffffffff


	//   ....[14]....
        /*09b4*/ 	.word	0xffffffff


	//   ....[15]....
        /*09b8*/ 	.word	0xffffffff


	//   ....[16]....
        /*09bc*/ 	.word	0xffffffff


	//   ....[17]....
        /*09c0*/ 	.word	0xffffffff


	//   ....[18]....
        /*09c4*/ 	.word	0xffffffff


	//   ....[19]....
        /*09c8*/ 	.word	0xffffffff


	//   ....[20]....
        /*09cc*/ 	.word	0xffffffff


	//   ....[21]....
        /*09d0*/ 	.word	0xffffffff


	//   ....[22]....
        /*09d4*/ 	.word	0xffffffff


	//   ....[23]....
        /*09d8*/ 	.word	0xffffffff


	//   ....[24]....
        /*09dc*/ 	.word	0xffffffff


	//   ....[25]....
        /*09e0*/ 	.word	0xffffffff


	//   ....[26]....
        /*09e4*/ 	.word	0xffffffff


	//   ....[27]....
        /*09e8*/ 	.word	0xffffffff


	//   ....[28]....
        /*09ec*/ 	.word	0xffffffff


	//   ....[29]....
        /*09f0*/ 	.word	0xffffffff


	//   ....[30]....
        /*09f4*/ 	.word	0xffffffff


	//   ....[31]....
        /*09f8*/ 	.word	0xffffffff


	//   ....[32]....
        /*09fc*/ 	.word	0xffffffff


	//   ....[33]....
        /*0a00*/ 	.word	0xffffffff


	//   ....[34]....
        /*0a04*/ 	.word	0xffffffff


	//   ....[35]....
        /*0a08*/ 	.word	0xffffffff


	//   ....[36]....
        /*0a0c*/ 	.word	0xffffffff


	//   ....[37]....
        /*0a10*/ 	.word	0xffffffff


	//   ....[38]....
        /*0a14*/ 	.word	0xffffffff


	//   ....[39]....
        /*0a18*/ 	.word	0xffffffff


	//   ....[40]....
        /*0a1c*/ 	.word	0xffffffff


	//   ....[41]....
        /*0a20*/ 	.word	0xffffffff


	//   ....[42]....
        /*0a24*/ 	.word	0xffffffff


	//   ....[43]....
        /*0a28*/ 	.word	0xffffffff


	//   ....[44]....
        /*0a2c*/ 	.word	0xffffffff


	//   ....[45]....
        /*0a30*/ 	.word	0xffffffff


	//----- nvinfo : EIATTR_COOP_GROUP_INSTR_OFFSETS
	.align		4
.L_146:
        /*0a34*/ 	.byte	0x04, 0x28
        /*0a36*/ 	.short	(.L_148 - .L_147)


	//   ....[0]....
.L_147:
        /*0a38*/ 	.word	0x00000050


	//   ....[1]....
        /*0a3c*/ 	.word	0x00000200


	//   ....[2]....
        /*0a40*/ 	.word	0x00000230


	//   ....[3]....
        /*0a44*/ 	.word	0x00000260


	//   ....[4]....
        /*0a48*/ 	.word	0x00000290


	//   ....[5]....
        /*0a4c*/ 	.word	0x000002c0


	//   ....[6]....
        /*0a50*/ 	.word	0x000002f0


	//   ....[7]....
        /*0a54*/ 	.word	0x00000460


	//   ....[8]....
        /*0a58*/ 	.word	0x000004a0


	//   ....[9]....
        /*0a5c*/ 	.word	0x000004d0


	//   ....[10]....
        /*0a60*/ 	.word	0x00000500


	//   ....[11]....
        /*0a64*/ 	.word	0x00000530


	//   ....[12]....
        /*0a68*/ 	.word	0x00000560


	//   ....[13]....
        /*0a6c*/ 	.word	0x000005f0


	//   ....[14]....
        /*0a70*/ 	.word	0x00000620


	//   ....[15]....
        /*0a74*/ 	.word	0x00000640


	//   ....[16]....
        /*0a78*/ 	.word	0x000006a0


	//   ....[17]....
        /*0a7c*/ 	.word	0x00002150


	//   ....[18]....
        /*0a80*/ 	.word	0x00002170


	//   ....[19]....
        /*0a84*/ 	.word	0x00002270


	//   ....[20]....
        /*0a88*/ 	.word	0x00002280


	//   ....[21]....
        /*0a8c*/ 	.word	0x00002360


	//   ....[22]....
        /*0a90*/ 	.word	0x00002380


	//   ....[23]....
        /*0a94*/ 	.word	0x00002460


	//   ....[24]....
        /*0a98*/ 	.word	0x00002470


	//   ....[25]....
        /*0a9c*/ 	.word	0x00002550


	//   ....[26]....
        /*0aa0*/ 	.word	0x00002570


	//   ....[27]....
        /*0aa4*/ 	.word	0x00002650


	//   ....[28]....
        /*0aa8*/ 	.word	0x00002660


	//   ....[29]....
        /*0aac*/ 	.word	0x00002740


	//   ....[30]....
        /*0ab0*/ 	.word	0x00002760


	//   ....[31]....
        /*0ab4*/ 	.word	0x00002840


	//   ....[32]....
        /*0ab8*/ 	.word	0x00002850


	//   ....[33]....
        /*0abc*/ 	.word	0x00002c30


	//   ....[34]....
        /*0ac0*/ 	.word	0x00002c50


	//   ....[35]....
        /*0ac4*/ 	.word	0x00002c60


	//   ....[36]....
        /*0ac8*/ 	.word	0x00002c70


	//   ....[37]....
        /*0acc*/ 	.word	0x00002c80


	//   ....[38]....
        /*0ad0*/ 	.word	0x00002c90


	//   ....[39]....
        /*0ad4*/ 	.word	0x00002ca0


	//   ....[40]....
        /*0ad8*/ 	.word	0x00002cc0


	//   ....[41]....
        /*0adc*/ 	.word	0x00002ce0


	//   ....[42]....
        /*0ae0*/ 	.word	0x00002d00


	//   ....[43]....
        /*0ae4*/ 	.word	0x000030f0


	//   ....[44]....
        /*0ae8*/ 	.word	0x00003110


	//   ....[45]....
        /*0aec*/ 	.word	0x00003130


	//   ....[46]....
        /*0af0*/ 	.word	0x00003140


	//   ....[47]....
        /*0af4*/ 	.word	0x00003180


	//   ....[48]....
        /*0af8*/ 	.word	0x000031b0


	//   ....[49]....
        /*0afc*/ 	.word	0x000031c0


	//   ....[50]....
        /*0b00*/ 	.word	0x000031f0


	//   ....[51]....
        /*0b04*/ 	.word	0x00003220


	//   ....[52]....
        /*0b08*/ 	.word	0x00003230


	//   ....[53]....
        /*0b0c*/ 	.word	0x00003aa0


	//   ....[54]....
        /*0b10*/ 	.word	0x00003ac0


	//   ....[55]....
        /*0b14*/ 	.word	0x00003ae0


	//   ....[56]....
        /*0b18*/ 	.word	0x00003af0


	//   ....[57]....
        /*0b1c*/ 	.word	0x00003b00


	//   ....[58]....
        /*0b20*/ 	.word	0x00003b10


	//   ....[59]....
        /*0b24*/ 	.word	0x00003b20


	//   ....[60]....
        /*0b28*/ 	.word	0x00003b30


	//   ....[61]....
        /*0b2c*/ 	.word	0x00003b60


	//   ....[62]....
        /*0b30*/ 	.word	0x00003b90


	//   ....[63]....
        /*0b34*/ 	.word	0x00004810


	//   ....[64]....
        /*0b38*/ 	.word	0x00004840


	//   ....[65]....
        /*0b3c*/ 	.word	0x00004850


	//   ....[66]....
        /*0b40*/ 	.word	0x00004860


	//   ....[67]....
        /*0b44*/ 	.word	0x00004870


	//   ....[68]....
        /*0b48*/ 	.word	0x000048a0


	//   ....[69]....
        /*0b4c*/ 	.word	0x000048c0


	//   ....[70]....
        /*0b50*/ 	.word	0x000048e0


	//   ....[71]....
        /*0b54*/ 	.word	0x000064a0


	//   ....[72]....
        /*0b58*/ 	.word	0x000064c0


	//   ....[73]....
        /*0b5c*/ 	.word	0x00006510


	//   ....[74]....
        /*0b60*/ 	.word	0x00006540


	//   ....[75]....
        /*0b64*/ 	.word	0x00006570


	//   ....[76]....
        /*0b68*/ 	.word	0x00006590


	//   ....[77]....
        /*0b6c*/ 	.word	0x000065b0


	//   ....[78]....
        /*0b70*/ 	.word	0x000065d0


	//   ....[79]....
        /*0b74*/ 	.word	0x000065f0


	//   ....[80]....
        /*0b78*/ 	.word	0x00006610


	//   ....[81]....
        /*0b7c*/ 	.word	0x00006ee0


	//   ....[82]....
        /*0b80*/ 	.word	0x00006f00


	//   ....[83]....
        /*0b84*/ 	.word	0x00006f30


	//   ....[84]....
        /*0b88*/ 	.word	0x00006f50


	//   ....[85]....
        /*0b8c*/ 	.word	0x00006f60


	//   ....[86]....
        /*0b90*/ 	.word	0x00006f70


	//   ....[87]....
        /*0b94*/ 	.word	0x00006f80


	//   ....[88]....
        /*0b98*/ 	.word	0x00006f90


	//   ....[89]....
        /*0b9c*/ 	.word	0x00006fa0


	//   ....[90]....
        /*0ba0*/ 	.word	0x00006fb0


	//   ....[91]....
        /*0ba4*/ 	.word	0x00007640


	//   ....[92]....
        /*0ba8*/ 	.word	0x00007650


	//   ....[93]....
        /*0bac*/ 	.word	0x00007660


	//   ....[94]....
        /*0bb0*/ 	.word	0x00007670


	//   ....[95]....
        /*0bb4*/ 	.word	0x000076a0


	//   ....[96]....
        /*0bb8*/ 	.word	0x000076c0


	//   ....[97]....
        /*0bbc*/ 	.word	0x000076e0


	//   ....[98]....
        /*0bc0*/ 	.word	0x000076f0


	//   ....[99]....
        /*0bc4*/ 	.word	0x000094b0


	//   ....[100]....
        /*0bc8*/ 	.word	0x000094c0


	//   ....[101]....
        /*0bcc*/ 	.word	0x000094d0


	//   ....[102]....
        /*0bd0*/ 	.word	0x000094e0


	//   ....[103]....
        /*0bd4*/ 	.word	0x00009510


	//   ....[104]....
        /*0bd8*/ 	.word	0x00009530


	//   ....[105]....
        /*0bdc*/ 	.word	0x00009550


	//   ....[106]....
        /*0be0*/ 	.word	0x00009560


	//   ....[107]....
        /*0be4*/ 	.word	0x0000a780


	//   ....[108]....
        /*0be8*/ 	.word	0x0000a790


	//   ....[109]....
        /*0bec*/ 	.word	0x0000a7a0


	//   ....[110]....
        /*0bf0*/ 	.word	0x0000a7b0


	//   ....[111]....
        /*0bf4*/ 	.word	0x0000a7c0


	//   ....[112]....
        /*0bf8*/ 	.word	0x0000a7d0


	//   ....[113]....
        /*0bfc*/ 	.word	0x0000a7e0


	//   ....[114]....
        /*0c00*/ 	.word	0x0000a7f0


	//   ....[115]....
        /*0c04*/ 	.word	0x0000abb0


	//   ....[116]....
        /*0c08*/ 	.word	0x0000abd0


	//   ....[117]....
        /*0c0c*/ 	.word	0x0000ac60


	//   ....[118]....
        /*0c10*/ 	.word	0x0000ac70


	//   ....[119]....
        /*0c14*/ 	.word	0x0000acf0


	//   ....[120]....
        /*0c18*/ 	.word	0x0000ad10


	//   ....[121]....
        /*0c1c*/ 	.word	0x0000ad90


	//   ....[122]....
        /*0c20*/ 	.word	0x0000ada0


	//   ....[123]....
        /*0c24*/ 	.word	0x0000ae20


	//   ....[124]....
        /*0c28*/ 	.word	0x0000ae40


	//   ....[125]....
        /*0c2c*/ 	.word	0x0000aec0


	//   ....[126]....
        /*0c30*/ 	.word	0x0000aed0


	//   ....[127]....
        /*0c34*/ 	.word	0x0000af50


	//   ....[128]....
        /*0c38*/ 	.word	0x0000af70


	//   ....[129]....
        /*0c3c*/ 	.word	0x0000aff0


	//   ....[130]....
        /*0c40*/ 	.word	0x0000b000


	//   ....[131]....
        /*0c44*/ 	.word	0x0000b2a0


	//   ....[132]....
        /*0c48*/ 	.word	0x0000b2c0


	//   ....[133]....
        /*0c4c*/ 	.word	0x0000b610


	//   ....[134]....
        /*0c50*/ 	.word	0x0000b620


	//   ....[135]....
        /*0c54*/ 	.word	0x0000b970


	//   ....[136]....
        /*0c58*/ 	.word	0x0000b990


	//   ....[137]....
        /*0c5c*/ 	.word	0x0000bce0


	//   ....[138]....
        /*0c60*/ 	.word	0x0000bcf0


	//   ....[139]....
        /*0c64*/ 	.word	0x0000c7a0


	//   ....[140]....
        /*0c68*/ 	.word	0x0000c7c0


	//   ....[141]....
        /*0c6c*/ 	.word	0x0000c860


	//   ....[142]....
        /*0c70*/ 	.word	0x0000c870


	//   ....[143]....
        /*0c74*/ 	.word	0x0000c8f0


	//   ....[144]....
        /*0c78*/ 	.word	0x0000c910


	//   ....[145]....
        /*0c7c*/ 	.word	0x0000c990


	//   ....[146]....
        /*0c80*/ 	.word	0x0000c9a0


	//   ....[147]....
        /*0c84*/ 	.word	0x0000ca20


	//   ....[148]....
        /*0c88*/ 	.word	0x0000ca40


	//   ....[149]....
        /*0c8c*/ 	.word	0x0000cac0


	//   ....[150]....
        /*0c90*/ 	.word	0x0000cad0


	//   ....[151]....
        /*0c94*/ 	.word	0x0000cb50


	//   ....[152]....
        /*0c98*/ 	.word	0x0000cb70


	//   ....[153]....
        /*0c9c*/ 	.word	0x0000cbf0


	//   ....[154]....
        /*0ca0*/ 	.word	0x0000cc00


	//   ....[155]....
        /*0ca4*/ 	.word	0x0000cd60


	//   ....[156]....
        /*0ca8*/ 	.word	0x0000cd80


	//   ....[157]....
        /*0cac*/ 	.word	0x0000ceb0


	//   ....[158]....
        /*0cb0*/ 	.word	0x0000cef0


	//   ....[159]....
        /*0cb4*/ 	.word	0x0000cf20


	//   ....[160]....
        /*0cb8*/ 	.word	0x0000cf50


	//   ....[161]....
        /*0cbc*/ 	.word	0x0000cf80


	//   ....[162]....
        /*0cc0*/ 	.word	0x0000cfb0


	//   ....[163]....
        /*0cc4*/ 	.word	0x0000d110


	//   ....[164]....
        /*0cc8*/ 	.word	0x0000d150


	//   ....[165]....
        /*0ccc*/ 	.word	0x0000d180


	//   ....[166]....
        /*0cd0*/ 	.word	0x0000d1b0


	//   ....[167]....
        /*0cd4*/ 	.word	0x0000d1e0


	//   ....[168]....
        /*0cd8*/ 	.word	0x0000d210


	//   ....[169]....
        /*0cdc*/ 	.word	0x0000d2a0


	//   ....[170]....
        /*0ce0*/ 	.word	0x0000d2d0


	//   ....[171]....
        /*0ce4*/ 	.word	0x0000d2e0


	//   ....[172]....
        /*0ce8*/ 	.word	0x0000d340


	//   ....[173]....
        /*0cec*/ 	.word	0x0000d920


	//   ....[174]....
        /*0cf0*/ 	.word	0x0000d980


	//   ....[175]....
        /*0cf4*/ 	.word	0x0000d9d0


	//   ....[176]....
        /*0cf8*/ 	.word	0x0000da20


	//   ....[177]....
        /*0cfc*/ 	.word	0x0000da70


	//   ....[178]....
        /*0d00*/ 	.word	0x0000dae0


	//   ....[179]....
        /*0d04*/ 	.word	0x0000db30


	//   ....[180]....
        /*0d08*/ 	.word	0x0000db90


	//   ....[181]....
        /*0d0c*/ 	.word	0x0000dc00


	//   ....[182]....
        /*0d10*/ 	.word	0x0000dc60


	//   ....[183]....
        /*0d14*/ 	.word	0x0000dcd0


	//   ....[184]....
        /*0d18*/ 	.word	0x0000dd40


	//   ....[185]....
        /*0d1c*/ 	.word	0x0000ddb0


	//   ....[186]....
        /*0d20*/ 	.word	0x0000de10


	//   ....[187]....
        /*0d24*/ 	.word	0x0000de80


	//   ....[188]....
        /*0d28*/ 	.word	0x0000def0


	//   ....[189]....
        /*0d2c*/ 	.word	0x0000df60


	//   ....[190]....
        /*0d30*/ 	.word	0x0000dfc0


	//   ....[191]....
        /*0d34*/ 	.word	0x0000e030


	//   ....[192]....
        /*0d38*/ 	.word	0x0000e0a0


	//   ....[193]....
        /*0d3c*/ 	.word	0x0000e110


	//   ....[194]....
        /*0d40*/ 	.word	0x0000e170


	//   ....[195]....
        /*0d44*/ 	.word	0x0000e1e0


	//   ....[196]....
        /*0d48*/ 	.word	0x0000e250


	//   ....[197]....
        /*0d4c*/ 	.word	0x0000e2c0


	//   ....[198]....
        /*0d50*/ 	.word	0x0000e320


	//   ....[199]....
        /*0d54*/ 	.word	0x0000e390


	//   ....[200]....
        /*0d58*/ 	.word	0x0000e400


	//   ....[201]....
        /*0d5c*/ 	.word	0x0000e4d0


	//   ....[202]....
        /*0d60*/ 	.word	0x0000e530


	//   ....[203]....
        /*0d64*/ 	.word	0x0000e610


	//   ....[204]....
        /*0d68*/ 	.word	0x0000e670


	//   ....[205]....
        /*0d6c*/ 	.word	0x0000e750


	//   ....[206]....
        /*0d70*/ 	.word	0x0000e7b0


	//   ....[207]....
        /*0d74*/ 	.word	0x0000e890


	//   ....[208]....
        /*0d78*/ 	.word	0x0000e8f0


	//   ....[209]....
        /*0d7c*/ 	.word	0x0000e950


	//   ....[210]....
        /*0d80*/ 	.word	0x0000e9b0


	//   ....[211]....
        /*0d84*/ 	.word	0x0000ea00


	//   ....[212]....
        /*0d88*/ 	.word	0x0000ea50


	//   ....[213]....
        /*0d8c*/ 	.word	0x0000eaa0


	//   ....[214]....
        /*0d90*/ 	.word	0x0000eaf0


	//   ....[215]....
        /*0d94*/ 	.word	0x0000eb40


	//   ....[216]....
        /*0d98*/ 	.word	0x0000eb90


	//   ....[217]....
        /*0d9c*/ 	.word	0x0000ec00


	//   ....[218]....
        /*0da0*/ 	.word	0x0000ec70


	//   ....[219]....
        /*0da4*/ 	.word	0x0000ece0


	//   ....[220]....
        /*0da8*/ 	.word	0x0000edc0


	//   ....[221]....
        /*0dac*/ 	.word	0x0000ee20


	//   ....[222]....
        /*0db0*/ 	.word	0x0000ef00


	//   ....[223]....
        /*0db4*/ 	.word	0x0000ef60


	//   ....[224]....
        /*0db8*/ 	.word	0x0000f040


	//   ....[225]....
        /*0dbc*/ 	.word	0x0000f0a0


	//   ....[226]....
        /*0dc0*/ 	.word	0x0000f180


	//   ....[227]....
        /*0dc4*/ 	.word	0x0000f1e0


	//   ....[228]....
        /*0dc8*/ 	.word	0x0000f230


	//   ....[229]....
        /*0dcc*/ 	.word	0x0000f270


	//   ....[230]....
        /*0dd0*/ 	.word	0x0000f2c0


	//   ....[231]....
        /*0dd4*/ 	.word	0x0000f300


	//   ....[232]....
        /*0dd8*/ 	.word	0x0000f350


	//   ....[233]....
        /*0ddc*/ 	.word	0x0000f390


	//   ....[234]....
        /*0de0*/ 	.word	0x0000f3e0


	//   ....[235]....
        /*0de4*/ 	.word	0x0000f420


	//   ....[236]....
        /*0de8*/ 	.word	0x0000f480


	//   ....[237]....
        /*0dec*/ 	.word	0x0000f4d0


	//   ....[238]....
        /*0df0*/ 	.word	0x0000f520


	//   ....[239]....
        /*0df4*/ 	.word	0x0000f570


	//   ....[240]....
        /*0df8*/ 	.word	0x0000f5c0


	//   ....[241]....
        /*0dfc*/ 	.word	0x0000f610


	//   ....[242]....
        /*0e00*/ 	.word	0x0000f660


	//   ....[243]....
        /*0e04*/ 	.word	0x0000f6b0


	//   ....[244]....
        /*0e08*/ 	.word	0x0000f720


	//   ....[245]....
        /*0e0c*/ 	.word	0x0000f790


	//   ....[246]....
        /*0e10*/ 	.word	0x0000f800


	//   ....[247]....
        /*0e14*/ 	.word	0x0000f860


	//   ....[248]....
        /*0e18*/ 	.word	0x0000f8d0


	//   ....[249]....
        /*0e1c*/ 	.word	0x0000f940


	//   ....[250]....
        /*0e20*/ 	.word	0x0000f9b0


	//   ....[251]....
        /*0e24*/ 	.word	0x0000fa10


	//   ....[252]....
        /*0e28*/ 	.word	0x0000fa80


	//   ....[253]....
        /*0e2c*/ 	.word	0x0000faf0


	//   ....[254]....
        /*0e30*/ 	.word	0x0000fb60


	//   ....[255]....
        /*0e34*/ 	.word	0x0000fbc0


	//   ....[0]....
        /*0e38*/ 	.word	0x0000fc30


	//   ....[1]....
        /*0e3c*/ 	.word	0x0000fca0


	//   ....[2]....
        /*0e40*/ 	.word	0x0000fd10


	//   ....[3]....
        /*0e44*/ 	.word	0x0000fd70


	//   ....[4]....
        /*0e48*/ 	.word	0x0000fde0


	//   ....[5]....
        /*0e4c*/ 	.word	0x0000fe50


	//   ....[6]....
        /*0e50*/ 	.word	0x0000fec0


	//   ....[7]....
        /*0e54*/ 	.word	0x0000ff20


	//   ....[8]....
        /*0e58*/ 	.word	0x0000ff90


	//   ....[9]....
        /*0e5c*/ 	.word	0x00010000


	//   ....[10]....
        /*0e60*/ 	.word	0x00010070


	//   ....[11]....
        /*0e64*/ 	.word	0x000100d0


	//   ....[12]....
        /*0e68*/ 	.word	0x00010140


	//   ....[13]....
        /*0e6c*/ 	.word	0x000101b0


	//   ....[14]....
        /*0e70*/ 	.word	0x00010220


	//   ....[15]....
        /*0e74*/ 	.word	0x00010280


	//   ....[16]....
        /*0e78*/ 	.word	0x000102f0


	//   ....[17]....
        /*0e7c*/ 	.word	0x00010360


	//   ....[18]....
        /*0e80*/ 	.word	0x000103d0


	//   ....[19]....
        /*0e84*/ 	.word	0x00010430


	//   ....[20]....
        /*0e88*/ 	.word	0x000104a0


	//   ....[21]....
        /*0e8c*/ 	.word	0x00010510


	//   ....[22]....
        /*0e90*/ 	.word	0x00010580


	//   ....[23]....
        /*0e94*/ 	.word	0x000105e0


	//   ....[24]....
        /*0e98*/ 	.word	0x00010650


	//   ....[25]....
        /*0e9c*/ 	.word	0x000106c0


	//   ....[26]....
        /*0ea0*/ 	.word	0x00010730


	//   ....[27]....
        /*0ea4*/ 	.word	0x00010790


	//   ....[28]....
        /*0ea8*/ 	.word	0x00010800


	//   ....[29]....
        /*0eac*/ 	.word	0x00010870


	//   ....[30]....
        /*0eb0*/ 	.word	0x000108c0


	//   ....[31]....
        /*0eb4*/ 	.word	0x00010900


	//   ....[32]....
        /*0eb8*/ 	.word	0x00010950


	//   ....[33]....
        /*0ebc*/ 	.word	0x000109a0


	//   ....[34]....
        /*0ec0*/ 	.word	0x000109f0


	//   ....[35]....
        /*0ec4*/ 	.word	0x00010a60


	//   ....[36]....
        /*0ec8*/ 	.word	0x00010ab0


	//   ....[37]....
        /*0ecc*/ 	.word	0x00010b00


	//   ....[38]....
        /*0ed0*/ 	.word	0x00010b50


	//   ....[39]....
        /*0ed4*/ 	.word	0x00010ba0


	//   ....[40]....
        /*0ed8*/ 	.word	0x00010bf0


	//   ....[41]....
        /*0edc*/ 	.word	0x00010c60


	//   ....[42]....
        /*0ee0*/ 	.word	0x00010cb0


	//   ....[43]....
        /*0ee4*/ 	.word	0x00010d10


	//   ....[44]....
        /*0ee8*/ 	.word	0x00010d70


	//   ....[45]....
        /*0eec*/ 	.word	0x00010de0


	//----- nvinfo : EIATTR_EXIT_INSTR_OFFSETS
	.align		4
.L_148:
        /*0ef0*/ 	.byte	0x04, 0x1c
        /*0ef2*/ 	.short	(.L_150 - .L_149)


	//   ....[0]....
.L_149:
        /*0ef4*/ 	.word	0x00000c10


	//   ....[1]....
        /*0ef8*/ 	.word	0x0000d8e0


	//----- nvinfo : EIATTR_MAX_THREADS
	.align		4
.L_150:
        /*0efc*/ 	.byte	0x04, 0x05
        /*0efe*/ 	.short	(.L_152 - .L_151)
.L_151:
        /*0f00*/ 	.word	0x00000080
        /*0f04*/ 	.word	0x00000001
        /*0f08*/ 	.word	0x00000001


	//----- nvinfo : EIATTR_CRS_STACK_SIZE
	.align		4
.L_152:
        /*0f0c*/ 	.byte	0x04, 0x1e
        /*0f0e*/ 	.short	(.L_154 - .L_153)
.L_153:
        /*0f10*/ 	.word	0x00000000
.L_154:


//--------------------- .nv.info._ZN7cutlass13device_kernelIN5flash19enable_sm80_to_sm89INS1_16FlashAttnFwdSm80INS1_25CollectiveMainloopFwdSm80ILi4ELi1ELb0EN4cute5tupleIJNS5_1CILi128EEENS7_ILi80EEENS7_ILi64EEEEEELi64ENS_10bfloat16_tEfNS_4arch4Sm80ELb0ELb0ELb0ELb1ELb1ELb1ELb1ELb1EEENS1_21CollectiveEpilogueFwdINS6_IJS8_SA_S9_EEENS6_IJNS7_ILi1EEESI_SI_EEESC_SE_Li128ELb1ELb1ELb1ELb0EEENS1_36VarlenDynamicPersistentTileSchedulerILi128ELi80ELi128ELi128ELb1ELb1ELb0ELb0ELb1ELb1EEEEEEEEEvNT_6ParamsE --------------------------
	.section	.nv.info._ZN7cutlass13device_kernelIN5flash19enable_sm80_to_sm89INS1_16FlashAttnFwdSm80INS1_25CollectiveMainloopFwdSm80ILi4ELi1ELb0EN4cute5tupleIJNS5_1CILi128EEENS7_ILi80EEENS7_ILi64EEEEEELi64ENS_10bfloat16_tEfNS_4arch4Sm80ELb0ELb0ELb0ELb1ELb1ELb1ELb1ELb1EEENS1_21CollectiveEpilogueFwdINS6_IJS8_SA_S9_EEENS6_IJNS7_ILi1EEESI_SI_EEESC_SE_Li128ELb1ELb1ELb1ELb0EEENS1_36VarlenDynamicPersistentTileSchedulerILi128ELi80ELi128ELi128ELb1ELb1ELb0ELb0ELb1ELb1EEEEEEEEEvNT_6ParamsE,"",@"SHT_CUDA_INFO"
	.sectionflags	@""
	.align	4


	//----- nvinfo : EIATTR_CUDA_API_VERSION
	.align		4
        /*0000*/ 	.byte	0x04, 0x37
        /*0002*/ 	.short	(.L_156 - .L_155)
.L_155:
        /*0004*/ 	.word	0x00000082


	//----- nvinfo : EIATTR_SW2861232_WAR
	.align		4
.L_156:
        /*0008*/ 	.byte	0x01, 0x35
	.zero		2


	//----- nvinfo : EIATTR_PARAM_CBANK
	.align		4
        /*000c*/ 	.byte	0x04, 0x0a
        /*000e*/ 	.short	(.L_158 - .L_157)
	.align		4
.L_157:
        /*0010*/ 	.word	index@(.nv.constant0._ZN7cutlass13device_kernelIN5flash19enable_sm80_to_sm89INS1_16FlashAttnFwdSm80INS1_25CollectiveMainloopFwdSm80ILi4ELi1ELb0EN4cute5tupleIJNS5_1CILi128EEENS7_ILi80EEENS7_ILi64EEEEEELi64ENS_10bfloat16_tEfNS_4arch4Sm80ELb0ELb0ELb0ELb1ELb1ELb1ELb1ELb1EEENS1_21CollectiveEpilogueFwdINS6_IJS8_SA_S9_EEENS6_IJNS7_ILi1EEESI_SI_EEESC_SE_Li128ELb1ELb1ELb1ELb0EEENS1_36VarlenDynamicPersistentTileSchedulerILi128ELi80ELi128ELi128ELb1ELb1ELb0ELb0ELb1ELb1EEEEEEEEEvNT_6ParamsE)
        /*0014*/ 	.short	0x0160
        /*0016*/ 	.short	0x0438


	//----- nvinfo : EIATTR_CBANK_PARAM_SIZE
	.align		4
.L_158:
        /*0018*/ 	.byte	0x03, 0x19
        /*001a*/ 	.short	0x0438


	//----- nvinfo : EIATTR_KPARAM_INFO
	.align		4
        /*001c*/ 	.byte	0x04, 0x17
        /*001e*/ 	.short	(.L_160 - .L_159)
.L_159:
        /*0020*/ 	.word	0x00000000
        /*0024*/ 	.short	0x0000
        /*0026*/ 	.short	0x0000
        /*0028*/ 	.byte	0x00, 0xf0, 0xe1, 0x10


	//----- nvinfo : EIATTR_MAXREG_COUNT
	.align		4
.L_160:
        /*002c*/ 	.byte	0x03, 0x1b
        /*002e*/ 	.short	0x00ff


	//----- nvinfo : EIATTR_NUM_BARRIERS
	.align		4
        /*0030*/ 	.byte	0x02, 0x4c
        /*0032*/ 	.byte	0x06
	.zero		1


	//----- nvinfo : EIATTR_ANNOTATIONS
	.align		4
        /*0034*/ 	.byte	0x04, 0x55
        /*0036*/ 	.short	(.L_162 - .L_161)


	//   ....[0]....
.L_161:
        /* <DEDUP_REMOVED lines=116> */


	//----- nvinfo : EIATTR_MERCURY_ISA_VERSION
	.align		4
.L_162:
        /*0768*/ 	.byte	0x03, 0x5f
        /*076a*/ 	.short	0x0000


	//----- nvinfo : EIATTR_INT_WARP_WIDE_INSTR_OFFSETS
	.align		4
        /*076c*/ 	.byte	0x04, 0x31
        /*076e*/ 	.short	(.L_164 - .L_163)


	//   ....[0]....
.L_163:
        /*0770*/ 	.word	0x000134c0


	//   ....[1]....
        /*0774*/ 	.word	0x00013540


	//----- nvinfo : EIATTR_COOP_GROUP_MASK_REGIDS
	.align		4
.L_164:
        /*0778*/ 	.byte	0x04, 0x29
        /*077a*/ 	.short	(.L_166 - .L_165)


	//   ....[0]....
.L_165:
        /*077c*/ 	.word	0xffffffff


	//   ....[1]....
        /*0780*/ 	.word	0xffffffff


	//   ....[2]....
        /*0784*/ 	.word	0xffffffff


	//   ....[3]....
        /*0788*/ 	.word	0xffffffff


	//   ....[4]....
        /*078c*/ 	.word	0xffffffff


	//   ....[5]....
        /*0790*/ 	.word	0xffffffff


	//   ....[6]....
        /*0794*/ 	.word	0xffffffff


	//   ....[7]....
        /*0798*/ 	.word	0xffffffff


	//   ....[8]....
        /*079c*/ 	.word	0xffffffff


	//   ....[9]....
        /*07a0*/ 	.word	0xffffffff


	//   ....[10]....
        /*07a4*/ 	.word	0xffffffff


	//   ....[11]....
        /*07a8*/ 	.word	0xffffffff


	//   ....[12]....
        /*07ac*/ 	.word	0xffffffff


	//   ....[13]....
        /*07b0*/ 	.word	0xffffffff


	//   ....[14]....
        /*07b4*/ 	.word	0xffffffff


	//   ....[15]....
        /*07b8*/ 	.word	0xffffffff


	//   ....[16]....
        /*07bc*/ 	.word	0xffffffff


	//   ....[17]....
        /*07c0*/ 	.word	0xffffffff


	//   ....[18]....
        /*07c4*/ 	.word	0xffffffff


	//   ....[19]....
        /*07c8*/ 	.word	0xffffffff


	//   ....[20]....
        /*07cc*/ 	.word	0xffffffff


	//   ....[21]....
        /*07d0*/ 	.word	0xffffffff


	//   ....[22]....
        /*07d4*/ 	.word	0xffffffff


	//   ....[23]....
        /*07d8*/ 	.word	0xffffffff


	//   ....[24]....
        /*07dc*/ 	.word	0xffffffff


	//   ....[25]....
        /*07e0*/ 	.word	0xffffffff


	//   ....[26]....
        /*07e4*/ 	.word	0xffffffff


	//   ....[27]....
        /*07e8*/ 	.word	0xffffffff


	//   ....[28]....
        /*07ec*/ 	.word	0xffffffff


	//   ....[29]....
        /*07f0*/ 	.word	0xffffffff


	//   ....[30]....
        /*07f4*/ 	.word	0xffffffff


	//   ....[31]....
        /*07f8*/ 	.word	0xffffffff


	//   ....[32]....
        /*07fc*/ 	.word	0xffffffff


	//   ....[33]....
        /*0800*/ 	.word	0xffffffff


	//   ....[34]....
        /*0804*/ 	.word	0xffffffff


	//   ....[35]....
        /*0808*/ 	.word	0xffffffff


	//   ....[36]....
        /*080c*/ 	.word	0xffffffff


	//   ....[37]....
        /*0810*/ 	.word	0xffffffff


	//   ....[38]....
        /*0814*/ 	.word	0xffffffff


	//   ....[39]....
        /*0818*/ 	.word	0xffffffff


	//   ....[40]....
        /*081c*/ 	.word	0xffffffff


	//   ....[41]....
        /*0820*/ 	.word	0xffffffff


	//   ....[42]....
        /*0824*/ 	.word	0xffffffff


	//   ....[43]....
        /*0828*/ 	.word	0xffffffff


	//   ....[44]....
        /*082c*/ 	.word	0xffffffff


	//   ....[45]....
        /*0830*/ 	.word	0xffffffff


	//   ....[46]....
        /*0834*/ 	.word	0xffffffff


	//   ....[47]....
        /*0838*/ 	.word	0xffffffff


	//   ....[48]....
        /*083c*/ 	.word	0xffffffff


	//   ....[49]....
        /*0840*/ 	.word	0xffffffff


	//   ....[50]....
        /*0844*/ 	.word	0xffffffff


	//   ....[51]....
        /*0848*/ 	.word	0xffffffff


	//   ....[52]....
        /*084c*/ 	.word	0xffffffff


	//   ....[53]....
        /*0850*/ 	.word	0xffffffff


	//   ....[54]....
        /*0854*/ 	.word	0xffffffff


	//   ....[55]....
        /*0858*/ 	.word	0xffffffff


	//   ....[56]....
        /*085c*/ 	.word	0xffffffff


	//   ....[57]....
        /*0860*/ 	.word	0xffffffff


	//   ....[58]....
        /*0864*/ 	.word	0xffffffff


	//   ....[59]....
        /*0868*/ 	.word	0xffffffff


	//   ....[60]....
        /*086c*/ 	.word	0xffffffff


	//   ....[61]....
        /*0870*/ 	.word	0xffffffff


	//   ....[62]....
        /*0874*/ 	.word	0xffffffff


	//   ....[63]....
        /*0878*/ 	.word	0xffffffff


	//   ....[64]....
        /*087c*/ 	.word	0xffffffff


	//   ....[65]....
        /*0880*/ 	.word	0xffffffff


	//   ....[66]....
        /*0884*/ 	.word	0xffffffff


	//   ....[67]....
        /*0888*/ 	.word	0xffffffff


	//   ....[68]....
        /*088c*/ 	.word	0xffffffff


	//   ....[69]....
        /*0890*/ 	.word	0xffffffff


	//   ....[70]....
        /*0894*/ 	.word	0xffffffff


	//   ....[71]....
        /*0898*/ 	.word	0xffffffff


	//   ....[72]....
        /*089c*/ 	.word	0xffffffff


	//   ....[73]....
        /*08a0*/ 	.word	0xffffffff


	//   ....[74]....
        /*08a4*/ 	.word	0xffffffff


	//   ....[75]....
        /*08a8*/ 	.word	0xffffffff


	//   ....[76]....
        /*08ac*/ 	.word	0xffffffff


	//   ....[77]....
        /*08b0*/ 	.word	0xffffffff


	//   ....[78]....
        /*08b4*/ 	.word	0xffffffff


	//   ....[79]....
        /*08b8*/ 	.word	0xffffffff


	//   ....[80]....
        /*08bc*/ 	.word	0xffffffff


	//   ....[81]....
        /*08c0*/ 	.word	0xffffffff


	//   ....[82]....
        /*08c4*/ 	.word	0xffffffff


	//   ....[83]....
        /*08c8*/ 	.word	0xffffffff


	//   ....[84]....
        /*08cc*/ 	.word	0xffffffff


	//   ....[85]....
        /*08d0*/ 	.word	0xffffffff


	//   ....[86]....
        /*08d4*/ 	.word	0xffffffff


	//   ....[87]....
        /*08d8*/ 	.word	0xffffffff


	//   ....[88]....
        /*08dc*/ 	.word	0xffffffff


	//   ....[89]....
        /*08e0*/ 	.word	0xffffffff


	//   ....[90]....
        /*08e4*/ 	.word	0xffffffff


	//   ....[91]....
        /*08e8*/ 	.word	0xffffffff


	//   ....[92]....
        /*08ec*/ 	.word	0xffffffff


	//   ....[93]....
        /*08f0*/ 	.word	0xffffffff


	//   ....[94]....
        /*08f4*/ 	.word	0xffffffff


	//   ....[95]....
        /*08f8*/ 	.word	0xffffffff


	//   ....[96]....
        /*08fc*/ 	.word	0xffffffff


	//   ....[97]....
        /*0900*/ 	.word	0xffffffff


	//   ....[98]....
        /*0904*/ 	.word	0xffffffff


	//   ....[99]....
        /*0908*/ 	.word	0xffffffff


	//   ....[100]....
        /*090c*/ 	.word	0xffffffff


	//   ....[101]....
        /*0910*/ 	.word	0xffffffff


	//   ....[102]....
        /*0914*/ 	.word	0xffffffff


	//   ....[103]....
        /*0918*/ 	.word	0xffffffff


	//   ....[104]....
        /*091c*/ 	.word	0xffffffff


	//   ....[105]....
        /*0920*/ 	.word	0xffffffff


	//   ....[106]....
        /*0924*/ 	.word	0xffffffff


	//   ....[107]....
        /*0928*/ 	.word	0xffffffff


	//   ....[108]....
        /*092c*/ 	.word	0xffffffff


	//   ....[109]....
        /*0930*/ 	.word	0xffffffff


	//   ....[110]....
        /*0934*/ 	.word	0xffffffff


	//   ....[111]....
        /*0938*/ 	.word	0xffffffff


	//   ....[112]....
        /*093c*/ 	.word	0xffffffff


	//   ....[113]....
        /*0940*/ 	.word	0xffffffff


	//   ....[114]....
        /*0944*/ 	.word	0xffffffff


	//   ....[115]....
        /*0948*/ 	.word	0xffffffff


	//   ....[116]....
        /*094c*/ 	.word	0xffffffff


	//   ....[117]....
        /*0950*/ 	.word	0xffffffff


	//   ....[118]....
        /*0954*/ 	.word	0xffffffff


	//   ....[119]....
        /*0958*/ 	.word	0xffffffff


	//   ....[120]....
        /*095c*/ 	.word	0xffffffff


	//   ....[121]....
        /*0960*/ 	.word	0xffffffff


	//   ....[122]....
        /*0964*/ 	.word	0xffffffff


	//   ....[123]....
        /*0968*/ 	.word	0xffffffff


	//   ....[124]....
        /*096c*/ 	.word	0xffffffff


	//   ....[125]....
        /*0970*/ 	.word	0xffffffff


	//   ....[126]....
        /*0974*/ 	.word	0xffffffff


	//   ....[127]....
        /*0978*/ 	.word	0xffffffff


	//   ....[128]....
        /*097c*/ 	.word	0xffffffff


	//   ....[129]....
        /*0980*/ 	.word	0xffffffff


	//   ....[130]....
        /*0984*/ 	.word	0xffffffff


	//   ....[131]....
        /*0988*/ 	.word	0xffffffff


	//   ....[132]....
        /*098c*/ 	.word	0xffffffff


	//   ....[133]....
        /*0990*/ 	.word	0xffffffff


	//   ....[134]....
        /*0994*/ 	.word	0xffffffff


	//   ....[135]....
        /*0998*/ 	.word	0xffffffff


	//   ....[136]....
        /*099c*/ 	.word	0xffffffff


	//   ....[137]....
        /*09a0*/ 	.word	0xffffffff


	//   ....[138]....
        /*09a4*/ 	.word	0xffffffff


	//   ....[139]....
        /*09a8*/ 	.word	0xffffffff


	//   ....[140]....
        /*09ac*/ 	.word	0xffffffff


	//   ....[141]....
        /*09b0*/ 	.word	0xffffffff


	//   ....[142]....
        /*09b4*/ 	.word	0xffffffff


	//   ....[143]....
        /*09b8*/ 	.word	0xffffffff


	//   ....[144]....
        /*09bc*/ 	.word	0xffffffff


	//   ....[145]....
        /*09c0*/ 	.word	0xffffffff


	//   ....[146]....
        /*09c4*/ 	.word	0xffffffff


	//   ....[147]....
        /*09c8*/ 	.word	0xffffffff


	//   ....[148]....
        /*09cc*/ 	.word	0xffffffff


	//   ....[149]....
        /*09d0*/ 	.word	0xffffffff


	//   ....[150]....
        /*09d4*/ 	.word	0xffffffff


	//   ....[151]....
        /*09d8*/ 	.word	0xffffffff


	//   ....[152]....
        /*09dc*/ 	.word	0xffffffff


	//   ....[153]....
        /*09e0*/ 	.word	0xffffffff


	//   ....[154]....
        /*09e4*/ 	.word	0xffffffff


	//   ....[155]....
        /*09e8*/ 	.word	0xffffffff


	//   ....[156]....
        /*09ec*/ 	.word	0xffffffff


	//   ....[157]....
        /*09f0*/ 	.word	0xffffffff


	//   ....[158]....
        /*09f4*/ 	.word	0xffffffff


	//   ....[159]....
        /*09f8*/ 	.word	0xffffffff


	//   ....[160]....
        /*09fc*/ 	.word	0xffffffff


	//   ....[161]....
        /*0a00*/ 	.word	0xffffffff


	//   ....[162]....
        /*0a04*/ 	.word	0xffffffff


	//   ....[163]....
        /*0a08*/ 	.word	0xffffffff


	//   ....[164]....
        /*0a0c*/ 	.word	0xffffffff


	//   ....[165]....
        /*0a10*/ 	.word	0xffffffff


	//   ....[166]....
        /*0a14*/ 	.word	0xffffffff


	//   ....[167]....
        /*0a18*/ 	.word	0xffffffff


	//   ....[168]....
        /*0a1c*/ 	.word	0xffffffff


	//   ....[169]....
        /*0a20*/ 	.word	0xffffffff


	//   ....[170]....
        /*0a24*/ 	.word	0xffffffff


	//   ....[171]....
        /*0a28*/ 	.word	0xffffffff


	//   ....[172]....
        /*0a2c*/ 	.word	0xffffffff


	//   ....[173]....
        /*0a30*/ 	.word	0xffffffff


	//   ....[174]....
        /*0a34*/ 	.word	0xffffffff


	//   ....[175]....
        /*0a38*/ 	.word	0xffffffff


	//   ....[176]....
        /*0a3c*/ 	.word	0xffffffff


	//   ....[177]....
        /*0a40*/ 	.word	0xffffffff


	//   ....[178]....
        /*0a44*/ 	.word	0xffffffff


	//   ....[179]....
        /*0a48*/ 	.word	0xffffffff


	//   ....[180]....
        /*0a4c*/ 	.word	0xffffffff


	//   ....[181]....
        /*0a50*/ 	.word	0xffffffff


	//   ....[182]....
        /*0a54*/ 	.word	0xffffffff


	//   ....[183]....
        /*0a58*/ 	.word	0xffffffff


	//   ....[184]....
        /*0a5c*/ 	.word	0xffffffff


	//   ....[185]....
        /*0a60*/ 	.word	0xffffffff


	//   ....[186]....
        /*0a64*/ 	.word	0xffffffff


	//   ....[187]....
        /*0a68*/ 	.word	0xffffffff


	//   ....[188]....
        /*0a6c*/ 	.word	0xffffffff


	//   ....[189]....
        /*0a70*/ 	.word	0xffffffff


	//   ....[190]....
        /*0a74*/ 	.word	0xffffffff


	//   ....[191]....
        /*0a78*/ 	.word	0xffffffff


	//   ....[192]....
        /*0a7c*/ 	.word	0xffffffff


	//   ....[193]....
        /*0a80*/ 	.word	0xffffffff


	//   ....[194]....
        /*0a84*/ 	.word	0xffffffff


	//   ....[195]....
        /*0a88*/ 	.word	0xffffffff


	//   ....[196]....
        /*0a8c*/ 	.word	0xffffffff


	//   ....[197]....
        /*0a90*/ 	.word	0xffffffff


	//   ....[198]....
        /*0a94*/ 	.word	0xffffffff


	//   ....[199]....
        /*0a98*/ 	.word	0xffffffff


	//   ....[200]....
        /*0a9c*/ 	.word	0xffffffff


	//   ....[201]....
        /*0aa0*/ 	.word	0xffffffff


	//   ....[202]....
        /*0aa4*/ 	.word	0xffffffff


	//   ....[203]....
        /*0aa8*/ 	.word	0xffffffff


	//   ....[204]....
        /*0aac*/ 	.word	0xffffffff


	//   ....[205]....
        /*0ab0*/ 	.word	0xffffffff


	//   ....[206]....
        /*0ab4*/ 	.word	0xffffffff


	//   ....[207]....
        /*0ab8*/ 	.word	0xffffffff


	//   ....[208]....
        /*0abc*/ 	.word	0xffffffff


	//   ....[209]....
        /*0ac0*/ 	.word	0xffffffff


	//   ....[210]....
        /*0ac4*/ 	.word	0xffffffff


	//   ....[211]....
        /*0ac8*/ 	.word	0xffffffff


	//   ....[212]....
        /*0acc*/ 	.word	0xffffffff


	//   ....[213]....
        /*0ad0*/ 	.word	0xffffffff


	//   ....[214]....
        /*0ad4*/ 	.word	0xffffffff


	//   ....[215]....
        /*0ad8*/ 	.word	0xffffffff


	//   ....[216]....
        /*0adc*/ 	.word	0xffffffff


	//   ....[217]....
        /*0ae0*/ 	.word	0xffffffff


	//   ....[218]....
        /*0ae4*/ 	.word	0xffffffff


	//   ....[219]....
        /*0ae8*/ 	.word	0xffffffff


	//   ....[220]....
        /*0aec*/ 	.word	0xffffffff


	//   ....[221]....
        /*0af0*/ 	.word	0xffffffff


	//   ....[222]....
        /*0af4*/ 	.word	0xffffffff


	//   ....[223]....
        /*0af8*/ 	.word	0xffffffff


	//   ....[224]....
        /*0afc*/ 	.word	0xffffffff


	//   ....[225]....
        /*0b00*/ 	.word	0xffffffff


	//   ....[226]....
        /*0b04*/ 	.word	0xffffffff


	//   ....[227]....
        /*0b08*/ 	.word	0xffffffff


	//   ....[228]....
        /*0b0c*/ 	.word	0xffffffff


	//   ....[229]....
        /*0b10*/ 	.word	0xffffffff


	//   ....[230]....
        /*0b14*/ 	.word	0xffffffff


	//   ....[231]....
        /*0b18*/ 	.word	0xffffffff


	//   ....[232]....
        /*0b1c*/ 	.word	0xffffffff


	//   ....[233]....
        /*0b20*/ 	.word	0xffffffff


	//   ....[234]....
        /*0b24*/ 	.word	0xffffffff


	//   ....[235]....
        /*0b28*/ 	.word	0xffffffff


	//   ....[236]....
        /*0b2c*/ 	.word	0xffffffff


	//   ....[237]....
        /*0b30*/ 	.word	0xffffffff


	//   ....[238]....
        /*0b34*/ 	.word	0xffffffff


	//   ....[239]....
        /*0b38*/ 	.word	0xffffffff


	//   ....[240]....
        /*0b3c*/ 	.word	0xffffffff


	//   ....[241]....
        /*0b40*/ 	.word	0xffffffff


	//   ....[242]....
        /*0b44*/ 	.word	0xffffffff


	//   ....[243]....
        /*0b48*/ 	.word	0xffffffff


	//   ....[244]....
        /*0b4c*/ 	.word	0xffffffff


	//   ....[245]....
        /*0b50*/ 	.word	0xffffffff


	//   ....[246]....
        /*0b54*/ 	.word	0xffffffff


	//   ....[247]....
        /*0b58*/ 	.word	0xffffffff


	//   ....[248]....
        /*0b5c*/ 	.word	0xffffffff


	//   ....[249]....
        /*0b60*/ 	.word	0xffffffff


	//   ....[250]....
        /*0b64*/ 	.word	0xffffffff


	//   ....[251]....
        /*0b68*/ 	.word	0xffffffff


	//   ....[252]....
        /*0b6c*/ 	.word	0xffffffff


	//   ....[253]....
        /*0b70*/ 	.word	0xffffffff


	//   ....[254]....
        /*0b74*/ 	.word	0xffffffff


	//   ....[255]....
        /*0b78*/ 	.word	0xffffffff


	//   ....[0]....
        /*0b7c*/ 	.word	0xffffffff


	//   ....[1]....
        /*0b80*/ 	.word	0xffffffff


	//   ....[2]....
        /*0b84*/ 	.word	0xffffffff


	//   ....[3]....
        /*0b88*/ 	.word	0xffffffff


	//   ....[4]....
        /*0b8c*/ 	.word	0xffffffff


	//   ....[5]....
        /*0b90*/ 	.word	0xffffffff


	//   ....[6]....
        /*0b94*/ 	.word	0xffffffff


	//   ....[7]....
        /*0b98*/ 	.word	0xffffffff


	//   ....[8]....
        /*0b9c*/ 	.word	0xffffffff


	//   ....[9]....
        /*0ba0*/ 	.word	0xffffffff


	//   ....[10]....
        /*0ba4*/ 	.word	0xffffffff


	//   ....[11]....
        /*0ba8*/ 	.word	0xffffffff


	//   ....[12]....
        /*0bac*/ 	.word	0xffffffff


	//   ....[13]....
        /*0bb0*/ 	.word	0xffffffff


	//   ....[14]....
        /*0bb4*/ 	.word	0xffffffff


	//   ....[15]....
        /*0bb8*/ 	.word	0xffffffff


	//   ....[16]....
        /*0bbc*/ 	.word	0xffffffff


	//   ....[17]....
        /*0bc0*/ 	.word	0xffffffff


	//   ....[18]....
        /*0bc4*/ 	.word	0xffffffff


	//   ....[19]....
        /*0bc8*/ 	.word	0xffffffff


	//   ....[20]....
        /*0bcc*/ 	.word	0xffffffff


	//   ....[21]....
        /*0bd0*/ 	.word	0xffffffff


	//   ....[22]....
        /*0bd4*/ 	.word	0xffffffff


	//   ....[23]....
        /*0bd8*/ 	.word	0xffffffff


	//   ....[24]....
        /*0bdc*/ 	.word	0xffffffff


	//   ....[25]....
        /*0be0*/ 	.word	0xffffffff


	//   ....[26]....
        /*0be4*/ 	.word	0xffffffff


	//   ....[27]....
        /*0be8*/ 	.word	0xffffffff


	//   ....[28]....
        /*0bec*/ 	.word	0xffffffff


	//   ....[29]....
        /*0bf0*/ 	.word	0xffffffff


	//   ....[30]....
        /*0bf4*/ 	.word	0xffffffff


	//   ....[31]....
        /*0bf8*/ 	.word	0xffffffff


	//   ....[32]....
        /*0bfc*/ 	.word	0xffffffff


	//   ....[33]....
        /*0c00*/ 	.word	0xffffffff


	//   ....[34]....
        /*0c04*/ 	.word	0xffffffff


	//   ....[35]....
        /*0c08*/ 	.word	0xffffffff


	//   ....[36]....
        /*0c0c*/ 	.word	0xffffffff


	//   ....[37]....
        /*0c10*/ 	.word	0xffffffff


	//   ....[38]....
        /*0c14*/ 	.word	0xffffffff


	//   ....[39]....
        /*0c18*/ 	.word	0xffffffff


	//   ....[40]....
        /*0c1c*/ 	.word	0xffffffff


	//   ....[41]....
        /*0c20*/ 	.word	0xffffffff


	//   ....[42]....
        /*0c24*/ 	.word	0xffffffff


	//   ....[43]....
        /*0c28*/ 	.word	0xffffffff


	//   ....[44]....
        /*0c2c*/ 	.word	0xffffffff


	//   ....[45]....
        /*0c30*/ 	.word	0xffffffff


	//   ....[46]....
        /*0c34*/ 	.word	0xffffffff


	//   ....[47]....
        /*0c38*/ 	.word	0xffffffff


	//   ....[48]....
        /*0c3c*/ 	.word	0xffffffff


	//   ....[49]....
        /*0c40*/ 	.word	0xffffffff


	//   ....[50]....
        /*0c44*/ 	.word	0xffffffff


	//   ....[51]....
        /*0c48*/ 	.word	0xffffffff


	//   ....[52]....
        /*0c4c*/ 	.word	0xffffffff


	//   ....[53]....
        /*0c50*/ 	.word	0xffffffff


	//   ....[54]....
        /*0c54*/ 	.word	0xffffffff


	//   ....[55]....
        /*0c58*/ 	.word	0xffffffff


	//   ....[56]....
        /*0c5c*/ 	.word	0xffffffff


	//   ....[57]....
        /*0c60*/ 	.word	0xffffffff


	//   ....[58]....
        /*0c64*/ 	.word	0xffffffff


	//   ....[59]....
        /*0c68*/ 	.word	0xffffffff


	//   ....[60]....
        /*0c6c*/ 	.word	0xffffffff


	//   ....[61]....
        /*0c70*/ 	.word	0xffffffff


	//   ....[62]....
        /*0c74*/ 	.word	0xffffffff


	//   ....[63]....
        /*0c78*/ 	.word	0xffffffff


	//   ....[64]....
        /*0c7c*/ 	.word	0xffffffff


	//   ....[65]....
        /*0c80*/ 	.word	0xffffffff


	//   ....[66]....
        /*0c84*/ 	.word	0xffffffff


	//   ....[67]....
        /*0c88*/ 	.word	0xffffffff


	//   ....[68]....
        /*0c8c*/ 	.word	0xffffffff


	//   ....[69]....
        /*0c90*/ 	.word	0xffffffff


	//   ....[70]....
        /*0c94*/ 	.word	0xffffffff


	//   ....[71]....
        /*0c98*/ 	.word	0xffffffff


	//   ....[72]....
        /*0c9c*/ 	.word	0xffffffff


	//   ....[73]....
        /*0ca0*/ 	.word	0xffffffff


	//   ....[74]....
        /*0ca4*/ 	.word	0xffffffff


	//   ....[75]....
        /*0ca8*/ 	.word	0xffffffff


	//   ....[76]....
        /*0cac*/ 	.word	0xffffffff


	//   ....[77]....
        /*0cb0*/ 	.word	0xffffffff


	//----- nvinfo : EIATTR_COOP_GROUP_INSTR_OFFSETS
	.align		4
.L_166:
        /*0cb4*/ 	.byte	0x04, 0x28
        /*0cb6*/ 	.short	(.L_168 - .L_167)


	//   ....[0]....
.L_167:
        /*0cb8*/ 	.word	0x00000050


	//   ....[1]....
        /*0cbc*/ 	.word	0x00000200


	//   ....[2]....
        /*0cc0*/ 	.word	0x00000230


	//   ....[3]....
        /*0cc4*/ 	.word	0x00000260


	//   ....[4]....
        /*0cc8*/ 	.word	0x00000290


	//   ....[5]....
        /*0ccc*/ 	.word	0x000002c0


	//   ....[6]....
        /*0cd0*/ 	.word	0x000002f0


	//   ....[7]....
        /*0cd4*/ 	.word	0x00000460


	//   ....[8]....
        /*0cd8*/ 	.word	0x000004a0


	//   ....[9]....
        /*0cdc*/ 	.word	0x000004d0


	//   ....[10]....
        /*0ce0*/ 	.word	0x00000500


	//   ....[11]....
        /*0ce4*/ 	.word	0x00000530


	//   ....[12]....
        /*0ce8*/ 	.word	0x00000560


	//   ....[13]....
        /*0cec*/ 	.word	0x000005f0


	//   ....[14]....
        /*0cf0*/ 	.word	0x00000620


	//   ....[15]....
        /*0cf4*/ 	.word	0x00000640


	//   ....[16]....
        /*0cf8*/ 	.word	0x000006a0


	//   ....[17]....
        /*0cfc*/ 	.word	0x00003960


	//   ....[18]....
        /*0d00*/ 	.word	0x000039b0


	//   ....[19]....
        /*0d04*/ 	.word	0x000041a0


	//   ....[20]....
        /*0d08*/ 	.word	0x000041c0


	//   ....[21]....
        /*0d0c*/ 	.word	0x00004930


	//   ....[22]....
        /*0d10*/ 	.word	0x00004940


	//   ....[23]....
        /*0d14*/ 	.word	0x000051a0


	//   ....[24]....
        /*0d18*/ 	.word	0x000051d0


	//   ....[25]....
        /*0d1c*/ 	.word	0x00005e10


	//   ....[26]....
        /*0d20*/ 	.word	0x00005e40


	//   ....[27]....
        /*0d24*/ 	.word	0x00006600


	//   ....[28]....
        /*0d28*/ 	.word	0x00006620


	//   ....[29]....
        /*0d2c*/ 	.word	0x00006e00


	//   ....[30]....
        /*0d30*/ 	.word	0x00006e30


	//   ....[31]....
        /*0d34*/ 	.word	0x00006f60


	//   ....[32]....
        /*0d38*/ 	.word	0x00006f90


	//   ....[33]....
        /*0d3c*/ 	.word	0x00007080


	//   ....[34]....
        /*0d40*/ 	.word	0x000070a0


	//   ....[35]....
        /*0d44*/ 	.word	0x00007680


	//   ....[36]....
        /*0d48*/ 	.word	0x000076c0


	//   ....[37]....
        /*0d4c*/ 	.word	0x000077f0


	//   ....[38]....
        /*0d50*/ 	.word	0x00007820


	//   ....[39]....
        /*0d54*/ 	.word	0x00007910


	//   ....[40]....
        /*0d58*/ 	.word	0x00007940


	//   ....[41]....
        /*0d5c*/ 	.word	0x00008460


	//   ....[42]....
        /*0d60*/ 	.word	0x00008480


	//   ....[43]....
        /*0d64*/ 	.word	0x00008550


	//   ....[44]....
        /*0d68*/ 	.word	0x00008560


	//   ....[45]....
        /*0d6c*/ 	.word	0x00008630


	//   ....[46]....
        /*0d70*/ 	.word	0x00008650


	//   ....[47]....
        /*0d74*/ 	.word	0x00008720


	//   ....[48]....
        /*0d78*/ 	.word	0x00008730


	//   ....[49]....
        /*0d7c*/ 	.word	0x00008800


	//   ....[50]....
        /*0d80*/ 	.word	0x00008820


	//   ....[51]....
        /*0d84*/ 	.word	0x000088f0


	//   ....[52]....
        /*0d88*/ 	.word	0x00008900


	//   ....[53]....
        /*0d8c*/ 	.word	0x000089d0


	//   ....[54]....
        /*0d90*/ 	.word	0x000089f0


	//   ....[55]....
        /*0d94*/ 	.word	0x00008ac0


	//   ....[56]....
        /*0d98*/ 	.word	0x00008ad0


	//   ....[57]....
        /*0d9c*/ 	.word	0x00008f00


	//   ....[58]....
        /*0da0*/ 	.word	0x00008f10


	//   ....[59]....
        /*0da4*/ 	.word	0x00008f20


	//   ....[60]....
        /*0da8*/ 	.word	0x00008f30


	//   ....[61]....
        /*0dac*/ 	.word	0x00008f50


	//   ....[62]....
        /*0db0*/ 	.word	0x00008f60


	//   ....[63]....
        /*0db4*/ 	.word	0x00008f80


	//   ....[64]....
        /*0db8*/ 	.word	0x00008fa0


	//   ....[65]....
        /*0dbc*/ 	.word	0x000090a0


	//   ....[66]....
        /*0dc0*/ 	.word	0x000090b0


	//   ....[67]....
        /*0dc4*/ 	.word	0x000092b0


	//   ....[68]....
        /*0dc8*/ 	.word	0x000092f0


	//   ....[69]....
        /*0dcc*/ 	.word	0x00009300


	//   ....[70]....
        /*0dd0*/ 	.word	0x00009310


	//   ....[71]....
        /*0dd4*/ 	.word	0x0000abd0


	//   ....[72]....
        /*0dd8*/ 	.word	0x0000ac10


	//   ....[73]....
        /*0ddc*/ 	.word	0x0000ac30


	//   ....[74]....
        /*0de0*/ 	.word	0x0000ac40


	//   ....[75]....
        /*0de4*/ 	.word	0x0000c920


	//   ....[76]....
        /*0de8*/ 	.word	0x0000c960


	//   ....[77]....
        /*0dec*/ 	.word	0x0000c970


	//   ....[78]....
        /*0df0*/ 	.word	0x0000c990


	//   ....[79]....
        /*0df4*/ 	.word	0x0000c9b0


	//   ....[80]....
        /*0df8*/ 	.word	0x0000ca30


	//   ....[81]....
        /*0dfc*/ 	.word	0x0000ca70


	//   ....[82]....
        /*0e00*/ 	.word	0x0000ca90


	//   ....[83]....
        /*0e04*/ 	.word	0x0000cab0


	//   ....[84]....
        /*0e08*/ 	.word	0x0000cad0


	//   ....[85]....
        /*0e0c*/ 	.word	0x0000d2f0


	//   ....[86]....
        /*0e10*/ 	.word	0x0000d310


	//   ....[87]....
        /*0e14*/ 	.word	0x0000d330


	//   ....[88]....
        /*0e18*/ 	.word	0x0000d340


	//   ....[89]....
        /*0e1c*/ 	.word	0x0000d350


	//   ....[90]....
        /*0e20*/ 	.word	0x0000d360


	//   ....[91]....
        /*0e24*/ 	.word	0x0000d370


	//   ....[92]....
        /*0e28*/ 	.word	0x0000d380


	//   ....[93]....
        /*0e2c*/ 	.word	0x0000d3b0


	//   ....[94]....
        /*0e30*/ 	.word	0x0000d3e0


	//   ....[95]....
        /*0e34*/ 	.word	0x0000e060


	//   ....[96]....
        /*0e38*/ 	.word	0x0000e070


	//   ....[97]....
        /*0e3c*/ 	.word	0x0000e080


	//   ....[98]....
        /*0e40*/ 	.word	0x0000e090


	//   ....[99]....
        /*0e44*/ 	.word	0x0000e0c0


	//   ....[100]....
        /*0e48*/ 	.word	0x0000e0e0


	//   ....[101]....
        /*0e4c*/ 	.word	0x0000e100


	//   ....[102]....
        /*0e50*/ 	.word	0x0000e110


	//   ....[103]....
        /*0e54*/ 	.word	0x0000fc80


	//   ....[104]....
        /*0e58*/ 	.word	0x0000fcd0


	//   ....[105]....
        /*0e5c*/ 	.word	0x0000fd00


	//   ....[106]....
        /*0e60*/ 	.word	0x0000fd20


	//   ....[107]....
        /*0e64*/ 	.word	0x0000fd40


	//   ....[108]....
        /*0e68*/ 	.word	0x0000fd60


	//   ....[109]....
        /*0e6c*/ 	.word	0x0000fd80


	//   ....[110]....
        /*0e70*/ 	.word	0x0000fda0


	//   ....[111]....
        /*0e74*/ 	.word	0x0000fdd0


	//   ....[112]....
        /*0e78*/ 	.word	0x0000ff00


	//   ....[113]....
        /*0e7c*/ 	.word	0x00010720


	//   ....[114]....
        /*0e80*/ 	.word	0x00010740


	//   ....[115]....
        /*0e84*/ 	.word	0x00010790


	//   ....[116]....
        /*0e88*/ 	.word	0x000107b0


	//   ....[117]....
        /*0e8c*/ 	.word	0x000107e0


	//   ....[118]....
        /*0e90*/ 	.word	0x00010800


	//   ....[119]....
        /*0e94*/ 	.word	0x00010830


	//   ....[120]....
        /*0e98*/ 	.word	0x00010850


	//   ....[121]....
        /*0e9c*/ 	.word	0x00010870


	//   ....[122]....
        /*0ea0*/ 	.word	0x000108b0


	//   ....[123]....
        /*0ea4*/ 	.word	0x00010e80


	//   ....[124]....
        /*0ea8*/ 	.word	0x00010ea0


	//   ....[125]....
        /*0eac*/ 	.word	0x00010ec0


	//   ....[126]....
        /*0eb0*/ 	.word	0x00010ee0


	//   ....[127]....
        /*0eb4*/ 	.word	0x00010f00


	//   ....[128]....
        /*0eb8*/ 	.word	0x00010f20


	//   ....[129]....
        /*0ebc*/ 	.word	0x00010f40


	//   ....[130]....
        /*0ec0*/ 	.word	0x00010f60


	//   ....[131]....
        /*0ec4*/ 	.word	0x00012d00


	//   ....[132]....
        /*0ec8*/ 	.word	0x00012d30


	//   ....[133]....
        /*0ecc*/ 	.word	0x00012d40


	//   ....[134]....
        /*0ed0*/ 	.word	0x00012d50


	//   ....[135]....
        /*0ed4*/ 	.word	0x00012d60


	//   ....[136]....
        /*0ed8*/ 	.word	0x00012d90


	//   ....[137]....
        /*0edc*/ 	.word	0x00012db0


	//   ....[138]....
        /*0ee0*/ 	.word	0x00012dd0


	//   ....[139]....
        /*0ee4*/ 	.word	0x00013fe0


	//   ....[140]....
        /*0ee8*/ 	.word	0x00014000


	//   ....[141]....
        /*0eec*/ 	.word	0x00014010


	//   ....[142]....
        /*0ef0*/ 	.word	0x00014020


	//   ....[143]....
        /*0ef4*/ 	.word	0x00014030


	//   ....[144]....
        /*0ef8*/ 	.word	0x00014040


	//   ....[145]....
        /*0efc*/ 	.word	0x00014060


	//   ....[146]....
        /*0f00*/ 	.word	0x000140d0


	//   ....[147]....
        /*0f04*/ 	.word	0x000144c0


	//   ....[148]....
        /*0f08*/ 	.word	0x000144e0


	//   ....[149]....
        /*0f0c*/ 	.word	0x00014540


	//   ....[150]....
        /*0f10*/ 	.word	0x00014550


	//   ....[151]....
        /*0f14*/ 	.word	0x000145c0


	//   ....[152]....
        /*0f18*/ 	.word	0x000145e0


	//   ....[153]....
        /*0f1c*/ 	.word	0x00014650


	//   ....[154]....
        /*0f20*/ 	.word	0x00014660


	//   ....[155]....
        /*0f24*/ 	.word	0x000146d0


	//   ....[156]....
        /*0f28*/ 	.word	0x000146f0


	//   ....[157]....
        /*0f2c*/ 	.word	0x00014760


	//   ....[158]....
        /*0f30*/ 	.word	0x00014770


	//   ....[159]....
        /*0f34*/ 	.word	0x000147e0


	//   ....[160]....
        /*0f38*/ 	.word	0x00014800


	//   ....[161]....
        /*0f3c*/ 	.word	0x00014870


	//   ....[162]....
        /*0f40*/ 	.word	0x00014880


	//   ....[163]....
        /*0f44*/ 	.word	0x00014b00


	//   ....[164]....
        /*0f48*/ 	.word	0x00014b20


	//   ....[165]....
        /*0f4c*/ 	.word	0x00014e70


	//   ....[166]....
        /*0f50*/ 	.word	0x00014e80


	//   ....[167]....
        /*0f54*/ 	.word	0x000151d0


	//   ....[168]....
        /*0f58*/ 	.word	0x000151f0


	//   ....[169]....
        /*0f5c*/ 	.word	0x00015560


	//   ....[170]....
        /*0f60*/ 	.word	0x00015570


	//   ....[171]....
        /*0f64*/ 	.word	0x000160c0


	//   ....[172]....
        /*0f68*/ 	.word	0x000160e0


	//   ....[173]....
        /*0f6c*/ 	.word	0x00016150


	//   ....[174]....
        /*0f70*/ 	.word	0x00016160


	//   ....[175]....
        /*0f74*/ 	.word	0x000161d0


	//   ....[176]....
        /*0f78*/ 	.word	0x000161f0


	//   ....[177]....
        /*0f7c*/ 	.word	0x00016260


	//   ....[178]....
        /*0f80*/ 	.word	0x00016270


	//   ....[179]....
        /*0f84*/ 	.word	0x000162e0


	//   ....[180]....
        /*0f88*/ 	.word	0x00016300


	//   ....[181]....
        /*0f8c*/ 	.word	0x00016370


	//   ....[182]....
        /*0f90*/ 	.word	0x00016380


	//   ....[183]....
        /*0f94*/ 	.word	0x000163f0


	//   ....[184]....
        /*0f98*/ 	.word	0x00016410


	//   ....[185]....
        /*0f9c*/ 	.word	0x00016480


	//   ....[186]....
        /*0fa0*/ 	.word	0x00016490


	//   ....[187]....
        /*0fa4*/ 	.word	0x000165e0


	//   ....[188]....
        /*0fa8*/ 	.word	0x00016600


	//   ....[189]....
        /*0fac*/ 	.word	0x00016730


	//   ....[190]....
        /*0fb0*/ 	.word	0x00016770


	//   ....[191]....
        /*0fb4*/ 	.word	0x000167a0


	//   ....[192]....
        /*0fb8*/ 	.word	0x000167d0


	//   ....[193]....
        /*0fbc*/ 	.word	0x00016800


	//   ....[194]....
        /*0fc0*/ 	.word	0x00016830


	//   ....[195]....
        /*0fc4*/ 	.word	0x00016990


	//   ....[196]....
        /*0fc8*/ 	.word	0x000169d0


	//   ....[197]....
        /*0fcc*/ 	.word	0x00016a00


	//   ....[198]....
        /*0fd0*/ 	.word	0x00016a30


	//   ....[199]....
        /*0fd4*/ 	.word	0x00016a60


	//   ....[200]....
        /*0fd8*/ 	.word	0x00016a90


	//   ....[201]....
        /*0fdc*/ 	.word	0x00016b20


	//   ....[202]....
        /*0fe0*/ 	.word	0x00016b50


	//   ....[203]....
        /*0fe4*/ 	.word	0x00016b60


	//   ....[204]....
        /*0fe8*/ 	.word	0x00016bc0


	//   ....[205]....
        /*0fec*/ 	.word	0x000171b0


	//   ....[206]....
        /*0ff0*/ 	.word	0x00017210


	//   ....[207]....
        /*0ff4*/ 	.word	0x00017260


	//   ....[208]....
        /*0ff8*/ 	.word	0x000172b0


	//   ....[209]....
        /*0ffc*/ 	.word	0x00017300


	//   ....[210]....
        /*1000*/ 	.word	0x00017370


	//   ....[211]....
        /*1004*/ 	.word	0x000173c0


	//   ....[212]....
        /*1008*/ 	.word	0x00017420


	//   ....[213]....
        /*100c*/ 	.word	0x00017490


	//   ....[214]....
        /*1010*/ 	.word	0x000174f0


	//   ....[215]....
        /*1014*/ 	.word	0x00017560


	//   ....[216]....
        /*1018*/ 	.word	0x000175d0


	//   ....[217]....
        /*101c*/ 	.word	0x00017640


	//   ....[218]....
        /*1020*/ 	.word	0x000176a0


	//   ....[219]....
        /*1024*/ 	.word	0x00017710


	//   ....[220]....
        /*1028*/ 	.word	0x00017780


	//   ....[221]....
        /*102c*/ 	.word	0x000177f0


	//   ....[222]....
        /*1030*/ 	.word	0x00017850


	//   ....[223]....
        /*1034*/ 	.word	0x000178c0


	//   ....[224]....
        /*1038*/ 	.word	0x00017930


	//   ....[225]....
        /*103c*/ 	.word	0x000179a0


	//   ....[226]....
        /*1040*/ 	.word	0x00017a00


	//   ....[227]....
        /*1044*/ 	.word	0x00017a70


	//   ....[228]....
        /*1048*/ 	.word	0x00017ae0


	//   ....[229]....
        /*104c*/ 	.word	0x00017b50


	//   ....[230]....
        /*1050*/ 	.word	0x00017bb0


	//   ....[231]....
        /*1054*/ 	.word	0x00017c20


	//   ....[232]....
        /*1058*/ 	.word	0x00017c90


	//   ....[233]....
        /*105c*/ 	.word	0x00017d60


	//   ....[234]....
        /*1060*/ 	.word	0x00017dc0


	//   ....[235]....
        /*1064*/ 	.word	0x00017ea0


	//   ....[236]....
        /*1068*/ 	.word	0x00017f00


	//   ....[237]....
        /*106c*/ 	.word	0x00017fe0


	//   ....[238]....
        /*1070*/ 	.word	0x00018040


	//   ....[239]....
        /*1074*/ 	.word	0x00018120


	//   ....[240]....
        /*1078*/ 	.word	0x00018180


	//   ....[241]....
        /*107c*/ 	.word	0x000181e0


	//   ....[242]....
        /*1080*/ 	.word	0x00018230


	//   ....[243]....
        /*1084*/ 	.word	0x00018280


	//   ....[244]....
        /*1088*/ 	.word	0x000182d0


	//   ....[245]....
        /*108c*/ 	.word	0x00018320


	//   ....[246]....
        /*1090*/ 	.word	0x00018370


	//   ....[247]....
        /*1094*/ 	.word	0x000183c0


	//   ....[248]....
        /*1098*/ 	.word	0x00018410


	//   ....[249]....
        /*109c*/ 	.word	0x00018480


	//   ....[250]....
        /*10a0*/ 	.word	0x000184f0


	//   ....[251]....
        /*10a4*/ 	.word	0x00018560


	//   ....[252]....
        /*10a8*/ 	.word	0x00018640


	//   ....[253]....
        /*10ac*/ 	.word	0x000186a0


	//   ....[254]....
        /*10b0*/ 	.word	0x00018780


	//   ....[255]....
        /*10b4*/ 	.word	0x000187e0


	//   ....[0]....
        /*10b8*/ 	.word	0x000188c0


	//   ....[1]....
        /*10bc*/ 	.word	0x00018920


	//   ....[2]....
        /*10c0*/ 	.word	0x00018a00


	//   ....[3]....
        /*10c4*/ 	.word	0x00018a60


	//   ....[4]....
        /*10c8*/ 	.word	0x00018ab0


	//   ....[5]....
        /*10cc*/ 	.word	0x00018af0


	//   ....[6]....
        /*10d0*/ 	.word	0x00018b40


	//   ....[7]....
        /*10d4*/ 	.word	0x00018b80


	//   ....[8]....
        /*10d8*/ 	.word	0x00018bd0


	//   ....[9]....
        /*10dc*/ 	.word	0x00018c10


	//   ....[10]....
        /*10e0*/ 	.word	0x00018c60


	//   ....[11]....
        /*10e4*/ 	.word	0x00018ca0


	//   ....[12]....
        /*10e8*/ 	.word	0x00018cf0


	//   ....[13]....
        /*10ec*/ 	.word	0x00018d40


	//   ....[14]....
        /*10f0*/ 	.word	0x00018d90


	//   ....[15]....
        /*10f4*/ 	.word	0x00018de0


	//   ....[16]....
        /*10f8*/ 	.word	0x00018e30


	//   ....[17]....
        /*10fc*/ 	.word	0x00018e80


	//   ....[18]....
        /*1100*/ 	.word	0x00018ed0


	//   ....[19]....
        /*1104*/ 	.word	0x00018f20


	//   ....[20]....
        /*1108*/ 	.word	0x00018f90


	//   ....[21]....
        /*110c*/ 	.word	0x00019000


	//   ....[22]....
        /*1110*/ 	.word	0x00019070


	//   ....[23]....
        /*1114*/ 	.word	0x000190d0


	//   ....[24]....
        /*1118*/ 	.word	0x00019140


	//   ....[25]....
        /*111c*/ 	.word	0x000191b0


	//   ....[26]....
        /*1120*/ 	.word	0x00019220


	//   ....[27]....
        /*1124*/ 	.word	0x00019280


	//   ....[28]....
        /*1128*/ 	.word	0x000192f0


	//   ....[29]....
        /*112c*/ 	.word	0x00019360


	//   ....[30]....
        /*1130*/ 	.word	0x000193d0


	//   ....[31]....
        /*1134*/ 	.word	0x00019430


	//   ....[32]....
        /*1138*/ 	.word	0x000194a0


	//   ....[33]....
        /*113c*/ 	.word	0x00019510


	//   ....[34]....
        /*1140*/ 	.word	0x00019580


	//   ....[35]....
        /*1144*/ 	.word	0x000195e0


	//   ....[36]....
        /*1148*/ 	.word	0x00019650


	//   ....[37]....
        /*114c*/ 	.word	0x000196c0


	//   ....[38]....
        /*1150*/ 	.word	0x00019730


	//   ....[39]....
        /*1154*/ 	.word	0x00019790


	//   ....[40]....
        /*1158*/ 	.word	0x00019800


	//   ....[41]....
        /*115c*/ 	.word	0x00019870


	//   ....[42]....
        /*1160*/ 	.word	0x000198e0


	//   ....[43]....
        /*1164*/ 	.word	0x00019940


	//   ....[44]....
        /*1168*/ 	.word	0x000199b0


	//   ....[45]....
        /*116c*/ 	.word	0x00019a20


	//   ....[46]....
        /*1170*/ 	.word	0x00019a90


	//   ....[47]....
        /*1174*/ 	.word	0x00019af0


	//   ....[48]....
        /*1178*/ 	.word	0x00019b60


	//   ....[49]....
        /*117c*/ 	.word	0x00019bd0


	//   ....[50]....
        /*1180*/ 	.word	0x00019c40


	//   ....[51]....
        /*1184*/ 	.word	0x00019ca0


	//   ....[52]....
        /*1188*/ 	.word	0x00019d10


	//   ....[53]....
        /*118c*/ 	.word	0x00019d80


	//   ....[54]....
        /*1190*/ 	.word	0x00019df0


	//   ....[55]....
        /*1194*/ 	.word	0x00019e50


	//   ....[56]....
        /*1198*/ 	.word	0x00019ec0


	//   ....[57]....
        /*119c*/ 	.word	0x00019f30


	//   ....[58]....
        /*11a0*/ 	.word	0x00019fa0


	//   ....[59]....
        /*11a4*/ 	.word	0x0001a000


	//   ....[60]....
        /*11a8*/ 	.word	0x0001a070


	//   ....[61]....
        /*11ac*/ 	.word	0x0001a0e0


	//   ....[62]....
        /*11b0*/ 	.word	0x0001a130


	//   ....[63]....
        /*11b4*/ 	.word	0x0001a170


	//   ....[64]....
        /*11b8*/ 	.word	0x0001a1c0


	//   ....[65]....
        /*11bc*/ 	.word	0x0001a210


	//   ....[66]....
        /*11c0*/ 	.word	0x0001a260


	//   ....[67]....
        /*11c4*/ 	.word	0x0001a2d0


	//   ....[68]....
        /*11c8*/ 	.word	0x0001a320


	//   ....[69]....
        /*11cc*/ 	.word	0x0001a370


	//   ....[70]....
        /*11d0*/ 	.word	0x0001a3c0


	//   ....[71]....
        /*11d4*/ 	.word	0x0001a410


	//   ....[72]....
        /*11d8*/ 	.word	0x0001a460


	//   ....[73]....
        /*11dc*/ 	.word	0x0001a4d0


	//   ....[74]....
        /*11e0*/ 	.word	0x0001a520


	//   ....[75]....
        /*11e4*/ 	.word	0x0001a580


	//   ....[76]....
        /*11e8*/ 	.word	0x0001a5e0


	//   ....[77]....
        /*11ec*/ 	.word	0x0001a650


	//----- nvinfo : EIATTR_EXIT_INSTR_OFFSETS
	.align		4
.L_168:
        /*11f0*/ 	.byte	0x04, 0x1c
        /*11f2*/ 	.short	(.L_170 - .L_169)


	//   ....[0]....
.L_169:
        /*11f4*/ 	.word	0x00000c10


	//   ....[1]....
        /*11f8*/ 	.word	0x00017170


	//----- nvinfo : EIATTR_MAX_THREADS
	.align		4
.L_170:
        /*11fc*/ 	.byte	0x04, 0x05
        /*11fe*/ 	.short	(.L_172 - .L_171)
.L_171:
        /*1200*/ 	.word	0x00000080
        /*1204*/ 	.word	0x00000001
        /*1208*/ 	.word	0x00000001


	//----- nvinfo : EIATTR_CRS_STACK_SIZE
	.align		4
.L_172:
        /*120c*/ 	.byte	0x04, 0x1e
        /*120e*/ 	.short	(.L_174 - .L_173)
.L_173:
        /*1210*/ 	.word	0x00000000
.L_174:


//--------------------- .nv.info._ZN7cutlass13device_kernelIN5flash19enable_sm80_to_sm89INS1_16FlashAttnFwdSm80INS1_25CollectiveMainloopFwdSm80ILi4ELi1ELb0EN4cute5tupleIJNS5_1CILi128EEENS7_ILi96EEENS7_ILi64EEEEEELi64ENS_10bfloat16_tEfNS_4arch4Sm80ELb0ELb1ELb0ELb0ELb1ELb0ELb1ELb1EEENS1_21CollectiveEpilogueFwdINS6_IJS8_SA_S9_EEENS6_IJNS7_ILi1EEESI_SI_EEESC_SE_Li128ELb0ELb1ELb1ELb0EEENS1_19SingleTileSchedulerILb0ELb1ELb1ELi128EEEEEEEEEvNT_6ParamsE --------------------------
	.section	.nv.info._ZN7cutlass13device_kernelIN5flash19enable_sm80_to_sm89INS1_16FlashAttnFwdSm80INS1_25CollectiveMainloopFwdSm80ILi4ELi1ELb0EN4cute5tupleIJNS5_1CILi128EEENS7_ILi96EEENS7_ILi64EEEEEELi64ENS_10bfloat16_tEfNS_4arch4Sm80ELb0ELb1ELb0ELb0ELb1ELb0ELb1ELb1EEENS1_21CollectiveEpilogueFwdINS6_IJS8_SA_S9_EEENS6_IJNS7_ILi1EEESI_SI_EEESC_SE_Li128ELb0ELb1ELb1ELb0EEENS1_19SingleTileSchedulerILb0ELb1ELb1ELi128EEEEEEEEEvNT_6ParamsE,"",@"SHT_CUDA_INFO"
	.sectionflags	@""
	.align	4


	//----- nvinfo : EIATTR_CUDA_API_VERSION
	.align		4
        /*0000*/ 	.byte	0x04, 0x37
        /*0002*/ 	.short	(.L_176 - .L_175)
.L_175:
        /*0004*/ 	.word	0x00000082


	//----- nvinfo : EIATTR_SW2861232_WAR
	.align		4
.L_176:
        /*0008*/ 	.byte	0x01, 0x35
	.zero		2


	//----- nvinfo : EIATTR_PARAM_CBANK
	.align		4
        /*000c*/ 	.byte	0x04, 0x0a
        /*000e*/ 	.short	(.L_178 - .L_177)
	.align		4
.L_177:
        /*0010*/ 	.word	index@(.nv.constant0._ZN7cutlass13device_kernelIN5flash19enable_sm80_to_sm89INS1_16FlashAttnFwdSm80INS1_25CollectiveMainloopFwdSm80ILi4ELi1ELb0EN4cute5tupleIJNS5_1CILi128EEENS7_ILi96EEENS7_ILi64EEEEEELi64ENS_10bfloat16_tEfNS_4arch4Sm80ELb0ELb1ELb0ELb0ELb1ELb0ELb1ELb1EEENS1_21CollectiveEpilogueFwdINS6_IJS8_SA_S9_EEENS6_IJNS7_ILi1EEESI_SI_EEESC_SE_Li128ELb0ELb1ELb1ELb0EEENS1_19SingleTileSchedulerILb0ELb1ELb1ELi128EEEEEEEEEvNT_6ParamsE)
        /*0014*/ 	.short	0x0160
        /*0016*/ 	.short	0x0418


	//----- nvinfo : EIATTR_CBANK_PARAM_SIZE
	.align		4
.L_178:
        /*0018*/ 	.byte	0x03, 0x19
        /*001a*/ 	.short	0x0418


	//----- nvinfo : EIATTR_KPARAM_INFO
	.align		4
        /*001c*/ 	.byte	0x04, 0x17
        /*001e*/ 	.short	(.L_180 - .L_179)
.L_179:
        /*0020*/ 	.word	0x00000000
        /*0024*/ 	.short	0x0000
        /*0026*/ 	.short	0x0000
        /*0028*/ 	.byte	0x00, 0xf0, 0x61, 0x10


	//----- nvinfo : EIATTR_MAXREG_COUNT
	.align		4
.L_180:
        /*002c*/ 	.byte	0x03, 0x1b
        /*002e*/ 	.short	0x00ff


	//----- nvinfo : EIATTR_NUM_BARRIERS
	.align		4
        /*0030*/ 	.byte	0x02, 0x4c
        /*0032*/ 	.byte	0x02
	.zero		1


	//----- nvinfo : EIATTR_ANNOTATIONS
	.align		4
        /*0034*/ 	.byte	0x04, 0x55
        /*0036*/ 	.short	(.L_182 - .L_181)


	//   ....[0]....
.L_181:
        /*0038*/ 	.word	0x00000001
        /*003c*/ 	.byte	0x30, 0x92, 0x00, 0x00, 0x01, 0x00, 0x00, 0x00, 0x90, 0x92, 0x00, 0x00, 0x01, 0x00, 0x00, 0x00
        /*004c*/ 	.byte	0xe0, 0xa1, 0x00, 0x00, 0x01, 0x00, 0x00, 0x00, 0x20, 0xa2, 0x00, 0x00, 0x01, 0x00, 0x00, 0x00
        /*005c*/ 	.byte	0x80, 0x26, 0x01, 0x00, 0x01, 0x00, 0x00, 0x00, 0x80, 0x27, 0x01, 0x00, 0x01, 0x00, 0x00, 0x00
        /*006c*/ 	.byte	0xe0, 0x27, 0x01, 0x00, 0x01, 0x00, 0x00, 0x00, 0xd0, 0x3b, 0x01, 0x00, 0x01, 0x00, 0x00, 0x00
        /*007c*/ 	.byte	0x00, 0x3c, 0x01, 0x00, 0x01, 0x00, 0x00, 0x00, 0x30, 0x3c, 0x01, 0x00


	//----- nvinfo : EIATTR_MERCURY_ISA_VERSION
	.align		4
.L_182:
        /*0088*/ 	.byte	0x03, 0x5f
        /*008a*/ 	.short	0x0000


	//----- nvinfo : EIATTR_COOP_GROUP_MASK_REGIDS
	.align		4
        /*008c*/ 	.byte	0x04, 0x29
        /*008e*/ 	.short	(.L_184 - .L_183)


	//   ....[0]....
.L_183:
        /*0090*/ 	.word	0xffffffff


	//   ....[1]....
        /*0094*/ 	.word	0xffffffff


	//   ....[2]....
        /*0098*/ 	.word	0xffffffff


	//   ....[3]....
        /*009c*/ 	.word	0xffffffff


	//   ....[4]....
        /*00a0*/ 	.word	0xffffffff


	//   ....[5]....
        /*00a4*/ 	.word	0xffffffff


	//   ....[6]....
        /*00a8*/ 	.word	0xffffffff


	//   ....[7]....
        /*00ac*/ 	.word	0xffffffff


	//   ....[8]....
        /*00b0*/ 	.word	0xffffffff


	//   ....[9]....
        /*00b4*/ 	.word	0xffffffff


	//   ....[10]....
        /*00b8*/ 	.word	0xffffffff


	//   ....[11]....
        /*00bc*/ 	.word	0xffffffff


	//   ....[12]....
        /*00c0*/ 	.word	0xffffffff


	//   ....[13]....
        /*00c4*/ 	.word	0xffffffff


	//   ....[14]....
        /*00c8*/ 	.word	0xffffffff


	//   ....[15]....
        /*00cc*/ 	.word	0xffffffff


	//   ....[16]....
        /*00d0*/ 	.word	0xffffffff


	//   ....[17]....
        /*00d4*/ 	.word	0xffffffff


	//   ....[18]....
        /*00d8*/ 	.word	0xffffffff


	//   ....[19]....
        /*00dc*/ 	.word	0xffffffff


	//   ....[20]....
        /*00e0*/ 	.word	0xffffffff


	//   ....[21]....
        /*00e4*/ 	.word	0xffffffff


	//   ....[22]....
        /*00e8*/ 	.word	0xffffffff


	//   ....[23]....
        /*00ec*/ 	.word	0xffffffff


	//   ....[24]....
        /*00f0*/ 	.word	0xffffffff


	//   ....[25]....
        /*00f4*/ 	.word	0xffffffff


	//   ....[26]....
        /*00f8*/ 	.word	0xffffffff


	//   ....[27]....
        /*00fc*/ 	.word	0xffffffff


	//   ....[28]....
        /*0100*/ 	.word	0xffffffff


	//   ....[29]....
        /*0104*/ 	.word	0xffffffff


	//   ....[30]....
        /*0108*/ 	.word	0xffffffff


	//   ....[31]....
        /*010c*/ 	.word	0xffffffff


	//   ....[32]....
        /*0110*/ 	.word	0xffffffff


	//   ....[33]....
        /*0114*/ 	.word	0xffffffff


	//   ....[34]....
        /*0118*/ 	.word	0xffffffff


	//   ....[35]....
        /*011c*/ 	.word	0xffffffff


	//   ....[36]....
        /*0120*/ 	.word	0xffffffff


	//   ....[37]....
        /*0124*/ 	.word	0xffffffff


	//   ....[38]....
        /*0128*/ 	.word	0xffffffff


	//   ....[39]....
        /*012c*/ 	.word	0xffffffff


	//   ....[40]....
        /*0130*/ 	.word	0xffffffff


	//   ....[41]....
        /*0134*/ 	.word	0xffffffff


	//   ....[42]....
        /*0138*/ 	.word	0xffffffff


	//   ....[43]....
        /*013c*/ 	.word	0xffffffff


	//   ....[44]....
        /*0140*/ 	.word	0xffffffff


	//   ....[45]....
        /*0144*/ 	.word	0xffffffff


	//   ....[46]....
        /*0148*/ 	.word	0xffffffff


	//   ....[47]....
        /*014c*/ 	.word	0xffffffff


	//   ....[48]....
        /*0150*/ 	.word	0xffffffff


	//   ....[49]....
        /*0154*/ 	.word	0xffffffff


	//   ....[50]....
        /*0158*/ 	.word	0xffffffff


	//   ....[51]....
        /*015c*/ 	.word	0xffffffff


	//   ....[52]....
        /*0160*/ 	.word	0xffffffff


	//   ....[53]....
        /*0164*/ 	.word	0xffffffff


	//   ....[54]....
        /*0168*/ 	.word	0xffffffff


	//   ....[55]....
        /*016c*/ 	.word	0xffffffff


	//   ....[56]....
        /*0170*/ 	.word	0xffffffff


	//   ....[57]....
        /*0174*/ 	.word	0xffffffff


	//   ....[58]....
        /*0178*/ 	.word	0xffffffff


	//   ....[59]....
        /*017c*/ 	.word	0xffffffff


	//   ....[60]....
        /*0180*/ 	.word	0xffffffff


	//   ....[61]....
        /*0184*/ 	.word	0xffffffff


	//   ....[62]....
        /*0188*/ 	.word	0xffffffff


	//   ....[63]....
        /*018c*/ 	.word	0xffffffff


	//   ....[64]....
        /*0190*/ 	.word	0xffffffff


	//   ....[65]....
        /*0194*/ 	.word	0xffffffff


	//   ....[66]....
        /*0198*/ 	.word	0xffffffff


	//   ....[67]....
        /*019c*/ 	.word	0xffffffff


	//   ....[68]....
        /*01a0*/ 	.word	0xffffffff


	//   ....[69]....
        /*01a4*/ 	.word	0xffffffff


	//   ....[70]....
        /*01a8*/ 	.word	0xffffffff


	//   ....[71]....
        /*01ac*/ 	.word	0xffffffff


	//   ....[72]....
        /*01b0*/ 	.word	0xffffffff


	//   ....[73]....
        /*01b4*/ 	.word	0xffffffff


	//   ....[74]....
        /*01b8*/ 	.word	0xffffffff


	//   ....[75]....
        /*01bc*/ 	.word	0xffffffff


	//   ....[76]....
        /*01c0*/ 	.word	0xffffffff


	//   ....[77]....
        /*01c4*/ 	.word	0xffffffff


	//   ....[78]....
        /*01c8*/ 	.word	0xffffffff


	//   ....[79]....
        /*01cc*/ 	.word	0xffffffff


	//   ....[80]....
        /*01d0*/ 	.word	0xffffffff


	//   ....[81]....
        /*01d4*/ 	.word	0xffffffff


	//   ....[82]....
        /*01d8*/ 	.word	0xffffffff


	//   ....[83]....
        /*01dc*/ 	.word	0xffffffff


	//   ....[84]....
        /*01e0*/ 	.word	0xffffffff


	//   ....[85]....
        /*01e4*/ 	.word	0xffffffff


	//   ....[86]....
        /*01e8*/ 	.word	0xffffffff


	//   ....[87]....
        /*01ec*/ 	.word	0xffffffff


	//   ....[88]....
        /*01f0*/ 	.word	0xffffffff


	//   ....[89]....
        /*01f4*/ 	.word	0xffffffff


	//   ....[90]....
        /*01f8*/ 	.word	0xffffffff


	//   ....[91]....
        /*01fc*/ 	.word	0xffffffff


	//   ....[92]....
        /*0200*/ 	.word	0xffffffff


	//   ....[93]....
        /*0204*/ 	.word	0xffffffff


	//   ....[94]....
        /*0208*/ 	.word	0xffffffff


	//   ....[95]....
        /*020c*/ 	.word	0xffffffff


	//   ....[96]....
        /*0210*/ 	.word	0xffffffff


	//   ....[97]....
        /*0214*/ 	.word	0xffffffff


	//   ....[98]....
        /*0218*/ 	.word	0xffffffff


	//   ....[99]....
        /*021c*/ 	.word	0xffffffff


	//   ....[100]....
        /*0220*/ 	.word	0xffffffff


	//   ....[101]....
        /*0224*/ 	.word	0xffffffff


	//   ....[102]....
        /*0228*/ 	.word	0xffffffff


	//   ....[103]....
        /*022c*/ 	.word	0xffffffff


	//   ....[104]....
        /*0230*/ 	.word	0xffffffff


	//   ....[105]....
        /*0234*/ 	.word	0xffffffff


	//   ....[106]....
        /*0238*/ 	.word	0xffffffff


	//   ....[107]....
        /*023c*/ 	.word	0xffffffff


	//   ....[108]....
        /*0240*/ 	.word	0xffffffff


	//   ....[109]....
        /*0244*/ 	.word	0xffffffff


	//   ....[110]....
        /*0248*/ 	.word	0xffffffff


	//   ....[111]....
        /*024c*/ 	.word	0xffffffff


	//   ....[112]....
        /*0250*/ 	.word	0xffffffff


	//   ....[113]....
        /*0254*/ 	.word	0xffffffff


	//   ....[114]....
        /*0258*/ 	.word	0xffffffff


	//   ....[115]....
        /*025c*/ 	.word	0xffffffff


	//   ....[116]....
        /*0260*/ 	.word	0xffffffff


	//   ....[117]....
        /*0264*/ 	.word	0xffffffff


	//   ....[118]....
        /*0268*/ 	.word	0xffffffff


	//   ....[119]....
        /*026c*/ 	.word	0xffffffff


	//   ....[120]....
        /*0270*/ 	.word	0xffffffff


	//   ....[121]....
        /*0274*/ 	.word	0xffffffff


	//   ....[122]....
        /*0278*/ 	.word	0xffffffff


	//   ....[123]....
        /*027c*/ 	.word	0xffffffff


	//   ....[124]....
        /*0280*/ 	.word	0xffffffff


	//   ....[125]....
        /*0284*/ 	.word	0xffffffff


	//   ....[126]....
        /*0288*/ 	.word	0xffffffff


	//   ....[127]....
        /*028c*/ 	.word	0xffffffff


	//   ....[128]....
        /*0290*/ 	.word	0xffffffff


	//   ....[129]....
        /*0294*/ 	.word	0xffffffff


	//   ....[130]....
        /*0298*/ 	.word	0xffffffff


	//   ....[131]....
        /*029c*/ 	.word	0xffffffff


	//   ....[132]....
        /*02a0*/ 	.word	0xffffffff


	//   ....[133]....
        /*02a4*/ 	.word	0xffffffff


	//   ....[134]....
        /*02a8*/ 	.word	0xffffffff


	//   ....[135]....
        /*02ac*/ 	.word	0xffffffff


	//   ....[136]....
        /*02b0*/ 	.word	0xffffffff


	//   ....[137]....
        /*02b4*/ 	.word	0xffffffff


	//   ....[138]....
        /*02b8*/ 	.word	0xffffffff


	//   ....[139]....
        /*02bc*/ 	.word	0xffffffff


	//   ....[140]....
        /*02c0*/ 	.word	0xffffffff


	//   ....[141]....
        /*02c4*/ 	.word	0xffffffff


	//   ....[142]....
        /*02c8*/ 	.word	0xffffffff


	//   ....[143]....
        /*02cc*/ 	.word	0xffffffff


	//   ....[144]....
        /*02d0*/ 	.word	0xffffffff


	//   ....[145]....
        /*02d4*/ 	.word	0xffffffff


	//   ....[146]....
        /*02d8*/ 	.word	0xffffffff


	//   ....[147]....
        /*02dc*/ 	.word	0xffffffff


	//   ....[148]....
        /*02e0*/ 	.word	0xffffffff


	//   ....[149]....
        /*02e4*/ 	.word	0xffffffff


	//   ....[150]....
        /*02e8*/ 	.word	0xffffffff


	//   ....[151]....
        /*02ec*/ 	.word	0xffffffff


	//   ....[152]....
        /*02f0*/ 	.word	0xffffffff


	//   ....[153]....
        /*02f4*/ 	.word	0xffffffff


	//   ....[154]....
        /*02f8*/ 	.word	0xffffffff


	//   ....[155]....
        /*02fc*/ 	.word	0xffffffff


	//   ....[156]....
        /*0300*/ 	.word	0xffffffff


	//   ....[157]....
        /*0304*/ 	.word	0xffffffff


	//   ....[158]....
        /*0308*/ 	.word	0xffffffff


	//   ....[159]....
        /*030c*/ 	.word	0xffffffff


	//   ....[160]....
        /*0310*/ 	.word	0xffffffff


	//   ....[161]....
        /*0314*/ 	.word	0xffffffff


	//   ....[162]....
        /*0318*/ 	.word	0xffffffff


	//   ....[163]....
        /*031c*/ 	.word	0xffffffff


	//   ....[164]....
        /*0320*/ 	.word	0xffffffff


	//   ....[165]....
        /*0324*/ 	.word	0xffffffff


	//   ....[166]....
        /*0328*/ 	.word	0xffffffff


	//   ....[167]....
        /*032c*/ 	.word	0xffffffff


	//   ....[168]....
        /*0330*/ 	.word	0xffffffff


	//   ....[169]....
        /*0334*/ 	.word	0xffffffff


	//   ....[170]....
        /*0338*/ 	.word	0xffffffff


	//   ....[171]....
        /*033c*/ 	.word	0xffffffff


	//   ....[172]....
        /*0340*/ 	.word	0xffffffff


	//   ....[173]....
        /*0344*/ 	.word	0xffffffff


	//   ....[174]....
        /*0348*/ 	.word	0xffffffff


	//   ....[175]....
        /*034c*/ 	.word	0xffffffff


	//   ....[176]....
        /*0350*/ 	.word	0xffffffff


	//   ....[177]....
        /*0354*/ 	.word	0xffffffff


	//   ....[178]....
        /*0358*/ 	.word	0xffffffff


	//   ....[179]....
        /*035c*/ 	.word	0xffffffff


	//   ....[180]....
        /*0360*/ 	.word	0xffffffff


	//   ....[181]....
        /*0364*/ 	.word	0xffffffff


	//   ....[182]....
        /*0368*/ 	.word	0xffffffff


	//   ....[183]....
        /*036c*/ 	.word	0xffffffff


	//   ....[184]....
        /*0370*/ 	.word	0xffffffff


	//   ....[185]....
        /*0374*/ 	.word	0xffffffff


	//   ....[186]....
        /*0378*/ 	.word	0xffffffff


	//   ....[187]....
        /*037c*/ 	.word	0xffffffff


	//   ....[188]....
        /*0380*/ 	.word	0xffffffff


	//   ....[189]....
        /*0384*/ 	.word	0xffffffff


	//   ....[190]....
        /*0388*/ 	.word	0xffffffff


	//   ....[191]....
        /*038c*/ 	.word	0xffffffff


	//   ....[192]....
        /*0390*/ 	.word	0xffffffff


	//----- nvinfo : EIATTR_COOP_GROUP_INSTR_OFFSETS
	.align		4
.L_184:
        /*0394*/ 	.byte	0x04, 0x28
        /*0396*/ 	.short	(.L_186 - .L_185)


	//   ....[0]....
.L_185:
        /*0398*/ 	.word	0x00000060


	//   ....[1]....
        /*039c*/ 	.word	0x00001180


	//   ....[2]....
        /*03a0*/ 	.word	0x000011b0


	//   ....[3]....
        /*03a4*/ 	.word	0x000012c0


	//   ....[4]....
        /*03a8*/ 	.word	0x000012f0


	//   ....[5]....
        /*03ac*/ 	.word	0x00001380


	//   ....[6]....
        /*03b0*/ 	.word	0x000013b0


	//   ....[7]....
        /*03b4*/ 	.word	0x00001440


	//   ....[8]....
        /*03b8*/ 	.word	0x00001470


	//   ....[9]....
        /*03bc*/ 	.word	0x00001500


	//   ....[10]....
        /*03c0*/ 	.word	0x00001530


	//   ....[11]....
        /*03c4*/ 	.word	0x000015c0


	//   ....[12]....
        /*03c8*/ 	.word	0x000015f0


	//   ....[13]....
        /*03cc*/ 	.word	0x00001680


	//   ....[14]....
        /*03d0*/ 	.word	0x000016b0


	//   ....[15]....
        /*03d4*/ 	.word	0x00001730


	//   ....[16]....
        /*03d8*/ 	.word	0x00001770


	//   ....[17]....
        /*03dc*/ 	.word	0x00001c40


	//   ....[18]....
        /*03e0*/ 	.word	0x00001c70


	//   ....[19]....
        /*03e4*/ 	.word	0x00001c90


	//   ....[20]....
        /*03e8*/ 	.word	0x00001cc0


	//   ....[21]....
        /*03ec*/ 	.word	0x00001cf0


	//   ....[22]....
        /*03f0*/ 	.word	0x00001d00


	//   ....[23]....
        /*03f4*/ 	.word	0x00001d20


	//   ....[24]....
        /*03f8*/ 	.word	0x00001d40


	//   ....[25]....
        /*03fc*/ 	.word	0x00001d60


	//   ....[26]....
        /*0400*/ 	.word	0x00001d70


	//   ....[27]....
        /*0404*/ 	.word	0x00001d80


	//   ....[28]....
        /*0408*/ 	.word	0x00001d90


	//   ....[29]....
        /*040c*/ 	.word	0x00002020


	//   ....[30]....
        /*0410*/ 	.word	0x00002060


	//   ....[31]....
        /*0414*/ 	.word	0x00002100


	//   ....[32]....
        /*0418*/ 	.word	0x00002140


	//   ....[33]....
        /*041c*/ 	.word	0x00002170


	//   ....[34]....
        /*0420*/ 	.word	0x000021a0


	//   ....[35]....
        /*0424*/ 	.word	0x000021c0


	//   ....[36]....
        /*0428*/ 	.word	0x00002300


	//   ....[37]....
        /*042c*/ 	.word	0x00002330


	//   ....[38]....
        /*0430*/ 	.word	0x000024f0


	//   ....[39]....
        /*0434*/ 	.word	0x00002500


	//   ....[40]....
        /*0438*/ 	.word	0x00002560


	//   ....[41]....
        /*043c*/ 	.word	0x00002e10


	//   ....[42]....
        /*0440*/ 	.word	0x00002e20


	//   ....[43]....
        /*0444*/ 	.word	0x00002e30


	//   ....[44]....
        /*0448*/ 	.word	0x00002e40


	//   ....[45]....
        /*044c*/ 	.word	0x00002e50


	//   ....[46]....
        /*0450*/ 	.word	0x00002e60


	//   ....[47]....
        /*0454*/ 	.word	0x00002e70


	//   ....[48]....
        /*0458*/ 	.word	0x00002e90


	//   ....[49]....
        /*045c*/ 	.word	0x00002eb0


	//   ....[50]....
        /*0460*/ 	.word	0x00002ed0


	//   ....[51]....
        /*0464*/ 	.word	0x00002ee0


	//   ....[52]....
        /*0468*/ 	.word	0x00002f00


	//   ....[53]....
        /*046c*/ 	.word	0x000031d0


	//   ....[54]....
        /*0470*/ 	.word	0x00003420


	//   ....[55]....
        /*0474*/ 	.word	0x00003cb0


	//   ....[56]....
        /*0478*/ 	.word	0x00004a50


	//   ....[57]....
        /*047c*/ 	.word	0x00005400


	//   ....[58]....
        /*0480*/ 	.word	0x00005500


	//   ....[59]....
        /*0484*/ 	.word	0x00005600


	//   ....[60]....
        /*0488*/ 	.word	0x00005770


	//   ....[61]....
        /*048c*/ 	.word	0x00005c00


	//   ....[62]....
        /*0490*/ 	.word	0x00005de0


	//   ....[63]....
        /*0494*/ 	.word	0x00005e60


	//   ....[64]....
        /*0498*/ 	.word	0x00005f70


	//   ....[65]....
        /*049c*/ 	.word	0x00007aa0


	//   ....[66]....
        /*04a0*/ 	.word	0x00007ab0


	//   ....[67]....
        /*04a4*/ 	.word	0x00007ac0


	//   ....[68]....
        /*04a8*/ 	.word	0x00007ad0


	//   ....[69]....
        /*04ac*/ 	.word	0x00007ae0


	//   ....[70]....
        /*04b0*/ 	.word	0x00007af0


	//   ....[71]....
        /*04b4*/ 	.word	0x00007b00


	//   ....[72]....
        /*04b8*/ 	.word	0x00007b10


	//   ....[73]....
        /*04bc*/ 	.word	0x00007b20


	//   ....[74]....
        /*04c0*/ 	.word	0x00007b30


	//   ....[75]....
        /*04c4*/ 	.word	0x00007b40


	//   ....[76]....
        /*04c8*/ 	.word	0x00007b50


	//   ....[77]....
        /*04cc*/ 	.word	0x00008590


	//   ....[78]....
        /*04d0*/ 	.word	0x000085a0


	//   ....[79]....
        /*04d4*/ 	.word	0x000085b0


	//   ....[80]....
        /*04d8*/ 	.word	0x000085c0


	//   ....[81]....
        /*04dc*/ 	.word	0x000085d0


	//   ....[82]....
        /*04e0*/ 	.word	0x000085e0


	//   ....[83]....
        /*04e4*/ 	.word	0x000085f0


	//   ....[84]....
        /*04e8*/ 	.word	0x00008610


	//   ....[85]....
        /*04ec*/ 	.word	0x00008630


	//   ....[86]....
        /*04f0*/ 	.word	0x00008660


	//   ....[87]....
        /*04f4*/ 	.word	0x00008680


	//   ....[88]....
        /*04f8*/ 	.word	0x000086a0


	//   ....[89]....
        /*04fc*/ 	.word	0x00008810


	//   ....[90]....
        /*0500*/ 	.word	0x00008a40


	//   ....[91]....
        /*0504*/ 	.word	0x00008c30


	//   ....[92]....
        /*0508*/ 	.word	0x00009bb0


	//   ....[93]....
        /*050c*/ 	.word	0x0000ade0


	//   ....[94]....
        /*0510*/ 	.word	0x0000ae00


	//   ....[95]....
        /*0514*/ 	.word	0x0000ae20


	//   ....[96]....
        /*0518*/ 	.word	0x0000ae50


	//   ....[97]....
        /*051c*/ 	.word	0x0000aec0


	//   ....[98]....
        /*0520*/ 	.word	0x0000b060


	//   ....[99]....
        /*0524*/ 	.word	0x0000b260


	//   ....[100]....
        /*0528*/ 	.word	0x0000b3b0


	//   ....[101]....
        /*052c*/ 	.word	0x0000da70


	//   ....[102]....
        /*0530*/ 	.word	0x0000da80


	//   ....[103]....
        /*0534*/ 	.word	0x0000da90


	//   ....[104]....
        /*0538*/ 	.word	0x0000daa0


	//   ....[105]....
        /*053c*/ 	.word	0x0000dab0


	//   ....[106]....
        /*0540*/ 	.word	0x0000dac0


	//   ....[107]....
        /*0544*/ 	.word	0x0000dad0


	//   ....[108]....
        /*0548*/ 	.word	0x0000dae0


	//   ....[109]....
        /*054c*/ 	.word	0x0000daf0


	//   ....[110]....
        /*0550*/ 	.word	0x0000db00


	//   ....[111]....
        /*0554*/ 	.word	0x0000db10


	//   ....[112]....
        /*0558*/ 	.word	0x0000db20


	//   ....[113]....
        /*055c*/ 	.word	0x0000e560


	//   ....[114]....
        /*0560*/ 	.word	0x0000e570


	//   ....[115]....
        /*0564*/ 	.word	0x0000e580


	//   ....[116]....
        /*0568*/ 	.word	0x0000e590


	//   ....[117]....
        /*056c*/ 	.word	0x0000e5a0


	//   ....[118]....
        /*0570*/ 	.word	0x0000e5b0


	//   ....[119]....
        /*0574*/ 	.word	0x0000e5c0


	//   ....[120]....
        /*0578*/ 	.word	0x0000e5e0


	//   ....[121]....
        /*057c*/ 	.word	0x0000e600


	//   ....[122]....
        /*0580*/ 	.word	0x0000e630


	//   ....[123]....
        /*0584*/ 	.word	0x0000e650


	//   ....[124]....
        /*0588*/ 	.word	0x0000e670


	//   ....[125]....
        /*058c*/ 	.word	0x0000eb90


	//   ....[126]....
        /*0590*/ 	.word	0x0000ec90


	//   ....[127]....
        /*0594*/ 	.word	0x0000ece0


	//   ....[128]....
        /*0598*/ 	.word	0x0000ed60


	//   ....[129]....
        /*059c*/ 	.word	0x0000ede0


	//   ....[130]....
        /*05a0*/ 	.word	0x0000ef20


	//   ....[131]....
        /*05a4*/ 	.word	0x0000efc0


	//   ....[132]....
        /*05a8*/ 	.word	0x0000f130


	//   ....[133]....
        /*05ac*/ 	.word	0x00011340


	//   ....[134]....
        /*05b0*/ 	.word	0x00011360


	//   ....[135]....
        /*05b4*/ 	.word	0x00011370


	//   ....[136]....
        /*05b8*/ 	.word	0x00011390


	//   ....[137]....
        /*05bc*/ 	.word	0x000113b0


	//   ....[138]....
        /*05c0*/ 	.word	0x000113e0


	//   ....[139]....
        /*05c4*/ 	.word	0x00011420


	//   ....[140]....
        /*05c8*/ 	.word	0x00011440


	//   ....[141]....
        /*05cc*/ 	.word	0x00011480


	//   ....[142]....
        /*05d0*/ 	.word	0x000114a0


	//   ....[143]....
        /*05d4*/ 	.word	0x000114b0


	//   ....[144]....
        /*05d8*/ 	.word	0x000114d0


	//   ....[145]....
        /*05dc*/ 	.word	0x00011e60


	//   ....[146]....
        /*05e0*/ 	.word	0x00011e70


	//   ....[147]....
        /*05e4*/ 	.word	0x00011e80


	//   ....[148]....
        /*05e8*/ 	.word	0x00011e90


	//   ....[149]....
        /*05ec*/ 	.word	0x00011ea0


	//   ....[150]....
        /*05f0*/ 	.word	0x00011eb0


	//   ....[151]....
        /*05f4*/ 	.word	0x00011ec0


	//   ....[152]....
        /*05f8*/ 	.word	0x00011ee0


	//   ....[153]....
        /*05fc*/ 	.word	0x00011f00


	//   ....[154]....
        /*0600*/ 	.word	0x00011f30


	//   ....[155]....
        /*0604*/ 	.word	0x00011f50


	//   ....[156]....
        /*0608*/ 	.word	0x00011f70


	//   ....[157]....
        /*060c*/ 	.word	0x000120f0


	//   ....[158]....
        /*0610*/ 	.word	0x00012300


	//   ....[159]....
        /*0614*/ 	.word	0x00012810


	//   ....[160]....
        /*0618*/ 	.word	0x00012f90


	//   ....[161]....
        /*061c*/ 	.word	0x00014030


	//   ....[162]....
        /*0620*/ 	.word	0x000146d0


	//   ....[163]....
        /*0624*/ 	.word	0x00014790


	//   ....[164]....
        /*0628*/ 	.word	0x000147b0


	//   ....[165]....
        /*062c*/ 	.word	0x000147d0


	//   ....[166]....
        /*0630*/ 	.word	0x00014980


	//   ....[167]....
        /*0634*/ 	.word	0x00014b40


	//   ....[168]....
        /*0638*/ 	.word	0x00014ca0


	//   ....[169]....
        /*063c*/ 	.word	0x00016bd0


	//   ....[170]....
        /*0640*/ 	.word	0x00016c00


	//   ....[171]....
        /*0644*/ 	.word	0x00016c10


	//   ....[172]....
        /*0648*/ 	.word	0x00016c20


	//   ....[173]....
        /*064c*/ 	.word	0x00016c50


	//   ....[174]....
        /*0650*/ 	.word	0x00016c70


	//   ....[175]....
        /*0654*/ 	.word	0x00016c90


	//   ....[176]....
        /*0658*/ 	.word	0x00016ca0


	//   ....[177]....
        /*065c*/ 	.word	0x00017990


	//   ....[178]....
        /*0660*/ 	.word	0x000179c0


	//   ....[179]....
        /*0664*/ 	.word	0x000179f0


	//   ....[180]....
        /*0668*/ 	.word	0x00017a20


	//   ....[181]....
        /*066c*/ 	.word	0x00017a60


	//   ....[182]....
        /*0670*/ 	.word	0x00017a90


	//   ....[183]....
        /*0674*/ 	.word	0x00017ab0


	//   ....[184]....
        /*0678*/ 	.word	0x00017ac0


	//   ....[185]....
        /*067c*/ 	.word	0x00017b40


	//   ....[186]....
        /*0680*/ 	.word	0x00017b60


	//   ....[187]....
        /*0684*/ 	.word	0x00017e60


	//   ....[188]....
        /*0688*/ 	.word	0x00017e80


	//   ....[189]....
        /*068c*/ 	.word	0x00018180


	//   ....[190]....
        /*0690*/ 	.word	0x000181a0


	//   ....[191]....
        /*0694*/ 	.word	0x000184a0


	//   ....[192]....
        /*0698*/ 	.word	0x000184b0


	//----- nvinfo : EIATTR_EXIT_INSTR_OFFSETS
	.align		4
.L_186:
        /*069c*/ 	.byte	0x04, 0x1c
        /*069e*/ 	.short	(.L_188 - .L_187)


	//   ....[0]....
.L_187:
        /*06a0*/ 	.word	0x000001c0


	//   ....[1]....
        /*06a4*/ 	.word	0x000184c0


	//   ....[2]....
        /*06a8*/ 	.word	0x00018760


	//   ....[3]....
        /*06ac*/ 	.word	0x000187b0


	//   ....[4]....
        /*06b0*/ 	.word	0x000187e0


	//   ....[5]....
        /*06b4*/ 	.word	0x00018840


	//   ....[6]....
        /*06b8*/ 	.word	0x00018ad0


	//----- nvinfo : EIATTR_CTAIDZ_USED
	.align		4
.L_188:
        /*06bc*/ 	.byte	0x01, 0x04
	.zero		2


	//----- nvinfo : EIATTR_MAX_THREADS
	.align		4
        /*06c0*/ 	.byte	0x04, 0x05
        /*06c2*/ 	.short	(.L_190 - .L_189)
.L_189:
        /*06c4*/ 	.word	0x00000080
        /*06c8*/ 	.word	0x00000001
        /*06cc*/ 	.word	0x00000001


	//----- nvinfo : EIATTR_CRS_STACK_SIZE
	.align		4
.L_190:
        /*06d0*/ 	.byte	0x04, 0x1e
        /*06d2*/ 	.short	(.L_192 - .L_191)
.L_191:
        /*06d4*/ 	.word	0x00000000
.L_192:


//--------------------- .nv.info._ZN7cutlass13device_kernelIN5flash19enable_sm80_to_sm89INS1_16FlashAttnFwdSm80INS1_25CollectiveMainloopFwdSm80ILi4ELi1ELb0EN4cute5tupleIJNS5_1CILi128EEENS7_ILi80EEENS7_ILi64EEEEEELi64ENS_10bfloat16_tEfNS_4arch4Sm80ELb0ELb1ELb0ELb1ELb1ELb0ELb1ELb1EEENS1_21CollectiveEpilogueFwdINS6_IJS8_SA_S9_EEENS6_IJNS7_ILi1EEESI_SI_EEESC_SE_Li128ELb1ELb1ELb1ELb0EEENS1_36VarlenDynamicPersistentTileSchedulerILi128ELi80ELi128ELi128ELb1ELb1ELb0ELb1ELb0ELb1EEEEEEEEEvNT_6ParamsE --------------------------
	.section	.nv.info._ZN7cutlass13device_kernelIN5flash19enable_sm80_to_sm89INS1_16FlashAttnFwdSm80INS1_25CollectiveMainloopFwdSm80ILi4ELi1ELb0EN4cute5tupleIJNS5_1CILi128EEENS7_ILi80EEENS7_ILi64EEEEEELi64ENS_10bfloat16_tEfNS_4arch4Sm80ELb0ELb1ELb0ELb1ELb1ELb0ELb1ELb1EEENS1_21CollectiveEpilogueFwdINS6_IJS8_SA_S9_EEENS6_IJNS7_ILi1EEESI_SI_EEESC_SE_Li128ELb1ELb1ELb1ELb0EEENS1_36VarlenDynamicPersistentTileSchedulerILi128ELi80ELi128ELi128ELb1ELb1ELb0ELb1ELb0ELb1EEEEEEEEEvNT_6ParamsE,"",@"SHT_CUDA_INFO"
	.sectionflags	@""
	.align	4


	//----- nvinfo : EIATTR_CUDA_API_VERSION
	.align		4
        /*0000*/ 	.byte	0x04, 0x37
        /*0002*/ 	.short	(.L_194 - .L_193)
.L_193:
        /*0004*/ 	.word	0x00000082


	//----- nvinfo : EIATTR_SW2861232_WAR
	.align		4
.L_194:
        /*0008*/ 	.byte	0x01, 0x35
	.zero		2


	//----- nvinfo : EIATTR_PARAM_CBANK
	.align		4
        /*000c*/ 	.byte	0x04, 0x0a
        /*000e*/ 	.short	(.L_196 - .L_195)
	.align		4
.L_195:
        /*0010*/ 	.word	index@(.nv.constant0._ZN7cutlass13device_kernelIN5flash19enable_sm80_to_sm89INS1_16FlashAttnFwdSm80INS1_25CollectiveMainloopFwdSm80ILi4ELi1ELb0EN4cute5tupleIJNS5_1CILi128EEENS7_ILi80EEENS7_ILi64EEEEEELi64ENS_10bfloat16_tEfNS_4arch4Sm80ELb0ELb1ELb0ELb1ELb1ELb0ELb1ELb1EEENS1_21CollectiveEpilogueFwdINS6_IJS8_SA_S9_EEENS6_IJNS7_ILi1EEESI_SI_EEESC_SE_Li128ELb1ELb1ELb1ELb0EEENS1_36VarlenDynamicPersistentTileSchedulerILi128ELi80ELi128ELi128ELb1ELb1ELb0ELb1ELb0ELb1EEEEEEEEEvNT_6ParamsE)
        /*0014*/ 	.short	0x0160
        /*0016*/ 	.short	0x0438


	//----- nvinfo : EIATTR_CBANK_PARAM_SIZE
	.align		4
.L_196:
        /*0018*/ 	.byte	0x03, 0x19
        /*001a*/ 	.short	0x0438


	//----- nvinfo : EIATTR_KPARAM_INFO
	.align		4
        /*001c*/ 	.byte	0x04, 0x17
        /*001e*/ 	.short	(.L_198 - .L_197)
.L_197:
        /*0020*/ 	.word	0x00000000
        /*0024*/ 	.short	0x0000
        /*0026*/ 	.short	0x0000
        /*0028*/ 	.byte	0x00, 0xf0, 0xe1, 0x10


	//----- nvinfo : EIATTR_MAXREG_COUNT
	.align		4
.L_198:
        /*002c*/ 	.byte	0x03, 0x1b
        /*002e*/ 	.short	0x00ff


	//----- nvinfo : EIATTR_NUM_BARRIERS
	.align		4
        /*0030*/ 	.byte	0x02, 0x4c
        /*0032*/ 	.byte	0x06
	.zero		1


	//----- nvinfo : EIATTR_ANNOTATIONS
	.align		4
        /*0034*/ 	.byte	0x04, 0x55
        /*0036*/ 	.short	(.L_200 - .L_199)


	//   ....[0]....
.L_199:
        /* <DEDUP_REMOVED lines=77> */
        /*04fc*/ 	.byte	0x40, 0xe1, 0x01, 0x00


	//----- nvinfo : EIATTR_MERCURY_ISA_VERSION
	.align		4
.L_200:
        /*0500*/ 	.byte	0x03, 0x5f
        /*0502*/ 	.short	0x0000


	//----- nvinfo : EIATTR_INT_WARP_WIDE_INSTR_OFFSETS
	.align		4
        /*0504*/ 	.byte	0x04, 0x31
        /*0506*/ 	.short	(.L_202 - .L_201)


	//   ....[0]....
.L_201:
        /*0508*/ 	.word	0x00016190


	//   ....[1]....
        /*050c*/ 	.word	0x00016210


	//----- nvinfo : EIATTR_COOP_GROUP_MASK_REGIDS
	.align		4
.L_202:
        /*0510*/ 	.byte	0x04, 0x29
        /*0512*/ 	.short	(.L_204 - .L_203)


	//   ....[0]....
.L_203:
        /*0514*/ 	.word	0xffffffff


	//   ....[1]....
        /*0518*/ 	.word	0xffffffff


	//   ....[2]....
        /*051c*/ 	.word	0xffffffff


	//   ....[3]....
        /*0520*/ 	.word	0xffffffff


	//   ....[4]....
        /*0524*/ 	.word	0xffffffff


	//   ....[5]....
        /*0528*/ 	.word	0xffffffff


	//   ....[6]....
        /*052c*/ 	.word	0xffffffff


	//   ....[7]....
        /*0530*/ 	.word	0xffffffff


	//   ....[8]....
        /*0534*/ 	.word	0xffffffff


	//   ....[9]....
        /*0538*/ 	.word	0xffffffff


	//   ....[10]....
        /*053c*/ 	.word	0xffffffff


	//   ....[11]....
        /*0540*/ 	.word	0xffffffff


	//   ....[12]....
        /*0544*/ 	.word	0xffffffff


	//   ....[13]....
        /*0548*/ 	.word	0xffffffff


	//   ....[14]....
        /*054c*/ 	.word	0xffffffff


	//   ....[15]....
        /*0550*/ 	.word	0xffffffff


	//   ....[16]....
        /*0554*/ 	.word	0xffffffff


	//   ....[17]....
        /*0558*/ 	.word	0xffffffff


	//   ....[18]....
        /*055c*/ 	.word	0xffffffff


	//   ....[19]....
        /*0560*/ 	.word	0xffffffff


	//   ....[20]....
        /*0564*/ 	.word	0xffffffff


	//   ....[21]....
        /*0568*/ 	.word	0xffffffff


	//   ....[22]....
        /*056c*/ 	.word	0xffffffff


	//   ....[23]....
        /*0570*/ 	.word	0xffffffff


	//   ....[24]....
        /*0574*/ 	.word	0xffffffff


	//   ....[25]....
        /*0578*/ 	.word	0xffffffff


	//   ....[26]....
        /*057c*/ 	.word	0xffffffff


	//   ....[27]....
        /*0580*/ 	.word	0xffffffff


	//   ....[28]....
        /*0584*/ 	.word	0xffffffff


	//   ....[29]....
        /*0588*/ 	.word	0xffffffff


	//   ....[30]....
        /*058c*/ 	.word	0xffffffff


	//   ....[31]....
        /*0590*/ 	.word	0xffffffff


	//   ....[32]....
        /*0594*/ 	.word	0xffffffff


	//   ....[33]....
        /*0598*/ 	.word	0xffffffff


	//   ....[34]....
        /*059c*/ 	.word	0xffffffff


	//   ....[35]....
        /*05a0*/ 	.word	0xffffffff


	//   ....[36]....
        /*05a4*/ 	.word	0xffffffff


	//   ....[37]....
        /*05a8*/ 	.word	0xffffffff


	//   ....[38]....
        /*05ac*/ 	.word	0xffffffff


	//   ....[39]....
        /*05b0*/ 	.word	0xffffffff


	//   ....[40]....
        /*05b4*/ 	.word	0xffffffff


	//   ....[41]....
        /*05b8*/ 	.word	0xffffffff


	//   ....[42]....
        /*05bc*/ 	.word	0xffffffff


	//   ....[43]....
        /*05c0*/ 	.word	0xffffffff


	//   ....[44]....
        /*05c4*/ 	.word	0xffffffff


	//   ....[45]....
        /*05c8*/ 	.word	0xffffffff


	//   ....[46]....
        /*05cc*/ 	.word	0xffffffff


	//   ....[47]....
        /*05d0*/ 	.word	0xffffffff


	//   ....[48]....
        /*05d4*/ 	.word	0xffffffff


	//   ....[49]....
        /*05d8*/ 	.word	0xffffffff


	//   ....[50]....
        /*05dc*/ 	.word	0xffffffff


	//   ....[51]....
        /*05e0*/ 	.word	0xffffffff


	//   ....[52]....
        /*05e4*/ 	.word	0xffffffff


	//   ....[53]....
        /*05e8*/ 	.word	0xffffffff


	//   ....[54]....
        /*05ec*/ 	.word	0xffffffff


	//   ....[55]....
        /*05f0*/ 	.word	0xffffffff


	//   ....[56]....
        /*05f4*/ 	.word	0xffffffff


	//   ....[57]....
        /*05f8*/ 	.word	0xffffffff


	//   ....[58]....
        /*05fc*/ 	.word	0xffffffff


	//   ....[59]....
        /*0600*/ 	.word	0xffffffff


	//   ....[60]....
        /*0604*/ 	.word	0xffffffff


	//   ....[61]....
        /*0608*/ 	.word	0xffffffff


	//   ....[62]....
        /*060c*/ 	.word	0xffffffff


	//   ....[63]....
        /*0610*/ 	.word	0xffffffff


	//   ....[64]....
        /*0614*/ 	.word	0xffffffff


	//   ....[65]....
        /*0618*/ 	.word	0xffffffff


	//   ....[66]....
        /*061c*/ 	.word	0xffffffff


	//   ....[67]....
        /*0620*/ 	.word	0xffffffff


	//   ....[68]....
        /*0624*/ 	.word	0xffffffff


	//   ....[69]....
        /*0628*/ 	.word	0xffffffff


	//   ....[70]....
        /*062c*/ 	.word	0xffffffff


	//   ....[71]....
        /*0630*/ 	.word	0xffffffff


	//   ....[72]....
        /*0634*/ 	.word	0xffffffff


	//   ....[73]....
        /*0638*/ 	.word	0xffffffff


	//   ....[74]....
        /*063c*/ 	.word	0xffffffff


	//   ....[75]....
        /*0640*/ 	.word	0xffffffff


	//   ....[76]....
        /*0644*/ 	.word	0xffffffff


	//   ....[77]....
        /*0648*/ 	.word	0xffffffff


	//   ....[78]....
        /*064c*/ 	.word	0xffffffff


	//   ....[79]....
        /*0650*/ 	.word	0xffffffff


	//   ....[80]....
        /*0654*/ 	.word	0xffffffff


	//   ....[81]....
        /*0658*/ 	.word	0xffffffff


	//   ....[82]....
        /*065c*/ 	.word	0xffffffff


	//   ....[83]....
        /*0660*/ 	.word	0xffffffff


	//   ....[84]....
        /*0664*/ 	.word	0xffffffff


	//   ....[85]....
        /*0668*/ 	.word	0xffffffff


	//   ....[86]....
        /*066c*/ 	.word	0xffffffff


	//   ....[87]....
        /*0670*/ 	.word	0xffffffff


	//   ....[88]....
        /*0674*/ 	.word	0xffffffff


	//   ....[89]....
        /*0678*/ 	.word	0xffffffff


	//   ....[90]....
        /*067c*/ 	.word	0xffffffff


	//   ....[91]....
        /*0680*/ 	.word	0xffffffff


	//   ....[92]....
        /*0684*/ 	.word	0xffffffff


	//   ....[93]....
        /*0688*/ 	.word	0xffffffff


	//   ....[94]....
        /*068c*/ 	.word	0xffffffff


	//   ....[95]....
        /*0690*/ 	.word	0xffffffff


	//   ....[96]....
        /*0694*/ 	.word	0xffffffff


	//   ....[97]....
        /*0698*/ 	.word	0xffffffff


	//   ....[98]....
        /*069c*/ 	.word	0xffffffff


	//   ....[99]....
        /*06a0*/ 	.word	0xffffffff


	//   ....[100]....
        /*06a4*/ 	.word	0xffffffff


	//   ....[101]....
        /*06a8*/ 	.word	0xffffffff


	//   ....[102]....
        /*06ac*/ 	.word	0xffffffff


	//   ....[103]....
        /*06b0*/ 	.word	0xffffffff


	//   ....[104]....
        /*06b4*/ 	.word	0xffffffff


	//   ....[105]....
        /*06b8*/ 	.word	0xffffffff


	//   ....[106]....
        /*06bc*/ 	.word	0xffffffff


	//   ....[107]....
        /*06c0*/ 	.word	0xffffffff


	//   ....[108]....
        /*06c4*/ 	.word	0xffffffff


	//   ....[109]....
        /*06c8*/ 	.word	0xffffffff


	//   ....[110]....
        /*06cc*/ 	.word	0xffffffff


	//   ....[111]....
        /*06d0*/ 	.word	0xffffffff


	//   ....[112]....
        /*06d4*/ 	.word	0xffffffff


	//   ....[113]....
        /*06d8*/ 	.word	0xffffffff


	//   ....[114]....
        /*06dc*/ 	.word	0xffffffff


	//   ....[115]....
        /*06e0*/ 	.word	0xffffffff


	//   ....[116]....
        /*06e4*/ 	.word	0xffffffff


	//   ....[117]....
        /*06e8*/ 	.word	0xffffffff


	//   ....[118]....
        /*06ec*/ 	.word	0xffffffff


	//   ....[119]....
        /*06f0*/ 	.word	0xffffffff


	//   ....[120]....
        /*06f4*/ 	.word	0xffffffff


	//   ....[121]....
        /*06f8*/ 	.word	0xffffffff


	//   ....[122]....
        /*06fc*/ 	.word	0xffffffff


	//   ....[123]....
        /*0700*/ 	.word	0xffffffff


	//   ....[124]....
        /*0704*/ 	.word	0xffffffff


	//   ....[125]....
        /*0708*/ 	.word	0xffffffff


	//   ....[126]....
        /*070c*/ 	.word	0xffffffff


	//   ....[127]....
        /*0710*/ 	.word	0xffffffff


	//   ....[128]....
        /*0714*/ 	.word	0xffffffff


	//   ....[129]....
        /*0718*/ 	.word	0xffffffff


	//   ....[130]....
        /*071c*/ 	.word	0xffffffff


	//   ....[131]....
        /*0720*/ 	.word	0xffffffff


	//   ....[132]....
        /*0724*/ 	.word	0xffffffff


	//   ....[133]....
        /*0728*/ 	.word	0xffffffff


	//   ....[134]....
        /*072c*/ 	.word	0xffffffff


	//   ....[135]....
        /*0730*/ 	.word	0xffffffff


	//   ....[136]....
        /*0734*/ 	.word	0xffffffff


	//   ....[137]....
        /*0738*/ 	.word	0xffffffff


	//   ....[138]....
        /*073c*/ 	.word	0xffffffff


	//   ....[139]....
        /*0740*/ 	.word	0xffffffff


	//   ....[140]....
        /*0744*/ 	.word	0xffffffff


	//   ....[141]....
        /*0748*/ 	.word	0xffffffff


	//   ....[142]....
        /*074c*/ 	.word	0xffffffff


	//   ....[143]....
        /*0750*/ 	.word	0xffffffff


	//   ....[144]....
        /*0754*/ 	.word	0xffffffff


	//   ....[145]....
        /*0758*/ 	.word	0xffffffff


	//   ....[146]....
        /*075c*/ 	.word	0xffffffff


	//   ....[147]....
        /*0760*/ 	.word	0xffffffff


	//   ....[148]....
        /*0764*/ 	.word	0xffffffff


	//   ....[149]....
        /*0768*/ 	.word	0xffffffff


	//   ....[150]....
        /*076c*/ 	.word	0xffffffff


	//   ....[151]....
        /*0770*/ 	.word	0xffffffff


	//   ....[152]....
        /*0774*/ 	.word	0xffffffff


	//   ....[153]....
        /*0778*/ 	.word	0xffffffff


	//   ....[154]....
        /*077c*/ 	.word	0xffffffff


	//   ....[155]....
        /*0780*/ 	.word	0xffffffff


	//   ....[156]....
        /*0784*/ 	.word	0xffffffff


	//   ....[157]....
        /*0788*/ 	.word	0xffffffff


	//   ....[158]....
        /*078c*/ 	.word	0xffffffff


	//   ....[159]....
        /*0790*/ 	.word	0xffffffff


	//   ....[160]....
        /*0794*/ 	.word	0xffffffff


	//   ....[161]....
        /*0798*/ 	.word	0xffffffff


	//   ....[162]....
        /*079c*/ 	.word	0xffffffff


	//   ....[163]....
        /*07a0*/ 	.word	0xffffffff


	//   ....[164]....
        /*07a4*/ 	.word	0xffffffff


	//   ....[165]....
        /*07a8*/ 	.word	0xffffffff


	//   ....[166]....
        /*07ac*/ 	.word	0xffffffff


	//   ....[167]....
        /*07b0*/ 	.word	0xffffffff


	//   ....[168]....
        /*07b4*/ 	.word	0xffffffff


	//   ....[169]....
        /*07b8*/ 	.word	0xffffffff


	//   ....[170]....
        /*07bc*/ 	.word	0xffffffff


	//   ....[171]....
        /*07c0*/ 	.word	0xffffffff


	//   ....[172]....
        /*07c4*/ 	.word	0xffffffff


	//   ....[173]....
        /*07c8*/ 	.word	0xffffffff


	//   ....[174]....
        /*07cc*/ 	.word	0xffffffff


	//   ....[175]....
        /*07d0*/ 	.word	0xffffffff


	//   ....[176]....
        /*07d4*/ 	.word	0xffffffff


	//   ....[177]....
        /*07d8*/ 	.word	0xffffffff


	//   ....[178]....
        /*07dc*/ 	.word	0xffffffff


	//   ....[179]....
        /*07e0*/ 	.word	0xffffffff


	//   ....[180]....
        /*07e4*/ 	.word	0xffffffff


	//   ....[181]....
        /*07e8*/ 	.word	0xffffffff


	//   ....[182]....
        /*07ec*/ 	.word	0xffffffff


	//   ....[183]....
        /*07f0*/ 	.word	0xffffffff


	//   ....[184]....
        /*07f4*/ 	.word	0xffffffff


	//   ....[185]....
        /*07f8*/ 	.word	0xffffffff


	//   ....[186]....
        /*07fc*/ 	.word	0xffffffff


	//   ....[187]....
        /*0800*/ 	.word	0xffffffff


	//   ....[188]....
        /*0804*/ 	.word	0xffffffff


	//   ....[189]....
        /*0808*/ 	.word	0xffffffff


	//   ....[190]....
        /*080c*/ 	.word	0xffffffff


	//   ....[191]....
        /*0810*/ 	.word	0xffffffff


	//   ....[192]....
        /*0814*/ 	.word	0xffffffff


	//   ....[193]....
        /*0818*/ 	.word	0xffffffff


	//   ....[194]....
        /*081c*/ 	.word	0xffffffff


	//   ....[195]....
        /*0820*/ 	.word	0xffffffff


	//   ....[196]....
        /*0824*/ 	.word	0xffffffff


	//   ....[197]....
        /*0828*/ 	.word	0xffffffff


	//   ....[198]....
        /*082c*/ 	.word	0xffffffff


	//   ....[199]....
        /*0830*/ 	.word	0xffffffff


	//   ....[200]....
        /*0834*/ 	.word	0xffffffff


	//   ....[201]....
        /*0838*/ 	.word	0xffffffff


	//   ....[202]....
        /*083c*/ 	.word	0xffffffff


	//   ....[203]....
        /*0840*/ 	.word	0xffffffff


	//   ....[204]....
        /*0844*/ 	.word	0xffffffff


	//   ....[205]....
        /*0848*/ 	.word	0xffffffff


	//   ....[206]....
        /*084c*/ 	.word	0xffffffff


	//   ....[207]....
        /*0850*/ 	.word	0xffffffff


	//   ....[208]....
        /*0854*/ 	.word	0xffffffff


	//   ....[209]....
        /*0858*/ 	.word	0xffffffff


	//   ....[210]....
        /*085c*/ 	.word	0xffffffff


	//   ....[211]....
        /*0860*/ 	.word	0xffffffff


	//   ....[212]....
        /*0864*/ 	.word	0xffffffff


	//   ....[213]....
        /*0868*/ 	.word	0xffffffff


	//   ....[214]....
        /*086c*/ 	.word	0xffffffff


	//   ....[215]....
        /*0870*/ 	.word	0xffffffff


	//   ....[216]....
        /*0874*/ 	.word	0xffffffff


	//   ....[217]....
        /*0878*/ 	.word	0xffffffff


	//   ....[218]....
        /*087c*/ 	.word	0xffffffff


	//   ....[219]....
        /*0880*/ 	.word	0xffffffff


	//   ....[220]....
        /*0884*/ 	.word	0xffffffff


	//   ....[221]....
        /*0888*/ 	.word	0xffffffff


	//   ....[222]....
        /*088c*/ 	.word	0xffffffff


	//   ....[223]....
        /*0890*/ 	.word	0xffffffff


	//   ....[224]....
        /*0894*/ 	.word	0xffffffff


	//   ....[225]....
        /*0898*/ 	.word	0xffffffff


	//   ....[226]....
        /*089c*/ 	.word	0xffffffff


	//   ....[227]....
        /*08a0*/ 	.word	0xffffffff


	//   ....[228]....
        /*08a4*/ 	.word	0xffffffff


	//   ....[229]....
        /*08a8*/ 	.word	0xffffffff


	//   ....[230]....
        /*08ac*/ 	.word	0xffffffff


	//   ....[231]....
        /*08b0*/ 	.word	0xffffffff


	//   ....[232]....
        /*08b4*/ 	.word	0xffffffff


	//   ....[233]....
        /*08b8*/ 	.word	0xffffffff


	//   ....[234]....
        /*08bc*/ 	.word	0xffffffff


	//   ....[235]....
        /*08c0*/ 	.word	0xffffffff


	//   ....[236]....
        /*08c4*/ 	.word	0xffffffff


	//   ....[237]....
        /*08c8*/ 	.word	0xffffffff


	//   ....[238]....
        /*08cc*/ 	.word	0xffffffff


	//   ....[239]....
        /*08d0*/ 	.word	0xffffffff


	//   ....[240]....
        /*08d4*/ 	.word	0xffffffff


	//   ....[241]....
        /*08d8*/ 	.word	0xffffffff


	//   ....[242]....
        /*08dc*/ 	.word	0xffffffff


	//   ....[243]....
        /*08e0*/ 	.word	0xffffffff


	//   ....[244]....
        /*08e4*/ 	.word	0xffffffff


	//   ....[245]....
        /*08e8*/ 	.word	0xffffffff


	//   ....[246]....
        /*08ec*/ 	.word	0xffffffff


	//   ....[247]....
        /*08f0*/ 	.word	0xffffffff


	//   ....[248]....
        /*08f4*/ 	.word	0xffffffff


	//   ....[249]....
        /*08f8*/ 	.word	0xffffffff


	//   ....[250]....
        /*08fc*/ 	.word	0xffffffff


	//   ....[251]....
        /*0900*/ 	.word	0xffffffff


	//   ....[252]....
        /*0904*/ 	.word	0xffffffff


	//   ....[253]....
        /*0908*/ 	.word	0xffffffff


	//   ....[254]....
        /*090c*/ 	.word	0xffffffff


	//   ....[255]....
        /*0910*/ 	.word	0xffffffff


	//   ....[0]....
        /*0914*/ 	.word	0xffffffff


	//   ....[1]....
        /*0918*/ 	.word	0xffffffff


	//   ....[2]....
        /*091c*/ 	.word	0xffffffff


	//   ....[3]....
        /*0920*/ 	.word	0xffffffff


	//   ....[4]....
        /*0924*/ 	.word	0xffffffff


	//   ....[5]....
        /*0928*/ 	.word	0xffffffff


	//   ....[6]....
        /*092c*/ 	.word	0xffffffff


	//   ....[7]....
        /*0930*/ 	.word	0xffffffff


	//   ....[8]....
        /*0934*/ 	.word	0xffffffff


	//   ....[9]....
        /*0938*/ 	.word	0xffffffff


	//   ....[10]....
        /*093c*/ 	.word	0xffffffff


	//   ....[11]....
        /*0940*/ 	.word	0xffffffff


	//   ....[12]....
        /*0944*/ 	.word	0xffffffff


	//   ....[13]....
        /*0948*/ 	.word	0xffffffff


	//   ....[14]....
        /*094c*/ 	.word	0xffffffff


	//   ....[15]....
        /*0950*/ 	.word	0xffffffff


	//   ....[16]....
        /*0954*/ 	.word	0xffffffff


	//   ....[17]....
        /*0958*/ 	.word	0xffffffff


	//   ....[18]....
        /*095c*/ 	.word	0xffffffff


	//   ....[19]....
        /*0960*/ 	.word	0xffffffff


	//   ....[20]....
        /*0964*/ 	.word	0xffffffff


	//   ....[21]....
        /*0968*/ 	.word	0xffffffff


	//   ....[22]....
        /*096c*/ 	.word	0xffffffff


	//   ....[23]....
        /*0970*/ 	.word	0xffffffff


	//   ....[24]....
        /*0974*/ 	.word	0xffffffff


	//   ....[25]....
        /*0978*/ 	.word	0xffffffff


	//   ....[26]....
        /*097c*/ 	.word	0xffffffff


	//   ....[27]....
        /*0980*/ 	.word	0xffffffff


	//   ....[28]....
        /*0984*/ 	.word	0xffffffff


	//   ....[29]....
        /*0988*/ 	.word	0xffffffff


	//   ....[30]....
        /*098c*/ 	.word	0xffffffff


	//   ....[31]....
        /*0990*/ 	.word	0xffffffff


	//   ....[32]....
        /*0994*/ 	.word	0xffffffff


	//   ....[33]....
        /*0998*/ 	.word	0xffffffff


	//   ....[34]....
        /*099c*/ 	.word	0xffffffff


	//   ....[35]....
        /*09a0*/ 	.word	0xffffffff


	//   ....[36]....
        /*09a4*/ 	.word	0xffffffff


	//   ....[37]....
        /*09a8*/ 	.word	0xffffffff


	//   ....[38]....
        /*09ac*/ 	.word	0xffffffff


	//   ....[39]....
        /*09b0*/ 	.word	0xffffffff


	//   ....[40]....
        /*09b4*/ 	.word	0xffffffff


	//   ....[41]....
        /*09b8*/ 	.word	0xffffffff


	//   ....[42]....
        /*09bc*/ 	.word	0xffffffff


	//   ....[43]....
        /*09c0*/ 	.word	0xffffffff


	//   ....[44]....
        /*09c4*/ 	.word	0xffffffff


	//   ....[45]....
        /*09c8*/ 	.word	0xffffffff


	//   ....[46]....
        /*09cc*/ 	.word	0xffffffff


	//   ....[47]....
        /*09d0*/ 	.word	0xffffffff


	//   ....[48]....
        /*09d4*/ 	.word	0xffffffff


	//   ....[49]....
        /*09d8*/ 	.word	0xffffffff


	//   ....[50]....
        /*09dc*/ 	.word	0xffffffff


	//   ....[51]....
        /*09e0*/ 	.word	0xffffffff


	//   ....[52]....
        /*09e4*/ 	.word	0xffffffff


	//   ....[53]....
        /*09e8*/ 	.word	0xffffffff


	//   ....[54]....
        /*09ec*/ 	.word	0xffffffff


	//   ....[55]....
        /*09f0*/ 	.word	0xffffffff


	//   ....[56]....
        /*09f4*/ 	.word	0xffffffff


	//   ....[57]....
        /*09f8*/ 	.word	0xffffffff


	//   ....[58]....
        /*09fc*/ 	.word	0xffffffff


	//   ....[59]....
        /*0a00*/ 	.word	0xffffffff


	//   ....[60]....
        /*0a04*/ 	.word	0xffffffff


	//   ....[61]....
        /*0a08*/ 	.word	0xffffffff


	//   ....[62]....
        /*0a0c*/ 	.word	0xffffffff


	//   ....[63]....
        /*0a10*/ 	.word	0xffffffff


	//   ....[64]....
        /*0a14*/ 	.word	0xffffffff


	//   ....[65]....
        /*0a18*/ 	.word	0xffffffff


	//   ....[66]....
        /*0a1c*/ 	.word	0xffffffff


	//   ....[67]....
        /*0a20*/ 	.word	0xffffffff


	//   ....[68]....
        /*0a24*/ 	.word	0xffffffff


	//   ....[69]....
        /*0a28*/ 	.word	0xffffffff


	//   ....[70]....
        /*0a2c*/ 	.word	0xffffffff


	//   ....[71]....
        /*0a30*/ 	.word	0xffffffff


	//   ....[72]....
        /*0a34*/ 	.word	0xffffffff


	//   ....[73]....
        /*0a38*/ 	.word	0xffffffff


	//   ....[74]....
        /*0a3c*/ 	.word	0xffffffff


	//   ....[75]....
        /*0a40*/ 	.word	0xffffffff


	//   ....[76]....
        /*0a44*/ 	.word	0xffffffff


	//   ....[77]....
        /*0a48*/ 	.word	0xffffffff


	//   ....[78]....
        /*0a4c*/ 	.word	0xffffffff


	//   ....[79]....
        /*0a50*/ 	.word	0xffffffff


	//   ....[80]....
        /*0a54*/ 	.word	0xffffffff


	//   ....[81]....
        /*0a58*/ 	.word	0xffffffff


	//   ....[82]....
        /*0a5c*/ 	.word	0xffffffff


	//   ....[83]....
        /*0a60*/ 	.word	0xffffffff


	//   ....[84]....
        /*0a64*/ 	.word	0xffffffff


	//   ....[85]....
        /*0a68*/ 	.word	0xffffffff


	//   ....[86]....
        /*0a6c*/ 	.word	0xffffffff


	//   ....[87]....
        /*0a70*/ 	.word	0xffffffff


	//   ....[88]....
        /*0a74*/ 	.word	0xffffffff


	//   ....[89]....
        /*0a78*/ 	.word	0xffffffff


	//   ....[90]....
        /*0a7c*/ 	.word	0xffffffff


	//   ....[91]....
        /*0a80*/ 	.word	0xffffffff


	//   ....[92]....
        /*0a84*/ 	.word	0xffffffff


	//   ....[93]....
        /*0a88*/ 	.word	0xffffffff


	//   ....[94]....
        /*0a8c*/ 	.word	0xffffffff


	//   ....[95]....
        /*0a90*/ 	.word	0xffffffff


	//   ....[96]....
        /*0a94*/ 	.word	0xffffffff


	//   ....[97]....
        /*0a98*/ 	.word	0xffffffff


	//   ....[98]....
        /*0a9c*/ 	.word	0xffffffff


	//   ....[99]....
        /*0aa0*/ 	.word	0xffffffff


	//   ....[100]....
        /*0aa4*/ 	.word	0xffffffff


	//   ....[101]....
        /*0aa8*/ 	.word	0xffffffff


	//   ....[102]....
        /*0aac*/ 	.word	0xffffffff


	//   ....[103]....
        /*0ab0*/ 	.word	0xffffffff


	//   ....[104]....
        /*0ab4*/ 	.word	0xffffffff


	//   ....[105]....
        /*0ab8*/ 	.word	0xffffffff


	//   ....[106]....
        /*0abc*/ 	.word	0xffffffff


	//   ....[107]....
        /*0ac0*/ 	.word	0xffffffff


	//   ....[108]....
        /*0ac4*/ 	.word	0xffffffff


	//   ....[109]....
        /*0ac8*/ 	.word	0xffffffff


	//   ....[110]....
        /*0acc*/ 	.word	0xffffffff


	//   ....[111]....
        /*0ad0*/ 	.word	0xffffffff


	//   ....[112]....
        /*0ad4*/ 	.word	0xffffffff


	//   ....[113]....
        /*0ad8*/ 	.word	0xffffffff


	//   ....[114]....
        /*0adc*/ 	.word	0xffffffff


	//   ....[115]....
        /*0ae0*/ 	.word	0xffffffff


	//   ....[116]....
        /*0ae4*/ 	.word	0xffffffff


	//   ....[117]....
        /*0ae8*/ 	.word	0xffffffff


	//   ....[118]....
        /*0aec*/ 	.word	0xffffffff


	//   ....[119]....
        /*0af0*/ 	.word	0xffffffff


	//   ....[120]....
        /*0af4*/ 	.word	0xffffffff


	//   ....[121]....
        /*0af8*/ 	.word	0xffffffff


	//   ....[122]....
        /*0afc*/ 	.word	0xffffffff


	//   ....[123]....
        /*0b00*/ 	.word	0xffffffff


	//   ....[124]....
        /*0b04*/ 	.word	0xffffffff


	//   ....[125]....
        /*0b08*/ 	.word	0xffffffff


	//   ....[126]....
        /*0b0c*/ 	.word	0xffffffff


	//   ....[127]....
        /*0b10*/ 	.word	0xffffffff


	//   ....[128]....
        /*0b14*/ 	.word	0xffffffff


	//   ....[129]....
        /*0b18*/ 	.word	0xffffffff


	//   ....[130]....
        /*0b1c*/ 	.word	0xffffffff


	//   ....[131]....
        /*0b20*/ 	.word	0xffffffff


	//   ....[132]....
        /*0b24*/ 	.word	0xffffffff


	//   ....[133]....
        /*0b28*/ 	.word	0xffffffff


	//   ....[134]....
        /*0b2c*/ 	.word	0xffffffff


	//   ....[135]....
        /*0b30*/ 	.word	0xffffffff


	//   ....[136]....
        /*0b34*/ 	.word	0xffffffff


	//   ....[137]....
        /*0b38*/ 	.word	0xffffffff


	//   ....[138]....
        /*0b3c*/ 	.word	0xffffffff


	//   ....[139]....
        /*0b40*/ 	.word	0xffffffff


	//   ....[140]....
        /*0b44*/ 	.word	0xffffffff


	//   ....[141]....
        /*0b48*/ 	.word	0xffffffff


	//   ....[142]....
        /*0b4c*/ 	.word	0xffffffff


	//   ....[143]....
        /*0b50*/ 	.word	0xffffffff


	//   ....[144]....
        /*0b54*/ 	.word	0xffffffff


	//   ....[145]....
        /*0b58*/ 	.word	0xffffffff


	//   ....[146]....
        /*0b5c*/ 	.word	0xffffffff


	//   ....[147]....
        /*0b60*/ 	.word	0xffffffff


	//   ....[148]....
        /*0b64*/ 	.word	0xffffffff


	//   ....[149]....
        /*0b68*/ 	.word	0xffffffff


	//   ....[150]....
        /*0b6c*/ 	.word	0xffffffff


	//   ....[151]....
        /*0b70*/ 	.word	0xffffffff


	//   ....[152]....
        /*0b74*/ 	.word	0xffffffff


	//   ....[153]....
        /*0b78*/ 	.word	0xffffffff


	//   ....[154]....
        /*0b7c*/ 	.word	0xffffffff


	//   ....[155]....
        /*0b80*/ 	.word	0xffffffff


	//   ....[156]....
        /*0b84*/ 	.word	0xffffffff


	//   ....[157]....
        /*0b88*/ 	.word	0xffffffff


	//   ....[158]....
        /*0b8c*/ 	.word	0xffffffff


	//   ....[159]....
        /*0b90*/ 	.word	0xffffffff


	//   ....[160]....
        /*0b94*/ 	.word	0xffffffff


	//   ....[161]....
        /*0b98*/ 	.word	0xffffffff


	//   ....[162]....
        /*0b9c*/ 	.word	0xffffffff


	//   ....[163]....
        /*0ba0*/ 	.word	0xffffffff


	//   ....[164]....
        /*0ba4*/ 	.word	0xffffffff


	//   ....[165]....
        /*0ba8*/ 	.word	0xffffffff


	//   ....[166]....
        /*0bac*/ 	.word	0xffffffff


	//   ....[167]....
        /*0bb0*/ 	.word	0xffffffff


	//   ....[168]....
        /*0bb4*/ 	.word	0xffffffff


	//   ....[169]....
        /*0bb8*/ 	.word	0xffffffff


	//   ....[170]....
        /*0bbc*/ 	.word	0xffffffff


	//   ....[171]....
        /*0bc0*/ 	.word	0xffffffff


	//   ....[172]....
        /*0bc4*/ 	.word	0xffffffff


	//   ....[173]....
        /*0bc8*/ 	.word	0xffffffff


	//   ....[174]....
        /*0bcc*/ 	.word	0xffffffff


	//   ....[175]....
        /*0bd0*/ 	.word	0xffffffff


	//   ....[176]....
        /*0bd4*/ 	.word	0xffffffff


	//   ....[177]....
        /*0bd8*/ 	.word	0xffffffff


	//   ....[178]....
        /*0bdc*/ 	.word	0xffffffff


	//   ....[179]....
        /*0be0*/ 	.word	0xffffffff


	//   ....[180]....
        /*0be4*/ 	.word	0xffffffff


	//   ....[181]....
        /*0be8*/ 	.word	0xffffffff


	//----- nvinfo : EIATTR_COOP_GROUP_INSTR_OFFSETS
	.align		4
.L_204:
        /*0bec*/ 	.byte	0x04, 0x28
        /*0bee*/ 	.short	(.L_206 - .L_205)


	//   ....[0]....
.L_205:
        /*0bf0*/ 	.word	0x00000050


	//   ....[1]....
        /*0bf4*/ 	.word	0x00000200


	//   ....[2]....
        /*0bf8*/ 	.word	0x00000230


	//   ....[3]....
        /*0bfc*/ 	.word	0x00000260


	//   ....[4]....
        /*0c00*/ 	.word	0x00000290


	//   ....[5]....
        /*0c04*/ 	.word	0x000002c0


	//   ....[6]....
        /*0c08*/ 	.word	0x000002f0


	//   ....[7]....
        /*0c0c*/ 	.word	0x00000450


	//   ....[8]....
        /*0c10*/ 	.word	0x00000490


	//   ....[9]....
        /*0c14*/ 	.word	0x000004c0


	//   ....[10]....
        /*0c18*/ 	.word	0x000004f0


	//   ....[11]....
        /*0c1c*/ 	.word	0x00000520


	//   ....[12]....
        /*0c20*/ 	.word	0x00000550


	//   ....[13]....
        /*0c24*/ 	.word	0x000005e0


	//   ....[14]....
        /*0c28*/ 	.word	0x00000630


	//   ....[15]....
        /*0c2c*/ 	.word	0x00000650


	//   ....[16]....
        /*0c30*/ 	.word	0x000006b0


	//   ....[17]....
        /*0c34*/ 	.word	0x00002940


	//   ....[18]....
        /*0c38*/ 	.word	0x00002960


	//   ....[19]....
        /*0c3c*/ 	.word	0x00002aa0


	//   ....[20]....
        /*0c40*/ 	.word	0x00002ab0


	//   ....[21]....
        /*0c44*/ 	.word	0x00002b90


	//   ....[22]....
        /*0c48*/ 	.word	0x00002bb0


	//   ....[23]....
        /*0c4c*/ 	.word	0x00002c90


	//   ....[24]....
        /*0c50*/ 	.word	0x00002ca0


	//   ....[25]....
        /*0c54*/ 	.word	0x00002d80


	//   ....[26]....
        /*0c58*/ 	.word	0x00002da0


	//   ....[27]....
        /*0c5c*/ 	.word	0x00002e80


	//   ....[28]....
        /*0c60*/ 	.word	0x00002e90


	//   ....[29]....
        /*0c64*/ 	.word	0x00002f70


	//   ....[30]....
        /*0c68*/ 	.word	0x00002f90


	//   ....[31]....
        /*0c6c*/ 	.word	0x00003070


	//   ....[32]....
        /*0c70*/ 	.word	0x00003080


	//   ....[33]....
        /*0c74*/ 	.word	0x00003520


	//   ....[34]....
        /*0c78*/ 	.word	0x00003530


	//   ....[35]....
        /*0c7c*/ 	.word	0x00003550


	//   ....[36]....
        /*0c80*/ 	.word	0x00003560


	//   ....[37]....
        /*0c84*/ 	.word	0x00003570


	//   ....[38]....
        /*0c88*/ 	.word	0x000035a0


	//   ....[39]....
        /*0c8c*/ 	.word	0x000035f0


	//   ....[40]....
        /*0c90*/ 	.word	0x00003600


	//   ....[41]....
        /*0c94*/ 	.word	0x00003640


	//   ....[42]....
        /*0c98*/ 	.word	0x00003680


	//   ....[43]....
        /*0c9c*/ 	.word	0x00003880


	//   ....[44]....
        /*0ca0*/ 	.word	0x000038a0


	//   ....[45]....
        /*0ca4*/ 	.word	0x000038c0


	//   ....[46]....
        /*0ca8*/ 	.word	0x000038d0


	//   ....[47]....
        /*0cac*/ 	.word	0x000038f0


	//   ....[48]....
        /*0cb0*/ 	.word	0x00003910


	//   ....[49]....
        /*0cb4*/ 	.word	0x00003920


	//   ....[50]....
        /*0cb8*/ 	.word	0x00003950


	//   ....[51]....
        /*0cbc*/ 	.word	0x00003960


	//   ....[52]....
        /*0cc0*/ 	.word	0x00003970


	//   ....[53]....
        /*0cc4*/ 	.word	0x00004350


	//   ....[54]....
        /*0cc8*/ 	.word	0x00004370


	//   ....[55]....
        /*0ccc*/ 	.word	0x00004390


	//   ....[56]....
        /*0cd0*/ 	.word	0x000043a0


	//   ....[57]....
        /*0cd4*/ 	.word	0x000043b0


	//   ....[58]....
        /*0cd8*/ 	.word	0x000043c0


	//   ....[59]....
        /*0cdc*/ 	.word	0x000043d0


	//   ....[60]....
        /*0ce0*/ 	.word	0x000043e0


	//   ....[61]....
        /*0ce4*/ 	.word	0x00004410


	//   ....[62]....
        /*0ce8*/ 	.word	0x00004440


	//   ....[63]....
        /*0cec*/ 	.word	0x00004670


	//   ....[64]....
        /*0cf0*/ 	.word	0x00004830


	//   ....[65]....
        /*0cf4*/ 	.word	0x000050b0


	//   ....[66]....
        /*0cf8*/ 	.word	0x00005bc0


	//   ....[67]....
        /*0cfc*/ 	.word	0x000066e0


	//   ....[68]....
        /*0d00*/ 	.word	0x00006710


	//   ....[69]....
        /*0d04*/ 	.word	0x00006720


	//   ....[70]....
        /*0d08*/ 	.word	0x00006730


	//   ....[71]....
        /*0d0c*/ 	.word	0x00006740


	//   ....[72]....
        /*0d10*/ 	.word	0x00006770


	//   ....[73]....
        /*0d14*/ 	.word	0x00006790


	//   ....[74]....
        /*0d18*/ 	.word	0x000067b0


	//   ....[75]....
        /*0d1c*/ 	.word	0x00008590


	//   ....[76]....
        /*0d20*/ 	.word	0x000085b0


	//   ....[77]....
        /*0d24*/ 	.word	0x000085d0


	//   ....[78]....
        /*0d28*/ 	.word	0x000085e0


	//   ....[79]....
        /*0d2c*/ 	.word	0x000085f0


	//   ....[80]....
        /*0d30*/ 	.word	0x00008600


	//   ....[81]....
        /*0d34*/ 	.word	0x00008610


	//   ....[82]....
        /*0d38*/ 	.word	0x00008620


	//   ....[83]....
        /*0d3c*/ 	.word	0x00008630


	//   ....[84]....
        /*0d40*/ 	.word	0x00008640


	//   ....[85]....
        /*0d44*/ 	.word	0x00009070


	//   ....[86]....
        /*0d48*/ 	.word	0x00009090


	//   ....[87]....
        /*0d4c*/ 	.word	0x000090b0


	//   ....[88]....
        /*0d50*/ 	.word	0x000090c0


	//   ....[89]....
        /*0d54*/ 	.word	0x000090d0


	//   ....[90]....
        /*0d58*/ 	.word	0x000090e0


	//   ....[91]....
        /*0d5c*/ 	.word	0x000090f0


	//   ....[92]....
        /*0d60*/ 	.word	0x00009100


	//   ....[93]....
        /*0d64*/ 	.word	0x00009110


	//   ....[94]....
        /*0d68*/ 	.word	0x00009120


	//   ....[95]....
        /*0d6c*/ 	.word	0x00009350


	//   ....[96]....
        /*0d70*/ 	.word	0x00009550


	//   ....[97]....
        /*0d74*/ 	.word	0x00009750


	//   ....[98]....
        /*0d78*/ 	.word	0x0000a890


	//   ....[99]....
        /*0d7c*/ 	.word	0x0000b430


	//   ....[100]....
        /*0d80*/ 	.word	0x0000b460


	//   ....[101]....
        /*0d84*/ 	.word	0x0000b470


	//   ....[102]....
        /*0d88*/ 	.word	0x0000b480


	//   ....[103]....
        /*0d8c*/ 	.word	0x0000b4c0


	//   ....[104]....
        /*0d90*/ 	.word	0x0000b4d0


	//   ....[105]....
        /*0d94*/ 	.word	0x0000b4e0


	//   ....[106]....
        /*0d98*/ 	.word	0x0000b4f0


	//   ....[107]....
        /*0d9c*/ 	.word	0x0000d8c0


	//   ....[108]....
        /*0da0*/ 	.word	0x0000d8e0


	//   ....[109]....
        /*0da4*/ 	.word	0x0000d900


	//   ....[110]....
        /*0da8*/ 	.word	0x0000d910


	//   ....[111]....
        /*0dac*/ 	.word	0x0000d920


	//   ....[112]....
        /*0db0*/ 	.word	0x0000d930


	//   ....[113]....
        /*0db4*/ 	.word	0x0000d940


	//   ....[114]....
        /*0db8*/ 	.word	0x0000d950


	//   ....[115]....
        /*0dbc*/ 	.word	0x0000d960


	//   ....[116]....
        /*0dc0*/ 	.word	0x0000d970


	//   ....[117]....
        /*0dc4*/ 	.word	0x0000e3a0


	//   ....[118]....
        /*0dc8*/ 	.word	0x0000e3c0


	//   ....[119]....
        /*0dcc*/ 	.word	0x0000e3e0


	//   ....[120]....
        /*0dd0*/ 	.word	0x0000e3f0


	//   ....[121]....
        /*0dd4*/ 	.word	0x0000e400


	//   ....[122]....
        /*0dd8*/ 	.word	0x0000e410


	//   ....[123]....
        /*0ddc*/ 	.word	0x0000e420


	//   ....[124]....
        /*0de0*/ 	.word	0x0000e430


	//   ....[125]....
        /*0de4*/ 	.word	0x0000e440


	//   ....[126]....
        /*0de8*/ 	.word	0x0000e450


	//   ....[127]....
        /*0dec*/ 	.word	0x0000eac0


	//   ....[128]....
        /*0df0*/ 	.word	0x0000eaf0


	//   ....[129]....
        /*0df4*/ 	.word	0x0000eb00


	//   ....[130]....
        /*0df8*/ 	.word	0x0000eb10


	//   ....[131]....
        /*0dfc*/ 	.word	0x0000eb40


	//   ....[132]....
        /*0e00*/ 	.word	0x0000eb60


	//   ....[133]....
        /*0e04*/ 	.word	0x0000eb70


	//   ....[134]....
        /*0e08*/ 	.word	0x0000eb80


	//   ....[135]....
        /*0e0c*/ 	.word	0x00010bf0


	//   ....[136]....
        /*0e10*/ 	.word	0x00010c40


	//   ....[137]....
        /*0e14*/ 	.word	0x00010c60


	//   ....[138]....
        /*0e18*/ 	.word	0x00010c80


	//   ....[139]....
        /*0e1c*/ 	.word	0x00010ca0


	//   ....[140]....
        /*0e20*/ 	.word	0x00010cc0


	//   ....[141]....
        /*0e24*/ 	.word	0x00010ce0


	//   ....[142]....
        /*0e28*/ 	.word	0x00010d00


	//   ....[143]....
        /*0e2c*/ 	.word	0x00010d20


	//   ....[144]....
        /*0e30*/ 	.word	0x00010d40


	//   ....[145]....
        /*0e34*/ 	.word	0x00011660


	//   ....[146]....
        /*0e38*/ 	.word	0x00011680


	//   ....[147]....
        /*0e3c*/ 	.word	0x000116a0


	//   ....[148]....
        /*0e40*/ 	.word	0x000116b0


	//   ....[149]....
        /*0e44*/ 	.word	0x000116c0


	//   ....[150]....
        /*0e48*/ 	.word	0x000116d0


	//   ....[151]....
        /*0e4c*/ 	.word	0x000116e0


	//   ....[152]....
        /*0e50*/ 	.word	0x000116f0


	//   ....[153]....
        /*0e54*/ 	.word	0x00011700


	//   ....[154]....
        /*0e58*/ 	.word	0x00011710


	//   ....[155]....
        /*0e5c*/ 	.word	0x00011960


	//   ....[156]....
        /*0e60*/ 	.word	0x00011b60


	//   ....[157]....
        /*0e64*/ 	.word	0x00011d60


	//   ....[158]....
        /*0e68*/ 	.word	0x00012ea0


	//   ....[159]....
        /*0e6c*/ 	.word	0x00013a40


	//   ....[160]....
        /*0e70*/ 	.word	0x00013a70


	//   ....[161]....
        /*0e74*/ 	.word	0x00013a80


	//   ....[162]....
        /*0e78*/ 	.word	0x00013a90


	//   ....[163]....
        /*0e7c*/ 	.word	0x00013ad0


	//   ....[164]....
        /*0e80*/ 	.word	0x00013ae0


	//   ....[165]....
        /*0e84*/ 	.word	0x00013af0


	//   ....[166]....
        /*0e88*/ 	.word	0x00013b00


	//   ....[167]....
        /*0e8c*/ 	.word	0x000159c0


	//   ....[168]....
        /*0e90*/ 	.word	0x00015a00


	//   ....[169]....
        /*0e94*/ 	.word	0x00015a10


	//   ....[170]....
        /*0e98*/ 	.word	0x00015a20


	//   ....[171]....
        /*0e9c*/ 	.word	0x00015a50


	//   ....[172]....
        /*0ea0*/ 	.word	0x00015a70


	//   ....[173]....
        /*0ea4*/ 	.word	0x00015aa0


	//   ....[174]....
        /*0ea8*/ 	.word	0x00015ac0


	//   ....[175]....
        /*0eac*/ 	.word	0x00016c90


	//   ....[176]....
        /*0eb0*/ 	.word	0x00016cb0


	//   ....[177]....
        /*0eb4*/ 	.word	0x00016cc0


	//   ....[178]....
        /*0eb8*/ 	.word	0x00016cd0


	//   ....[179]....
        /*0ebc*/ 	.word	0x00016ce0


	//   ....[180]....
        /*0ec0*/ 	.word	0x00016cf0


	//   ....[181]....
        /*0ec4*/ 	.word	0x00016d10


	//   ....[182]....
        /*0ec8*/ 	.word	0x00016d20


	//   ....[183]....
        /*0ecc*/ 	.word	0x000170f0


	//   ....[184]....
        /*0ed0*/ 	.word	0x00017110


	//   ....[185]....
        /*0ed4*/ 	.word	0x000171e0


	//   ....[186]....
        /*0ed8*/ 	.word	0x000171f0


	//   ....[187]....
        /*0edc*/ 	.word	0x00017270


	//   ....[188]....
        /*0ee0*/ 	.word	0x00017290


	//   ....[189]....
        /*0ee4*/ 	.word	0x00017310


	//   ....[190]....
        /*0ee8*/ 	.word	0x00017320


	//   ....[191]....
        /*0eec*/ 	.word	0x000173a0


	//   ....[192]....
        /*0ef0*/ 	.word	0x000173c0


	//   ....[193]....
        /*0ef4*/ 	.word	0x00017440


	//   ....[194]....
        /*0ef8*/ 	.word	0x00017450


	//   ....[195]....
        /*0efc*/ 	.word	0x000174d0


	//   ....[196]....
        /*0f00*/ 	.word	0x000174f0


	//   ....[197]....
        /*0f04*/ 	.word	0x00017570


	//   ....[198]....
        /*0f08*/ 	.word	0x00017580


	//   ....[199]....
        /*0f0c*/ 	.word	0x00017810


	//   ....[200]....
        /*0f10*/ 	.word	0x00017830


	//   ....[201]....
        /*0f14*/ 	.word	0x00017be0


	//   ....[202]....
        /*0f18*/ 	.word	0x00017bf0


	//   ....[203]....
        /*0f1c*/ 	.word	0x00017fa0


	//   ....[204]....
        /*0f20*/ 	.word	0x00017fc0


	//   ....[205]....
        /*0f24*/ 	.word	0x00018380


	//   ....[206]....
        /*0f28*/ 	.word	0x00018390


	//   ....[207]....
        /*0f2c*/ 	.word	0x00018ea0


	//   ....[208]....
        /*0f30*/ 	.word	0x00018ec0


	//   ....[209]....
        /*0f34*/ 	.word	0x00018fa0


	//   ....[210]....
        /*0f38*/ 	.word	0x00018fb0


	//   ....[211]....
        /*0f3c*/ 	.word	0x00019030


	//   ....[212]....
        /*0f40*/ 	.word	0x00019050


	//   ....[213]....
        /*0f44*/ 	.word	0x000190d0


	//   ....[214]....
        /*0f48*/ 	.word	0x000190e0


	//   ....[215]....
        /*0f4c*/ 	.word	0x00019160


	//   ....[216]....
        /*0f50*/ 	.word	0x00019180


	//   ....[217]....
        /*0f54*/ 	.word	0x00019200


	//   ....[218]....
        /*0f58*/ 	.word	0x00019210


	//   ....[219]....
        /*0f5c*/ 	.word	0x00019290


	//   ....[220]....
        /*0f60*/ 	.word	0x000192b0


	//   ....[221]....
        /*0f64*/ 	.word	0x00019330


	//   ....[222]....
        /*0f68*/ 	.word	0x00019340


	//   ....[223]....
        /*0f6c*/ 	.word	0x000194a0


	//   ....[224]....
        /*0f70*/ 	.word	0x000194c0


	//   ....[225]....
        /*0f74*/ 	.word	0x000195f0


	//   ....[226]....
        /*0f78*/ 	.word	0x00019630


	//   ....[227]....
        /*0f7c*/ 	.word	0x00019660


	//   ....[228]....
        /*0f80*/ 	.word	0x00019690


	//   ....[229]....
        /*0f84*/ 	.word	0x000196c0


	//   ....[230]....
        /*0f88*/ 	.word	0x000196f0


	//   ....[231]....
        /*0f8c*/ 	.word	0x00019850


	//   ....[232]....
        /*0f90*/ 	.word	0x00019890


	//   ....[233]....
        /*0f94*/ 	.word	0x000198c0


	//   ....[234]....
        /*0f98*/ 	.word	0x000198f0


	//   ....[235]....
        /*0f9c*/ 	.word	0x00019920


	//   ....[236]....
        /*0fa0*/ 	.word	0x00019950


	//   ....[237]....
        /*0fa4*/ 	.word	0x000199e0


	//   ....[238]....
        /*0fa8*/ 	.word	0x00019a40


	//   ....[239]....
        /*0fac*/ 	.word	0x00019a50


	//   ....[240]....
        /*0fb0*/ 	.word	0x00019ab0


	//   ....[241]....
        /*0fb4*/ 	.word	0x0001a510


	//   ....[242]....
        /*0fb8*/ 	.word	0x0001a570


	//   ....[243]....
        /*0fbc*/ 	.word	0x0001a5c0


	//   ....[244]....
        /*0fc0*/ 	.word	0x0001a610


	//   ....[245]....
        /*0fc4*/ 	.word	0x0001a660


	//   ....[246]....
        /*0fc8*/ 	.word	0x0001a6d0


	//   ....[247]....
        /*0fcc*/ 	.word	0x0001a720


	//   ....[248]....
        /*0fd0*/ 	.word	0x0001a790


	//   ....[249]....
        /*0fd4*/ 	.word	0x0001a800


	//   ....[250]....
        /*0fd8*/ 	.word	0x0001a870


	//   ....[251]....
        /*0fdc*/ 	.word	0x0001a8e0


	//   ....[252]....
        /*0fe0*/ 	.word	0x0001a950


	//   ....[253]....
        /*0fe4*/ 	.word	0x0001a9c0


	//   ....[254]....
        /*0fe8*/ 	.word	0x0001aa20


	//   ....[255]....
        /*0fec*/ 	.word	0x0001aa90


	//   ....[0]....
        /*0ff0*/ 	.word	0x0001ab00


	//   ....[1]....
        /*0ff4*/ 	.word	0x0001ab70


	//   ....[2]....
        /*0ff8*/ 	.word	0x0001abd0


	//   ....[3]....
        /*0ffc*/ 	.word	0x0001ac40


	//   ....[4]....
        /*1000*/ 	.word	0x0001acb0


	//   ....[5]....
        /*1004*/ 	.word	0x0001ad20


	//   ....[6]....
        /*1008*/ 	.word	0x0001ad80


	//   ....[7]....
        /*100c*/ 	.word	0x0001adf0


	//   ....[8]....
        /*1010*/ 	.word	0x0001ae60


	//   ....[9]....
        /*1014*/ 	.word	0x0001aed0


	//   ....[10]....
        /*1018*/ 	.word	0x0001af30


	//   ....[11]....
        /*101c*/ 	.word	0x0001afa0


	//   ....[12]....
        /*1020*/ 	.word	0x0001b010


	//   ....[13]....
        /*1024*/ 	.word	0x0001b0d0


	//   ....[14]....
        /*1028*/ 	.word	0x0001b130


	//   ....[15]....
        /*102c*/ 	.word	0x0001b1f0


	//   ....[16]....
        /*1030*/ 	.word	0x0001b250


	//   ....[17]....
        /*1034*/ 	.word	0x0001b310


	//   ....[18]....
        /*1038*/ 	.word	0x0001b370


	//   ....[19]....
        /*103c*/ 	.word	0x0001b430


	//   ....[20]....
        /*1040*/ 	.word	0x0001b490


	//   ....[21]....
        /*1044*/ 	.word	0x0001b500


	//   ....[22]....
        /*1048*/ 	.word	0x0001b570


	//   ....[23]....
        /*104c*/ 	.word	0x0001b5e0


	//   ....[24]....
        /*1050*/ 	.word	0x0001b650


	//   ....[25]....
        /*1054*/ 	.word	0x0001b6b0


	//   ....[26]....
        /*1058*/ 	.word	0x0001b710


	//   ....[27]....
        /*105c*/ 	.word	0x0001b760


	//   ....[28]....
        /*1060*/ 	.word	0x0001b7b0


	//   ....[29]....
        /*1064*/ 	.word	0x0001b800


	//   ....[30]....
        /*1068*/ 	.word	0x0001b850


	//   ....[31]....
        /*106c*/ 	.word	0x0001b8a0


	//   ....[32]....
        /*1070*/ 	.word	0x0001b8f0


	//   ....[33]....
        /*1074*/ 	.word	0x0001b960


	//   ....[34]....
        /*1078*/ 	.word	0x0001b9d0


	//   ....[35]....
        /*107c*/ 	.word	0x0001ba90


	//   ....[36]....
        /*1080*/ 	.word	0x0001baf0


	//   ....[37]....
        /*1084*/ 	.word	0x0001bbb0


	//   ....[38]....
        /*1088*/ 	.word	0x0001bc10


	//   ....[39]....
        /*108c*/ 	.word	0x0001bcd0


	//   ....[40]....
        /*1090*/ 	.word	0x0001bd30


	//   ....[41]....
        /*1094*/ 	.word	0x0001bdf0


	//   ....[42]....
        /*1098*/ 	.word	0x0001be50


	//   ....[43]....
        /*109c*/ 	.word	0x0001bec0


	//   ....[44]....
        /*10a0*/ 	.word	0x0001bf30


	//   ....[45]....
        /*10a4*/ 	.word	0x0001bff0


	//   ....[46]....
        /*10a8*/ 	.word	0x0001c050


	//   ....[47]....
        /*10ac*/ 	.word	0x0001c110


	//   ....[48]....
        /*10b0*/ 	.word	0x0001c170


	//   ....[49]....
        /*10b4*/ 	.word	0x0001c230


	//   ....[50]....
        /*10b8*/ 	.word	0x0001c290


	//   ....[51]....
        /*10bc*/ 	.word	0x0001c350


	//   ....[52]....
        /*10c0*/ 	.word	0x0001c3b0


	//   ....[53]....
        /*10c4*/ 	.word	0x0001c420


	//   ....[54]....
        /*10c8*/ 	.word	0x0001c490


	//   ....[55]....
        /*10cc*/ 	.word	0x0001c500


	//   ....[56]....
        /*10d0*/ 	.word	0x0001c570


	//   ....[57]....
        /*10d4*/ 	.word	0x0001c5c0


	//   ....[58]....
        /*10d8*/ 	.word	0x0001c620


	//   ....[59]....
        /*10dc*/ 	.word	0x0001c670


	//   ....[60]....
        /*10e0*/ 	.word	0x0001c6b0


	//   ....[61]....
        /*10e4*/ 	.word	0x0001c700


	//   ....[62]....
        /*10e8*/ 	.word	0x0001c740


	//   ....[63]....
        /*10ec*/ 	.word	0x0001c790


	//   ....[64]....
        /*10f0*/ 	.word	0x0001c7d0


	//   ....[65]....
        /*10f4*/ 	.word	0x0001c840


	//   ....[66]....
        /*10f8*/ 	.word	0x0001c8b0


	//   ....[67]....
        /*10fc*/ 	.word	0x0001c970


	//   ....[68]....
        /*1100*/ 	.word	0x0001c9d0


	//   ....[69]....
        /*1104*/ 	.word	0x0001ca90


	//   ....[70]....
        /*1108*/ 	.word	0x0001caf0


	//   ....[71]....
        /*110c*/ 	.word	0x0001cbb0


	//   ....[72]....
        /*1110*/ 	.word	0x0001cc10


	//   ....[73]....
        /*1114*/ 	.word	0x0001ccd0


	//   ....[74]....
        /*1118*/ 	.word	0x0001cd30


	//   ....[75]....
        /*111c*/ 	.word	0x0001cda0


	//   ....[76]....
        /*1120*/ 	.word	0x0001ce10


	//   ....[77]....
        /*1124*/ 	.word	0x0001ced0


	//   ....[78]....
        /*1128*/ 	.word	0x0001cf30


	//   ....[79]....
        /*112c*/ 	.word	0x0001cff0


	//   ....[80]....
        /*1130*/ 	.word	0x0001d050


	//   ....[81]....
        /*1134*/ 	.word	0x0001d110


	//   ....[82]....
        /*1138*/ 	.word	0x0001d170


	//   ....[83]....
        /*113c*/ 	.word	0x0001d230


	//   ....[84]....
        /*1140*/ 	.word	0x0001d290


	//   ....[85]....
        /*1144*/ 	.word	0x0001d2e0


	//   ....[86]....
        /*1148*/ 	.word	0x0001d340


	//   ....[87]....
        /*114c*/ 	.word	0x0001d390


	//   ....[88]....
        /*1150*/ 	.word	0x0001d3d0


	//   ....[89]....
        /*1154*/ 	.word	0x0001d420


	//   ....[90]....
        /*1158*/ 	.word	0x0001d460


	//   ....[91]....
        /*115c*/ 	.word	0x0001d4b0


	//   ....[92]....
        /*1160*/ 	.word	0x0001d4f0


	//   ....[93]....
        /*1164*/ 	.word	0x0001d560


	//   ....[94]....
        /*1168*/ 	.word	0x0001d5d0


	//   ....[95]....
        /*116c*/ 	.word	0x0001d640


	//   ....[96]....
        /*1170*/ 	.word	0x0001d700


	//   ....[97]....
        /*1174*/ 	.word	0x0001d760


	//   ....[98]....
        /*1178*/ 	.word	0x0001d820


	//   ....[99]....
        /*117c*/ 	.word	0x0001d880


	//   ....[100]....
        /*1180*/ 	.word	0x0001d940


	//   ....[101]....
        /*1184*/ 	.word	0x0001d9a0


	//   ....[102]....
        /*1188*/ 	.word	0x0001da60


	//   ....[103]....
        /*118c*/ 	.word	0x0001dac0


	//   ....[104]....
        /*1190*/ 	.word	0x0001db30


	//   ....[105]....
        /*1194*/ 	.word	0x0001dba0


	//   ....[106]....
        /*1198*/ 	.word	0x0001dc10


	//   ....[107]....
        /*119c*/ 	.word	0x0001dc80


	//   ....[108]....
        /*11a0*/ 	.word	0x0001dcd0


	//   ....[109]....
        /*11a4*/ 	.word	0x0001dd30


	//   ....[110]....
        /*11a8*/ 	.word	0x0001dd80


	//   ....[111]....
        /*11ac*/ 	.word	0x0001ddc0


	//   ....[112]....
        /*11b0*/ 	.word	0x0001de10


	//   ....[113]....
        /*11b4*/ 	.word	0x0001de50


	//   ....[114]....
        /*11b8*/ 	.word	0x0001dea0


	//   ....[115]....
        /*11bc*/ 	.word	0x0001dee0


	//   ....[116]....
        /*11c0*/ 	.word	0x0001df40


	//   ....[117]....
        /*11c4*/ 	.word	0x0001dfa0


	//   ....[118]....
        /*11c8*/ 	.word	0x0001dff0


	//   ....[119]....
        /*11cc*/ 	.word	0x0001e040


	//   ....[120]....
        /*11d0*/ 	.word	0x0001e090


	//   ....[121]....
        /*11d4*/ 	.word	0x0001e0e0


	//   ....[122]....
        /*11d8*/ 	.word	0x0001e130


	//   ....[123]....
        /*11dc*/ 	.word	0x0001e190


	//   ....[124]....
        /*11e0*/ 	.word	0x0001e200


	//   ....[125]....
        /*11e4*/ 	.word	0x0001e270


	//   ....[126]....
        /*11e8*/ 	.word	0x0001e2e0


	//   ....[127]....
        /*11ec*/ 	.word	0x0001e340


	//   ....[128]....
        /*11f0*/ 	.word	0x0001e3b0


	//   ....[129]....
        /*11f4*/ 	.word	0x0001e420


	//   ....[130]....
        /*11f8*/ 	.word	0x0001e490


	//   ....[131]....
        /*11fc*/ 	.word	0x0001e4f0


	//   ....[132]....
        /*1200*/ 	.word	0x0001e560


	//   ....[133]....
        /*1204*/ 	.word	0x0001e5d0


	//   ....[134]....
        /*1208*/ 	.word	0x0001e640


	//   ....[135]....
        /*120c*/ 	.word	0x0001e6a0


	//   ....[136]....
        /*1210*/ 	.word	0x0001e710


	//   ....[137]....
        /*1214*/ 	.word	0x0001e780


	//   ....[138]....
        /*1218*/ 	.word	0x0001e7f0


	//   ....[139]....
        /*121c*/ 	.word	0x0001e850


	//   ....[140]....
        /*1220*/ 	.word	0x0001e8c0


	//   ....[141]....
        /*1224*/ 	.word	0x0001e930


	//   ....[142]....
        /*1228*/ 	.word	0x0001e9a0


	//   ....[143]....
        /*122c*/ 	.word	0x0001ea00


	//   ....[144]....
        /*1230*/ 	.word	0x0001ea70


	//   ....[145]....
        /*1234*/ 	.word	0x0001eae0


	//   ....[146]....
        /*1238*/ 	.word	0x0001eb50


	//   ....[147]....
        /*123c*/ 	.word	0x0001ebb0


	//   ....[148]....
        /*1240*/ 	.word	0x0001ec20


	//   ....[149]....
        /*1244*/ 	.word	0x0001ec90


	//   ....[150]....
        /*1248*/ 	.word	0x0001ed00


	//   ....[151]....
        /*124c*/ 	.word	0x0001ed60


	//   ....[152]....
        /*1250*/ 	.word	0x0001edd0


	//   ....[153]....
        /*1254*/ 	.word	0x0001ee40


	//   ....[154]....
        /*1258*/ 	.word	0x0001eeb0


	//   ....[155]....
        /*125c*/ 	.word	0x0001ef10


	//   ....[156]....
        /*1260*/ 	.word	0x0001ef80


	//   ....[157]....
        /*1264*/ 	.word	0x0001eff0


	//   ....[158]....
        /*1268*/ 	.word	0x0001f060


	//   ....[159]....
        /*126c*/ 	.word	0x0001f0c0


	//   ....[160]....
        /*1270*/ 	.word	0x0001f130


	//   ....[161]....
        /*1274*/ 	.word	0x0001f1a0


	//   ....[162]....
        /*1278*/ 	.word	0x0001f210


	//   ....[163]....
        /*127c*/ 	.word	0x0001f270


	//   ....[164]....
        /*1280*/ 	.word	0x0001f2e0


	//   ....[165]....
        /*1284*/ 	.word	0x0001f350


	//   ....[166]....
        /*1288*/ 	.word	0x0001f3a0


	//   ....[167]....
        /*128c*/ 	.word	0x0001f3e0


	//   ....[168]....
        /*1290*/ 	.word	0x0001f430


	//   ....[169]....
        /*1294*/ 	.word	0x0001f480


	//   ....[170]....
        /*1298*/ 	.word	0x0001f4d0


	//   ....[171]....
        /*129c*/ 	.word	0x0001f540


	//   ....[172]....
        /*12a0*/ 	.word	0x0001f590


	//   ....[173]....
        /*12a4*/ 	.word	0x0001f5e0


	//   ....[174]....
        /*12a8*/ 	.word	0x0001f630


	//   ....[175]....
        /*12ac*/ 	.word	0x0001f680


	//   ....[176]....
        /*12b0*/ 	.word	0x0001f6d0


	//   ....[177]....
        /*12b4*/ 	.word	0x0001f740


	//   ....[178]....
        /*12b8*/ 	.word	0x0001f790


	//   ....[179]....
        /*12bc*/ 	.word	0x0001f800


	//   ....[180]....
        /*12c0*/ 	.word	0x0001f860


	//   ....[181]....
        /*12c4*/ 	.word	0x0001f8d0


	//----- nvinfo : EIATTR_EXIT_INSTR_OFFSETS
	.align		4
.L_206:
        /*12c8*/ 	.byte	0x04, 0x1c
        /*12ca*/ 	.short	(.L_208 - .L_207)


	//   ....[0]....
.L_207:
        /*12cc*/ 	.word	0x000010d0


	//   ....[1]....
        /*12d0*/ 	.word	0x0001a4d0


	//----- nvinfo : EIATTR_MAX_THREADS
	.align		4
.L_208:
        /*12d4*/ 	.byte	0x04, 0x05
        /*12d6*/ 	.short	(.L_210 - .L_209)
.L_209:
        /*12d8*/ 	.word	0x00000080
        /*12dc*/ 	.word	0x00000001
        /*12e0*/ 	.word	0x00000001


	//----- nvinfo : EIATTR_CRS_STACK_SIZE
	.align		4
.L_210:
        /*12e4*/ 	.byte	0x04, 0x1e
        /*12e6*/ 	.short	(.L_212 - .L_211)
.L_211:
        /*12e8*/ 	.word	0x00000000
.L_212:


//--------------------- .nv.info._ZN7cutlass13device_kernelIN5flash19enable_sm80_to_sm89INS1_16FlashAttnFwdSm80INS1_25CollectiveMainloopFwdSm80ILi4ELi1ELb0EN4cute5tupleIJNS5_1CILi128EEENS7_ILi80EEENS7_ILi64EEEEEELi64ENS_10bfloat16_tEfNS_4arch4Sm80ELb0ELb1ELb0ELb1ELb1ELb1ELb1ELb1EEENS1_21CollectiveEpilogueFwdINS6_IJS8_SA_S9_EEENS6_IJNS7_ILi1EEESI_SI_EEESC_SE_Li128ELb1ELb1ELb1ELb0EEENS1_36VarlenDynamicPersistentTileSchedulerILi128ELi80ELi128ELi128ELb1ELb1ELb0ELb1ELb0ELb1EEEEEEEEEvNT_6ParamsE --------------------------
	.section	.nv.info._ZN7cutlass13device_kernelIN5flash19enable_sm80_to_sm89INS1_16FlashAttnFwdSm80INS1_25CollectiveMainloopFwdSm80ILi4ELi1ELb0EN4cute5tupleIJNS5_1CILi128EEENS7_ILi80EEENS7_ILi64EEEEEELi64ENS_10bfloat16_tEfNS_4arch4Sm80ELb0ELb1ELb0ELb1ELb1ELb1ELb1ELb1EEENS1_21CollectiveEpilogueFwdINS6_IJS8_SA_S9_EEENS6_IJNS7_ILi1EEESI_SI_EEESC_SE_Li128ELb1ELb1ELb1ELb0EEENS1_36VarlenDynamicPersistentTileSchedulerILi128ELi80ELi128ELi128ELb1ELb1ELb0ELb1ELb0ELb1EEEEEEEEEvNT_6ParamsE,"",@"SHT_CUDA_INFO"
	.sectionflags	@""
	.align	4


	//----- nvinfo : EIATTR_CUDA_API_VERSION
	.align		4
        /*0000*/ 	.byte	0x04, 0x37
        /*0002*/ 	.short	(.L_214 - .L_213)
.L_213:
        /*0004*/ 	.word	0x00000082


	//----- nvinfo : EIATTR_SW2861232_WAR
	.align		4
.L_214:
        /*0008*/ 	.byte	0x01, 0x35
	.zero		2


	//----- nvinfo : EIATTR_PARAM_CBANK
	.align		4
        /*000c*/ 	.byte	0x04, 0x0a
        /*000e*/ 	.short	(.L_216 - .L_215)
	.align		4
.L_215:
        /*0010*/ 	.word	index@(.nv.constant0._ZN7cutlass13device_kernelIN5flash19enable_sm80_to_sm89INS1_16FlashAttnFwdSm80INS1_25CollectiveMainloopFwdSm80ILi4ELi1ELb0EN4cute5tupleIJNS5_1CILi128EEENS7_ILi80EEENS7_ILi64EEEEEELi64ENS_10bfloat16_tEfNS_4arch4Sm80ELb0ELb1ELb0ELb1ELb1ELb1ELb1ELb1EEENS1_21CollectiveEpilogueFwdINS6_IJS8_SA_S9_EEENS6_IJNS7_ILi1EEESI_SI_EEESC_SE_Li128ELb1ELb1ELb1ELb0EEENS1_36VarlenDynamicPersistentTileSchedulerILi128ELi80ELi128ELi128ELb1ELb1ELb0ELb1ELb0ELb1EEEEEEEEEvNT_6ParamsE)
        /*0014*/ 	.short	0x0160
        /*0016*/ 	.short	0x0438


	//----- nvinfo : EIATTR_CBANK_PARAM_SIZE
	.align		4
.L_216:
        /*0018*/ 	.byte	0x03, 0x19
        /*001a*/ 	.short	0x0438


	//----- nvinfo : EIATTR_KPARAM_INFO
	.align		4
        /*001c*/ 	.byte	0x04, 0x17
        /*001e*/ 	.short	(.L_218 - .L_217)
.L_217:
        /*0020*/ 	.word	0x00000000
        /*0024*/ 	.short	0x0000
        /*0026*/ 	.short	0x0000
        /*0028*/ 	.byte	0x00, 0xf0, 0xe1, 0x10


	//----- nvinfo : EIATTR_MAXREG_COUNT
	.align		4
.L_218:
        /*002c*/ 	.byte	0x03, 0x1b
        /*002e*/ 	.short	0x00ff


	//----- nvinfo : EIATTR_NUM_BARRIERS
	.align		4
        /*0030*/ 	.byte	0x02, 0x4c
        /*0032*/ 	.byte	0x06
	.zero		1


	//----- nvinfo : EIATTR_ANNOTATIONS
	.align		4
        /*0034*/ 	.byte	0x04, 0x55
        /*0036*/ 	.short	(.L_220 - .L_219)


	//   ....[0]....
.L_219:
        /* <DEDUP_REMOVED lines=149> */


	//----- nvinfo : EIATTR_MERCURY_ISA_VERSION
	.align		4
.L_220:
        /*0978*/ 	.byte	0x03, 0x5f
        /*097a*/ 	.short	0x0000


	//----- nvinfo : EIATTR_INT_WARP_WIDE_INSTR_OFFSETS
	.align		4
        /*097c*/ 	.byte	0x04, 0x31
        /*097e*/ 	.short	(.L_222 - .L_221)


	//   ....[0]....
.L_221:
        /*0980*/ 	.word	0x00022270


	//   ....[1]....
        /*0984*/ 	.word	0x000222f0


	//----- nvinfo : EIATTR_COOP_GROUP_MASK_REGIDS
	.align		4
.L_222:
        /*0988*/ 	.byte	0x04, 0x29
        /*098a*/ 	.short	(.L_224 - .L_223)


	//   ....[0]....
.L_223:
        /*098c*/ 	.word	0xffffffff


	//   ....[1]....
        /*0990*/ 	.word	0xffffffff


	//   ....[2]....
        /*0994*/ 	.word	0xffffffff


	//   ....[3]....
        /*0998*/ 	.word	0xffffffff


	//   ....[4]....
        /*099c*/ 	.word	0xffffffff


	//   ....[5]....
        /*09a0*/ 	.word	0xffffffff


	//   ....[6]....
        /*09a4*/ 	.word	0xffffffff


	//   ....[7]....
        /*09a8*/ 	.word	0xffffffff


	//   ....[8]....
        /*09ac*/ 	.word	0xffffffff


	//   ....[9]....
        /*09b0*/ 	.word	0xffffffff


	//   ....[10]....
        /*09b4*/ 	.word	0xffffffff


	//   ....[11]....
        /*09b8*/ 	.word	0xffffffff


	//   ....[12]....
        /*09bc*/ 	.word	0xffffffff


	//   ....[13]....
        /*09c0*/ 	.word	0xffffffff


	//   ....[14]....
        /*09c4*/ 	.word	0xffffffff


	//   ....[15]....
        /*09c8*/ 	.word	0xffffffff


	//   ....[16]....
        /*09cc*/ 	.word	0xffffffff


	//   ....[17]....
        /*09d0*/ 	.word	0xffffffff


	//   ....[18]....
        /*09d4*/ 	.word	0xffffffff


	//   ....[19]....
        /*09d8*/ 	.word	0xffffffff


	//   ....[20]....
        /*09dc*/ 	.word	0xffffffff


	//   ....[21]....
        /*09e0*/ 	.word	0xffffffff


	//   ....[22]....
        /*09e4*/ 	.word	0xffffffff


	//   ....[23]....
        /*09e8*/ 	.word	0xffffffff


	//   ....[24]....
        /*09ec*/ 	.word	0xffffffff


	//   ....[25]....
        /*09f0*/ 	.word	0xffffffff


	//   ....[26]....
        /*09f4*/ 	.word	0xffffffff


	//   ....[27]....
        /*09f8*/ 	.word	0xffffffff


	//   ....[28]....
        /*09fc*/ 	.word	0xffffffff


	//   ....[29]....
        /*0a00*/ 	.word	0xffffffff


	//   ....[30]....
        /*0a04*/ 	.word	0xffffffff


	//   ....[31]....
        /*0a08*/ 	.word	0xffffffff


	//   ....[32]....
        /*0a0c*/ 	.word	0xffffffff


	//   ....[33]....
        /*0a10*/ 	.word	0xffffffff


	//   ....[34]....
        /*0a14*/ 	.word	0xffffffff


	//   ....[35]....
        /*0a18*/ 	.word	0xffffffff


	//   ....[36]....
        /*0a1c*/ 	.word	0xffffffff


	//   ....[37]....
        /*0a20*/ 	.word	0xffffffff


	//   ....[38]....
        /*0a24*/ 	.word	0xffffffff


	//   ....[39]....
        /*0a28*/ 	.word	0xffffffff


	//   ....[40]....
        /*0a2c*/ 	.word	0xffffffff


	//   ....[41]....
        /*0a30*/ 	.word	0xffffffff


	//   ....[42]....
        /*0a34*/ 	.word	0xffffffff


	//   ....[43]....
        /*0a38*/ 	.word	0xffffffff


	//   ....[44]....
        /*0a3c*/ 	.word	0xffffffff


	//   ....[45]....
        /*0a40*/ 	.word	0xffffffff


	//   ....[46]....
        /*0a44*/ 	.word	0xffffffff


	//   ....[47]....
        /*0a48*/ 	.word	0xffffffff


	//   ....[48]....
        /*0a4c*/ 	.word	0xffffffff


	//   ....[49]....
        /*0a50*/ 	.word	0xffffffff


	//   ....[50]....
        /*0a54*/ 	.word	0xffffffff


	//   ....[51]....
        /*0a58*/ 	.word	0xffffffff


	//   ....[52]....
        /*0a5c*/ 	.word	0xffffffff


	//   ....[53]....
        /*0a60*/ 	.word	0xffffffff


	//   ....[54]....
        /*0a64*/ 	.word	0xffffffff


	//   ....[55]....
        /*0a68*/ 	.word	0xffffffff


	//   ....[56]....
        /*0a6c*/ 	.word	0xffffffff


	//   ....[57]....
        /*0a70*/ 	.word	0xffffffff


	//   ....[58]....
        /*0a74*/ 	.word	0xffffffff


	//   ....[59]....
        /*0a78*/ 	.word	0xffffffff


	//   ....[60]....
        /*0a7c*/ 	.word	0xffffffff


	//   ....[61]....
        /*0a80*/ 	.word	0xffffffff


	//   ....[62]....
        /*0a84*/ 	.word	0xffffffff


	//   ....[63]....
        /*0a88*/ 	.word	0xffffffff


	//   ....[64]....
        /*0a8c*/ 	.word	0xffffffff


	//   ....[65]....
        /*0a90*/ 	.word	0xffffffff


	//   ....[66]....
        /*0a94*/ 	.word	0xffffffff


	//   ....[67]....
        /*0a98*/ 	.word	0xffffffff


	//   ....[68]....
        /*0a9c*/ 	.word	0xffffffff


	//   ....[69]....
        /*0aa0*/ 	.word	0xffffffff


	//   ....[70]....
        /*0aa4*/ 	.word	0xffffffff


	//   ....[71]....
        /*0aa8*/ 	.word	0xffffffff


	//   ....[72]....
        /*0aac*/ 	.word	0xffffffff


	//   ....[73]....
        /*0ab0*/ 	.word	0xffffffff


	//   ....[74]....
        /*0ab4*/ 	.word	0xffffffff


	//   ....[75]....
        /*0ab8*/ 	.word	0xffffffff


	//   ....[76]....
        /*0abc*/ 	.word	0xffffffff


	//   ....[77]....
        /*0ac0*/ 	.word	0xffffffff


	//   ....[78]....
        /*0ac4*/ 	.word	0xffffffff


	//   ....[79]....
        /*0ac8*/ 	.word	0xffffffff


	//   ....[80]....
        /*0acc*/ 	.word	0xffffffff


	//   ....[81]....
        /*0ad0*/ 	.word	0xffffffff


	//   ....[82]....
        /*0ad4*/ 	.word	0xffffffff


	//   ....[83]....
        /*0ad8*/ 	.word	0xffffffff


	//   ....[84]....
        /*0adc*/ 	.word	0xffffffff


	//   ....[85]....
        /*0ae0*/ 	.word	0xffffffff


	//   ....[86]....
        /*0ae4*/ 	.word	0xffffffff


	//   ....[87]....
        /*0ae8*/ 	.word	0xffffffff


	//   ....[88]....
        /*0aec*/ 	.word	0xffffffff


	//   ....[89]....
        /*0af0*/ 	.word	0xffffffff


	//   ....[90]....
        /*0af4*/ 	.word	0xffffffff


	//   ....[91]....
        /*0af8*/ 	.word	0xffffffff


	//   ....[92]....
        /*0afc*/ 	.word	0xffffffff


	//   ....[93]....
        /*0b00*/ 	.word	0xffffffff


	//   ....[94]....
        /*0b04*/ 	.word	0xffffffff


	//   ....[95]....
        /*0b08*/ 	.word	0xffffffff


	//   ....[96]....
        /*0b0c*/ 	.word	0xffffffff


	//   ....[97]....
        /*0b10*/ 	.word	0xffffffff


	//   ....[98]....
        /*0b14*/ 	.word	0xffffffff


	//   ....[99]....
        /*0b18*/ 	.word	0xffffffff


	//   ....[100]....
        /*0b1c*/ 	.word	0xffffffff


	//   ....[101]....
        /*0b20*/ 	.word	0xffffffff


	//   ....[102]....
        /*0b24*/ 	.word	0xffffffff


	//   ....[103]....
        /*0b28*/ 	.word	0xffffffff


	//   ....[104]....
        /*0b2c*/ 	.word	0xffffffff


	//   ....[105]....
        /*0b30*/ 	.word	0xffffffff


	//   ....[106]....
        /*0b34*/ 	.word	0xffffffff


	//   ....[107]....
        /*0b38*/ 	.word	0xffffffff


	//   ....[108]....
        /*0b3c*/ 	.word	0xffffffff


	//   ....[109]....
        /*0b40*/ 	.word	0xffffffff


	//   ....[110]....
        /*0b44*/ 	.word	0xffffffff


	//   ....[111]....
        /*0b48*/ 	.word	0xffffffff


	//   ....[112]....
        /*0b4c*/ 	.word	0xffffffff


	//   ....[113]....
        /*0b50*/ 	.word	0xffffffff


	//   ....[114]....
        /*0b54*/ 	.word	0xffffffff


	//   ....[115]....
        /*0b58*/ 	.word	0xffffffff


	//   ....[116]....
        /*0b5c*/ 	.word	0xffffffff


	//   ....[117]....
        /*0b60*/ 	.word	0xffffffff


	//   ....[118]....
        /*0b64*/ 	.word	0xffffffff


	//   ....[119]....
        /*0b68*/ 	.word	0xffffffff


	//   ....[120]....
        /*0b6c*/ 	.word	0xffffffff


	//   ....[121]....
        /*0b70*/ 	.word	0xffffffff


	//   ....[122]....
        /*0b74*/ 	.word	0xffffffff


	//   ....[123]....
        /*0b78*/ 	.word	0xffffffff


	//   ....[124]....
        /*0b7c*/ 	.word	0xffffffff


	//   ....[125]....
        /*0b80*/ 	.word	0xffffffff


	//   ....[126]....
        /*0b84*/ 	.word	0xffffffff


	//   ....[127]....
        /*0b88*/ 	.word	0xffffffff


	//   ....[128]....
        /*0b8c*/ 	.word	0xffffffff


	//   ....[129]....
        /*0b90*/ 	.word	0xffffffff


	//   ....[130]....
        /*0b94*/ 	.word	0xffffffff


	//   ....[131]....
        /*0b98*/ 	.word	0xffffffff


	//   ....[132]....
        /*0b9c*/ 	.word	0xffffffff


	//   ....[133]....
        /*0ba0*/ 	.word	0xffffffff


	//   ....[134]....
        /*0ba4*/ 	.word	0xffffffff


	//   ....[135]....
        /*0ba8*/ 	.word	0xffffffff


	//   ....[136]....
        /*0bac*/ 	.word	0xffffffff


	//   ....[137]....
        /*0bb0*/ 	.word	0xffffffff


	//   ....[138]....
        /*0bb4*/ 	.word	0xffffffff


	//   ....[139]....
        /*0bb8*/ 	.word	0xffffffff


	//   ....[140]....
        /*0bbc*/ 	.word	0xffffffff


	//   ....[141]....
        /*0bc0*/ 	.word	0xffffffff


	//   ....[142]....
        /*0bc4*/ 	.word	0xffffffff


	//   ....[143]....
        /*0bc8*/ 	.word	0xffffffff


	//   ....[144]....
        /*0bcc*/ 	.word	0xffffffff


	//   ....[145]....
        /*0bd0*/ 	.word	0xffffffff


	//   ....[146]....
        /*0bd4*/ 	.word	0xffffffff


	//   ....[147]....
        /*0bd8*/ 	.word	0xffffffff


	//   ....[148]....
        /*0bdc*/ 	.word	0xffffffff


	//   ....[149]....
        /*0be0*/ 	.word	0xffffffff


	//   ....[150]....
        /*0be4*/ 	.word	0xffffffff


	//   ....[151]....
        /*0be8*/ 	.word	0xffffffff


	//   ....[152]....
        /*0bec*/ 	.word	0xffffffff


	//   ....[153]....
        /*0bf0*/ 	.word	0xffffffff


	//   ....[154]....
        /*0bf4*/ 	.word	0xffffffff


	//   ....[155]....
        /*0bf8*/ 	.word	0xffffffff


	//   ....[156]....
        /*0bfc*/ 	.word	0xffffffff


	//   ....[157]....
        /*0c00*/ 	.word	0xffffffff


	//   ....[158]....
        /*0c04*/ 	.word	0xffffffff


	//   ....[159]....
        /*0c08*/ 	.word	0xffffffff


	//   ....[160]....
        /*0c0c*/ 	.word	0xffffffff


	//   ....[161]....
        /*0c10*/ 	.word	0xffffffff


	//   ....[162]....
        /*0c14*/ 	.word	0xffffffff


	//   ....[163]....
        /*0c18*/ 	.word	0xffffffff


	//   ....[164]....
        /*0c1c*/ 	.word	0xffffffff


	//   ....[165]....
        /*0c20*/ 	.word	0xffffffff


	//   ....[166]....
        /*0c24*/ 	.word	0xffffffff


	//   ....[167]....
        /*0c28*/ 	.word	0xffffffff


	//   ....[168]....
        /*0c2c*/ 	.word	0xffffffff


	//   ....[169]....
        /*0c30*/ 	.word	0xffffffff


	//   ....[170]....
        /*0c34*/ 	.word	0xffffffff


	//   ....[171]....
        /*0c38*/ 	.word	0xffffffff


	//   ....[172]....
        /*0c3c*/ 	.word	0xffffffff


	//   ....[173]....
        /*0c40*/ 	.word	0xffffffff


	//   ....[174]....
        /*0c44*/ 	.word	0xffffffff


	//   ....[175]....
        /*0c48*/ 	.word	0xffffffff


	//   ....[176]....
        /*0c4c*/ 	.word	0xffffffff


	//   ....[177]....
        /*0c50*/ 	.word	0xffffffff


	//   ....[178]....
        /*0c54*/ 	.word	0xffffffff


	//   ....[179]....
        /*0c58*/ 	.word	0xffffffff


	//   ....[180]....
        /*0c5c*/ 	.word	0xffffffff


	//   ....[181]....
        /*0c60*/ 	.word	0xffffffff


	//   ....[182]....
        /*0c64*/ 	.word	0xffffffff


	//   ....[183]....
        /*0c68*/ 	.word	0xffffffff


	//   ....[184]....
        /*0c6c*/ 	.word	0xffffffff


	//   ....[185]....
        /*0c70*/ 	.word	0xffffffff


	//   ....[186]....
        /*0c74*/ 	.word	0xffffffff


	//   ....[187]....
        /*0c78*/ 	.word	0xffffffff


	//   ....[188]....
        /*0c7c*/ 	.word	0xffffffff


	//   ....[189]....
        /*0c80*/ 	.word	0xffffffff


	//   ....[190]....
        /*0c84*/ 	.word	0xffffffff


	//   ....[191]....
        /*0c88*/ 	.word	0xffffffff


	//   ....[192]....
        /*0c8c*/ 	.word	0xffffffff


	//   ....[193]....
        /*0c90*/ 	.word	0xffffffff


	//   ....[194]....
        /*0c94*/ 	.word	0xffffffff


	//   ....[195]....
        /*0c98*/ 	.word	0xffffffff


	//   ....[196]....
        /*0c9c*/ 	.word	0xffffffff


	//   ....[197]....
        /*0ca0*/ 	.word	0xffffffff


	//   ....[198]....
        /*0ca4*/ 	.word	0xffffffff


	//   ....[199]....
        /*0ca8*/ 	.word	0xffffffff


	//   ....[200]....
        /*0cac*/ 	.word	0xffffffff


	//   ....[201]....
        /*0cb0*/ 	.word	0xffffffff


	//   ....[202]....
        /*0cb4*/ 	.word	0xffffffff


	//   ....[203]....
        /*0cb8*/ 	.word	0xffffffff


	//   ....[204]....
        /*0cbc*/ 	.word	0xffffffff


	//   ....[205]....
        /*0cc0*/ 	.word	0xffffffff


	//   ....[206]....
        /*0cc4*/ 	.word	0xffffffff


	//   ....[207]....
        /*0cc8*/ 	.word	0xffffffff


	//   ....[208]....
        /*0ccc*/ 	.word	0xffffffff


	//   ....[209]....
        /*0cd0*/ 	.word	0xffffffff


	//   ....[210]....
        /*0cd4*/ 	.word	0xffffffff


	//   ....[211]....
        /*0cd8*/ 	.word	0xffffffff


	//   ....[212]....
        /*0cdc*/ 	.word	0xffffffff


	//   ....[213]....
        /*0ce0*/ 	.word	0xffffffff


	//   ....[214]....
        /*0ce4*/ 	.word	0xffffffff


	//   ....[215]....
        /*0ce8*/ 	.word	0xffffffff


	//   ....[216]....
        /*0cec*/ 	.word	0xffffffff


	//   ....[217]....
        /*0cf0*/ 	.word	0xffffffff


	//   ....[218]....
        /*0cf4*/ 	.word	0xffffffff


	//   ....[219]....
        /*0cf8*/ 	.word	0xffffffff


	//   ....[220]....
        /*0cfc*/ 	.word	0xffffffff


	//   ....[221]....
        /*0d00*/ 	.word	0xffffffff


	//   ....[222]....
        /*0d04*/ 	.word	0xffffffff


	//   ....[223]....
        /*0d08*/ 	.word	0xffffffff


	//   ....[224]....
        /*0d0c*/ 	.word	0xffffffff


	//   ....[225]....
        /*0d10*/ 	.word	0xffffffff


	//   ....[226]....
        /*0d14*/ 	.word	0xffffffff


	//   ....[227]....
        /*0d18*/ 	.word	0xffffffff


	//   ....[228]....
        /*0d1c*/ 	.word	0xffffffff


	//   ....[229]....
        /*0d20*/ 	.word	0xffffffff


	//   ....[230]....
        /*0d24*/ 	.word	0xffffffff


	//   ....[231]....
        /*0d28*/ 	.word	0xffffffff


	//   ....[232]....
        /*0d2c*/ 	.word	0xffffffff


	//   ....[233]....
        /*0d30*/ 	.word	0xffffffff


	//   ....[234]....
        /*0d34*/ 	.word	0xffffffff


	//   ....[235]....
        /*0d38*/ 	.word	0xffffffff


	//   ....[236]....
        /*0d3c*/ 	.word	0xffffffff


	//   ....[237]....
        /*0d40*/ 	.word	0xffffffff


	//   ....[238]....
        /*0d44*/ 	.word	0xffffffff


	//   ....[239]....
        /*0d48*/ 	.word	0xffffffff


	//   ....[240]....
        /*0d4c*/ 	.word	0xffffffff


	//   ....[241]....
        /*0d50*/ 	.word	0xffffffff


	//   ....[242]....
        /*0d54*/ 	.word	0xffffffff


	//   ....[243]....
        /*0d58*/ 	.word	0xffffffff


	//   ....[244]....
        /*0d5c*/ 	.word	0xffffffff


	//   ....[245]....
        /*0d60*/ 	.word	0xffffffff


	//   ....[246]....
        /*0d64*/ 	.word	0xffffffff


	//   ....[247]....
        /*0d68*/ 	.word	0xffffffff


	//   ....[248]....
        /*0d6c*/ 	.word	0xffffffff


	//   ....[249]....
        /*0d70*/ 	.word	0xffffffff


	//   ....[250]....
        /*0d74*/ 	.word	0xffffffff


	//   ....[251]....
        /*0d78*/ 	.word	0xffffffff


	//   ....[252]....
        /*0d7c*/ 	.word	0xffffffff


	//   ....[253]....
        /*0d80*/ 	.word	0xffffffff


	//   ....[254]....
        /*0d84*/ 	.word	0xffffffff


	//   ....[255]....
        /*0d88*/ 	.word	0xffffffff


	//   ....[0]....
        /*0d8c*/ 	.word	0xffffffff


	//   ....[1]....
        /*0d90*/ 	.word	0xffffffff


	//   ....[2]....
        /*0d94*/ 	.word	0xffffffff


	//   ....[3]....
        /*0d98*/ 	.word	0xffffffff


	//   ....[4]....
        /*0d9c*/ 	.word	0xffffffff


	//   ....[5]....
        /*0da0*/ 	.word	0xffffffff


	//   ....[6]....
        /*0da4*/ 	.word	0xffffffff


	//   ....[7]....
        /*0da8*/ 	.word	0xffffffff


	//   ....[8]....
        /*0dac*/ 	.word	0xffffffff


	//   ....[9]....
        /*0db0*/ 	.word	0xffffffff


	//   ....[10]....
        /*0db4*/ 	.word	0xffffffff


	//   ....[11]....
        /*0db8*/ 	.word	0xffffffff


	//   ....[12]....
        /*0dbc*/ 	.word	0xffffffff


	//   ....[13]....
        /*0dc0*/ 	.word	0xffffffff


	//   ....[14]....
        /*0dc4*/ 	.word	0xffffffff


	//   ....[15]....
        /*0dc8*/ 	.word	0xffffffff


	//   ....[16]....
        /*0dcc*/ 	.word	0xffffffff


	//   ....[17]....
        /*0dd0*/ 	.word	0xffffffff


	//   ....[18]....
        /*0dd4*/ 	.word	0xffffffff


	//   ....[19]....
        /*0dd8*/ 	.word	0xffffffff


	//   ....[20]....
        /*0ddc*/ 	.word	0xffffffff


	//   ....[21]....
        /*0de0*/ 	.word	0xffffffff


	//   ....[22]....
        /*0de4*/ 	.word	0xffffffff


	//   ....[23]....
        /*0de8*/ 	.word	0xffffffff


	//   ....[24]....
        /*0dec*/ 	.word	0xffffffff


	//   ....[25]....
        /*0df0*/ 	.word	0xffffffff


	//   ....[26]....
        /*0df4*/ 	.word	0xffffffff


	//   ....[27]....
        /*0df8*/ 	.word	0xffffffff


	//   ....[28]....
        /*0dfc*/ 	.word	0xffffffff


	//   ....[29]....
        /*0e00*/ 	.word	0xffffffff


	//   ....[30]....
        /*0e04*/ 	.word	0xffffffff


	//   ....[31]....
        /*0e08*/ 	.word	0xffffffff


	//   ....[32]....
        /*0e0c*/ 	.word	0xffffffff


	//   ....[33]....
        /*0e10*/ 	.word	0xffffffff


	//   ....[34]....
        /*0e14*/ 	.word	0xffffffff


	//   ....[35]....
        /*0e18*/ 	.word	0xffffffff


	//   ....[36]....
        /*0e1c*/ 	.word	0xffffffff


	//   ....[37]....
        /*0e20*/ 	.word	0xffffffff


	//   ....[38]....
        /*0e24*/ 	.word	0xffffffff


	//   ....[39]....
        /*0e28*/ 	.word	0xffffffff


	//   ....[40]....
        /*0e2c*/ 	.word	0xffffffff


	//   ....[41]....
        /*0e30*/ 	.word	0xffffffff


	//   ....[42]....
        /*0e34*/ 	.word	0xffffffff


	//   ....[43]....
        /*0e38*/ 	.word	0xffffffff


	//   ....[44]....
        /*0e3c*/ 	.word	0xffffffff


	//   ....[45]....
        /*0e40*/ 	.word	0xffffffff


	//   ....[46]....
        /*0e44*/ 	.word	0xffffffff


	//   ....[47]....
        /*0e48*/ 	.word	0xffffffff


	//   ....[48]....
        /*0e4c*/ 	.word	0xffffffff


	//   ....[49]....
        /*0e50*/ 	.word	0xffffffff


	//   ....[50]....
        /*0e54*/ 	.word	0xffffffff


	//   ....[51]....
        /*0e58*/ 	.word	0xffffffff


	//   ....[52]....
        /*0e5c*/ 	.word	0xffffffff


	//   ....[53]....
        /*0e60*/ 	.word	0xffffffff


	//   ....[54]....
        /*0e64*/ 	.word	0xffffffff


	//   ....[55]....
        /*0e68*/ 	.word	0xffffffff


	//   ....[56]....
        /*0e6c*/ 	.word	0xffffffff


	//   ....[57]....
        /*0e70*/ 	.word	0xffffffff


	//   ....[58]....
        /*0e74*/ 	.word	0xffffffff


	//   ....[59]....
        /*0e78*/ 	.word	0xffffffff


	//   ....[60]....
        /*0e7c*/ 	.word	0xffffffff


	//   ....[61]....
        /*0e80*/ 	.word	0xffffffff


	//   ....[62]....
        /*0e84*/ 	.word	0xffffffff


	//   ....[63]....
        /*0e88*/ 	.word	0xffffffff


	//   ....[64]....
        /*0e8c*/ 	.word	0xffffffff


	//   ....[65]....
        /*0e90*/ 	.word	0xffffffff


	//   ....[66]....
        /*0e94*/ 	.word	0xffffffff


	//   ....[67]....
        /*0e98*/ 	.word	0xffffffff


	//   ....[68]....
        /*0e9c*/ 	.word	0xffffffff


	//   ....[69]....
        /*0ea0*/ 	.word	0xffffffff


	//   ....[70]....
        /*0ea4*/ 	.word	0xffffffff


	//   ....[71]....
        /*0ea8*/ 	.word	0xffffffff


	//   ....[72]....
        /*0eac*/ 	.word	0xffffffff


	//   ....[73]....
        /*0eb0*/ 	.word	0xffffffff


	//   ....[74]....
        /*0eb4*/ 	.word	0xffffffff


	//   ....[75]....
        /*0eb8*/ 	.word	0xffffffff


	//   ....[76]....
        /*0ebc*/ 	.word	0xffffffff


	//   ....[77]....
        /*0ec0*/ 	.word	0xffffffff


	//   ....[78]....
        /*0ec4*/ 	.word	0xffffffff


	//   ....[79]....
        /*0ec8*/ 	.word	0xffffffff


	//   ....[80]....
        /*0ecc*/ 	.word	0xffffffff


	//   ....[81]....
        /*0ed0*/ 	.word	0xffffffff


	//   ....[82]....
        /*0ed4*/ 	.word	0xffffffff


	//   ....[83]....
        /*0ed8*/ 	.word	0xffffffff


	//   ....[84]....
        /*0edc*/ 	.word	0xffffffff


	//   ....[85]....
        /*0ee0*/ 	.word	0xffffffff


	//   ....[86]....
        /*0ee4*/ 	.word	0xffffffff


	//   ....[87]....
        /*0ee8*/ 	.word	0xffffffff


	//   ....[88]....
        /*0eec*/ 	.word	0xffffffff


	//   ....[89]....
        /*0ef0*/ 	.word	0xffffffff


	//   ....[90]....
        /*0ef4*/ 	.word	0xffffffff


	//   ....[91]....
        /*0ef8*/ 	.word	0xffffffff


	//   ....[92]....
        /*0efc*/ 	.word	0xffffffff


	//   ....[93]....
        /*0f00*/ 	.word	0xffffffff


	//   ....[94]....
        /*0f04*/ 	.word	0xffffffff


	//   ....[95]....
        /*0f08*/ 	.word	0xffffffff


	//   ....[96]....
        /*0f0c*/ 	.word	0xffffffff


	//   ....[97]....
        /*0f10*/ 	.word	0xffffffff


	//   ....[98]....
        /*0f14*/ 	.word	0xffffffff


	//   ....[99]....
        /*0f18*/ 	.word	0xffffffff


	//   ....[100]....
        /*0f1c*/ 	.word	0xffffffff


	//   ....[101]....
        /*0f20*/ 	.word	0xffffffff


	//   ....[102]....
        /*0f24*/ 	.word	0xffffffff


	//   ....[103]....
        /*0f28*/ 	.word	0xffffffff


	//   ....[104]....
        /*0f2c*/ 	.word	0xffffffff


	//   ....[105]....
        /*0f30*/ 	.word	0xffffffff


	//   ....[106]....
        /*0f34*/ 	.word	0xffffffff


	//   ....[107]....
        /*0f38*/ 	.word	0xffffffff


	//   ....[108]....
        /*0f3c*/ 	.word	0xffffffff


	//   ....[109]....
        /*0f40*/ 	.word	0xffffffff


	//   ....[110]....
        /*0f44*/ 	.word	0xffffffff


	//   ....[111]....
        /*0f48*/ 	.word	0xffffffff


	//   ....[112]....
        /*0f4c*/ 	.word	0xffffffff


	//   ....[113]....
        /*0f50*/ 	.word	0xffffffff


	//   ....[114]....
        /*0f54*/ 	.word	0xffffffff


	//   ....[115]....
        /*0f58*/ 	.word	0xffffffff


	//   ....[116]....
        /*0f5c*/ 	.word	0xffffffff


	//   ....[117]....
        /*0f60*/ 	.word	0xffffffff


	//   ....[118]....
        /*0f64*/ 	.word	0xffffffff


	//   ....[119]....
        /*0f68*/ 	.word	0xffffffff


	//   ....[120]....
        /*0f6c*/ 	.word	0xffffffff


	//   ....[121]....
        /*0f70*/ 	.word	0xffffffff


	//   ....[122]....
        /*0f74*/ 	.word	0xffffffff


	//   ....[123]....
        /*0f78*/ 	.word	0xffffffff


	//   ....[124]....
        /*0f7c*/ 	.word	0xffffffff


	//   ....[125]....
        /*0f80*/ 	.word	0xffffffff


	//   ....[126]....
        /*0f84*/ 	.word	0xffffffff


	//   ....[127]....
        /*0f88*/ 	.word	0xffffffff


	//   ....[128]....
        /*0f8c*/ 	.word	0xffffffff


	//   ....[129]....
        /*0f90*/ 	.word	0xffffffff


	//   ....[130]....
        /*0f94*/ 	.word	0xffffffff


	//   ....[131]....
        /*0f98*/ 	.word	0xffffffff


	//   ....[132]....
        /*0f9c*/ 	.word	0xffffffff


	//   ....[133]....
        /*0fa0*/ 	.word	0xffffffff


	//   ....[134]....
        /*0fa4*/ 	.word	0xffffffff


	//   ....[135]....
        /*0fa8*/ 	.word	0xffffffff


	//   ....[136]....
        /*0fac*/ 	.word	0xffffffff


	//   ....[137]....
        /*0fb0*/ 	.word	0xffffffff


	//   ....[138]....
        /*0fb4*/ 	.word	0xffffffff


	//   ....[139]....
        /*0fb8*/ 	.word	0xffffffff


	//   ....[140]....
        /*0fbc*/ 	.word	0xffffffff


	//   ....[141]....
        /*0fc0*/ 	.word	0xffffffff


	//   ....[142]....
        /*0fc4*/ 	.word	0xffffffff


	//   ....[143]....
        /*0fc8*/ 	.word	0xffffffff


	//   ....[144]....
        /*0fcc*/ 	.word	0xffffffff


	//   ....[145]....
        /*0fd0*/ 	.word	0xffffffff


	//   ....[146]....
        /*0fd4*/ 	.word	0xffffffff


	//   ....[147]....
        /*0fd8*/ 	.word	0xffffffff


	//   ....[148]....
        /*0fdc*/ 	.word	0xffffffff


	//   ....[149]....
        /*0fe0*/ 	.word	0xffffffff


	//   ....[150]....
        /*0fe4*/ 	.word	0xffffffff


	//   ....[151]....
        /*0fe8*/ 	.word	0xffffffff


	//   ....[152]....
        /*0fec*/ 	.word	0xffffffff


	//   ....[153]....
        /*0ff0*/ 	.word	0xffffffff


	//   ....[154]....
        /*0ff4*/ 	.word	0xffffffff


	//   ....[155]....
        /*0ff8*/ 	.word	0xffffffff


	//   ....[156]....
        /*0ffc*/ 	.word	0xffffffff


	//   ....[157]....
        /*1000*/ 	.word	0xffffffff


	//   ....[158]....
        /*1004*/ 	.word	0xffffffff


	//   ....[159]....
        /*1008*/ 	.word	0xffffffff


	//   ....[160]....
        /*100c*/ 	.word	0xffffffff


	//   ....[161]....
        /*1010*/ 	.word	0xffffffff


	//   ....[162]....
        /*1014*/ 	.word	0xffffffff


	//   ....[163]....
        /*1018*/ 	.word	0xffffffff


	//   ....[164]....
        /*101c*/ 	.word	0xffffffff


	//   ....[165]....
        /*1020*/ 	.word	0xffffffff


	//   ....[166]....
        /*1024*/ 	.word	0xffffffff


	//   ....[167]....
        /*1028*/ 	.word	0xffffffff


	//   ....[168]....
        /*102c*/ 	.word	0xffffffff


	//   ....[169]....
        /*1030*/ 	.word	0xffffffff


	//   ....[170]....
        /*1034*/ 	.word	0xffffffff


	//   ....[171]....
        /*1038*/ 	.word	0xffffffff


	//   ....[172]....
        /*103c*/ 	.word	0xffffffff


	//   ....[173]....
        /*1040*/ 	.word	0xffffffff


	//   ....[174]....
        /*1044*/ 	.word	0xffffffff


	//   ....[175]....
        /*1048*/ 	.word	0xffffffff


	//   ....[176]....
        /*104c*/ 	.word	0xffffffff


	//   ....[177]....
        /*1050*/ 	.word	0xffffffff


	//   ....[178]....
        /*1054*/ 	.word	0xffffffff


	//   ....[179]....
        /*1058*/ 	.word	0xffffffff


	//   ....[180]....
        /*105c*/ 	.word	0xffffffff


	//   ....[181]....
        /*1060*/ 	.word	0xffffffff


	//   ....[182]....
        /*1064*/ 	.word	0xffffffff


	//   ....[183]....
        /*1068*/ 	.word	0xffffffff


	//   ....[184]....
        /*106c*/ 	.word	0xffffffff


	//   ....[185]....
        /*1070*/ 	.word	0xffffffff


	//   ....[186]....
        /*1074*/ 	.word	0xffffffff


	//   ....[187]....
        /*1078*/ 	.word	0xffffffff


	//   ....[188]....
        /*107c*/ 	.word	0xffffffff


	//   ....[189]....
        /*1080*/ 	.word	0xffffffff


	//   ....[190]....
        /*1084*/ 	.word	0xffffffff


	//   ....[191]....
        /*1088*/ 	.word	0xffffffff


	//   ....[192]....
        /*108c*/ 	.word	0xffffffff


	//   ....[193]....
        /*1090*/ 	.word	0xffffffff


	//   ....[194]....
        /*1094*/ 	.word	0xffffffff


	//   ....[195]....
        /*1098*/ 	.word	0xffffffff


	//   ....[196]....
        /*109c*/ 	.word	0xffffffff


	//   ....[197]....
        /*10a0*/ 	.word	0xffffffff


	//   ....[198]....
        /*10a4*/ 	.word	0xffffffff


	//   ....[199]....
        /*10a8*/ 	.word	0xffffffff


	//   ....[200]....
        /*10ac*/ 	.word	0xffffffff


	//   ....[201]....
        /*10b0*/ 	.word	0xffffffff


	//   ....[202]....
        /*10b4*/ 	.word	0xffffffff


	//   ....[203]....
        /*10b8*/ 	.word	0xffffffff


	//   ....[204]....
        /*10bc*/ 	.word	0xffffffff


	//   ....[205]....
        /*10c0*/ 	.word	0xffffffff


	//   ....[206]....
        /*10c4*/ 	.word	0xffffffff


	//   ....[207]....
        /*10c8*/ 	.word	0xffffffff


	//   ....[208]....
        /*10cc*/ 	.word	0xffffffff


	//   ....[209]....
        /*10d0*/ 	.word	0xffffffff


	//   ....[210]....
        /*10d4*/ 	.word	0xffffffff


	//   ....[211]....
        /*10d8*/ 	.word	0xffffffff


	//   ....[212]....
        /*10dc*/ 	.word	0xffffffff


	//   ....[213]....
        /*10e0*/ 	.word	0xffffffff


	//   ....[214]....
        /*10e4*/ 	.word	0xffffffff


	//   ....[215]....
        /*10e8*/ 	.word	0xffffffff


	//   ....[216]....
        /*10ec*/ 	.word	0xffffffff


	//   ....[217]....
        /*10f0*/ 	.word	0xffffffff


	//   ....[218]....
        /*10f4*/ 	.word	0xffffffff


	//   ....[219]....
        /*10f8*/ 	.word	0xffffffff


	//   ....[220]....
        /*10fc*/ 	.word	0xffffffff


	//   ....[221]....
        /*1100*/ 	.word	0xffffffff


	//   ....[222]....
        /*1104*/ 	.word	0xffffffff


	//   ....[223]....
        /*1108*/ 	.word	0xffffffff


	//   ....[224]....
        /*110c*/ 	.word	0xffffffff


	//   ....[225]....
        /*1110*/ 	.word	0xffffffff


	//   ....[226]....
        /*1114*/ 	.word	0xffffffff


	//   ....[227]....
        /*1118*/ 	.word	0xffffffff


	//   ....[228]....
        /*111c*/ 	.word	0xffffffff


	//   ....[229]....
        /*1120*/ 	.word	0xffffffff


	//   ....[230]....
        /*1124*/ 	.word	0xffffffff


	//   ....[231]....
        /*1128*/ 	.word	0xffffffff


	//   ....[232]....
        /*112c*/ 	.word	0xffffffff


	//   ....[233]....
        /*1130*/ 	.word	0xffffffff


	//   ....[234]....
        /*1134*/ 	.word	0xffffffff


	//   ....[235]....
        /*1138*/ 	.word	0xffffffff


	//   ....[236]....
        /*113c*/ 	.word	0xffffffff


	//   ....[237]....
        /*1140*/ 	.word	0xffffffff


	//----- nvinfo : EIATTR_COOP_GROUP_INSTR_OFFSETS
	.align		4
.L_224:
        /*1144*/ 	.byte	0x04, 0x28
        /*1146*/ 	.short	(.L_226 - .L_225)


	//   ....[0]....
.L_225:
        /*1148*/ 	.word	0x00000050


	//   ....[1]....
        /*114c*/ 	.word	0x00000200


	//   ....[2]....
        /*1150*/ 	.word	0x00000230


	//   ....[3]....
        /*1154*/ 	.word	0x00000260


	//   ....[4]....
        /*1158*/ 	.word	0x00000290


	//   ....[5]....
        /*115c*/ 	.word	0x000002c0


	//   ....[6]....
        /*1160*/ 	.word	0x000002f0


	//   ....[7]....
        /*1164*/ 	.word	0x00000450


	//   ....[8]....
        /*1168*/ 	.word	0x00000490


	//   ....[9]....
        /*116c*/ 	.word	0x000004c0


	//   ....[10]....
        /*1170*/ 	.word	0x000004f0


	//   ....[11]....
        /*1174*/ 	.word	0x00000520


	//   ....[12]....
        /*1178*/ 	.word	0x00000550


	//   ....[13]....
        /*117c*/ 	.word	0x000005e0


	//   ....[14]....
        /*1180*/ 	.word	0x00000630


	//   ....[15]....
        /*1184*/ 	.word	0x00000650


	//   ....[16]....
        /*1188*/ 	.word	0x000006b0


	//   ....[17]....
        /*118c*/ 	.word	0x000041b0


	//   ....[18]....
        /*1190*/ 	.word	0x00004200


	//   ....[19]....
        /*1194*/ 	.word	0x000049f0


	//   ....[20]....
        /*1198*/ 	.word	0x00004a10


	//   ....[21]....
        /*119c*/ 	.word	0x00005180


	//   ....[22]....
        /*11a0*/ 	.word	0x00005190


	//   ....[23]....
        /*11a4*/ 	.word	0x000059f0


	//   ....[24]....
        /*11a8*/ 	.word	0x00005a20


	//   ....[25]....
        /*11ac*/ 	.word	0x00006660


	//   ....[26]....
        /*11b0*/ 	.word	0x00006690


	//   ....[27]....
        /*11b4*/ 	.word	0x00006e50


	//   ....[28]....
        /*11b8*/ 	.word	0x00006e70


	//   ....[29]....
        /*11bc*/ 	.word	0x00007650


	//   ....[30]....
        /*11c0*/ 	.word	0x00007680


	//   ....[31]....
        /*11c4*/ 	.word	0x000077b0


	//   ....[32]....
        /*11c8*/ 	.word	0x000077e0


	//   ....[33]....
        /*11cc*/ 	.word	0x000078d0


	//   ....[34]....
        /*11d0*/ 	.word	0x000078f0


	//   ....[35]....
        /*11d4*/ 	.word	0x00007ea0


	//   ....[36]....
        /*11d8*/ 	.word	0x00007ed0


	//   ....[37]....
        /*11dc*/ 	.word	0x00008030


	//   ....[38]....
        /*11e0*/ 	.word	0x00008060


	//   ....[39]....
        /*11e4*/ 	.word	0x00008150


	//   ....[40]....
        /*11e8*/ 	.word	0x00008180


	//   ....[41]....
        /*11ec*/ 	.word	0x00009060


	//   ....[42]....
        /*11f0*/ 	.word	0x00009080


	//   ....[43]....
        /*11f4*/ 	.word	0x00009150


	//   ....[44]....
        /*11f8*/ 	.word	0x00009160


	//   ....[45]....
        /*11fc*/ 	.word	0x00009230


	//   ....[46]....
        /*1200*/ 	.word	0x00009250


	//   ....[47]....
        /*1204*/ 	.word	0x00009320


	//   ....[48]....
        /*1208*/ 	.word	0x00009330


	//   ....[49]....
        /*120c*/ 	.word	0x00009400


	//   ....[50]....
        /*1210*/ 	.word	0x00009420


	//   ....[51]....
        /*1214*/ 	.word	0x000094f0


	//   ....[52]....
        /*1218*/ 	.word	0x00009500


	//   ....[53]....
        /*121c*/ 	.word	0x000095d0


	//   ....[54]....
        /*1220*/ 	.word	0x000095f0


	//   ....[55]....
        /*1224*/ 	.word	0x000096c0


	//   ....[56]....
        /*1228*/ 	.word	0x000096d0


	//   ....[57]....
        /*122c*/ 	.word	0x00009b60


	//   ....[58]....
        /*1230*/ 	.word	0x00009b70


	//   ....[59]....
        /*1234*/ 	.word	0x00009b90


	//   ....[60]....
        /*1238*/ 	.word	0x00009ba0


	//   ....[61]....
        /*123c*/ 	.word	0x00009bb0


	//   ....[62]....
        /*1240*/ 	.word	0x00009bc0


	//   ....[63]....
        /*1244*/ 	.word	0x00009be0


	//   ....[64]....
        /*1248*/ 	.word	0x00009c30


	//   ....[65]....
        /*124c*/ 	.word	0x00009c70


	//   ....[66]....
        /*1250*/ 	.word	0x00009ca0


	//   ....[67]....
        /*1254*/ 	.word	0x00009ff0


	//   ....[68]....
        /*1258*/ 	.word	0x0000a010


	//   ....[69]....
        /*125c*/ 	.word	0x0000a030


	//   ....[70]....
        /*1260*/ 	.word	0x0000a050


	//   ....[71]....
        /*1264*/ 	.word	0x0000a230


	//   ....[72]....
        /*1268*/ 	.word	0x0000a270


	//   ....[73]....
        /*126c*/ 	.word	0x0000a2c0


	//   ....[74]....
        /*1270*/ 	.word	0x0000a300


	//   ....[75]....
        /*1274*/ 	.word	0x0000a510


	//   ....[76]....
        /*1278*/ 	.word	0x0000a550


	//   ....[77]....
        /*127c*/ 	.word	0x0000a5a0


	//   ....[78]....
        /*1280*/ 	.word	0x0000a5e0


	//   ....[79]....
        /*1284*/ 	.word	0x0000a800


	//   ....[80]....
        /*1288*/ 	.word	0x0000a850


	//   ....[81]....
        /*128c*/ 	.word	0x0000a8b0


	//   ....[82]....
        /*1290*/ 	.word	0x0000a8d0


	//   ....[83]....
        /*1294*/ 	.word	0x0000c700


	//   ....[84]....
        /*1298*/ 	.word	0x0000c760


	//   ....[85]....
        /*129c*/ 	.word	0x0000c790


	//   ....[86]....
        /*12a0*/ 	.word	0x0000c7d0


	//   ....[87]....
        /*12a4*/ 	.word	0x0000c870


	//   ....[88]....
        /*12a8*/ 	.word	0x0000c890


	//   ....[89]....
        /*12ac*/ 	.word	0x0000c8b0


	//   ....[90]....
        /*12b0*/ 	.word	0x0000c8d0


	//   ....[91]....
        /*12b4*/ 	.word	0x0000cad0


	//   ....[92]....
        /*12b8*/ 	.word	0x0000cb10


	//   ....[93]....
        /*12bc*/ 	.word	0x0000cb30


	//   ....[94]....
        /*12c0*/ 	.word	0x0000cb80


	//   ....[95]....
        /*12c4*/ 	.word	0x0000ccc0


	//   ....[96]....
        /*12c8*/ 	.word	0x0000cce0


	//   ....[97]....
        /*12cc*/ 	.word	0x0000ccf0


	//   ....[98]....
        /*12d0*/ 	.word	0x0000cd00


	//   ....[99]....
        /*12d4*/ 	.word	0x0000ed20


	//   ....[100]....
        /*12d8*/ 	.word	0x0000eda0


	//   ....[101]....
        /*12dc*/ 	.word	0x0000edb0


	//   ....[102]....
        /*12e0*/ 	.word	0x0000ede0


	//   ....[103]....
        /*12e4*/ 	.word	0x0000edf0


	//   ....[104]....
        /*12e8*/ 	.word	0x0000ee20


	//   ....[105]....
        /*12ec*/ 	.word	0x0000ee30


	//   ....[106]....
        /*12f0*/ 	.word	0x0000ee50


	//   ....[107]....
        /*12f4*/ 	.word	0x0000ee70


	//   ....[108]....
        /*12f8*/ 	.word	0x0000ee80


	//   ....[109]....
        /*12fc*/ 	.word	0x0000f7e0


	//   ....[110]....
        /*1300*/ 	.word	0x0000f800


	//   ....[111]....
        /*1304*/ 	.word	0x0000f820


	//   ....[112]....
        /*1308*/ 	.word	0x0000f830


	//   ....[113]....
        /*130c*/ 	.word	0x0000f840


	//   ....[114]....
        /*1310*/ 	.word	0x0000f850


	//   ....[115]....
        /*1314*/ 	.word	0x0000f860


	//   ....[116]....
        /*1318*/ 	.word	0x0000f870


	//   ....[117]....
        /*131c*/ 	.word	0x0000f8a0


	//   ....[118]....
        /*1320*/ 	.word	0x0000f8d0


	//   ....[119]....
        /*1324*/ 	.word	0x0000fb10


	//   ....[120]....
        /*1328*/ 	.word	0x0000fce0


	//   ....[121]....
        /*132c*/ 	.word	0x00010570


	//   ....[122]....
        /*1330*/ 	.word	0x00011090


	//   ....[123]....
        /*1334*/ 	.word	0x00011bc0


	//   ....[124]....
        /*1338*/ 	.word	0x00011bf0


	//   ....[125]....
        /*133c*/ 	.word	0x00011c00


	//   ....[126]....
        /*1340*/ 	.word	0x00011c10


	//   ....[127]....
        /*1344*/ 	.word	0x00011c20


	//   ....[128]....
        /*1348*/ 	.word	0x00011c50


	//   ....[129]....
        /*134c*/ 	.word	0x00011c70


	//   ....[130]....
        /*1350*/ 	.word	0x00011c90


	//   ....[131]....
        /*1354*/ 	.word	0x00013a50


	//   ....[132]....
        /*1358*/ 	.word	0x00013a70


	//   ....[133]....
        /*135c*/ 	.word	0x00013a90


	//   ....[134]....
        /*1360*/ 	.word	0x00013aa0


	//   ....[135]....
        /*1364*/ 	.word	0x00013ab0


	//   ....[136]....
        /*1368*/ 	.word	0x00013ac0


	//   ....[137]....
        /*136c*/ 	.word	0x00013b00


	//   ....[138]....
        /*1370*/ 	.word	0x00013b30


	//   ....[139]....
        /*1374*/ 	.word	0x00013b60


	//   ....[140]....
        /*1378*/ 	.word	0x00013b90


	//   ....[141]....
        /*137c*/ 	.word	0x00014520


	//   ....[142]....
        /*1380*/ 	.word	0x00014540


	//   ....[143]....
        /*1384*/ 	.word	0x000145b0


	//   ....[144]....
        /*1388*/ 	.word	0x000145c0


	//   ....[145]....
        /*138c*/ 	.word	0x00014600


	//   ....[146]....
        /*1390*/ 	.word	0x00014610


	//   ....[147]....
        /*1394*/ 	.word	0x00014650


	//   ....[148]....
        /*1398*/ 	.word	0x00014660


	//   ....[149]....
        /*139c*/ 	.word	0x00014670


	//   ....[150]....
        /*13a0*/ 	.word	0x00014680


	//   ....[151]....
        /*13a4*/ 	.word	0x00014840


	//   ....[152]....
        /*13a8*/ 	.word	0x00014a60


	//   ....[153]....
        /*13ac*/ 	.word	0x00014c80


	//   ....[154]....
        /*13b0*/ 	.word	0x00016340


	//   ....[155]....
        /*13b4*/ 	.word	0x00016f50


	//   ....[156]....
        /*13b8*/ 	.word	0x00016f80


	//   ....[157]....
        /*13bc*/ 	.word	0x00016fa0


	//   ....[158]....
        /*13c0*/ 	.word	0x00016fc0


	//   ....[159]....
        /*13c4*/ 	.word	0x00016fe0


	//   ....[160]....
        /*13c8*/ 	.word	0x00017000


	//   ....[161]....
        /*13cc*/ 	.word	0x00017020


	//   ....[162]....
        /*13d0*/ 	.word	0x00017040


	//   ....[163]....
        /*13d4*/ 	.word	0x00019390


	//   ....[164]....
        /*13d8*/ 	.word	0x000193b0


	//   ....[165]....
        /*13dc*/ 	.word	0x000193d0


	//   ....[166]....
        /*13e0*/ 	.word	0x000193e0


	//   ....[167]....
        /*13e4*/ 	.word	0x000193f0


	//   ....[168]....
        /*13e8*/ 	.word	0x00019400


	//   ....[169]....
        /*13ec*/ 	.word	0x00019440


	//   ....[170]....
        /*13f0*/ 	.word	0x00019470


	//   ....[171]....
        /*13f4*/ 	.word	0x000194a0


	//   ....[172]....
        /*13f8*/ 	.word	0x000194d0


	//   ....[173]....
        /*13fc*/ 	.word	0x00019e60


	//   ....[174]....
        /*1400*/ 	.word	0x00019e80


	//   ....[175]....
        /*1404*/ 	.word	0x00019ef0


	//   ....[176]....
        /*1408*/ 	.word	0x00019f00


	//   ....[177]....
        /*140c*/ 	.word	0x00019f40


	//   ....[178]....
        /*1410*/ 	.word	0x00019f50


	//   ....[179]....
        /*1414*/ 	.word	0x00019f90


	//   ....[180]....
        /*1418*/ 	.word	0x00019fa0


	//   ....[181]....
        /*141c*/ 	.word	0x00019fb0


	//   ....[182]....
        /*1420*/ 	.word	0x00019fc0


	//   ....[183]....
        /*1424*/ 	.word	0x0001a5a0


	//   ....[184]....
        /*1428*/ 	.word	0x0001a5d0


	//   ....[185]....
        /*142c*/ 	.word	0x0001a5f0


	//   ....[186]....
        /*1430*/ 	.word	0x0001a610


	//   ....[187]....
        /*1434*/ 	.word	0x0001a630


	//   ....[188]....
        /*1438*/ 	.word	0x0001a650


	//   ....[189]....
        /*143c*/ 	.word	0x0001a670


	//   ....[190]....
        /*1440*/ 	.word	0x0001a690


	//   ....[191]....
        /*1444*/ 	.word	0x0001c6b0


	//   ....[192]....
        /*1448*/ 	.word	0x0001c700


	//   ....[193]....
        /*144c*/ 	.word	0x0001c720


	//   ....[194]....
        /*1450*/ 	.word	0x0001c740


	//   ....[195]....
        /*1454*/ 	.word	0x0001c760


	//   ....[196]....
        /*1458*/ 	.word	0x0001c780


	//   ....[197]....
        /*145c*/ 	.word	0x0001c7a0


	//   ....[198]....
        /*1460*/ 	.word	0x0001c7c0


	//   ....[199]....
        /*1464*/ 	.word	0x0001c7e0


	//   ....[200]....
        /*1468*/ 	.word	0x0001c800


	//   ....[201]....
        /*146c*/ 	.word	0x0001d110


	//   ....[202]....
        /*1470*/ 	.word	0x0001d130


	//   ....[203]....
        /*1474*/ 	.word	0x0001d1a0


	//   ....[204]....
        /*1478*/ 	.word	0x0001d1b0


	//   ....[205]....
        /*147c*/ 	.word	0x0001d1f0


	//   ....[206]....
        /*1480*/ 	.word	0x0001d200


	//   ....[207]....
        /*1484*/ 	.word	0x0001d240


	//   ....[208]....
        /*1488*/ 	.word	0x0001d250


	//   ....[209]....
        /*148c*/ 	.word	0x0001d260


	//   ....[210]....
        /*1490*/ 	.word	0x0001d270


	//   ....[211]....
        /*1494*/ 	.word	0x0001d450


	//   ....[212]....
        /*1498*/ 	.word	0x0001d670


	//   ....[213]....
        /*149c*/ 	.word	0x0001d890


	//   ....[214]....
        /*14a0*/ 	.word	0x0001ef50


	//   ....[215]....
        /*14a4*/ 	.word	0x0001fb60


	//   ....[216]....
        /*14a8*/ 	.word	0x0001fb90


	//   ....[217]....
        /*14ac*/ 	.word	0x0001fbb0


	//   ....[218]....
        /*14b0*/ 	.word	0x0001fbd0


	//   ....[219]....
        /*14b4*/ 	.word	0x0001fbf0


	//   ....[220]....
        /*14b8*/ 	.word	0x0001fc10


	//   ....[221]....
        /*14bc*/ 	.word	0x0001fc30


	//   ....[222]....
        /*14c0*/ 	.word	0x0001fc50


	//   ....[223]....
        /*14c4*/ 	.word	0x00021ab0


	//   ....[224]....
        /*14c8*/ 	.word	0x00021ae0


	//   ....[225]....
        /*14cc*/ 	.word	0x00021af0


	//   ....[226]....
        /*14d0*/ 	.word	0x00021b00


	//   ....[227]....
        /*14d4*/ 	.word	0x00021b10


	//   ....[228]....
        /*14d8*/ 	.word	0x00021b40


	//   ....[229]....
        /*14dc*/ 	.word	0x00021b60


	//   ....[230]....
        /*14e0*/ 	.word	0x00021b80


	//   ....[231]....
        /*14e4*/ 	.word	0x00022d70


	//   ....[232]....
        /*14e8*/ 	.word	0x00022d90


	//   ....[233]....
        /*14ec*/ 	.word	0x00022da0


	//   ....[234]....
        /*14f0*/ 	.word	0x00022db0


	//   ....[235]....
        /*14f4*/ 	.word	0x00022dc0


	//   ....[236]....
        /*14f8*/ 	.word	0x00022dd0


	//   ....[237]....
        /*14fc*/ 	.word	0x00022df0


	//   ....[238]....
        /*1500*/ 	.word	0x00022e00


	//   ....[239]....
        /*1504*/ 	.word	0x00023220


	//   ....[240]....
        /*1508*/ 	.word	0x00023240


	//   ....[241]....
        /*150c*/ 	.word	0x000232a0


	//   ....[242]....
        /*1510*/ 	.word	0x000232b0


	//   ....[243]....
        /*1514*/ 	.word	0x00023320


	//   ....[244]....
        /*1518*/ 	.word	0x00023340


	//   ....[245]....
        /*151c*/ 	.word	0x000233b0


	//   ....[246]....
        /*1520*/ 	.word	0x000233c0


	//   ....[247]....
        /*1524*/ 	.word	0x00023430


	//   ....[248]....
        /*1528*/ 	.word	0x00023450


	//   ....[249]....
        /*152c*/ 	.word	0x000234c0


	//   ....[250]....
        /*1530*/ 	.word	0x000234d0


	//   ....[251]....
        /*1534*/ 	.word	0x00023540


	//   ....[252]....
        /*1538*/ 	.word	0x00023560


	//   ....[253]....
        /*153c*/ 	.word	0x000235d0


	//   ....[254]....
        /*1540*/ 	.word	0x000235e0


	//   ....[255]....
        /*1544*/ 	.word	0x00023860


	//   ....[0]....
        /*1548*/ 	.word	0x00023880


	//   ....[1]....
        /*154c*/ 	.word	0x00023bd0


	//   ....[2]....
        /*1550*/ 	.word	0x00023be0


	//   ....[3]....
        /*1554*/ 	.word	0x00023f30


	//   ....[4]....
        /*1558*/ 	.word	0x00023f50


	//   ....[5]....
        /*155c*/ 	.word	0x000242b0


	//   ....[6]....
        /*1560*/ 	.word	0x000242c0


	//   ....[7]....
        /*1564*/ 	.word	0x00024dd0


	//   ....[8]....
        /*1568*/ 	.word	0x00024df0


	//   ....[9]....
        /*156c*/ 	.word	0x00024e60


	//   ....[10]....
        /*1570*/ 	.word	0x00024e70


	//   ....[11]....
        /*1574*/ 	.word	0x00024ee0


	//   ....[12]....
        /*1578*/ 	.word	0x00024f00


	//   ....[13]....
        /*157c*/ 	.word	0x00024f70


	//   ....[14]....
        /*1580*/ 	.word	0x00024f80


	//   ....[15]....
        /*1584*/ 	.word	0x00024ff0


	//   ....[16]....
        /*1588*/ 	.word	0x00025010


	//   ....[17]....
        /*158c*/ 	.word	0x00025080


	//   ....[18]....
        /*1590*/ 	.word	0x00025090


	//   ....[19]....
        /*1594*/ 	.word	0x00025100


	//   ....[20]....
        /*1598*/ 	.word	0x00025120


	//   ....[21]....
        /*159c*/ 	.word	0x00025190


	//   ....[22]....
        /*15a0*/ 	.word	0x000251a0


	//   ....[23]....
        /*15a4*/ 	.word	0x000252f0


	//   ....[24]....
        /*15a8*/ 	.word	0x00025310


	//   ....[25]....
        /*15ac*/ 	.word	0x00025440


	//   ....[26]....
        /*15b0*/ 	.word	0x00025480


	//   ....[27]....
        /*15b4*/ 	.word	0x000254b0


	//   ....[28]....
        /*15b8*/ 	.word	0x000254e0


	//   ....[29]....
        /*15bc*/ 	.word	0x00025510


	//   ....[30]....
        /*15c0*/ 	.word	0x00025540


	//   ....[31]....
        /*15c4*/ 	.word	0x000256a0


	//   ....[32]....
        /*15c8*/ 	.word	0x000256e0


	//   ....[33]....
        /*15cc*/ 	.word	0x00025710


	//   ....[34]....
        /*15d0*/ 	.word	0x00025740


	//   ....[35]....
        /*15d4*/ 	.word	0x00025770


	//   ....[36]....
        /*15d8*/ 	.word	0x000257a0


	//   ....[37]....
        /*15dc*/ 	.word	0x00025830


	//   ....[38]....
        /*15e0*/ 	.word	0x00025890


	//   ....[39]....
        /*15e4*/ 	.word	0x000258a0


	//   ....[40]....
        /*15e8*/ 	.word	0x00025900


	//   ....[41]....
        /*15ec*/ 	.word	0x00026360


	//   ....[42]....
        /*15f0*/ 	.word	0x000263c0


	//   ....[43]....
        /*15f4*/ 	.word	0x00026410


	//   ....[44]....
        /*15f8*/ 	.word	0x00026460


	//   ....[45]....
        /*15fc*/ 	.word	0x000264b0


	//   ....[46]....
        /*1600*/ 	.word	0x00026520


	//   ....[47]....
        /*1604*/ 	.word	0x00026570


	//   ....[48]....
        /*1608*/ 	.word	0x000265e0


	//   ....[49]....
        /*160c*/ 	.word	0x00026650


	//   ....[50]....
        /*1610*/ 	.word	0x000266c0


	//   ....[51]....
        /*1614*/ 	.word	0x00026730


	//   ....[52]....
        /*1618*/ 	.word	0x000267a0


	//   ....[53]....
        /*161c*/ 	.word	0x00026810


	//   ....[54]....
        /*1620*/ 	.word	0x00026870


	//   ....[55]....
        /*1624*/ 	.word	0x000268e0


	//   ....[56]....
        /*1628*/ 	.word	0x00026950


	//   ....[57]....
        /*162c*/ 	.word	0x000269c0


	//   ....[58]....
        /*1630*/ 	.word	0x00026a20


	//   ....[59]....
        /*1634*/ 	.word	0x00026a90


	//   ....[60]....
        /*1638*/ 	.word	0x00026b00


	//   ....[61]....
        /*163c*/ 	.word	0x00026b70


	//   ....[62]....
        /*1640*/ 	.word	0x00026bd0


	//   ....[63]....
        /*1644*/ 	.word	0x00026c40


	//   ....[64]....
        /*1648*/ 	.word	0x00026cb0


	//   ....[65]....
        /*164c*/ 	.word	0x00026d20


	//   ....[66]....
        /*1650*/ 	.word	0x00026d80


	//   ....[67]....
        /*1654*/ 	.word	0x00026df0


	//   ....[68]....
        /*1658*/ 	.word	0x00026e60


	//   ....[69]....
        /*165c*/ 	.word	0x00026f20


	//   ....[70]....
        /*1660*/ 	.word	0x00026f80


	//   ....[71]....
        /*1664*/ 	.word	0x00027040


	//   ....[72]....
        /*1668*/ 	.word	0x000270a0


	//   ....[73]....
        /*166c*/ 	.word	0x00027160


	//   ....[74]....
        /*1670*/ 	.word	0x000271c0


	//   ....[75]....
        /*1674*/ 	.word	0x00027280


	//   ....[76]....
        /*1678*/ 	.word	0x000272e0


	//   ....[77]....
        /*167c*/ 	.word	0x00027350


	//   ....[78]....
        /*1680*/ 	.word	0x000273c0


	//   ....[79]....
        /*1684*/ 	.word	0x00027430


	//   ....[80]....
        /*1688*/ 	.word	0x000274a0


	//   ....[81]....
        /*168c*/ 	.word	0x00027500


	//   ....[82]....
        /*1690*/ 	.word	0x00027550


	//   ....[83]....
        /*1694*/ 	.word	0x000275a0


	//   ....[84]....
        /*1698*/ 	.word	0x000275f0


	//   ....[85]....
        /*169c*/ 	.word	0x00027640


	//   ....[86]....
        /*16a0*/ 	.word	0x00027690


	//   ....[87]....
        /*16a4*/ 	.word	0x000276e0


	//   ....[88]....
        /*16a8*/ 	.word	0x00027730


	//   ....[89]....
        /*16ac*/ 	.word	0x000277a0


	//   ....[90]....
        /*16b0*/ 	.word	0x00027810


	//   ....[91]....
        /*16b4*/ 	.word	0x000278d0


	//   ....[92]....
        /*16b8*/ 	.word	0x00027930


	//   ....[93]....
        /*16bc*/ 	.word	0x000279f0


	//   ....[94]....
        /*16c0*/ 	.word	0x00027a50


	//   ....[95]....
        /*16c4*/ 	.word	0x00027b10


	//   ....[96]....
        /*16c8*/ 	.word	0x00027b70


	//   ....[97]....
        /*16cc*/ 	.word	0x00027c30


	//   ....[98]....
        /*16d0*/ 	.word	0x00027c90


	//   ....[99]....
        /*16d4*/ 	.word	0x00027d00


	//   ....[100]....
        /*16d8*/ 	.word	0x00027d70


	//   ....[101]....
        /*16dc*/ 	.word	0x00027e30


	//   ....[102]....
        /*16e0*/ 	.word	0x00027e90


	//   ....[103]....
        /*16e4*/ 	.word	0x00027f50


	//   ....[104]....
        /*16e8*/ 	.word	0x00027fb0


	//   ....[105]....
        /*16ec*/ 	.word	0x00028070


	//   ....[106]....
        /*16f0*/ 	.word	0x000280d0


	//   ....[107]....
        /*16f4*/ 	.word	0x00028190


	//   ....[108]....
        /*16f8*/ 	.word	0x000281f0


	//   ....[109]....
        /*16fc*/ 	.word	0x00028260


	//   ....[110]....
        /*1700*/ 	.word	0x000282d0


	//   ....[111]....
        /*1704*/ 	.word	0x00028340


	//   ....[112]....
        /*1708*/ 	.word	0x000283b0


	//   ....[113]....
        /*170c*/ 	.word	0x00028400


	//   ....[114]....
        /*1710*/ 	.word	0x00028440


	//   ....[115]....
        /*1714*/ 	.word	0x00028490


	//   ....[116]....
        /*1718*/ 	.word	0x000284d0


	//   ....[117]....
        /*171c*/ 	.word	0x00028520


	//   ....[118]....
        /*1720*/ 	.word	0x00028560


	//   ....[119]....
        /*1724*/ 	.word	0x000285b0


	//   ....[120]....
        /*1728*/ 	.word	0x000285f0


	//   ....[121]....
        /*172c*/ 	.word	0x00028650


	//   ....[122]....
        /*1730*/ 	.word	0x000286c0


	//   ....[123]....
        /*1734*/ 	.word	0x00028780


	//   ....[124]....
        /*1738*/ 	.word	0x000287e0


	//   ....[125]....
        /*173c*/ 	.word	0x000288a0


	//   ....[126]....
        /*1740*/ 	.word	0x00028900


	//   ....[127]....
        /*1744*/ 	.word	0x000289c0


	//   ....[128]....
        /*1748*/ 	.word	0x00028a20


	//   ....[129]....
        /*174c*/ 	.word	0x00028ae0


	//   ....[130]....
        /*1750*/ 	.word	0x00028b40


	//   ....[131]....
        /*1754*/ 	.word	0x00028bb0


	//   ....[132]....
        /*1758*/ 	.word	0x00028c20


	//   ....[133]....
        /*175c*/ 	.word	0x00028ce0


	//   ....[134]....
        /*1760*/ 	.word	0x00028d40


	//   ....[135]....
        /*1764*/ 	.word	0x00028e00


	//   ....[136]....
        /*1768*/ 	.word	0x00028e60


	//   ....[137]....
        /*176c*/ 	.word	0x00028f20


	//   ....[138]....
        /*1770*/ 	.word	0x00028f80


	//   ....[139]....
        /*1774*/ 	.word	0x00029040


	//   ....[140]....
        /*1778*/ 	.word	0x000290a0


	//   ....[141]....
        /*177c*/ 	.word	0x000290f0


	//   ....[142]....
        /*1780*/ 	.word	0x00029130


	//   ....[143]....
        /*1784*/ 	.word	0x00029180


	//   ....[144]....
        /*1788*/ 	.word	0x000291c0


	//   ....[145]....
        /*178c*/ 	.word	0x00029210


	//   ....[146]....
        /*1790*/ 	.word	0x00029250


	//   ....[147]....
        /*1794*/ 	.word	0x000292a0


	//   ....[148]....
        /*1798*/ 	.word	0x000292e0


	//   ....[149]....
        /*179c*/ 	.word	0x00029340


	//   ....[150]....
        /*17a0*/ 	.word	0x000293b0


	//   ....[151]....
        /*17a4*/ 	.word	0x00029420


	//   ....[152]....
        /*17a8*/ 	.word	0x000294e0


	//   ....[153]....
        /*17ac*/ 	.word	0x00029540


	//   ....[154]....
        /*17b0*/ 	.word	0x00029600


	//   ....[155]....
        /*17b4*/ 	.word	0x00029660


	//   ....[156]....
        /*17b8*/ 	.word	0x00029720


	//   ....[157]....
        /*17bc*/ 	.word	0x00029780


	//   ....[158]....
        /*17c0*/ 	.word	0x00029840


	//   ....[159]....
        /*17c4*/ 	.word	0x000298a0


	//   ....[160]....
        /*17c8*/ 	.word	0x00029910


	//   ....[161]....
        /*17cc*/ 	.word	0x00029980


	//   ....[162]....
        /*17d0*/ 	.word	0x000299f0


	//   ....[163]....
        /*17d4*/ 	.word	0x00029a60


	//   ....[164]....
        /*17d8*/ 	.word	0x00029ab0


	//   ....[165]....
        /*17dc*/ 	.word	0x00029af0


	//   ....[166]....
        /*17e0*/ 	.word	0x00029b40


	//   ....[167]....
        /*17e4*/ 	.word	0x00029b80


	//   ....[168]....
        /*17e8*/ 	.word	0x00029bd0


	//   ....[169]....
        /*17ec*/ 	.word	0x00029c10


	//   ....[170]....
        /*17f0*/ 	.word	0x00029c60


	//   ....[171]....
        /*17f4*/ 	.word	0x00029cb0


	//   ....[172]....
        /*17f8*/ 	.word	0x00029d00


	//   ....[173]....
        /*17fc*/ 	.word	0x00029d50


	//   ....[174]....
        /*1800*/ 	.word	0x00029da0


	//   ....[175]....
        /*1804*/ 	.word	0x00029df0


	//   ....[176]....
        /*1808*/ 	.word	0x00029e40


	//   ....[177]....
        /*180c*/ 	.word	0x00029e90


	//   ....[178]....
        /*1810*/ 	.word	0x00029ee0


	//   ....[179]....
        /*1814*/ 	.word	0x00029f30


	//   ....[180]....
        /*1818*/ 	.word	0x00029fa0


	//   ....[181]....
        /*181c*/ 	.word	0x0002a010


	//   ....[182]....
        /*1820*/ 	.word	0x0002a080


	//   ....[183]....
        /*1824*/ 	.word	0x0002a0e0


	//   ....[184]....
        /*1828*/ 	.word	0x0002a150


	//   ....[185]....
        /*182c*/ 	.word	0x0002a1c0


	//   ....[186]....
        /*1830*/ 	.word	0x0002a230


	//   ....[187]....
        /*1834*/ 	.word	0x0002a290


	//   ....[188]....
        /*1838*/ 	.word	0x0002a300


	//   ....[189]....
        /*183c*/ 	.word	0x0002a370


	//   ....[190]....
        /*1840*/ 	.word	0x0002a3e0


	//   ....[191]....
        /*1844*/ 	.word	0x0002a440


	//   ....[192]....
        /*1848*/ 	.word	0x0002a4b0


	//   ....[193]....
        /*184c*/ 	.word	0x0002a520


	//   ....[194]....
        /*1850*/ 	.word	0x0002a590


	//   ....[195]....
        /*1854*/ 	.word	0x0002a5f0


	//   ....[196]....
        /*1858*/ 	.word	0x0002a660


	//   ....[197]....
        /*185c*/ 	.word	0x0002a6d0


	//   ....[198]....
        /*1860*/ 	.word	0x0002a740


	//   ....[199]....
        /*1864*/ 	.word	0x0002a7a0


	//   ....[200]....
        /*1868*/ 	.word	0x0002a810


	//   ....[201]....
        /*186c*/ 	.word	0x0002a880


	//   ....[202]....
        /*1870*/ 	.word	0x0002a8f0


	//   ....[203]....
        /*1874*/ 	.word	0x0002a950


	//   ....[204]....
        /*1878*/ 	.word	0x0002a9c0


	//   ....[205]....
        /*187c*/ 	.word	0x0002aa30


	//   ....[206]....
        /*1880*/ 	.word	0x0002aaa0


	//   ....[207]....
        /*1884*/ 	.word	0x0002ab00


	//   ....[208]....
        /*1888*/ 	.word	0x0002ab70


	//   ....[209]....
        /*188c*/ 	.word	0x0002abe0


	//   ....[210]....
        /*1890*/ 	.word	0x0002ac50


	//   ....[211]....
        /*1894*/ 	.word	0x0002acb0


	//   ....[212]....
        /*1898*/ 	.word	0x0002ad20


	//   ....[213]....
        /*189c*/ 	.word	0x0002ad90


	//   ....[214]....
        /*18a0*/ 	.word	0x0002ae00


	//   ....[215]....
        /*18a4*/ 	.word	0x0002ae60


	//   ....[216]....
        /*18a8*/ 	.word	0x0002aed0


	//   ....[217]....
        /*18ac*/ 	.word	0x0002af40


	//   ....[218]....
        /*18b0*/ 	.word	0x0002afb0


	//   ....[219]....
        /*18b4*/ 	.word	0x0002b010


	//   ....[220]....
        /*18b8*/ 	.word	0x0002b080


	//   ....[221]....
        /*18bc*/ 	.word	0x0002b0f0


	//   ....[222]....
        /*18c0*/ 	.word	0x0002b140


	//   ....[223]....
        /*18c4*/ 	.word	0x0002b180


	//   ....[224]....
        /*18c8*/ 	.word	0x0002b1d0


	//   ....[225]....
        /*18cc*/ 	.word	0x0002b220


	//   ....[226]....
        /*18d0*/ 	.word	0x0002b270


	//   ....[227]....
        /*18d4*/ 	.word	0x0002b2e0


	//   ....[228]....
        /*18d8*/ 	.word	0x0002b330


	//   ....[229]....
        /*18dc*/ 	.word	0x0002b380


	//   ....[230]....
        /*18e0*/ 	.word	0x0002b3d0


	//   ....[231]....
        /*18e4*/ 	.word	0x0002b420


	//   ....[232]....
        /*18e8*/ 	.word	0x0002b470


	//   ....[233]....
        /*18ec*/ 	.word	0x0002b4e0


	//   ....[234]....
        /*18f0*/ 	.word	0x0002b530


	//   ....[235]....
        /*18f4*/ 	.word	0x0002b5a0


	//   ....[236]....
        /*18f8*/ 	.word	0x0002b600


	//   ....[237]....
        /*18fc*/ 	.word	0x0002b670


	//----- nvinfo : EIATTR_EXIT_INSTR_OFFSETS
	.align		4
.L_226:
        /*1900*/ 	.byte	0x04, 0x1c
        /*1902*/ 	.short	(.L_228 - .L_227)


	//   ....[0]....
.L_227:
        /*1904*/ 	.word	0x000010d0


	//   ....[1]....
        /*1908*/ 	.word	0x00026320


	//----- nvinfo : EIATTR_MAX_THREADS
	.align		4
.L_228:
        /*190c*/ 	.byte	0x04, 0x05
        /*190e*/ 	.short	(.L_230 - .L_229)
.L_229:
        /*1910*/ 	.word	0x00000080
        /*1914*/ 	.word	0x00000001
        /*1918*/ 	.word	0x00000001


	//----- nvinfo : EIATTR_CRS_STACK_SIZE
	.align		4
.L_230:
        /*191c*/ 	.byte	0x04, 0x1e
        /*191e*/ 	.short	(.L_232 - .L_231)
.L_231:
        /*1920*/ 	.word	0x00000000
.L_232:


//--------------------- .nv.info._ZN7cutlass13device_kernelIN5flash19enable_sm80_to_sm89INS1_16FlashAttnFwdSm80INS1_25CollectiveMainloopFwdSm80ILi4ELi1ELb0EN4cute5tupleIJNS5_1CILi128EEENS7_ILi112EEENS7_ILi64EEEEEELi64ENS_10bfloat16_tEfNS_4arch4Sm80ELb1ELb0ELb0ELb0ELb1ELb0ELb1ELb1EEENS1_21CollectiveEpilogueFwdINS6_IJS8_SA_S9_EEENS6_IJNS7_ILi1EEESI_SI_EEESC_SE_Li128ELb0ELb1ELb1ELb0EEENS1_30DynamicPersistentTileSchedulerILi128ELi128ELb1ELb1ELb0EEEEEEEEEvNT_6ParamsE --------------------------
	.section	.nv.info._ZN7cutlass13device_kernelIN5flash19enable_sm80_to_sm89INS1_16FlashAttnFwdSm80INS1_25CollectiveMainloopFwdSm80ILi4ELi1ELb0EN4cute5tupleIJNS5_1CILi128EEENS7_ILi112EEENS7_ILi64EEEEEELi64ENS_10bfloat16_tEfNS_4arch4Sm80ELb1ELb0ELb0ELb0ELb1ELb0ELb1ELb1EEENS1_21CollectiveEpilogueFwdINS6_IJS8_SA_S9_EEENS6_IJNS7_ILi1EEESI_SI_EEESC_SE_Li128ELb0ELb1ELb1ELb0EEENS1_30DynamicPersistentTileSchedulerILi128ELi128ELb1ELb1ELb0EEEEEEEEEvNT_6ParamsE,"",@"SHT_CUDA_INFO"
	.sectionflags	@""
	.align	4


	//----- nvinfo : EIATTR_CUDA_API_VERSION
	.align		4
        /*0000*/ 	.byte	0x04, 0x37
        /*0002*/ 	.short	(.L_234 - .L_233)
.L_233:
        /*0004*/ 	.word	0x00000082


	//----- nvinfo : EIATTR_SW2861232_WAR
	.align		4
.L_234:
        /*0008*/ 	.byte	0x01, 0x35
	.zero		2


	//----- nvinfo : EIATTR_PARAM_CBANK
	.align		4
        /*000c*/ 	.byte	0x04, 0x0a
        /*000e*/ 	.short	(.L_236 - .L_235)
	.align		4
.L_235:
        /*0010*/ 	.word	index@(.nv.constant0._ZN7cutlass13device_kernelIN5flash19enable_sm80_to_sm89INS1_16FlashAttnFwdSm80INS1_25CollectiveMainloopFwdSm80ILi4ELi1ELb0EN4cute5tupleIJNS5_1CILi128EEENS7_ILi112EEENS7_ILi64EEEEEELi64ENS_10bfloat16_tEfNS_4arch4Sm80ELb1ELb0ELb0ELb0ELb1ELb0ELb1ELb1EEENS1_21CollectiveEpilogueFwdINS6_IJS8_SA_S9_EEENS6_IJNS7_ILi1EEESI_SI_EEESC_SE_Li128ELb0ELb1ELb1ELb0EEENS1_30DynamicPersistentTileSchedulerILi128ELi128ELb1ELb1ELb0EEEEEEEEEvNT_6ParamsE)
        /*0014*/ 	.short	0x0160
        /*0016*/ 	.short	0x0428


	//----- nvinfo : EIATTR_CBANK_PARAM_SIZE
	.align		4
.L_236:
        /*0018*/ 	.byte	0x03, 0x19
        /*001a*/ 	.short	0x0428


	//----- nvinfo : EIATTR_KPARAM_INFO
	.align		4
        /*001c*/ 	.byte	0x04, 0x17
        /*001e*/ 	.short	(.L_238 - .L_237)
.L_237:
        /*0020*/ 	.word	0x00000000
        /*0024*/ 	.short	0x0000
        /*0026*/ 	.short	0x0000
        /*0028*/ 	.byte	0x00, 0xf0, 0xa1, 0x10


	//----- nvinfo : EIATTR_MAXREG_COUNT
	.align		4
.L_238:
        /*002c*/ 	.byte	0x03, 0x1b
        /*002e*/ 	.short	0x00ff


	//----- nvinfo : EIATTR_NUM_BARRIERS
	.align		4
        /*0030*/ 	.byte	0x02, 0x4c
        /*0032*/ 	.byte	0x06
	.zero		1


	//----- nvinfo : EIATTR_ANNOTATIONS
	.align		4
        /*0034*/ 	.byte	0x04, 0x55
        /*0036*/ 	.short	(.L_240 - .L_239)


	//   ....[0]....
.L_239:
        /* <DEDUP_REMOVED lines=65> */


	//----- nvinfo : EIATTR_MERCURY_ISA_VERSION
	.align		4
.L_240:
        /*0438*/ 	.byte	0x03, 0x5f
        /*043a*/ 	.short	0x0000


	//----- nvinfo : EIATTR_INT_WARP_WIDE_INSTR_OFFSETS
	.align		4
        /*043c*/ 	.byte	0x04, 0x31
        /*043e*/ 	.short	(.L_242 - .L_241)


	//   ....[0]....
.L_241:
        /*0440*/ 	.word	0x00011970


	//   ....[1]....
        /*0444*/ 	.word	0x000119f0


	//----- nvinfo : EIATTR_COOP_GROUP_MASK_REGIDS
	.align		4
.L_242:
        /*0448*/ 	.byte	0x04, 0x29
        /*044a*/ 	.short	(.L_244 - .L_243)


	//   ....[0]....
.L_243:
        /*044c*/ 	.word	0xffffffff


	//   ....[1]....
        /*0450*/ 	.word	0xffffffff


	//   ....[2]....
        /*0454*/ 	.word	0xffffffff


	//   ....[3]....
        /*0458*/ 	.word	0xffffffff


	//   ....[4]....
        /*045c*/ 	.word	0xffffffff


	//   ....[5]....
        /*0460*/ 	.word	0xffffffff


	//   ....[6]....
        /*0464*/ 	.word	0xffffffff


	//   ....[7]....
        /*0468*/ 	.word	0xffffffff


	//   ....[8]....
        /*046c*/ 	.word	0xffffffff


	//   ....[9]....
        /*0470*/ 	.word	0xffffffff


	//   ....[10]....
        /*0474*/ 	.word	0xffffffff


	//   ....[11]....
        /*0478*/ 	.word	0xffffffff


	//   ....[12]....
        /*047c*/ 	.word	0xffffffff


	//   ....[13]....
        /*0480*/ 	.word	0xffffffff


	//   ....[14]....
        /*0484*/ 	.word	0xffffffff


	//   ....[15]....
        /*0488*/ 	.word	0xffffffff


	//   ....[16]....
        /*048c*/ 	.word	0xffffffff


	//   ....[17]....
        /*0490*/ 	.word	0xffffffff


	//   ....[18]....
        /*0494*/ 	.word	0xffffffff


	//   ....[19]....
        /*0498*/ 	.word	0xffffffff


	//   ....[20]....
        /*049c*/ 	.word	0xffffffff


	//   ....[21]....
        /*04a0*/ 	.word	0xffffffff


	//   ....[22]....
        /*04a4*/ 	.word	0xffffffff


	//   ....[23]....
        /*04a8*/ 	.word	0xffffffff


	//   ....[24]....
        /*04ac*/ 	.word	0xffffffff


	//   ....[25]....
        /*04b0*/ 	.word	0xffffffff


	//   ....[26]....
        /*04b4*/ 	.word	0xffffffff


	//   ....[27]....
        /*04b8*/ 	.word	0xffffffff


	//   ....[28]....
        /*04bc*/ 	.word	0xffffffff


	//   ....[29]....
        /*04c0*/ 	.word	0xffffffff


	//   ....[30]....
        /*04c4*/ 	.word	0xffffffff


	//   ....[31]....
        /*04c8*/ 	.word	0xffffffff


	//   ....[32]....
        /*04cc*/ 	.word	0xffffffff


	//   ....[33]....
        /*04d0*/ 	.word	0xffffffff


	//   ....[34]....
        /*04d4*/ 	.word	0xffffffff


	//   ....[35]....
        /*04d8*/ 	.word	0xffffffff


	//   ....[36]....
        /*04dc*/ 	.word	0xffffffff


	//   ....[37]....
        /*04e0*/ 	.word	0xffffffff


	//   ....[38]....
        /*04e4*/ 	.word	0xffffffff


	//   ....[39]....
        /*04e8*/ 	.word	0xffffffff


	//   ....[40]....
        /*04ec*/ 	.word	0xffffffff


	//   ....[41]....
        /*04f0*/ 	.word	0xffffffff


	//   ....[42]....
        /*04f4*/ 	.word	0xffffffff


	//   ....[43]....
        /*04f8*/ 	.word	0xffffffff


	//   ....[44]....
        /*04fc*/ 	.word	0xffffffff


	//   ....[45]....
        /*0500*/ 	.word	0xffffffff


	//   ....[46]....
        /*0504*/ 	.word	0xffffffff


	//   ....[47]....
        /*0508*/ 	.word	0xffffffff


	//   ....[48]....
        /*050c*/ 	.word	0xffffffff


	//   ....[49]....
        /*0510*/ 	.word	0xffffffff


	//   ....[50]....
        /*0514*/ 	.word	0xffffffff


	//   ....[51]....
        /*0518*/ 	.word	0xffffffff


	//   ....[52]....
        /*051c*/ 	.word	0xffffffff


	//   ....[53]....
        /*0520*/ 	.word	0xffffffff


	//   ....[54]....
        /*0524*/ 	.word	0xffffffff


	//   ....[55]....
        /*0528*/ 	.word	0xffffffff


	//   ....[56]....
        /*052c*/ 	.word	0xffffffff


	//   ....[57]....
        /*0530*/ 	.word	0xffffffff


	//   ....[58]....
        /*0534*/ 	.word	0xffffffff


	//   ....[59]....
        /*0538*/ 	.word	0xffffffff


	//   ....[60]....
        /*053c*/ 	.word	0xffffffff


	//   ....[61]....
        /*0540*/ 	.word	0xffffffff


	//   ....[62]....
        /*0544*/ 	.word	0xffffffff


	//   ....[63]....
        /*0548*/ 	.word	0xffffffff


	//   ....[64]....
        /*054c*/ 	.word	0xffffffff


	//   ....[65]....
        /*0550*/ 	.word	0xffffffff


	//   ....[66]....
        /*0554*/ 	.word	0xffffffff


	//   ....[67]....
        /*0558*/ 	.word	0xffffffff


	//   ....[68]....
        /*055c*/ 	.word	0xffffffff


	//   ....[69]....
        /*0560*/ 	.word	0xffffffff


	//   ....[70]....
        /*0564*/ 	.word	0xffffffff


	//   ....[71]....
        /*0568*/ 	.word	0xffffffff


	//   ....[72]....
        /*056c*/ 	.word	0xffffffff


	//   ....[73]....
        /*0570*/ 	.word	0xffffffff


	//   ....[74]....
        /*0574*/ 	.word	0xffffffff


	//   ....[75]....
        /*0578*/ 	.word	0xffffffff


	//   ....[76]....
        /*057c*/ 	.word	0xffffffff


	//   ....[77]....
        /*0580*/ 	.word	0xffffffff


	//   ....[78]....
        /*0584*/ 	.word	0xffffffff


	//   ....[79]....
        /*0588*/ 	.word	0xffffffff


	//   ....[80]....
        /*058c*/ 	.word	0xffffffff


	//   ....[81]....
        /*0590*/ 	.word	0xffffffff


	//   ....[82]....
        /*0594*/ 	.word	0xffffffff


	//   ....[83]....
        /*0598*/ 	.word	0xffffffff


	//   ....[84]....
        /*059c*/ 	.word	0xffffffff


	//   ....[85]....
        /*05a0*/ 	.word	0xffffffff


	//   ....[86]....
        /*05a4*/ 	.word	0xffffffff


	//   ....[87]....
        /*05a8*/ 	.word	0xffffffff


	//   ....[88]....
        /*05ac*/ 	.word	0xffffffff


	//   ....[89]....
        /*05b0*/ 	.word	0xffffffff


	//   ....[90]....
        /*05b4*/ 	.word	0xffffffff


	//   ....[91]....
        /*05b8*/ 	.word	0xffffffff


	//   ....[92]....
        /*05bc*/ 	.word	0xffffffff


	//   ....[93]....
        /*05c0*/ 	.word	0xffffffff


	//   ....[94]....
        /*05c4*/ 	.word	0xffffffff


	//   ....[95]....
        /*05c8*/ 	.word	0xffffffff


	//   ....[96]....
        /*05cc*/ 	.word	0xffffffff


	//   ....[97]....
        /*05d0*/ 	.word	0xffffffff


	//   ....[98]....
        /*05d4*/ 	.word	0xffffffff


	//   ....[99]....
        /*05d8*/ 	.word	0xffffffff


	//   ....[100]....
        /*05dc*/ 	.word	0xffffffff


	//   ....[101]....
        /*05e0*/ 	.word	0xffffffff


	//   ....[102]....
        /*05e4*/ 	.word	0xffffffff


	//   ....[103]....
        /*05e8*/ 	.word	0xffffffff


	//   ....[104]....
        /*05ec*/ 	.word	0xffffffff


	//   ....[105]....
        /*05f0*/ 	.word	0xffffffff


	//   ....[106]....
        /*05f4*/ 	.word	0xffffffff


	//   ....[107]....
        /*05f8*/ 	.word	0xffffffff


	//   ....[108]....
        /*05fc*/ 	.word	0xffffffff


	//   ....[109]....
        /*0600*/ 	.word	0xffffffff


	//   ....[110]....
        /*0604*/ 	.word	0xffffffff


	//   ....[111]....
        /*0608*/ 	.word	0xffffffff


	//   ....[112]....
        /*060c*/ 	.word	0xffffffff


	//   ....[113]....
        /*0610*/ 	.word	0xffffffff


	//   ....[114]....
        /*0614*/ 	.word	0xffffffff


	//   ....[115]....
        /*0618*/ 	.word	0xffffffff


	//   ....[116]....
        /*061c*/ 	.word	0xffffffff


	//   ....[117]....
        /*0620*/ 	.word	0xffffffff


	//   ....[118]....
        /*0624*/ 	.word	0xffffffff


	//   ....[119]....
        /*0628*/ 	.word	0xffffffff


	//   ....[120]....
        /*062c*/ 	.word	0xffffffff


	//   ....[121]....
        /*0630*/ 	.word	0xffffffff


	//   ....[122]....
        /*0634*/ 	.word	0xffffffff


	//   ....[123]....
        /*0638*/ 	.word	0xffffffff


	//   ....[124]....
        /*063c*/ 	.word	0xffffffff


	//   ....[125]....
        /*0640*/ 	.word	0xffffffff


	//   ....[126]....
        /*0644*/ 	.word	0xffffffff


	//   ....[127]....
        /*0648*/ 	.word	0xffffffff


	//   ....[128]....
        /*064c*/ 	.word	0xffffffff


	//   ....[129]....
        /*0650*/ 	.word	0xffffffff


	//   ....[130]....
        /*0654*/ 	.word	0xffffffff


	//   ....[131]....
        /*0658*/ 	.word	0xffffffff


	//   ....[132]....
        /*065c*/ 	.word	0xffffffff


	//   ....[133]....
        /*0660*/ 	.word	0xffffffff


	//   ....[134]....
        /*0664*/ 	.word	0xffffffff


	//   ....[135]....
        /*0668*/ 	.word	0xffffffff


	//   ....[136]....
        /*066c*/ 	.word	0xffffffff


	//   ....[137]....
        /*0670*/ 	.word	0xffffffff


	//   ....[138]....
        /*0674*/ 	.word	0xffffffff


	//   ....[139]....
        /*0678*/ 	.word	0xffffffff


	//   ....[140]....
        /*067c*/ 	.word	0xffffffff


	//   ....[141]....
        /*0680*/ 	.word	0xffffffff


	//   ....[142]....
        /*0684*/ 	.word	0xffffffff


	//   ....[143]....
        /*0688*/ 	.word	0xffffffff


	//   ....[144]....
        /*068c*/ 	.word	0xffffffff


	//   ....[145]....
        /*0690*/ 	.word	0xffffffff


	//   ....[146]....
        /*0694*/ 	.word	0xffffffff


	//   ....[147]....
        /*0698*/ 	.word	0xffffffff


	//   ....[148]....
        /*069c*/ 	.word	0xffffffff


	//   ....[149]....
        /*06a0*/ 	.word	0xffffffff


	//   ....[150]....
        /*06a4*/ 	.word	0xffffffff


	//   ....[151]....
        /*06a8*/ 	.word	0xffffffff


	//   ....[152]....
        /*06ac*/ 	.word	0xffffffff


	//   ....[153]....
        /*06b0*/ 	.word	0xffffffff


	//   ....[154]....
        /*06b4*/ 	.word	0xffffffff


	//   ....[155]....
        /*06b8*/ 	.word	0xffffffff


	//   ....[156]....
        /*06bc*/ 	.word	0xffffffff


	//   ....[157]....
        /*06c0*/ 	.word	0xffffffff


	//   ....[158]....
        /*06c4*/ 	.word	0xffffffff


	//   ....[159]....
        /*06c8*/ 	.word	0xffffffff


	//   ....[160]....
        /*06cc*/ 	.word	0xffffffff


	//   ....[161]....
        /*06d0*/ 	.word	0xffffffff


	//   ....[162]....
        /*06d4*/ 	.word	0xffffffff


	//   ....[163]....
        /*06d8*/ 	.word	0xffffffff


	//   ....[164]....
        /*06dc*/ 	.word	0xffffffff


	//   ....[165]....
        /*06e0*/ 	.word	0xffffffff


	//   ....[166]....
        /*06e4*/ 	.word	0xffffffff


	//   ....[167]....
        /*06e8*/ 	.word	0xffffffff


	//   ....[168]....
        /*06ec*/ 	.word	0xffffffff


	//   ....[169]....
        /*06f0*/ 	.word	0xffffffff


	//   ....[170]....
        /*06f4*/ 	.word	0xffffffff


	//   ....[171]....
        /*06f8*/ 	.word	0xffffffff


	//   ....[172]....
        /*06fc*/ 	.word	0xffffffff


	//   ....[173]....
        /*0700*/ 	.word	0xffffffff


	//   ....[174]....
        /*0704*/ 	.word	0xffffffff


	//   ....[175]....
        /*0708*/ 	.word	0xffffffff


	//   ....[176]....
        /*070c*/ 	.word	0xffffffff


	//   ....[177]....
        /*0710*/ 	.word	0xffffffff


	//   ....[178]....
        /*0714*/ 	.word	0xffffffff


	//   ....[179]....
        /*0718*/ 	.word	0xffffffff


	//   ....[180]....
        /*071c*/ 	.word	0xffffffff


	//   ....[181]....
        /*0720*/ 	.word	0xffffffff


	//   ....[182]....
        /*0724*/ 	.word	0xffffffff


	//   ....[183]....
        /*0728*/ 	.word	0xffffffff


	//   ....[184]....
        /*072c*/ 	.word	0xffffffff


	//   ....[185]....
        /*0730*/ 	.word	0xffffffff


	//   ....[186]....
        /*0734*/ 	.word	0xffffffff


	//   ....[187]....
        /*0738*/ 	.word	0xffffffff


	//   ....[188]....
        /*073c*/ 	.word	0xffffffff


	//   ....[189]....
        /*0740*/ 	.word	0xffffffff


	//   ....[190]....
        /*0744*/ 	.word	0xffffffff


	//   ....[191]....
        /*0748*/ 	.word	0xffffffff


	//   ....[192]....
        /*074c*/ 	.word	0xffffffff


	//   ....[193]....
        /*0750*/ 	.word	0xffffffff


	//   ....[194]....
        /*0754*/ 	.word	0xffffffff


	//   ....[195]....
        /*0758*/ 	.word	0xffffffff


	//   ....[196]....
        /*075c*/ 	.word	0xffffffff


	//   ....[197]....
        /*0760*/ 	.word	0xffffffff


	//   ....[198]....
        /*0764*/ 	.word	0xffffffff


	//   ....[199]....
        /*0768*/ 	.word	0xffffffff


	//   ....[200]....
        /*076c*/ 	.word	0xffffffff


	//   ....[201]....
        /*0770*/ 	.word	0xffffffff


	//   ....[202]....
        /*0774*/ 	.word	0xffffffff


	//   ....[203]....
        /*0778*/ 	.word	0xffffffff


	//   ....[204]....
        /*077c*/ 	.word	0xffffffff


	//   ....[205]....
        /*0780*/ 	.word	0xffffffff


	//   ....[206]....
        /*0784*/ 	.word	0xffffffff


	//   ....[207]....
        /*0788*/ 	.word	0xffffffff


	//   ....[208]....
        /*078c*/ 	.word	0xffffffff


	//   ....[209]....
        /*0790*/ 	.word	0xffffffff


	//   ....[210]....
        /*0794*/ 	.word	0xffffffff


	//   ....[211]....
        /*0798*/ 	.word	0xffffffff


	//   ....[212]....
        /*079c*/ 	.word	0xffffffff


	//   ....[213]....
        /*07a0*/ 	.word	0xffffffff


	//   ....[214]....
        /*07a4*/ 	.word	0xffffffff


	//   ....[215]....
        /*07a8*/ 	.word	0xffffffff


	//   ....[216]....
        /*07ac*/ 	.word	0xffffffff


	//   ....[217]....
        /*07b0*/ 	.word	0xffffffff


	//   ....[218]....
        /*07b4*/ 	.word	0xffffffff


	//   ....[219]....
        /*07b8*/ 	.word	0xffffffff


	//   ....[220]....
        /*07bc*/ 	.word	0xffffffff


	//   ....[221]....
        /*07c0*/ 	.word	0xffffffff


	//   ....[222]....
        /*07c4*/ 	.word	0xffffffff


	//   ....[223]....
        /*07c8*/ 	.word	0xffffffff


	//   ....[224]....
        /*07cc*/ 	.word	0xffffffff


	//   ....[225]....
        /*07d0*/ 	.word	0xffffffff


	//   ....[226]....
        /*07d4*/ 	.word	0xffffffff


	//   ....[227]....
        /*07d8*/ 	.word	0xffffffff


	//   ....[228]....
        /*07dc*/ 	.word	0xffffffff


	//   ....[229]....
        /*07e0*/ 	.word	0xffffffff


	//   ....[230]....
        /*07e4*/ 	.word	0xffffffff


	//   ....[231]....
        /*07e8*/ 	.word	0xffffffff


	//   ....[232]....
        /*07ec*/ 	.word	0xffffffff


	//   ....[233]....
        /*07f0*/ 	.word	0xffffffff


	//   ....[234]....
        /*07f4*/ 	.word	0xffffffff


	//   ....[235]....
        /*07f8*/ 	.word	0xffffffff


	//   ....[236]....
        /*07fc*/ 	.word	0xffffffff


	//   ....[237]....
        /*0800*/ 	.word	0xffffffff


	//   ....[238]....
        /*0804*/ 	.word	0xffffffff


	//   ....[239]....
        /*0808*/ 	.word	0xffffffff


	//   ....[240]....
        /*080c*/ 	.word	0xffffffff


	//   ....[241]....
        /*0810*/ 	.word	0xffffffff


	//   ....[242]....
        /*0814*/ 	.word	0xffffffff


	//   ....[243]....
        /*0818*/ 	.word	0xffffffff


	//   ....[244]....
        /*081c*/ 	.word	0xffffffff


	//   ....[245]....
        /*0820*/ 	.word	0xffffffff


	//   ....[246]....
        /*0824*/ 	.word	0xffffffff


	//   ....[247]....
        /*0828*/ 	.word	0xffffffff


	//   ....[248]....
        /*082c*/ 	.word	0xffffffff


	//   ....[249]....
        /*0830*/ 	.word	0xffffffff


	//   ....[250]....
        /*0834*/ 	.word	0xffffffff


	//   ....[251]....
        /*0838*/ 	.word	0xffffffff


	//   ....[252]....
        /*083c*/ 	.word	0xffffffff


	//   ....[253]....
        /*0840*/ 	.word	0xffffffff


	//   ....[254]....
        /*0844*/ 	.word	0xffffffff


	//   ....[255]....
        /*0848*/ 	.word	0xffffffff


	//   ....[0]....
        /*084c*/ 	.word	0xffffffff


	//   ....[1]....
        /*0850*/ 	.word	0xffffffff


	//   ....[2]....
        /*0854*/ 	.word	0xffffffff


	//   ....[3]....
        /*0858*/ 	.word	0xffffffff


	//   ....[4]....
        /*085c*/ 	.word	0xffffffff


	//   ....[5]....
        /*0860*/ 	.word	0xffffffff


	//   ....[6]....
        /*0864*/ 	.word	0xffffffff


	//   ....[7]....
        /*0868*/ 	.word	0xffffffff


	//   ....[8]....
        /*086c*/ 	.word	0xffffffff


	//   ....[9]....
        /*0870*/ 	.word	0xffffffff


	//   ....[10]....
        /*0874*/ 	.word	0xffffffff


	//   ....[11]....
        /*0878*/ 	.word	0xffffffff


	//   ....[12]....
        /*087c*/ 	.word	0xffffffff


	//   ....[13]....
        /*0880*/ 	.word	0xffffffff


	//   ....[14]....
        /*0884*/ 	.word	0xffffffff


	//   ....[15]....
        /*0888*/ 	.word	0xffffffff


	//   ....[16]....
        /*088c*/ 	.word	0xffffffff


	//   ....[17]....
        /*0890*/ 	.word	0xffffffff


	//   ....[18]....
        /*0894*/ 	.word	0xffffffff


	//   ....[19]....
        /*0898*/ 	.word	0xffffffff


	//   ....[20]....
        /*089c*/ 	.word	0xffffffff


	//   ....[21]....
        /*08a0*/ 	.word	0xffffffff


	//   ....[22]....
        /*08a4*/ 	.word	0xffffffff


	//   ....[23]....
        /*08a8*/ 	.word	0xffffffff


	//   ....[24]....
        /*08ac*/ 	.word	0xffffffff


	//   ....[25]....
        /*08b0*/ 	.word	0xffffffff


	//   ....[26]....
        /*08b4*/ 	.word	0xffffffff


	//   ....[27]....
        /*08b8*/ 	.word	0xffffffff


	//   ....[28]....
        /*08bc*/ 	.word	0xffffffff


	//   ....[29]....
        /*08c0*/ 	.word	0xffffffff


	//   ....[30]....
        /*08c4*/ 	.word	0xffffffff


	//   ....[31]....
        /*08c8*/ 	.word	0xffffffff


	//----- nvinfo : EIATTR_COOP_GROUP_INSTR_OFFSETS
	.align		4
.L_244:
        /*08cc*/ 	.byte	0x04, 0x28
        /*08ce*/ 	.short	(.L_246 - .L_245)


	//   ....[0]....
.L_245:
        /*08d0*/ 	.word	0x00000050


	//   ....[1]....
        /*08d4*/ 	.word	0x00000060


	//   ....[2]....
        /*08d8*/ 	.word	0x00001550


	//   ....[3]....
        /*08dc*/ 	.word	0x00001570


	//   ....[4]....
        /*08e0*/ 	.word	0x000016c0


	//   ....[5]....
        /*08e4*/ 	.word	0x000016d0


	//   ....[6]....
        /*08e8*/ 	.word	0x000017b0


	//   ....[7]....
        /*08ec*/ 	.word	0x000017d0


	//   ....[8]....
        /*08f0*/ 	.word	0x000018b0


	//   ....[9]....
        /*08f4*/ 	.word	0x000018c0


	//   ....[10]....
        /*08f8*/ 	.word	0x000019a0


	//   ....[11]....
        /*08fc*/ 	.word	0x000019c0


	//   ....[12]....
        /*0900*/ 	.word	0x00001aa0


	//   ....[13]....
        /*0904*/ 	.word	0x00001ab0


	//   ....[14]....
        /*0908*/ 	.word	0x00001b90


	//   ....[15]....
        /*090c*/ 	.word	0x00001bb0


	//   ....[16]....
        /*0910*/ 	.word	0x00001c90


	//   ....[17]....
        /*0914*/ 	.word	0x00001ca0


	//   ....[18]....
        /*0918*/ 	.word	0x00002120


	//   ....[19]....
        /*091c*/ 	.word	0x00002140


	//   ....[20]....
        /*0920*/ 	.word	0x00002150


	//   ....[21]....
        /*0924*/ 	.word	0x00002170


	//   ....[22]....
        /*0928*/ 	.word	0x00002180


	//   ....[23]....
        /*092c*/ 	.word	0x000021a0


	//   ....[24]....
        /*0930*/ 	.word	0x000021c0


	//   ....[25]....
        /*0934*/ 	.word	0x000021e0


	//   ....[26]....
        /*0938*/ 	.word	0x00002200


	//   ....[27]....
        /*093c*/ 	.word	0x00002220


	//   ....[28]....
        /*0940*/ 	.word	0x00002240


	//   ....[29]....
        /*0944*/ 	.word	0x00002260


	//   ....[30]....
        /*0948*/ 	.word	0x00002270


	//   ....[31]....
        /*094c*/ 	.word	0x00002280


	//   ....[32]....
        /*0950*/ 	.word	0x00002700


	//   ....[33]....
        /*0954*/ 	.word	0x00002740


	//   ....[34]....
        /*0958*/ 	.word	0x00002760


	//   ....[35]....
        /*095c*/ 	.word	0x00002770


	//   ....[36]....
        /*0960*/ 	.word	0x00002850


	//   ....[37]....
        /*0964*/ 	.word	0x00002860


	//   ....[38]....
        /*0968*/ 	.word	0x00002870


	//   ....[39]....
        /*096c*/ 	.word	0x000028a0


	//   ....[40]....
        /*0970*/ 	.word	0x000028d0


	//   ....[41]....
        /*0974*/ 	.word	0x00002910


	//   ....[42]....
        /*0978*/ 	.word	0x00002930


	//   ....[43]....
        /*097c*/ 	.word	0x00002960


	//   ....[44]....
        /*0980*/ 	.word	0x00002990


	//   ....[45]....
        /*0984*/ 	.word	0x00002be0


	//   ....[46]....
        /*0988*/ 	.word	0x000035a0


	//   ....[47]....
        /*098c*/ 	.word	0x000035c0


	//   ....[48]....
        /*0990*/ 	.word	0x000035d0


	//   ....[49]....
        /*0994*/ 	.word	0x000035e0


	//   ....[50]....
        /*0998*/ 	.word	0x000035f0


	//   ....[51]....
        /*099c*/ 	.word	0x00003600


	//   ....[52]....
        /*09a0*/ 	.word	0x00003610


	//   ....[53]....
        /*09a4*/ 	.word	0x00003620


	//   ....[54]....
        /*09a8*/ 	.word	0x00003640


	//   ....[55]....
        /*09ac*/ 	.word	0x00003670


	//   ....[56]....
        /*09b0*/ 	.word	0x00003690


	//   ....[57]....
        /*09b4*/ 	.word	0x000036b0


	//   ....[58]....
        /*09b8*/ 	.word	0x00003720


	//   ....[59]....
        /*09bc*/ 	.word	0x00003740


	//   ....[60]....
        /*09c0*/ 	.word	0x000038f0


	//   ....[61]....
        /*09c4*/ 	.word	0x00003cb0


	//   ....[62]....
        /*09c8*/ 	.word	0x00003cc0


	//   ....[63]....
        /*09cc*/ 	.word	0x00003cd0


	//   ....[64]....
        /*09d0*/ 	.word	0x00004e50


	//   ....[65]....
        /*09d4*/ 	.word	0x00004e80


	//   ....[66]....
        /*09d8*/ 	.word	0x00004ea0


	//   ....[67]....
        /*09dc*/ 	.word	0x00004eb0


	//   ....[68]....
        /*09e0*/ 	.word	0x00004ee0


	//   ....[69]....
        /*09e4*/ 	.word	0x00004f00


	//   ....[70]....
        /*09e8*/ 	.word	0x00004f20


	//   ....[71]....
        /*09ec*/ 	.word	0x00004f30


	//   ....[72]....
        /*09f0*/ 	.word	0x00007c70


	//   ....[73]....
        /*09f4*/ 	.word	0x00007c90


	//   ....[74]....
        /*09f8*/ 	.word	0x00007ca0


	//   ....[75]....
        /*09fc*/ 	.word	0x00007cb0


	//   ....[76]....
        /*0a00*/ 	.word	0x00007cc0


	//   ....[77]....
        /*0a04*/ 	.word	0x00007cd0


	//   ....[78]....
        /*0a08*/ 	.word	0x00007ce0


	//   ....[79]....
        /*0a0c*/ 	.word	0x00007cf0


	//   ....[80]....
        /*0a10*/ 	.word	0x00007d00


	//   ....[81]....
        /*0a14*/ 	.word	0x00007d10


	//   ....[82]....
        /*0a18*/ 	.word	0x00007d20


	//   ....[83]....
        /*0a1c*/ 	.word	0x00007d30


	//   ....[84]....
        /*0a20*/ 	.word	0x00007d40


	//   ....[85]....
        /*0a24*/ 	.word	0x00007d50


	//   ....[86]....
        /*0a28*/ 	.word	0x00008a00


	//   ....[87]....
        /*0a2c*/ 	.word	0x00008a20


	//   ....[88]....
        /*0a30*/ 	.word	0x00008a80


	//   ....[89]....
        /*0a34*/ 	.word	0x00008a90


	//   ....[90]....
        /*0a38*/ 	.word	0x00008ad0


	//   ....[91]....
        /*0a3c*/ 	.word	0x00008ae0


	//   ....[92]....
        /*0a40*/ 	.word	0x00008b20


	//   ....[93]....
        /*0a44*/ 	.word	0x00008b30


	//   ....[94]....
        /*0a48*/ 	.word	0x00008b70


	//   ....[95]....
        /*0a4c*/ 	.word	0x00008b80


	//   ....[96]....
        /*0a50*/ 	.word	0x00008bc0


	//   ....[97]....
        /*0a54*/ 	.word	0x00008bd0


	//   ....[98]....
        /*0a58*/ 	.word	0x00008be0


	//   ....[99]....
        /*0a5c*/ 	.word	0x00008bf0


	//   ....[100]....
        /*0a60*/ 	.word	0x00008d60


	//   ....[101]....
        /*0a64*/ 	.word	0x00009120


	//   ....[102]....
        /*0a68*/ 	.word	0x00009150


	//   ....[103]....
        /*0a6c*/ 	.word	0x00009180


	//   ....[104]....
        /*0a70*/ 	.word	0x00009e70


	//   ....[105]....
        /*0a74*/ 	.word	0x00009f70


	//   ....[106]....
        /*0a78*/ 	.word	0x0000a060


	//   ....[107]....
        /*0a7c*/ 	.word	0x0000a130


	//   ....[108]....
        /*0a80*/ 	.word	0x0000a1b0


	//   ....[109]....
        /*0a84*/ 	.word	0x0000a1d0


	//   ....[110]....
        /*0a88*/ 	.word	0x0000a3b0


	//   ....[111]....
        /*0a8c*/ 	.word	0x0000a3d0


	//   ....[112]....
        /*0a90*/ 	.word	0x0000d050


	//   ....[113]....
        /*0a94*/ 	.word	0x0000d090


	//   ....[114]....
        /*0a98*/ 	.word	0x0000d0b0


	//   ....[115]....
        /*0a9c*/ 	.word	0x0000d0d0


	//   ....[116]....
        /*0aa0*/ 	.word	0x0000d0f0


	//   ....[117]....
        /*0aa4*/ 	.word	0x0000d110


	//   ....[118]....
        /*0aa8*/ 	.word	0x0000d130


	//   ....[119]....
        /*0aac*/ 	.word	0x0000d150


	//   ....[120]....
        /*0ab0*/ 	.word	0x0000d170


	//   ....[121]....
        /*0ab4*/ 	.word	0x0000d190


	//   ....[122]....
        /*0ab8*/ 	.word	0x0000d1b0


	//   ....[123]....
        /*0abc*/ 	.word	0x0000d1d0


	//   ....[124]....
        /*0ac0*/ 	.word	0x0000d1f0


	//   ....[125]....
        /*0ac4*/ 	.word	0x0000d3a0


	//   ....[126]....
        /*0ac8*/ 	.word	0x0000dd80


	//   ....[127]....
        /*0acc*/ 	.word	0x0000dda0


	//   ....[128]....
        /*0ad0*/ 	.word	0x0000de00


	//   ....[129]....
        /*0ad4*/ 	.word	0x0000de10


	//   ....[130]....
        /*0ad8*/ 	.word	0x0000de50


	//   ....[131]....
        /*0adc*/ 	.word	0x0000de60


	//   ....[132]....
        /*0ae0*/ 	.word	0x0000dea0


	//   ....[133]....
        /*0ae4*/ 	.word	0x0000deb0


	//   ....[134]....
        /*0ae8*/ 	.word	0x0000def0


	//   ....[135]....
        /*0aec*/ 	.word	0x0000df00


	//   ....[136]....
        /*0af0*/ 	.word	0x0000df40


	//   ....[137]....
        /*0af4*/ 	.word	0x0000df50


	//   ....[138]....
        /*0af8*/ 	.word	0x0000df60


	//   ....[139]....
        /*0afc*/ 	.word	0x0000df70


	//   ....[140]....
        /*0b00*/ 	.word	0x0000e740


	//   ....[141]....
        /*0b04*/ 	.word	0x0000e760


	//   ....[142]....
        /*0b08*/ 	.word	0x0000e770


	//   ....[143]....
        /*0b0c*/ 	.word	0x0000e7a0


	//   ....[144]....
        /*0b10*/ 	.word	0x0000e7b0


	//   ....[145]....
        /*0b14*/ 	.word	0x0000e7d0


	//   ....[146]....
        /*0b18*/ 	.word	0x0000e800


	//   ....[147]....
        /*0b1c*/ 	.word	0x0000e820


	//   ....[148]....
        /*0b20*/ 	.word	0x00011180


	//   ....[149]....
        /*0b24*/ 	.word	0x000111e0


	//   ....[150]....
        /*0b28*/ 	.word	0x00011200


	//   ....[151]....
        /*0b2c*/ 	.word	0x00011220


	//   ....[152]....
        /*0b30*/ 	.word	0x00011230


	//   ....[153]....
        /*0b34*/ 	.word	0x00011250


	//   ....[154]....
        /*0b38*/ 	.word	0x00011270


	//   ....[155]....
        /*0b3c*/ 	.word	0x00011280


	//   ....[156]....
        /*0b40*/ 	.word	0x00011b40


	//   ....[157]....
        /*0b44*/ 	.word	0x00012070


	//   ....[158]....
        /*0b48*/ 	.word	0x00012080


	//   ....[159]....
        /*0b4c*/ 	.word	0x00012090


	//   ....[160]....
        /*0b50*/ 	.word	0x000120c0


	//   ....[161]....
        /*0b54*/ 	.word	0x00012120


	//   ....[162]....
        /*0b58*/ 	.word	0x00012150


	//   ....[163]....
        /*0b5c*/ 	.word	0x00012170


	//   ....[164]....
        /*0b60*/ 	.word	0x00012180


	//   ....[165]....
        /*0b64*/ 	.word	0x00012270


	//   ....[166]....
        /*0b68*/ 	.word	0x000122a0


	//   ....[167]....
        /*0b6c*/ 	.word	0x00012500


	//   ....[168]....
        /*0b70*/ 	.word	0x00012520


	//   ....[169]....
        /*0b74*/ 	.word	0x00012750


	//   ....[170]....
        /*0b78*/ 	.word	0x00012770


	//   ....[171]....
        /*0b7c*/ 	.word	0x000129a0


	//   ....[172]....
        /*0b80*/ 	.word	0x000129b0


	//   ....[173]....
        /*0b84*/ 	.word	0x00012f40


	//   ....[174]....
        /*0b88*/ 	.word	0x00013050


	//   ....[175]....
        /*0b8c*/ 	.word	0x000130c0


	//   ....[176]....
        /*0b90*/ 	.word	0x00013130


	//   ....[177]....
        /*0b94*/ 	.word	0x00013190


	//   ....[178]....
        /*0b98*/ 	.word	0x00013200


	//   ....[179]....
        /*0b9c*/ 	.word	0x00013270


	//   ....[180]....
        /*0ba0*/ 	.word	0x000132e0


	//   ....[181]....
        /*0ba4*/ 	.word	0x00013340


	//   ....[182]....
        /*0ba8*/ 	.word	0x000133b0


	//   ....[183]....
        /*0bac*/ 	.word	0x00013420


	//   ....[184]....
        /*0bb0*/ 	.word	0x00013490


	//   ....[185]....
        /*0bb4*/ 	.word	0x000134f0


	//   ....[186]....
        /*0bb8*/ 	.word	0x00013560


	//   ....[187]....
        /*0bbc*/ 	.word	0x000135d0


	//   ....[188]....
        /*0bc0*/ 	.word	0x00013640


	//   ....[189]....
        /*0bc4*/ 	.word	0x000136a0


	//   ....[190]....
        /*0bc8*/ 	.word	0x00013710


	//   ....[191]....
        /*0bcc*/ 	.word	0x00013780


	//   ....[192]....
        /*0bd0*/ 	.word	0x00013830


	//   ....[193]....
        /*0bd4*/ 	.word	0x00013890


	//   ....[194]....
        /*0bd8*/ 	.word	0x00013940


	//   ....[195]....
        /*0bdc*/ 	.word	0x000139a0


	//   ....[196]....
        /*0be0*/ 	.word	0x00013a50


	//   ....[197]....
        /*0be4*/ 	.word	0x00013ab0


	//   ....[198]....
        /*0be8*/ 	.word	0x00013b60


	//   ....[199]....
        /*0bec*/ 	.word	0x00013bc0


	//   ....[200]....
        /*0bf0*/ 	.word	0x00013c70


	//   ....[201]....
        /*0bf4*/ 	.word	0x00013cd0


	//   ....[202]....
        /*0bf8*/ 	.word	0x00013d80


	//   ....[203]....
        /*0bfc*/ 	.word	0x00013de0


	//   ....[204]....
        /*0c00*/ 	.word	0x00013e50


	//   ....[205]....
        /*0c04*/ 	.word	0x00013ec0


	//   ....[206]....
        /*0c08*/ 	.word	0x000142b0


	//   ....[207]....
        /*0c0c*/ 	.word	0x000146a0


	//   ....[208]....
        /*0c10*/ 	.word	0x00015140


	//   ....[209]....
        /*0c14*/ 	.word	0x00015190


	//   ....[210]....
        /*0c18*/ 	.word	0x000151e0


	//   ....[211]....
        /*0c1c*/ 	.word	0x00015230


	//   ....[212]....
        /*0c20*/ 	.word	0x00015280


	//   ....[213]....
        /*0c24*/ 	.word	0x000152d0


	//   ....[214]....
        /*0c28*/ 	.word	0x00015320


	//   ....[215]....
        /*0c2c*/ 	.word	0x00015370


	//   ....[216]....
        /*0c30*/ 	.word	0x000153e0


	//   ....[217]....
        /*0c34*/ 	.word	0x00015450


	//   ....[218]....
        /*0c38*/ 	.word	0x00015500


	//   ....[219]....
        /*0c3c*/ 	.word	0x00015560


	//   ....[220]....
        /*0c40*/ 	.word	0x00015610


	//   ....[221]....
        /*0c44*/ 	.word	0x00015670


	//   ....[222]....
        /*0c48*/ 	.word	0x00015720


	//   ....[223]....
        /*0c4c*/ 	.word	0x00015780


	//   ....[224]....
        /*0c50*/ 	.word	0x00015830


	//   ....[225]....
        /*0c54*/ 	.word	0x00015890


	//   ....[226]....
        /*0c58*/ 	.word	0x00015940


	//   ....[227]....
        /*0c5c*/ 	.word	0x000159a0


	//   ....[228]....
        /*0c60*/ 	.word	0x00015a50


	//   ....[229]....
        /*0c64*/ 	.word	0x00015ab0


	//   ....[230]....
        /*0c68*/ 	.word	0x00015b20


	//   ....[231]....
        /*0c6c*/ 	.word	0x00015b90


	//   ....[232]....
        /*0c70*/ 	.word	0x00015c40


	//   ....[233]....
        /*0c74*/ 	.word	0x00015ca0


	//   ....[234]....
        /*0c78*/ 	.word	0x00015d50


	//   ....[235]....
        /*0c7c*/ 	.word	0x00015db0


	//   ....[236]....
        /*0c80*/ 	.word	0x00015e60


	//   ....[237]....
        /*0c84*/ 	.word	0x00015ec0


	//   ....[238]....
        /*0c88*/ 	.word	0x00015f70


	//   ....[239]....
        /*0c8c*/ 	.word	0x00015fd0


	//   ....[240]....
        /*0c90*/ 	.word	0x00016080


	//   ....[241]....
        /*0c94*/ 	.word	0x000160e0


	//   ....[242]....
        /*0c98*/ 	.word	0x00016190


	//   ....[243]....
        /*0c9c*/ 	.word	0x000161f0


	//   ....[244]....
        /*0ca0*/ 	.word	0x00016260


	//   ....[245]....
        /*0ca4*/ 	.word	0x000162d0


	//   ....[246]....
        /*0ca8*/ 	.word	0x000166b0


	//   ....[247]....
        /*0cac*/ 	.word	0x00016a90


	//   ....[248]....
        /*0cb0*/ 	.word	0x00017550


	//   ....[249]....
        /*0cb4*/ 	.word	0x00017590


	//   ....[250]....
        /*0cb8*/ 	.word	0x000175e0


	//   ....[251]....
        /*0cbc*/ 	.word	0x00017620


	//   ....[252]....
        /*0cc0*/ 	.word	0x00017670


	//   ....[253]....
        /*0cc4*/ 	.word	0x000176b0


	//   ....[254]....
        /*0cc8*/ 	.word	0x00017700


	//   ....[255]....
        /*0ccc*/ 	.word	0x00017740


	//   ....[0]....
        /*0cd0*/ 	.word	0x000177a0


	//   ....[1]....
        /*0cd4*/ 	.word	0x00017810


	//   ....[2]....
        /*0cd8*/ 	.word	0x00017880


	//   ....[3]....
        /*0cdc*/ 	.word	0x00017930


	//   ....[4]....
        /*0ce0*/ 	.word	0x00017990


	//   ....[5]....
        /*0ce4*/ 	.word	0x00017a40


	//   ....[6]....
        /*0ce8*/ 	.word	0x00017aa0


	//   ....[7]....
        /*0cec*/ 	.word	0x00017b50


	//   ....[8]....
        /*0cf0*/ 	.word	0x00017bb0


	//   ....[9]....
        /*0cf4*/ 	.word	0x00017c60


	//   ....[10]....
        /*0cf8*/ 	.word	0x00017cc0


	//   ....[11]....
        /*0cfc*/ 	.word	0x00017d70


	//   ....[12]....
        /*0d00*/ 	.word	0x00017dd0


	//   ....[13]....
        /*0d04*/ 	.word	0x00017e80


	//   ....[14]....
        /*0d08*/ 	.word	0x00017ee0


	//   ....[15]....
        /*0d0c*/ 	.word	0x00017f30


	//   ....[16]....
        /*0d10*/ 	.word	0x00017f70


	//   ....[17]....
        /*0d14*/ 	.word	0x00017fc0


	//   ....[18]....
        /*0d18*/ 	.word	0x00018000


	//   ....[19]....
        /*0d1c*/ 	.word	0x00018050


	//   ....[20]....
        /*0d20*/ 	.word	0x00018090


	//   ....[21]....
        /*0d24*/ 	.word	0x000180e0


	//   ....[22]....
        /*0d28*/ 	.word	0x00018120


	//   ....[23]....
        /*0d2c*/ 	.word	0x00018170


	//   ....[24]....
        /*0d30*/ 	.word	0x000181d0


	//   ....[25]....
        /*0d34*/ 	.word	0x00018220


	//   ....[26]....
        /*0d38*/ 	.word	0x00018270


	//   ....[27]....
        /*0d3c*/ 	.word	0x000182c0


	//   ....[28]....
        /*0d40*/ 	.word	0x00018320


	//   ....[29]....
        /*0d44*/ 	.word	0x00018370


	//   ....[30]....
        /*0d48*/ 	.word	0x000183d0


	//   ....[31]....
        /*0d4c*/ 	.word	0x00018440


	//----- nvinfo : EIATTR_EXIT_INSTR_OFFSETS
	.align		4
.L_246:
        /*0d50*/ 	.byte	0x04, 0x1c
        /*0d52*/ 	.short	(.L_248 - .L_247)


	//   ....[0]....
.L_247:
        /*0d54*/ 	.word	0x000000b0


	//   ....[1]....
        /*0d58*/ 	.word	0x00013000


	//----- nvinfo : EIATTR_MAX_THREADS
	.align		4
.L_248:
        /*0d5c*/ 	.byte	0x04, 0x05
        /*0d5e*/ 	.short	(.L_250 - .L_249)
.L_249:
        /*0d60*/ 	.word	0x00000080
        /*0d64*/ 	.word	0x00000001
        /*0d68*/ 	.word	0x00000001


	//----- nvinfo : EIATTR_CRS_STACK_SIZE
	.align		4
.L_250:
        /*0d6c*/ 	.byte	0x04, 0x1e
        /*0d6e*/ 	.short	(.L_252 - .L_251)
.L_251:
        /*0d70*/ 	.word	0x00000000
.L_252:


//--------------------- .nv.info._ZN7cutlass13device_kernelIN5flash19enable_sm80_to_sm89INS1_16FlashAttnFwdSm80INS1_25CollectiveMainloopFwdSm80ILi4ELi1ELb0EN4cute5tupleIJNS5_1CILi128EEENS7_ILi80EEENS7_ILi64EEEEEELi64ENS_10bfloat16_tEfNS_4arch4Sm80ELb1ELb0ELb0ELb1ELb1ELb0ELb1ELb1EEENS1_21CollectiveEpilogueFwdINS6_IJS8_SA_S9_EEENS6_IJNS7_ILi1EEESI_SI_EEESC_SE_Li128ELb1ELb1ELb1ELb0EEENS1_36VarlenDynamicPersistentTileSchedulerILi128ELi80ELi128ELi128ELb1ELb1ELb0ELb1ELb1ELb1EEEEEEEEEvNT_6ParamsE --------------------------
	.section	.nv.info._ZN7cutlass13device_kernelIN5flash19enable_sm80_to_sm89INS1_16FlashAttnFwdSm80INS1_25CollectiveMainloopFwdSm80ILi4ELi1ELb0EN4cute5tupleIJNS5_1CILi128EEENS7_ILi80EEENS7_ILi64EEEEEELi64ENS_10bfloat16_tEfNS_4arch4Sm80ELb1ELb0ELb0ELb1ELb1ELb0ELb1ELb1EEENS1_21CollectiveEpilogueFwdINS6_IJS8_SA_S9_EEENS6_IJNS7_ILi1EEESI_SI_EEESC_SE_Li128ELb1ELb1ELb1ELb0EEENS1_36VarlenDynamicPersistentTileSchedulerILi128ELi80ELi128ELi128ELb1ELb1ELb0ELb1ELb1ELb1EEEEEEEEEvNT_6ParamsE,"",@"SHT_CUDA_INFO"
	.sectionflags	@""
	.align	4


	//----- nvinfo : EIATTR_CUDA_API_VERSION
	.align		4
        /*0000*/ 	.byte	0x04, 0x37
        /*0002*/ 	.short	(.L_254 - .L_253)
.L_253:
        /*0004*/ 	.word	0x00000082


	//----- nvinfo : EIATTR_SW2861232_WAR
	.align		4
.L_254:
        /*0008*/ 	.byte	0x01, 0x35
	.zero		2


	//----- nvinfo : EIATTR_PARAM_CBANK
	.align		4
        /*000c*/ 	.byte	0x04, 0x0a
        /*000e*/ 	.short	(.L_256 - .L_255)
	.align		4
.L_255:
        /*0010*/ 	.word	index@(.nv.constant0._ZN7cutlass13device_kernelIN5flash19enable_sm80_to_sm89INS1_16FlashAttnFwdSm80INS1_25CollectiveMainloopFwdSm80ILi4ELi1ELb0EN4cute5tupleIJNS5_1CILi128EEENS7_ILi80EEENS7_ILi64EEEEEELi64ENS_10bfloat16_tEfNS_4arch4Sm80ELb1ELb0ELb0ELb1ELb1ELb0ELb1ELb1EEENS1_21CollectiveEpilogueFwdINS6_IJS8_SA_S9_EEENS6_IJNS7_ILi1EEESI_SI_EEESC_SE_Li128ELb1ELb1ELb1ELb0EEENS1_36VarlenDynamicPersistentTileSchedulerILi128ELi80ELi128ELi128ELb1ELb1ELb0ELb1ELb1ELb1EEEEEEEEEvNT_6ParamsE)
        /*0014*/ 	.short	0x0160
        /*0016*/ 	.short	0x0438


	//----- nvinfo : EIATTR_CBANK_PARAM_SIZE
	.align		4
.L_256:
        /*0018*/ 	.byte	0x03, 0x19
        /*001a*/ 	.short	0x0438


	//----- nvinfo : EIATTR_KPARAM_INFO
	.align		4
        /*001c*/ 	.byte	0x04, 0x17
        /*001e*/ 	.short	(.L_258 - .L_257)
.L_257:
        /*0020*/ 	.word	0x00000000
        /*0024*/ 	.short	0x0000
        /*0026*/ 	.short	0x0000
        /*0028*/ 	.byte	0x00, 0xf0, 0xe1, 0x10


	//----- nvinfo : EIATTR_MAXREG_COUNT
	.align		4
.L_258:
        /*002c*/ 	.byte	0x03, 0x1b
        /*002e*/ 	.short	0x00ff


	//----- nvinfo : EIATTR_NUM_BARRIERS
	.align		4
        /*0030*/ 	.byte	0x02, 0x4c
        /*0032*/ 	.byte	0x06
	.zero		1


	//----- nvinfo : EIATTR_ANNOTATIONS
	.align		4
        /*0034*/ 	.byte	0x04, 0x55
        /*0036*/ 	.short	(.L_260 - .L_259)


	//   ....[0]....
.L_259:
        /* <DEDUP_REMOVED lines=106> */


	//----- nvinfo : EIATTR_MERCURY_ISA_VERSION
	.align		4
.L_260:
        /*06c0*/ 	.byte	0x03, 0x5f
        /*06c2*/ 	.short	0x0000


	//----- nvinfo : EIATTR_INT_WARP_WIDE_INSTR_OFFSETS
	.align		4
        /*06c4*/ 	.byte	0x04, 0x31
        /*06c6*/ 	.short	(.L_262 - .L_261)


	//   ....[0]....
.L_261:
        /*06c8*/ 	.word	0x0000e7d0


	//   ....[1]....
        /*06cc*/ 	.word	0x0000e850


	//----- nvinfo : EIATTR_COOP_GROUP_MASK_REGIDS
	.align		4
.L_262:
        /*06d0*/ 	.byte	0x04, 0x29
        /*06d2*/ 	.short	(.L_264 - .L_263)


	//   ....[0]....
.L_263:
        /*06d4*/ 	.word	0xffffffff


	//   ....[1]....
        /*06d8*/ 	.word	0xffffffff


	//   ....[2]....
        /*06dc*/ 	.word	0xffffffff


	//   ....[3]....
        /*06e0*/ 	.word	0xffffffff


	//   ....[4]....
        /*06e4*/ 	.word	0xffffffff


	//   ....[5]....
        /*06e8*/ 	.word	0xffffffff


	//   ....[6]....
        /*06ec*/ 	.word	0xffffffff


	//   ....[7]....
        /*06f0*/ 	.word	0xffffffff


	//   ....[8]....
        /*06f4*/ 	.word	0xffffffff


	//   ....[9]....
        /*06f8*/ 	.word	0xffffffff


	//   ....[10]....
        /*06fc*/ 	.word	0xffffffff


	//   ....[11]....
        /*0700*/ 	.word	0xffffffff


	//   ....[12]....
        /*0704*/ 	.word	0xffffffff


	//   ....[13]....
        /*0708*/ 	.word	0xffffffff


	//   ....[14]....
        /*070c*/ 	.word	0xffffffff


	//   ....[15]....
        /*0710*/ 	.word	0xffffffff


	//   ....[16]....
        /*0714*/ 	.word	0xffffffff


	//   ....[17]....
        /*0718*/ 	.word	0xffffffff


	//   ....[18]....
        /*071c*/ 	.word	0xffffffff


	//   ....[19]....
        /*0720*/ 	.word	0xffffffff


	//   ....[20]....
        /*0724*/ 	.word	0xffffffff


	//   ....[21]....
        /*0728*/ 	.word	0xffffffff


	//   ....[22]....
        /*072c*/ 	.word	0xffffffff


	//   ....[23]....
        /*0730*/ 	.word	0xffffffff


	//   ....[24]....
        /*0734*/ 	.word	0xffffffff


	//   ....[25]....
        /*0738*/ 	.word	0xffffffff


	//   ....[26]....
        /*073c*/ 	.word	0xffffffff


	//   ....[27]....
        /*0740*/ 	.word	0xffffffff


	//   ....[28]....
        /*0744*/ 	.word	0xffffffff


	//   ....[29]....
        /*0748*/ 	.word	0xffffffff


	//   ....[30]....
        /*074c*/ 	.word	0xffffffff


	//   ....[31]....
        /*0750*/ 	.word	0xffffffff


	//   ....[32]....
        /*0754*/ 	.word	0xffffffff


	//   ....[33]....
        /*0758*/ 	.word	0xffffffff


	//   ....[34]....
        /*075c*/ 	.word	0xffffffff


	//   ....[35]....
        /*0760*/ 	.word	0xffffffff


	//   ....[36]....
        /*0764*/ 	.word	0xffffffff


	//   ....[37]....
        /*0768*/ 	.word	0xffffffff


	//   ....[38]....
        /*076c*/ 	.word	0xffffffff


	//   ....[39]....
        /*0770*/ 	.word	0xffffffff


	//   ....[40]....
        /*0774*/ 	.word	0xffffffff


	//   ....[41]....
        /*0778*/ 	.word	0xffffffff


	//   ....[42]....
        /*077c*/ 	.word	0xffffffff


	//   ....[43]....
        /*0780*/ 	.word	0xffffffff


	//   ....[44]....
        /*0784*/ 	.word	0xffffffff


	//   ....[45]....
        /*0788*/ 	.word	0xffffffff


	//   ....[46]....
        /*078c*/ 	.word	0xffffffff


	//   ....[47]....
        /*0790*/ 	.word	0xffffffff


	//   ....[48]....
        /*0794*/ 	.word	0xffffffff


	//   ....[49]....
        /*0798*/ 	.word	0xffffffff


	//   ....[50]....
        /*079c*/ 	.word	0xffffffff


	//   ....[51]....
        /*07a0*/ 	.word	0xffffffff


	//   ....[52]....
        /*07a4*/ 	.word	0xffffffff


	//   ....[53]....
        /*07a8*/ 	.word	0xffffffff


	//   ....[54]....
        /*07ac*/ 	.word	0xffffffff


	//   ....[55]....
        /*07b0*/ 	.word	0xffffffff


	//   ....[56]....
        /*07b4*/ 	.word	0xffffffff


	//   ....[57]....
        /*07b8*/ 	.word	0xffffffff


	//   ....[58]....
        /*07bc*/ 	.word	0xffffffff


	//   ....[59]....
        /*07c0*/ 	.word	0xffffffff


	//   ....[60]....
        /*07c4*/ 	.word	0xffffffff


	//   ....[61]....
        /*07c8*/ 	.word	0xffffffff


	//   ....[62]....
        /*07cc*/ 	.word	0xffffffff


	//   ....[63]....
        /*07d0*/ 	.word	0xffffffff


	//   ....[64]....
        /*07d4*/ 	.word	0xffffffff


	//   ....[65]....
        /*07d8*/ 	.word	0xffffffff


	//   ....[66]....
        /*07dc*/ 	.word	0xffffffff


	//   ....[67]....
        /*07e0*/ 	.word	0xffffffff


	//   ....[68]....
        /*07e4*/ 	.word	0xffffffff


	//   ....[69]....
        /*07e8*/ 	.word	0xffffffff


	//   ....[70]....
        /*07ec*/ 	.word	0xffffffff


	//   ....[71]....
        /*07f0*/ 	.word	0xffffffff


	//   ....[72]....
        /*07f4*/ 	.word	0xffffffff


	//   ....[73]....
        /*07f8*/ 	.word	0xffffffff


	//   ....[74]....
        /*07fc*/ 	.word	0xffffffff


	//   ....[75]....
        /*0800*/ 	.word	0xffffffff


	//   ....[76]....
        /*0804*/ 	.word	0xffffffff


	//   ....[77]....
        /*0808*/ 	.word	0xffffffff


	//   ....[78]....
        /*080c*/ 	.word	0xffffffff


	//   ....[79]....
        /*0810*/ 	.word	0xffffffff


	//   ....[80]....
        /*0814*/ 	.word	0xffffffff


	//   ....[81]....
        /*0818*/ 	.word	0xffffffff


	//   ....[82]....
        /*081c*/ 	.word	0xffffffff


	//   ....[83]....
        /*0820*/ 	.word	0xffffffff


	//   ....[84]....
        /*0824*/ 	.word	0xffffffff


	//   ....[85]....
        /*0828*/ 	.word	0xffffffff


	//   ....[86]....
        /*082c*/ 	.word	0xffffffff


	//   ....[87]....
        /*0830*/ 	.word	0xffffffff


	//   ....[88]....
        /*0834*/ 	.word	0xffffffff


	//   ....[89]....
        /*0838*/ 	.word	0xffffffff


	//   ....[90]....
        /*083c*/ 	.word	0xffffffff


	//   ....[91]....
        /*0840*/ 	.word	0xffffffff


	//   ....[92]....
        /*0844*/ 	.word	0xffffffff


	//   ....[93]....
        /*0848*/ 	.word	0xffffffff


	//   ....[94]....
        /*084c*/ 	.word	0xffffffff


	//   ....[95]....
        /*0850*/ 	.word	0xffffffff


	//   ....[96]....
        /*0854*/ 	.word	0xffffffff


	//   ....[97]....
        /*0858*/ 	.word	0xffffffff


	//   ....[98]....
        /*085c*/ 	.word	0xffffffff


	//   ....[99]....
        /*0860*/ 	.word	0xffffffff


	//   ....[100]....
        /*0864*/ 	.word	0xffffffff


	//   ....[101]....
        /*0868*/ 	.word	0xffffffff


	//   ....[102]....
        /*086c*/ 	.word	0xffffffff


	//   ....[103]....
        /*0870*/ 	.word	0xffffffff


	//   ....[104]....
        /*0874*/ 	.word	0xffffffff


	//   ....[105]....
        /*0878*/ 	.word	0xffffffff


	//   ....[106]....
        /*087c*/ 	.word	0xffffffff


	//   ....[107]....
        /*0880*/ 	.word	0xffffffff


	//   ....[108]....
        /*0884*/ 	.word	0xffffffff


	//   ....[109]....
        /*0888*/ 	.word	0xffffffff


	//   ....[110]....
        /*088c*/ 	.word	0xffffffff


	//   ....[111]....
        /*0890*/ 	.word	0xffffffff


	//   ....[112]....
        /*0894*/ 	.word	0xffffffff


	//   ....[113]....
        /*0898*/ 	.word	0xffffffff


	//   ....[114]....
        /*089c*/ 	.word	0xffffffff


	//   ....[115]....
        /*08a0*/ 	.word	0xffffffff


	//   ....[116]....
        /*08a4*/ 	.word	0xffffffff


	//   ....[117]....
        /*08a8*/ 	.word	0xffffffff


	//   ....[118]....
        /*08ac*/ 	.word	0xffffffff


	//   ....[119]....
        /*08b0*/ 	.word	0xffffffff


	//   ....[120]....
        /*08b4*/ 	.word	0xffffffff


	//   ....[121]....
        /*08b8*/ 	.word	0xffffffff


	//   ....[122]....
        /*08bc*/ 	.word	0xffffffff


	//   ....[123]....
        /*08c0*/ 	.word	0xffffffff


	//   ....[124]....
        /*08c4*/ 	.word	0xffffffff


	//   ....[125]....
        /*08c8*/ 	.word	0xffffffff


	//   ....[126]....
        /*08cc*/ 	.word	0xffffffff


	//   ....[127]....
        /*08d0*/ 	.word	0xffffffff


	//   ....[128]....
        /*08d4*/ 	.word	0xffffffff


	//   ....[129]....
        /*08d8*/ 	.word	0xffffffff


	//   ....[130]....
        /*08dc*/ 	.word	0xffffffff


	//   ....[131]....
        /*08e0*/ 	.word	0xffffffff


	//   ....[132]....
        /*08e4*/ 	.word	0xffffffff


	//   ....[133]....
        /*08e8*/ 	.word	0xffffffff


	//   ....[134]....
        /*08ec*/ 	.word	0xffffffff


	//   ....[135]....
        /*08f0*/ 	.word	0xffffffff


	//   ....[136]....
        /*08f4*/ 	.word	0xffffffff


	//   ....[137]....
        /*08f8*/ 	.word	0xffffffff


	//   ....[138]....
        /*08fc*/ 	.word	0xffffffff


	//   ....[139]....
        /*0900*/ 	.word	0xffffffff


	//   ....[140]....
        /*0904*/ 	.word	0xffffffff


	//   ....[141]....
        /*0908*/ 	.word	0xffffffff


	//   ....[142]....
        /*090c*/ 	.word	0xffffffff


	//   ....[143]....
        /*0910*/ 	.word	0xffffffff


	//   ....[144]....
        /*0914*/ 	.word	0xffffffff


	//   ....[145]....
        /*0918*/ 	.word	0xffffffff


	//   ....[146]....
        /*091c*/ 	.word	0xffffffff


	//   ....[147]....
        /*0920*/ 	.word	0xffffffff


	//   ....[148]....
        /*0924*/ 	.word	0xffffffff


	//   ....[149]....
        /*0928*/ 	.word	0xffffffff


	//   ....[150]....
        /*092c*/ 	.word	0xffffffff


	//   ....[151]....
        /*0930*/ 	.word	0xffffffff


	//   ....[152]....
        /*0934*/ 	.word	0xffffffff


	//   ....[153]....
        /*0938*/ 	.word	0xffffffff


	//   ....[154]....
        /*093c*/ 	.word	0xffffffff


	//   ....[155]....
        /*0940*/ 	.word	0xffffffff


	//   ....[156]....
        /*0944*/ 	.word	0xffffffff


	//   ....[157]....
        /*0948*/ 	.word	0xffffffff


	//   ....[158]....
        /*094c*/ 	.word	0xffffffff


	//   ....[159]....
        /*0950*/ 	.word	0xffffffff


	//   ....[160]....
        /*0954*/ 	.word	0xffffffff


	//   ....[161]....
        /*0958*/ 	.word	0xffffffff


	//   ....[162]....
        /*095c*/ 	.word	0xffffffff


	//   ....[163]....
        /*0960*/ 	.word	0xffffffff


	//   ....[164]....
        /*0964*/ 	.word	0xffffffff


	//   ....[165]....
        /*0968*/ 	.word	0xffffffff


	//   ....[166]....
        /*096c*/ 	.word	0xffffffff


	//   ....[167]....
        /*0970*/ 	.word	0xffffffff


	//   ....[168]....
        /*0974*/ 	.word	0xffffffff


	//   ....[169]....
        /*0978*/ 	.word	0xffffffff


	//   ....[170]....
        /*097c*/ 	.word	0xffffffff


	//   ....[171]....
        /*0980*/ 	.word	0xffffffff


	//   ....[172]....
        /*0984*/ 	.word	0xffffffff


	//   ....[173]....
        /*0988*/ 	.word	0xffffffff


	//   ....[174]....
        /*098c*/ 	.word	0xffffffff


	//   ....[175]....
        /*0990*/ 	.word	0xffffffff


	//   ....[176]....
        /*0994*/ 	.word	0xffffffff


	//   ....[177]....
        /*0998*/ 	.word	0xffffffff


	//   ....[178]....
        /*099c*/ 	.word	0xffffffff


	//   ....[179]....
        /*09a0*/ 	.word	0xffffffff


	//   ....[180]....
        /*09a4*/ 	.word	0xffffffff


	//   ....[181]....
        /*09a8*/ 	.word	0xffffffff


	//   ....[182]....
        /*09ac*/ 	.word	0xffffffff


	//   ....[183]....
        /*09b0*/ 	.word	0xffffffff


	//   ....[184]....
        /*09b4*/ 	.word	0xffffffff


	//   ....[185]....
        /*09b8*/ 	.word	0xffffffff


	//   ....[186]....
        /*09bc*/ 	.word	0xffffffff


	//   ....[187]....
        /*09c0*/ 	.word	0xffffffff


	//   ....[188]....
        /*09c4*/ 	.word	0xffffffff


	//   ....[189]....
        /*09c8*/ 	.word	0xffffffff


	//   ....[190]....
        /*09cc*/ 	.word	0xffffffff


	//   ....[191]....
        /*09d0*/ 	.word	0xffffffff


	//   ....[192]....
        /*09d4*/ 	.word	0xffffffff


	//   ....[193]....
        /*09d8*/ 	.word	0xffffffff


	//   ....[194]....
        /*09dc*/ 	.word	0xffffffff


	//   ....[195]....
        /*09e0*/ 	.word	0xffffffff


	//   ....[196]....
        /*09e4*/ 	.word	0xffffffff


	//   ....[197]....
        /*09e8*/ 	.word	0xffffffff


	//   ....[198]....
        /*09ec*/ 	.word	0xffffffff


	//   ....[199]....
        /*09f0*/ 	.word	0xffffffff


	//   ....[200]....
        /*09f4*/ 	.word	0xffffffff


	//   ....[201]....
        /*09f8*/ 	.word	0xffffffff


	//   ....[202]....
        /*09fc*/ 	.word	0xffffffff


	//   ....[203]....
        /*0a00*/ 	.word	0xffffffff


	//   ....[204]....
        /*0a04*/ 	.word	0xffffffff


	//   ....[205]....
        /*0a08*/ 	.word	0xffffffff


	//   ....[206]....
        /*0a0c*/ 	.word	0xffffffff


	//   ....[207]....
        /*0a10*/ 	.word	0xffffffff


	//   ....[208]....
        /*0a14*/ 	.word	0xffffffff


	//   ....[209]....
        /*0a18*/ 	.word	0xffffffff


	//   ....[210]....
        /*0a1c*/ 	.word	0xffffffff


	//   ....[211]....
        /*0a20*/ 	.word	0xffffffff


	//   ....[212]....
        /*0a24*/ 	.word	0xffffffff


	//   ....[213]....
        /*0a28*/ 	.word	0xffffffff


	//   ....[214]....
        /*0a2c*/ 	.word	0xffffffff


	//   ....[215]....
        /*0a30*/ 	.word	0xffffffff


	//   ....[216]....
        /*0a34*/ 	.word	0xffffffff


	//   ....[217]....
        /*0a38*/ 	.word	0xffffffff


	//   ....[218]....
        /*0a3c*/ 	.word	0xffffffff


	//   ....[219]....
        /*0a40*/ 	.word	0xffffffff


	//   ....[220]....
        /*0a44*/ 	.word	0xffffffff


	//   ....[221]....
        /*0a48*/ 	.word	0xffffffff


	//   ....[222]....
        /*0a4c*/ 	.word	0xffffffff


	//   ....[223]....
        /*0a50*/ 	.word	0xffffffff


	//   ....[224]....
        /*0a54*/ 	.word	0xffffffff


	//   ....[225]....
        /*0a58*/ 	.word	0xffffffff


	//   ....[226]....
        /*0a5c*/ 	.word	0xffffffff


	//   ....[227]....
        /*0a60*/ 	.word	0xffffffff


	//   ....[228]....
        /*0a64*/ 	.word	0xffffffff


	//   ....[229]....
        /*0a68*/ 	.word	0xffffffff


	//   ....[230]....
        /*0a6c*/ 	.word	0xffffffff


	//   ....[231]....
        /*0a70*/ 	.word	0xffffffff


	//   ....[232]....
        /*0a74*/ 	.word	0xffffffff


	//   ....[233]....
        /*0a78*/ 	.word	0xffffffff


	//   ....[234]....
        /*0a7c*/ 	.word	0xffffffff


	//   ....[235]....
        /*0a80*/ 	.word	0xffffffff


	//   ....[236]....
        /*0a84*/ 	.word	0xffffffff


	//   ....[237]....
        /*0a88*/ 	.word	0xffffffff


	//   ....[238]....
        /*0a8c*/ 	.word	0xffffffff


	//   ....[239]....
        /*0a90*/ 	.word	0xffffffff


	//   ....[240]....
        /*0a94*/ 	.word	0xffffffff


	//   ....[241]....
        /*0a98*/ 	.word	0xffffffff


	//   ....[242]....
        /*0a9c*/ 	.word	0xffffffff


	//   ....[243]....
        /*0aa0*/ 	.word	0xffffffff


	//   ....[244]....
        /*0aa4*/ 	.word	0xffffffff


	//   ....[245]....
        /*0aa8*/ 	.word	0xffffffff


	//   ....[246]....
        /*0aac*/ 	.word	0xffffffff


	//   ....[247]....
        /*0ab0*/ 	.word	0xffffffff


	//   ....[248]....
        /*0ab4*/ 	.word	0xffffffff


	//   ....[249]....
        /*0ab8*/ 	.word	0xffffffff


	//   ....[250]....
        /*0abc*/ 	.word	0xffffffff


	//   ....[251]....
        /*0ac0*/ 	.word	0xffffffff


	//   ....[252]....
        /*0ac4*/ 	.word	0xffffffff


	//   ....[253]....
        /*0ac8*/ 	.word	0xffffffff


	//   ....[254]....
        /*0acc*/ 	.word	0xffffffff


	//   ....[255]....
        /*0ad0*/ 	.word	0xffffffff


	//   ....[0]....
        /*0ad4*/ 	.word	0xffffffff


	//   ....[1]....
        /*0ad8*/ 	.word	0xffffffff


	//   ....[2]....
        /*0adc*/ 	.word	0xffffffff


	//   ....[3]....
        /*0ae0*/ 	.word	0xffffffff


	//   ....[4]....
        /*0ae4*/ 	.word	0xffffffff


	//   ....[5]....
        /*0ae8*/ 	.word	0xffffffff


	//   ....[6]....
        /*0aec*/ 	.word	0xffffffff


	//   ....[7]....
        /*0af0*/ 	.word	0xffffffff


	//   ....[8]....
        /*0af4*/ 	.word	0xffffffff


	//   ....[9]....
        /*0af8*/ 	.word	0xffffffff


	//   ....[10]....
        /*0afc*/ 	.word	0xffffffff


	//   ....[11]....
        /*0b00*/ 	.word	0xffffffff


	//   ....[12]....
        /*0b04*/ 	.word	0xffffffff


	//   ....[13]....
        /*0b08*/ 	.word	0xffffffff


	//   ....[14]....
        /*0b0c*/ 	.word	0xffffffff


	//   ....[15]....
        /*0b10*/ 	.word	0xffffffff


	//   ....[16]....
        /*0b14*/ 	.word	0xffffffff


	//   ....[17]....
        /*0b18*/ 	.word	0xffffffff


	//   ....[18]....
        /*0b1c*/ 	.word	0xffffffff


	//   ....[19]....
        /*0b20*/ 	.word	0xffffffff


	//   ....[20]....
        /*0b24*/ 	.word	0xffffffff


	//   ....[21]....
        /*0b28*/ 	.word	0xffffffff


	//   ....[22]....
        /*0b2c*/ 	.word	0xffffffff


	//   ....[23]....
        /*0b30*/ 	.word	0xffffffff


	//   ....[24]....
        /*0b34*/ 	.word	0xffffffff


	//   ....[25]....
        /*0b38*/ 	.word	0xffffffff


	//   ....[26]....
        /*0b3c*/ 	.word	0xffffffff


	//   ....[27]....
        /*0b40*/ 	.word	0xffffffff


	//   ....[28]....
        /*0b44*/ 	.word	0xffffffff


	//   ....[29]....
        /*0b48*/ 	.word	0xffffffff


	//   ....[30]....
        /*0b4c*/ 	.word	0xffffffff


	//   ....[31]....
        /*0b50*/ 	.word	0xffffffff


	//   ....[32]....
        /*0b54*/ 	.word	0xffffffff


	//   ....[33]....
        /*0b58*/ 	.word	0xffffffff


	//   ....[34]....
        /*0b5c*/ 	.word	0xffffffff


	//   ....[35]....
        /*0b60*/ 	.word	0xffffffff


	//   ....[36]....
        /*0b64*/ 	.word	0xffffffff


	//   ....[37]....
        /*0b68*/ 	.word	0xffffffff


	//   ....[38]....
        /*0b6c*/ 	.word	0xffffffff


	//   ....[39]....
        /*0b70*/ 	.word	0xffffffff


	//   ....[40]....
        /*0b74*/ 	.word	0xffffffff


	//   ....[41]....
        /*0b78*/ 	.word	0xffffffff


	//   ....[42]....
        /*0b7c*/ 	.word	0xffffffff


	//   ....[43]....
        /*0b80*/ 	.word	0xffffffff


	//   ....[44]....
        /*0b84*/ 	.word	0xffffffff


	//   ....[45]....
        /*0b88*/ 	.word	0xffffffff


	//   ....[46]....
        /*0b8c*/ 	.word	0xffffffff


	//   ....[47]....
        /*0b90*/ 	.word	0xffffffff


	//   ....[48]....
        /*0b94*/ 	.word	0xffffffff


	//   ....[49]....
        /*0b98*/ 	.word	0xffffffff


	//   ....[50]....
        /*0b9c*/ 	.word	0xffffffff


	//   ....[51]....
        /*0ba0*/ 	.word	0xffffffff


	//   ....[52]....
        /*0ba4*/ 	.word	0xffffffff


	//   ....[53]....
        /*0ba8*/ 	.word	0xffffffff


	//   ....[54]....
        /*0bac*/ 	.word	0xffffffff


	//   ....[55]....
        /*0bb0*/ 	.word	0xffffffff


	//   ....[56]....
        /*0bb4*/ 	.word	0xffffffff


	//   ....[57]....
        /*0bb8*/ 	.word	0xffffffff


	//   ....[58]....
        /*0bbc*/ 	.word	0xffffffff


	//   ....[59]....
        /*0bc0*/ 	.word	0xffffffff


	//   ....[60]....
        /*0bc4*/ 	.word	0xffffffff


	//   ....[61]....
        /*0bc8*/ 	.word	0xffffffff


	//   ....[62]....
        /*0bcc*/ 	.word	0xffffffff


	//   ....[63]....
        /*0bd0*/ 	.word	0xffffffff


	//   ....[64]....
        /*0bd4*/ 	.word	0xffffffff


	//   ....[65]....
        /*0bd8*/ 	.word	0xffffffff


	//   ....[66]....
        /*0bdc*/ 	.word	0xffffffff


	//   ....[67]....
        /*0be0*/ 	.word	0xffffffff


	//   ....[68]....
        /*0be4*/ 	.word	0xffffffff


	//   ....[69]....
        /*0be8*/ 	.word	0xffffffff


	//   ....[70]....
        /*0bec*/ 	.word	0xffffffff


	//   ....[71]....
        /*0bf0*/ 	.word	0xffffffff


	//   ....[72]....
        /*0bf4*/ 	.word	0xffffffff


	//   ....[73]....
        /*0bf8*/ 	.word	0xffffffff


	//   ....[74]....
        /*0bfc*/ 	.word	0xffffffff


	//   ....[75]....
        /*0c00*/ 	.word	0xffffffff


	//   ....[76]....
        /*0c04*/ 	.word	0xffffffff


	//   ....[77]....
        /*0c08*/ 	.word	0xffffffff


	//   ....[78]....
        /*0c0c*/ 	.word	0xffffffff


	//   ....[79]....
        /*0c10*/ 	.word	0xffffffff


	//   ....[80]....
        /*0c14*/ 	.word	0xffffffff


	//   ....[81]....
        /*0c18*/ 	.word	0xffffffff


	//   ....[82]....
        /*0c1c*/ 	.word	0xffffffff


	//   ....[83]....
        /*0c20*/ 	.word	0xffffffff


	//   ....[84]....
        /*0c24*/ 	.word	0xffffffff


	//   ....[85]....
        /*0c28*/ 	.word	0xffffffff


	//   ....[86]....
        /*0c2c*/ 	.word	0xffffffff


	//   ....[87]....
        /*0c30*/ 	.word	0xffffffff


	//   ....[88]....
        /*0c34*/ 	.word	0xffffffff


	//   ....[89]....
        /*0c38*/ 	.word	0xffffffff


	//   ....[90]....
        /*0c3c*/ 	.word	0xffffffff


	//   ....[91]....
        /*0c40*/ 	.word	0xffffffff


	//   ....[92]....
        /*0c44*/ 	.word	0xffffffff


	//   ....[93]....
        /*0c48*/ 	.word	0xffffffff


	//   ....[94]....
        /*0c4c*/ 	.word	0xffffffff


	//   ....[95]....
        /*0c50*/ 	.word	0xffffffff


	//   ....[96]....
        /*0c54*/ 	.word	0xffffffff


	//   ....[97]....
        /*0c58*/ 	.word	0xffffffff


	//   ....[98]....
        /*0c5c*/ 	.word	0xffffffff


	//   ....[99]....
        /*0c60*/ 	.word	0xffffffff


	//   ....[100]....
        /*0c64*/ 	.word	0xffffffff


	//   ....[101]....
        /*0c68*/ 	.word	0xffffffff


	//   ....[102]....
        /*0c6c*/ 	.word	0xffffffff


	//   ....[103]....
        /*0c70*/ 	.word	0xffffffff


	//   ....[104]....
        /*0c74*/ 	.word	0xffffffff


	//   ....[105]....
        /*0c78*/ 	.word	0xffffffff


	//   ....[106]....
        /*0c7c*/ 	.word	0xffffffff


	//   ....[107]....
        /*0c80*/ 	.word	0xffffffff


	//   ....[108]....
        /*0c84*/ 	.word	0xffffffff


	//   ....[109]....
        /*0c88*/ 	.word	0xffffffff


	//   ....[110]....
        /*0c8c*/ 	.word	0xffffffff


	//   ....[111]....
        /*0c90*/ 	.word	0xffffffff


	//   ....[112]....
        /*0c94*/ 	.word	0xffffffff


	//   ....[113]....
        /*0c98*/ 	.word	0xffffffff


	//   ....[114]....
        /*0c9c*/ 	.word	0xffffffff


	//   ....[115]....
        /*0ca0*/ 	.word	0xffffffff


	//   ....[116]....
        /*0ca4*/ 	.word	0xffffffff


	//   ....[117]....
        /*0ca8*/ 	.word	0xffffffff


	//----- nvinfo : EIATTR_COOP_GROUP_INSTR_OFFSETS
	.align		4
.L_264:
        /*0cac*/ 	.byte	0x04, 0x28
        /*0cae*/ 	.short	(.L_266 - .L_265)


	//   ....[0]....
.L_265:
        /*0cb0*/ 	.word	0x00000050


	//   ....[1]....
        /*0cb4*/ 	.word	0x00000200


	//   ....[2]....
        /*0cb8*/ 	.word	0x00000230


	//   ....[3]....
        /*0cbc*/ 	.word	0x00000260


	//   ....[4]....
        /*0cc0*/ 	.word	0x00000290


	//   ....[5]....
        /*0cc4*/ 	.word	0x000002c0


	//   ....[6]....
        /*0cc8*/ 	.word	0x000002f0


	//   ....[7]....
        /*0ccc*/ 	.word	0x00000450


	//   ....[8]....
        /*0cd0*/ 	.word	0x00000490


	//   ....[9]....
        /*0cd4*/ 	.word	0x000004c0


	//   ....[10]....
        /*0cd8*/ 	.word	0x000004f0


	//   ....[11]....
        /*0cdc*/ 	.word	0x00000520


	//   ....[12]....
        /*0ce0*/ 	.word	0x00000550


	//   ....[13]....
        /*0ce4*/ 	.word	0x000005e0


	//   ....[14]....
        /*0ce8*/ 	.word	0x00000630


	//   ....[15]....
        /*0cec*/ 	.word	0x00000650


	//   ....[16]....
        /*0cf0*/ 	.word	0x000006b0


	//   ....[17]....
        /*0cf4*/ 	.word	0x000027f0


	//   ....[18]....
        /*0cf8*/ 	.word	0x00002810


	//   ....[19]....
        /*0cfc*/ 	.word	0x00002960


	//   ....[20]....
        /*0d00*/ 	.word	0x00002970


	//   ....[21]....
        /*0d04*/ 	.word	0x00002a50


	//   ....[22]....
        /*0d08*/ 	.word	0x00002a70


	//   ....[23]....
        /*0d0c*/ 	.word	0x00002b50


	//   ....[24]....
        /*0d10*/ 	.word	0x00002b60


	//   ....[25]....
        /*0d14*/ 	.word	0x00002c40


	//   ....[26]....
        /*0d18*/ 	.word	0x00002c60


	//   ....[27]....
        /*0d1c*/ 	.word	0x00002d40


	//   ....[28]....
        /*0d20*/ 	.word	0x00002d50


	//   ....[29]....
        /*0d24*/ 	.word	0x00002e30


	//   ....[30]....
        /*0d28*/ 	.word	0x00002e50


	//   ....[31]....
        /*0d2c*/ 	.word	0x00002f30


	//   ....[32]....
        /*0d30*/ 	.word	0x00002f40


	//   ....[33]....
        /*0d34*/ 	.word	0x000033a0


	//   ....[34]....
        /*0d38*/ 	.word	0x000033c0


	//   ....[35]....
        /*0d3c*/ 	.word	0x000033d0


	//   ....[36]....
        /*0d40*/ 	.word	0x000033e0


	//   ....[37]....
        /*0d44*/ 	.word	0x000033f0


	//   ....[38]....
        /*0d48*/ 	.word	0x00003400


	//   ....[39]....
        /*0d4c*/ 	.word	0x00003410


	//   ....[40]....
        /*0d50*/ 	.word	0x00003430


	//   ....[41]....
        /*0d54*/ 	.word	0x000034b0


	//   ....[42]....
        /*0d58*/ 	.word	0x000034c0


	//   ....[43]....
        /*0d5c*/ 	.word	0x000036d0


	//   ....[44]....
        /*0d60*/ 	.word	0x000037b0


	//   ....[45]....
        /*0d64*/ 	.word	0x000037c0


	//   ....[46]....
        /*0d68*/ 	.word	0x00003860


	//   ....[47]....
        /*0d6c*/ 	.word	0x00003870


	//   ....[48]....
        /*0d70*/ 	.word	0x00003890


	//   ....[49]....
        /*0d74*/ 	.word	0x000038a0


	//   ....[50]....
        /*0d78*/ 	.word	0x000038d0


	//   ....[51]....
        /*0d7c*/ 	.word	0x00003920


	//   ....[52]....
        /*0d80*/ 	.word	0x00003940


	//   ....[53]....
        /*0d84*/ 	.word	0x000041b0


	//   ....[54]....
        /*0d88*/ 	.word	0x000041d0


	//   ....[55]....
        /*0d8c*/ 	.word	0x000041f0


	//   ....[56]....
        /*0d90*/ 	.word	0x00004200


	//   ....[57]....
        /*0d94*/ 	.word	0x00004210


	//   ....[58]....
        /*0d98*/ 	.word	0x00004220


	//   ....[59]....
        /*0d9c*/ 	.word	0x00004230


	//   ....[60]....
        /*0da0*/ 	.word	0x00004240


	//   ....[61]....
        /*0da4*/ 	.word	0x00004270


	//   ....[62]....
        /*0da8*/ 	.word	0x000042a0


	//   ....[63]....
        /*0dac*/ 	.word	0x000044a0


	//   ....[64]....
        /*0db0*/ 	.word	0x00004760


	//   ....[65]....
        /*0db4*/ 	.word	0x00004770


	//   ....[66]....
        /*0db8*/ 	.word	0x00004780


	//   ....[67]....
        /*0dbc*/ 	.word	0x00005410


	//   ....[68]....
        /*0dc0*/ 	.word	0x00005430


	//   ....[69]....
        /*0dc4*/ 	.word	0x00005450


	//   ....[70]....
        /*0dc8*/ 	.word	0x00005460


	//   ....[71]....
        /*0dcc*/ 	.word	0x00005490


	//   ....[72]....
        /*0dd0*/ 	.word	0x000054b0


	//   ....[73]....
        /*0dd4*/ 	.word	0x000054d0


	//   ....[74]....
        /*0dd8*/ 	.word	0x000054e0


	//   ....[75]....
        /*0ddc*/ 	.word	0x00007120


	//   ....[76]....
        /*0de0*/ 	.word	0x00007140


	//   ....[77]....
        /*0de4*/ 	.word	0x00007160


	//   ....[78]....
        /*0de8*/ 	.word	0x00007170


	//   ....[79]....
        /*0dec*/ 	.word	0x00007180


	//   ....[80]....
        /*0df0*/ 	.word	0x00007190


	//   ....[81]....
        /*0df4*/ 	.word	0x000071a0


	//   ....[82]....
        /*0df8*/ 	.word	0x000071b0


	//   ....[83]....
        /*0dfc*/ 	.word	0x000071c0


	//   ....[84]....
        /*0e00*/ 	.word	0x000071d0


	//   ....[85]....
        /*0e04*/ 	.word	0x00007bc0


	//   ....[86]....
        /*0e08*/ 	.word	0x00007be0


	//   ....[87]....
        /*0e0c*/ 	.word	0x00007c00


	//   ....[88]....
        /*0e10*/ 	.word	0x00007c10


	//   ....[89]....
        /*0e14*/ 	.word	0x00007c20


	//   ....[90]....
        /*0e18*/ 	.word	0x00007c30


	//   ....[91]....
        /*0e1c*/ 	.word	0x00007c40


	//   ....[92]....
        /*0e20*/ 	.word	0x00007c50


	//   ....[93]....
        /*0e24*/ 	.word	0x00007c60


	//   ....[94]....
        /*0e28*/ 	.word	0x00007c70


	//   ....[95]....
        /*0e2c*/ 	.word	0x00007ec0


	//   ....[96]....
        /*0e30*/ 	.word	0x00008180


	//   ....[97]....
        /*0e34*/ 	.word	0x00008190


	//   ....[98]....
        /*0e38*/ 	.word	0x000081a0


	//   ....[99]....
        /*0e3c*/ 	.word	0x00008e20


	//   ....[100]....
        /*0e40*/ 	.word	0x00008e60


	//   ....[101]....
        /*0e44*/ 	.word	0x00008e70


	//   ....[102]....
        /*0e48*/ 	.word	0x00008e80


	//   ....[103]....
        /*0e4c*/ 	.word	0x00008eb0


	//   ....[104]....
        /*0e50*/ 	.word	0x00008ed0


	//   ....[105]....
        /*0e54*/ 	.word	0x00008ef0


	//   ....[106]....
        /*0e58*/ 	.word	0x00008f00


	//   ....[107]....
        /*0e5c*/ 	.word	0x0000b000


	//   ....[108]....
        /*0e60*/ 	.word	0x0000b020


	//   ....[109]....
        /*0e64*/ 	.word	0x0000b070


	//   ....[110]....
        /*0e68*/ 	.word	0x0000b090


	//   ....[111]....
        /*0e6c*/ 	.word	0x0000b0b0


	//   ....[112]....
        /*0e70*/ 	.word	0x0000b0d0


	//   ....[113]....
        /*0e74*/ 	.word	0x0000b0f0


	//   ....[114]....
        /*0e78*/ 	.word	0x0000b110


	//   ....[115]....
        /*0e7c*/ 	.word	0x0000b130


	//   ....[116]....
        /*0e80*/ 	.word	0x0000b270


	//   ....[117]....
        /*0e84*/ 	.word	0x0000ba40


	//   ....[118]....
        /*0e88*/ 	.word	0x0000ba60


	//   ....[119]....
        /*0e8c*/ 	.word	0x0000ba90


	//   ....[120]....
        /*0e90*/ 	.word	0x0000bab0


	//   ....[121]....
        /*0e94*/ 	.word	0x0000bac0


	//   ....[122]....
        /*0e98*/ 	.word	0x0000bad0


	//   ....[123]....
        /*0e9c*/ 	.word	0x0000bae0


	//   ....[124]....
        /*0ea0*/ 	.word	0x0000baf0


	//   ....[125]....
        /*0ea4*/ 	.word	0x0000bb00


	//   ....[126]....
        /*0ea8*/ 	.word	0x0000bb10


	//   ....[127]....
        /*0eac*/ 	.word	0x0000c1a0


	//   ....[128]....
        /*0eb0*/ 	.word	0x0000c1b0


	//   ....[129]....
        /*0eb4*/ 	.word	0x0000c1c0


	//   ....[130]....
        /*0eb8*/ 	.word	0x0000c1d0


	//   ....[131]....
        /*0ebc*/ 	.word	0x0000c200


	//   ....[132]....
        /*0ec0*/ 	.word	0x0000c220


	//   ....[133]....
        /*0ec4*/ 	.word	0x0000c240


	//   ....[134]....
        /*0ec8*/ 	.word	0x0000c250


	//   ....[135]....
        /*0ecc*/ 	.word	0x0000e010


	//   ....[136]....
        /*0ed0*/ 	.word	0x0000e040


	//   ....[137]....
        /*0ed4*/ 	.word	0x0000e050


	//   ....[138]....
        /*0ed8*/ 	.word	0x0000e060


	//   ....[139]....
        /*0edc*/ 	.word	0x0000e070


	//   ....[140]....
        /*0ee0*/ 	.word	0x0000e0a0


	//   ....[141]....
        /*0ee4*/ 	.word	0x0000e0c0


	//   ....[142]....
        /*0ee8*/ 	.word	0x0000e0e0


	//   ....[143]....
        /*0eec*/ 	.word	0x0000f2d0


	//   ....[144]....
        /*0ef0*/ 	.word	0x0000f2f0


	//   ....[145]....
        /*0ef4*/ 	.word	0x0000f310


	//   ....[146]....
        /*0ef8*/ 	.word	0x0000f320


	//   ....[147]....
        /*0efc*/ 	.word	0x0000f330


	//   ....[148]....
        /*0f00*/ 	.word	0x0000f340


	//   ....[149]....
        /*0f04*/ 	.word	0x0000f350


	//   ....[150]....
        /*0f08*/ 	.word	0x0000f360


	//   ....[151]....
        /*0f0c*/ 	.word	0x0000f710


	//   ....[152]....
        /*0f10*/ 	.word	0x0000f730


	//   ....[153]....
        /*0f14*/ 	.word	0x0000f800


	//   ....[154]....
        /*0f18*/ 	.word	0x0000f810


	//   ....[155]....
        /*0f1c*/ 	.word	0x0000f890


	//   ....[156]....
        /*0f20*/ 	.word	0x0000f8b0


	//   ....[157]....
        /*0f24*/ 	.word	0x0000f930


	//   ....[158]....
        /*0f28*/ 	.word	0x0000f940


	//   ....[159]....
        /*0f2c*/ 	.word	0x0000f9c0


	//   ....[160]....
        /*0f30*/ 	.word	0x0000f9e0


	//   ....[161]....
        /*0f34*/ 	.word	0x0000fa60


	//   ....[162]....
        /*0f38*/ 	.word	0x0000fa70


	//   ....[163]....
        /*0f3c*/ 	.word	0x0000faf0


	//   ....[164]....
        /*0f40*/ 	.word	0x0000fb10


	//   ....[165]....
        /*0f44*/ 	.word	0x0000fb90


	//   ....[166]....
        /*0f48*/ 	.word	0x0000fba0


	//   ....[167]....
        /*0f4c*/ 	.word	0x0000fe30


	//   ....[168]....
        /*0f50*/ 	.word	0x0000fe50


	//   ....[169]....
        /*0f54*/ 	.word	0x000101a0


	//   ....[170]....
        /*0f58*/ 	.word	0x000101b0


	//   ....[171]....
        /*0f5c*/ 	.word	0x00010500


	//   ....[172]....
        /*0f60*/ 	.word	0x00010520


	//   ....[173]....
        /*0f64*/ 	.word	0x00010870


	//   ....[174]....
        /*0f68*/ 	.word	0x00010880


	//   ....[175]....
        /*0f6c*/ 	.word	0x00011320


	//   ....[176]....
        /*0f70*/ 	.word	0x00011340


	//   ....[177]....
        /*0f74*/ 	.word	0x00011420


	//   ....[178]....
        /*0f78*/ 	.word	0x00011430


	//   ....[179]....
        /*0f7c*/ 	.word	0x000114b0


	//   ....[180]....
        /*0f80*/ 	.word	0x000114d0


	//   ....[181]....
        /*0f84*/ 	.word	0x00011550


	//   ....[182]....
        /*0f88*/ 	.word	0x00011560


	//   ....[183]....
        /*0f8c*/ 	.word	0x000115e0


	//   ....[184]....
        /*0f90*/ 	.word	0x00011600


	//   ....[185]....
        /*0f94*/ 	.word	0x00011680


	//   ....[186]....
        /*0f98*/ 	.word	0x00011690


	//   ....[187]....
        /*0f9c*/ 	.word	0x00011710


	//   ....[188]....
        /*0fa0*/ 	.word	0x00011730


	//   ....[189]....
        /*0fa4*/ 	.word	0x000117b0


	//   ....[190]....
        /*0fa8*/ 	.word	0x000117c0


	//   ....[191]....
        /*0fac*/ 	.word	0x00011920


	//   ....[192]....
        /*0fb0*/ 	.word	0x00011940


	//   ....[193]....
        /*0fb4*/ 	.word	0x00011a70


	//   ....[194]....
        /*0fb8*/ 	.word	0x00011ab0


	//   ....[195]....
        /*0fbc*/ 	.word	0x00011ae0


	//   ....[196]....
        /*0fc0*/ 	.word	0x00011b10


	//   ....[197]....
        /*0fc4*/ 	.word	0x00011b40


	//   ....[198]....
        /*0fc8*/ 	.word	0x00011b70


	//   ....[199]....
        /*0fcc*/ 	.word	0x00011cd0


	//   ....[200]....
        /*0fd0*/ 	.word	0x00011d10


	//   ....[201]....
        /*0fd4*/ 	.word	0x00011d40


	//   ....[202]....
        /*0fd8*/ 	.word	0x00011d70


	//   ....[203]....
        /*0fdc*/ 	.word	0x00011da0


	//   ....[204]....
        /*0fe0*/ 	.word	0x00011dd0


	//   ....[205]....
        /*0fe4*/ 	.word	0x00011e60


	//   ....[206]....
        /*0fe8*/ 	.word	0x00011ec0


	//   ....[207]....
        /*0fec*/ 	.word	0x00011ed0


	//   ....[208]....
        /*0ff0*/ 	.word	0x00011f30


	//   ....[209]....
        /*0ff4*/ 	.word	0x00012990


	//   ....[210]....
        /*0ff8*/ 	.word	0x000129f0


	//   ....[211]....
        /*0ffc*/ 	.word	0x00012a40


	//   ....[212]....
        /*1000*/ 	.word	0x00012a90


	//   ....[213]....
        /*1004*/ 	.word	0x00012ae0


	//   ....[214]....
        /*1008*/ 	.word	0x00012b50


	//   ....[215]....
        /*100c*/ 	.word	0x00012ba0


	//   ....[216]....
        /*1010*/ 	.word	0x00012c10


	//   ....[217]....
        /*1014*/ 	.word	0x00012c80


	//   ....[218]....
        /*1018*/ 	.word	0x00012cf0


	//   ....[219]....
        /*101c*/ 	.word	0x00012d60


	//   ....[220]....
        /*1020*/ 	.word	0x00012dd0


	//   ....[221]....
        /*1024*/ 	.word	0x00012e40


	//   ....[222]....
        /*1028*/ 	.word	0x00012ea0


	//   ....[223]....
        /*102c*/ 	.word	0x00012f10


	//   ....[224]....
        /*1030*/ 	.word	0x00012f80


	//   ....[225]....
        /*1034*/ 	.word	0x00012ff0


	//   ....[226]....
        /*1038*/ 	.word	0x00013050


	//   ....[227]....
        /*103c*/ 	.word	0x000130c0


	//   ....[228]....
        /*1040*/ 	.word	0x00013130


	//   ....[229]....
        /*1044*/ 	.word	0x000131a0


	//   ....[230]....
        /*1048*/ 	.word	0x00013200


	//   ....[231]....
        /*104c*/ 	.word	0x00013270


	//   ....[232]....
        /*1050*/ 	.word	0x000132e0


	//   ....[233]....
        /*1054*/ 	.word	0x00013350


	//   ....[234]....
        /*1058*/ 	.word	0x000133b0


	//   ....[235]....
        /*105c*/ 	.word	0x00013420


	//   ....[236]....
        /*1060*/ 	.word	0x00013490


	//   ....[237]....
        /*1064*/ 	.word	0x00013560


	//   ....[238]....
        /*1068*/ 	.word	0x000135c0


	//   ....[239]....
        /*106c*/ 	.word	0x000136a0


	//   ....[240]....
        /*1070*/ 	.word	0x00013700


	//   ....[241]....
        /*1074*/ 	.word	0x000137e0


	//   ....[242]....
        /*1078*/ 	.word	0x00013840


	//   ....[243]....
        /*107c*/ 	.word	0x00013920


	//   ....[244]....
        /*1080*/ 	.word	0x00013980


	//   ....[245]....
        /*1084*/ 	.word	0x000139f0


	//   ....[246]....
        /*1088*/ 	.word	0x00013a60


	//   ....[247]....
        /*108c*/ 	.word	0x00013d50


	//   ....[248]....
        /*1090*/ 	.word	0x00014040


	//   ....[249]....
        /*1094*/ 	.word	0x000147e0


	//   ....[250]....
        /*1098*/ 	.word	0x00014830


	//   ....[251]....
        /*109c*/ 	.word	0x00014880


	//   ....[252]....
        /*10a0*/ 	.word	0x000148d0


	//   ....[253]....
        /*10a4*/ 	.word	0x00014920


	//   ....[254]....
        /*10a8*/ 	.word	0x00014970


	//   ....[255]....
        /*10ac*/ 	.word	0x000149c0


	//   ....[0]....
        /*10b0*/ 	.word	0x00014a10


	//   ....[1]....
        /*10b4*/ 	.word	0x00014a80


	//   ....[2]....
        /*10b8*/ 	.word	0x00014af0


	//   ....[3]....
        /*10bc*/ 	.word	0x00014bc0


	//   ....[4]....
        /*10c0*/ 	.word	0x00014c20


	//   ....[5]....
        /*10c4*/ 	.word	0x00014d00


	//   ....[6]....
        /*10c8*/ 	.word	0x00014d60


	//   ....[7]....
        /*10cc*/ 	.word	0x00014e40


	//   ....[8]....
        /*10d0*/ 	.word	0x00014ea0


	//   ....[9]....
        /*10d4*/ 	.word	0x00014f80


	//   ....[10]....
        /*10d8*/ 	.word	0x00014fe0


	//   ....[11]....
        /*10dc*/ 	.word	0x00015050


	//   ....[12]....
        /*10e0*/ 	.word	0x000150c0


	//   ....[13]....
        /*10e4*/ 	.word	0x00015190


	//   ....[14]....
        /*10e8*/ 	.word	0x000151f0


	//   ....[15]....
        /*10ec*/ 	.word	0x000152d0


	//   ....[16]....
        /*10f0*/ 	.word	0x00015330


	//   ....[17]....
        /*10f4*/ 	.word	0x00015410


	//   ....[18]....
        /*10f8*/ 	.word	0x00015470


	//   ....[19]....
        /*10fc*/ 	.word	0x00015550


	//   ....[20]....
        /*1100*/ 	.word	0x000155b0


	//   ....[21]....
        /*1104*/ 	.word	0x00015620


	//   ....[22]....
        /*1108*/ 	.word	0x00015690


	//   ....[23]....
        /*110c*/ 	.word	0x00015970


	//   ....[24]....
        /*1110*/ 	.word	0x00015c50


	//   ....[25]....
        /*1114*/ 	.word	0x00016410


	//   ....[26]....
        /*1118*/ 	.word	0x00016450


	//   ....[27]....
        /*111c*/ 	.word	0x000164a0


	//   ....[28]....
        /*1120*/ 	.word	0x000164e0


	//   ....[29]....
        /*1124*/ 	.word	0x00016530


	//   ....[30]....
        /*1128*/ 	.word	0x00016570


	//   ....[31]....
        /*112c*/ 	.word	0x000165c0


	//   ....[32]....
        /*1130*/ 	.word	0x00016610


	//   ....[33]....
        /*1134*/ 	.word	0x00016670


	//   ....[34]....
        /*1138*/ 	.word	0x000166e0


	//   ....[35]....
        /*113c*/ 	.word	0x00016750


	//   ....[36]....
        /*1140*/ 	.word	0x00016830


	//   ....[37]....
        /*1144*/ 	.word	0x00016890


	//   ....[38]....
        /*1148*/ 	.word	0x00016970


	//   ....[39]....
        /*114c*/ 	.word	0x000169d0


	//   ....[40]....
        /*1150*/ 	.word	0x00016ab0


	//   ....[41]....
        /*1154*/ 	.word	0x00016b10


	//   ....[42]....
        /*1158*/ 	.word	0x00016bf0


	//   ....[43]....
        /*115c*/ 	.word	0x00016c50


	//   ....[44]....
        /*1160*/ 	.word	0x00016ca0


	//   ....[45]....
        /*1164*/ 	.word	0x00016ce0


	//   ....[46]....
        /*1168*/ 	.word	0x00016d30


	//   ....[47]....
        /*116c*/ 	.word	0x00016d70


	//   ....[48]....
        /*1170*/ 	.word	0x00016dc0


	//   ....[49]....
        /*1174*/ 	.word	0x00016e00


	//   ....[50]....
        /*1178*/ 	.word	0x00016e50


	//   ....[51]....
        /*117c*/ 	.word	0x00016e90


	//   ....[52]....
        /*1180*/ 	.word	0x00016ee0


	//   ....[53]....
        /*1184*/ 	.word	0x00016f30


	//   ....[54]....
        /*1188*/ 	.word	0x00016f80


	//   ....[55]....
        /*118c*/ 	.word	0x00016fd0


	//   ....[56]....
        /*1190*/ 	.word	0x00017020


	//   ....[57]....
        /*1194*/ 	.word	0x00017070


	//   ....[58]....
        /*1198*/ 	.word	0x000170c0


	//   ....[59]....
        /*119c*/ 	.word	0x00017110


	//   ....[60]....
        /*11a0*/ 	.word	0x00017180


	//   ....[61]....
        /*11a4*/ 	.word	0x000171f0


	//   ....[62]....
        /*11a8*/ 	.word	0x00017260


	//   ....[63]....
        /*11ac*/ 	.word	0x000172c0


	//   ....[64]....
        /*11b0*/ 	.word	0x00017330


	//   ....[65]....
        /*11b4*/ 	.word	0x000173a0


	//   ....[66]....
        /*11b8*/ 	.word	0x00017410


	//   ....[67]....
        /*11bc*/ 	.word	0x00017470


	//   ....[68]....
        /*11c0*/ 	.word	0x000174e0


	//   ....[69]....
        /*11c4*/ 	.word	0x00017550


	//   ....[70]....
        /*11c8*/ 	.word	0x000175c0


	//   ....[71]....
        /*11cc*/ 	.word	0x00017620


	//   ....[72]....
        /*11d0*/ 	.word	0x00017690


	//   ....[73]....
        /*11d4*/ 	.word	0x00017700


	//   ....[74]....
        /*11d8*/ 	.word	0x00017770


	//   ....[75]....
        /*11dc*/ 	.word	0x000177d0


	//   ....[76]....
        /*11e0*/ 	.word	0x00017840


	//   ....[77]....
        /*11e4*/ 	.word	0x000178b0


	//   ....[78]....
        /*11e8*/ 	.word	0x00017920


	//   ....[79]....
        /*11ec*/ 	.word	0x00017980


	//   ....[80]....
        /*11f0*/ 	.word	0x000179f0


	//   ....[81]....
        /*11f4*/ 	.word	0x00017a60


	//   ....[82]....
        /*11f8*/ 	.word	0x00017ad0


	//   ....[83]....
        /*11fc*/ 	.word	0x00017b30


	//   ....[84]....
        /*1200*/ 	.word	0x00017ba0


	//   ....[85]....
        /*1204*/ 	.word	0x00017c10


	//   ....[86]....
        /*1208*/ 	.word	0x00017c80


	//   ....[87]....
        /*120c*/ 	.word	0x00017ce0


	//   ....[88]....
        /*1210*/ 	.word	0x00017d50


	//   ....[89]....
        /*1214*/ 	.word	0x00017dc0


	//   ....[90]....
        /*1218*/ 	.word	0x00017e30


	//   ....[91]....
        /*121c*/ 	.word	0x00017e90


	//   ....[92]....
        /*1220*/ 	.word	0x00017f00


	//   ....[93]....
        /*1224*/ 	.word	0x00017f70


	//   ....[94]....
        /*1228*/ 	.word	0x00017fe0


	//   ....[95]....
        /*122c*/ 	.word	0x00018040


	//   ....[96]....
        /*1230*/ 	.word	0x000180b0


	//   ....[97]....
        /*1234*/ 	.word	0x00018120


	//   ....[98]....
        /*1238*/ 	.word	0x00018190


	//   ....[99]....
        /*123c*/ 	.word	0x000181f0


	//   ....[100]....
        /*1240*/ 	.word	0x00018260


	//   ....[101]....
        /*1244*/ 	.word	0x000182d0


	//   ....[102]....
        /*1248*/ 	.word	0x00018320


	//   ....[103]....
        /*124c*/ 	.word	0x00018360


	//   ....[104]....
        /*1250*/ 	.word	0x000183b0


	//   ....[105]....
        /*1254*/ 	.word	0x00018400


	//   ....[106]....
        /*1258*/ 	.word	0x00018450


	//   ....[107]....
        /*125c*/ 	.word	0x000184c0


	//   ....[108]....
        /*1260*/ 	.word	0x00018510


	//   ....[109]....
        /*1264*/ 	.word	0x00018560


	//   ....[110]....
        /*1268*/ 	.word	0x000185b0


	//   ....[111]....
        /*126c*/ 	.word	0x00018600


	//   ....[112]....
        /*1270*/ 	.word	0x00018650


	//   ....[113]....
        /*1274*/ 	.word	0x000186c0


	//   ....[114]....
        /*1278*/ 	.word	0x00018710


	//   ....[115]....
        /*127c*/ 	.word	0x00018780


	//   ....[116]....
        /*1280*/ 	.word	0x000187e0


	//   ....[117]....
        /*1284*/ 	.word	0x00018850


	//----- nvinfo : EIATTR_EXIT_INSTR_OFFSETS
	.align		4
.L_266:
        /*1288*/ 	.byte	0x04, 0x1c
        /*128a*/ 	.short	(.L_268 - .L_267)


	//   ....[0]....
.L_267:
        /*128c*/ 	.word	0x000010d0


	//   ....[1]....
        /*1290*/ 	.word	0x00012950


	//----- nvinfo : EIATTR_MAX_THREADS
	.align		4
.L_268:
        /*1294*/ 	.byte	0x04, 0x05
        /*1296*/ 	.short	(.L_270 - .L_269)
.L_269:
        /*1298*/ 	.word	0x00000080
        /*129c*/ 	.word	0x00000001
        /*12a0*/ 	.word	0x00000001


	//----- nvinfo : EIATTR_CRS_STACK_SIZE
	.align		4
.L_270:
        /*12a4*/ 	.byte	0x04, 0x1e
        /*12a6*/ 	.short	(.L_272 - .L_271)
.L_271:
        /*12a8*/ 	.word	0x00000000
.L_272:


//--------------------- .nv.info._ZN7cutlass13device_kernelIN5flash19enable_sm80_to_sm89INS1_16FlashAttnFwdSm80INS1_25CollectiveMainloopFwdSm80ILi4ELi1ELb0EN4cute5tupleIJNS5_1CILi128EEENS7_ILi80EEENS7_ILi64EEEEEELi64ENS_10bfloat16_tEfNS_4arch4Sm80ELb1ELb0ELb0ELb1ELb1ELb1ELb1ELb1EEENS1_21CollectiveEpilogueFwdINS6_IJS8_SA_S9_EEENS6_IJNS7_ILi1EEESI_SI_EEESC_SE_Li128ELb1ELb1ELb1ELb0EEENS1_36VarlenDynamicPersistentTileSchedulerILi128ELi80ELi128ELi128ELb1ELb1ELb0ELb1ELb1ELb1EEEEEEEEEvNT_6ParamsE --------------------------
	.section	.nv.info._ZN7cutlass13device_kernelIN5flash19enable_sm80_to_sm89INS1_16FlashAttnFwdSm80INS1_25CollectiveMainloopFwdSm80ILi4ELi1ELb0EN4cute5tupleIJNS5_1CILi128EEENS7_ILi80EEENS7_ILi64EEEEEELi64ENS_10bfloat16_tEfNS_4arch4Sm80ELb1ELb0ELb0ELb1ELb1ELb1ELb1ELb1EEENS1_21CollectiveEpilogueFwdINS6_IJS8_SA_S9_EEENS6_IJNS7_ILi1EEESI_SI_EEESC_SE_Li128ELb1ELb1ELb1ELb0EEENS1_36VarlenDynamicPersistentTileSchedulerILi128ELi80ELi128ELi128ELb1ELb1ELb0ELb1ELb1ELb1EEEEEEEEEvNT_6ParamsE,"",@"SHT_CUDA_INFO"
	.sectionflags	@""
	.align	4


	//----- nvinfo : EIATTR_CUDA_API_VERSION
	.align		4
        /*0000*/ 	.byte	0x04, 0x37
        /*0002*/ 	.short	(.L_274 - .L_273)
.L_273:
        /*0004*/ 	.word	0x00000082


	//----- nvinfo : EIATTR_SW2861232_WAR
	.align		4
.L_274:
        /*0008*/ 	.byte	0x01, 0x35
	.zero		2


	//----- nvinfo : EIATTR_PARAM_CBANK
	.align		4
        /*000c*/ 	.byte	0x04, 0x0a
        /*000e*/ 	.short	(.L_276 - .L_275)
	.align		4
.L_275:
        /*0010*/ 	.word	index@(.nv.constant0._ZN7cutlass13device_kernelIN5flash19enable_sm80_to_sm89INS1_16FlashAttnFwdSm80INS1_25CollectiveMainloopFwdSm80ILi4ELi1ELb0EN4cute5tupleIJNS5_1CILi128EEENS7_ILi80EEENS7_ILi64EEEEEELi64ENS_10bfloat16_tEfNS_4arch4Sm80ELb1ELb0ELb0ELb1ELb1ELb1ELb1ELb1EEENS1_21CollectiveEpilogueFwdINS6_IJS8_SA_S9_EEENS6_IJNS7_ILi1EEESI_SI_EEESC_SE_Li128ELb1ELb1ELb1ELb0EEENS1_36VarlenDynamicPersistentTileSchedulerILi128ELi80ELi128ELi128ELb1ELb1ELb0ELb1ELb1ELb1EEEEEEEEEvNT_6ParamsE)
        /*0014*/ 	.short	0x0160
        /*0016*/ 	.short	0x0438


	//----- nvinfo : EIATTR_CBANK_PARAM_SIZE
	.align		4
.L_276:
        /*0018*/ 	.byte	0x03, 0x19
        /*001a*/ 	.short	0x0438


	//----- nvinfo : EIATTR_KPARAM_INFO
	.align		4
        /*001c*/ 	.byte	0x04, 0x17
        /*001e*/ 	.short	(.L_278 - .L_277)
.L_277:
        /*0020*/ 	.word	0x00000000
        /*0024*/ 	.short	0x0000
        /*0026*/ 	.short	0x0000
        /*0028*/ 	.byte	0x00, 0xf0, 0xe1, 0x10


	//----- nvinfo : EIATTR_MAXREG_COUNT
	.align		4
.L_278:
        /*002c*/ 	.byte	0x03, 0x1b
        /*002e*/ 	.short	0x00ff


	//----- nvinfo : EIATTR_NUM_BARRIERS
	.align		4
        /*0030*/ 	.byte	0x02, 0x4c
        /*0032*/ 	.byte	0x06
	.zero		1


	//----- nvinfo : EIATTR_ANNOTATIONS
	.align		4
        /*0034*/ 	.byte	0x04, 0x55
        /*0036*/ 	.short	(.L_280 - .L_279)


	//   ....[0]....
.L_279:
        /* <DEDUP_REMOVED lines=133> */


	//----- nvinfo : EIATTR_MERCURY_ISA_VERSION
	.align		4
.L_280:
        /*0878*/ 	.byte	0x03, 0x5f
        /*087a*/ 	.short	0x0000


	//----- nvinfo : EIATTR_INT_WARP_WIDE_INSTR_OFFSETS
	.align		4
        /*087c*/ 	.byte	0x04, 0x31
        /*087e*/ 	.short	(.L_282 - .L_281)


	//   ....[0]....
.L_281:
        /*0880*/ 	.word	0x00019970


	//   ....[1]....
        /*0884*/ 	.word	0x000199f0


	//----- nvinfo : EIATTR_COOP_GROUP_MASK_REGIDS
	.align		4
.L_282:
        /*0888*/ 	.byte	0x04, 0x29
        /*088a*/ 	.short	(.L_284 - .L_283)


	//   ....[0]....
.L_283:
        /*088c*/ 	.word	0xffffffff


	//   ....[1]....
        /*0890*/ 	.word	0xffffffff


	//   ....[2]....
        /*0894*/ 	.word	0xffffffff


	//   ....[3]....
        /*0898*/ 	.word	0xffffffff


	//   ....[4]....
        /*089c*/ 	.word	0xffffffff


	//   ....[5]....
        /*08a0*/ 	.word	0xffffffff


	//   ....[6]....
        /*08a4*/ 	.word	0xffffffff


	//   ....[7]....
        /*08a8*/ 	.word	0xffffffff


	//   ....[8]....
        /*08ac*/ 	.word	0xffffffff


	//   ....[9]....
        /*08b0*/ 	.word	0xffffffff


	//   ....[10]....
        /*08b4*/ 	.word	0xffffffff


	//   ....[11]....
        /*08b8*/ 	.word	0xffffffff


	//   ....[12]....
        /*08bc*/ 	.word	0xffffffff


	//   ....[13]....
        /*08c0*/ 	.word	0xffffffff


	//   ....[14]....
        /*08c4*/ 	.word	0xffffffff


	//   ....[15]....
        /*08c8*/ 	.word	0xffffffff


	//   ....[16]....
        /*08cc*/ 	.word	0xffffffff


	//   ....[17]....
        /*08d0*/ 	.word	0xffffffff


	//   ....[18]....
        /*08d4*/ 	.word	0xffffffff


	//   ....[19]....
        /*08d8*/ 	.word	0xffffffff


	//   ....[20]....
        /*08dc*/ 	.word	0xffffffff


	//   ....[21]....
        /*08e0*/ 	.word	0xffffffff


	//   ....[22]....
        /*08e4*/ 	.word	0xffffffff


	//   ....[23]....
        /*08e8*/ 	.word	0xffffffff


	//   ....[24]....
        /*08ec*/ 	.word	0xffffffff


	//   ....[25]....
        /*08f0*/ 	.word	0xffffffff


	//   ....[26]....
        /*08f4*/ 	.word	0xffffffff


	//   ....[27]....
        /*08f8*/ 	.word	0xffffffff


	//   ....[28]....
        /*08fc*/ 	.word	0xffffffff


	//   ....[29]....
        /*0900*/ 	.word	0xffffffff


	//   ....[30]....
        /*0904*/ 	.word	0xffffffff


	//   ....[31]....
        /*0908*/ 	.word	0xffffffff


	//   ....[32]....
        /*090c*/ 	.word	0xffffffff


	//   ....[33]....
        /*0910*/ 	.word	0xffffffff


	//   ....[34]....
        /*0914*/ 	.word	0xffffffff


	//   ....[35]....
        /*0918*/ 	.word	0xffffffff


	//   ....[36]....
        /*091c*/ 	.word	0xffffffff


	//   ....[37]....
        /*0920*/ 	.word	0xffffffff


	//   ....[38]....
        /*0924*/ 	.word	0xffffffff


	//   ....[39]....
        /*0928*/ 	.word	0xffffffff


	//   ....[40]....
        /*092c*/ 	.word	0xffffffff


	//   ....[41]....
        /*0930*/ 	.word	0xffffffff


	//   ....[42]....
        /*0934*/ 	.word	0xffffffff


	//   ....[43]....
        /*0938*/ 	.word	0xffffffff


	//   ....[44]....
        /*093c*/ 	.word	0xffffffff


	//   ....[45]....
        /*0940*/ 	.word	0xffffffff


	//   ....[46]....
        /*0944*/ 	.word	0xffffffff


	//   ....[47]....
        /*0948*/ 	.word	0xffffffff


	//   ....[48]....
        /*094c*/ 	.word	0xffffffff


	//   ....[49]....
        /*0950*/ 	.word	0xffffffff


	//   ....[50]....
        /*0954*/ 	.word	0xffffffff


	//   ....[51]....
        /*0958*/ 	.word	0xffffffff


	//   ....[52]....
        /*095c*/ 	.word	0xffffffff


	//   ....[53]....
        /*0960*/ 	.word	0xffffffff


	//   ....[54]....
        /*0964*/ 	.word	0xffffffff


	//   ....[55]....
        /*0968*/ 	.word	0xffffffff


	//   ....[56]....
        /*096c*/ 	.word	0xffffffff


	//   ....[57]....
        /*0970*/ 	.word	0xffffffff


	//   ....[58]....
        /*0974*/ 	.word	0xffffffff


	//   ....[59]....
        /*0978*/ 	.word	0xffffffff


	//   ....[60]....
        /*097c*/ 	.word	0xffffffff


	//   ....[61]....
        /*0980*/ 	.word	0xffffffff


	//   ....[62]....
        /*0984*/ 	.word	0xffffffff


	//   ....[63]....
        /*0988*/ 	.word	0xffffffff


	//   ....[64]....
        /*098c*/ 	.word	0xffffffff


	//   ....[65]....
        /*0990*/ 	.word	0xffffffff


	//   ....[66]....
        /*0994*/ 	.word	0xffffffff


	//   ....[67]....
        /*0998*/ 	.word	0xffffffff


	//   ....[68]....
        /*099c*/ 	.word	0xffffffff


	//   ....[69]....
        /*09a0*/ 	.word	0xffffffff


	//   ....[70]....
        /*09a4*/ 	.word	0xffffffff


	//   ....[71]....
        /*09a8*/ 	.word	0xffffffff


	//   ....[72]....
        /*09ac*/ 	.word	0xffffffff


	//   ....[73]....
        /*09b0*/ 	.word	0xffffffff


	//   ....[74]....
        /*09b4*/ 	.word	0xffffffff


	//   ....[75]....
        /*09b8*/ 	.word	0xffffffff


	//   ....[76]....
        /*09bc*/ 	.word	0xffffffff


	//   ....[77]....
        /*09c0*/ 	.word	0xffffffff


	//   ....[78]....
        /*09c4*/ 	.word	0xffffffff


	//   ....[79]....
        /*09c8*/ 	.word	0xffffffff


	//   ....[80]....
        /*09cc*/ 	.word	0xffffffff


	//   ....[81]....
        /*09d0*/ 	.word	0xffffffff


	//   ....[82]....
        /*09d4*/ 	.word	0xffffffff


	//   ....[83]....
        /*09d8*/ 	.word	0xffffffff


	//   ....[84]....
        /*09dc*/ 	.word	0xffffffff


	//   ....[85]....
        /*09e0*/ 	.word	0xffffffff


	//   ....[86]....
        /*09e4*/ 	.word	0xffffffff


	//   ....[87]....
        /*09e8*/ 	.word	0xffffffff


	//   ....[88]....
        /*09ec*/ 	.word	0xffffffff


	//   ....[89]....
        /*09f0*/ 	.word	0xffffffff


	//   ....[90]....
        /*09f4*/ 	.word	0xffffffff


	//   ....[91]....
        /*09f8*/ 	.word	0xffffffff


	//   ....[92]....
        /*09fc*/ 	.word	0xffffffff


	//   ....[93]....
        /*0a00*/ 	.word	0xffffffff


	//   ....[94]....
        /*0a04*/ 	.word	0xffffffff


	//   ....[95]....
        /*0a08*/ 	.word	0xffffffff


	//   ....[96]....
        /*0a0c*/ 	.word	0xffffffff


	//   ....[97]....
        /*0a10*/ 	.word	0xffffffff


	//   ....[98]....
        /*0a14*/ 	.word	0xffffffff


	//   ....[99]....
        /*0a18*/ 	.word	0xffffffff


	//   ....[100]....
        /*0a1c*/ 	.word	0xffffffff


	//   ....[101]....
        /*0a20*/ 	.word	0xffffffff


	//   ....[102]....
        /*0a24*/ 	.word	0xffffffff


	//   ....[103]....
        /*0a28*/ 	.word	0xffffffff


	//   ....[104]....
        /*0a2c*/ 	.word	0xffffffff


	//   ....[105]....
        /*0a30*/ 	.word	0xffffffff


	//   ....[106]....
        /*0a34*/ 	.word	0xffffffff


	//   ....[107]....
        /*0a38*/ 	.word	0xffffffff


	//   ....[108]....
        /*0a3c*/ 	.word	0xffffffff


	//   ....[109]....
        /*0a40*/ 	.word	0xffffffff


	//   ....[110]....
        /*0a44*/ 	.word	0xffffffff


	//   ....[111]....
        /*0a48*/ 	.word	0xffffffff


	//   ....[112]....
        /*0a4c*/ 	.word	0xffffffff


	//   ....[113]....
        /*0a50*/ 	.word	0xffffffff


	//   ....[114]....
        /*0a54*/ 	.word	0xffffffff


	//   ....[115]....
        /*0a58*/ 	.word	0xffffffff


	//   ....[116]....
        /*0a5c*/ 	.word	0xffffffff


	//   ....[117]....
        /*0a60*/ 	.word	0xffffffff


	//   ....[118]....
        /*0a64*/ 	.word	0xffffffff


	//   ....[119]....
        /*0a68*/ 	.word	0xffffffff


	//   ....[120]....
        /*0a6c*/ 	.word	0xffffffff


	//   ....[121]....
        /*0a70*/ 	.word	0xffffffff


	//   ....[122]....
        /*0a74*/ 	.word	0xffffffff


	//   ....[123]....
        /*0a78*/ 	.word	0xffffffff


	//   ....[124]....
        /*0a7c*/ 	.word	0xffffffff


	//   ....[125]....
        /*0a80*/ 	.word	0xffffffff


	//   ....[126]....
        /*0a84*/ 	.word	0xffffffff


	//   ....[127]....
        /*0a88*/ 	.word	0xffffffff


	//   ....[128]....
        /*0a8c*/ 	.word	0xffffffff


	//   ....[129]....
        /*0a90*/ 	.word	0xffffffff


	//   ....[130]....
        /*0a94*/ 	.word	0xffffffff


	//   ....[131]....
        /*0a98*/ 	.word	0xffffffff


	//   ....[132]....
        /*0a9c*/ 	.word	0xffffffff


	//   ....[133]....
        /*0aa0*/ 	.word	0xffffffff


	//   ....[134]....
        /*0aa4*/ 	.word	0xffffffff


	//   ....[135]....
        /*0aa8*/ 	.word	0xffffffff


	//   ....[136]....
        /*0aac*/ 	.word	0xffffffff


	//   ....[137]....
        /*0ab0*/ 	.word	0xffffffff


	//   ....[138]....
        /*0ab4*/ 	.word	0xffffffff


	//   ....[139]....
        /*0ab8*/ 	.word	0xffffffff


	//   ....[140]....
        /*0abc*/ 	.word	0xffffffff


	//   ....[141]....
        /*0ac0*/ 	.word	0xffffffff


	//   ....[142]....
        /*0ac4*/ 	.word	0xffffffff


	//   ....[143]....
        /*0ac8*/ 	.word	0xffffffff


	//   ....[144]....
        /*0acc*/ 	.word	0xffffffff


	//   ....[145]....
        /*0ad0*/ 	.word	0xffffffff


	//   ....[146]....
        /*0ad4*/ 	.word	0xffffffff


	//   ....[147]....
        /*0ad8*/ 	.word	0xffffffff


	//   ....[148]....
        /*0adc*/ 	.word	0xffffffff


	//   ....[149]....
        /*0ae0*/ 	.word	0xffffffff


	//   ....[150]....
        /*0ae4*/ 	.word	0xffffffff


	//   ....[151]....
        /*0ae8*/ 	.word	0xffffffff


	//   ....[152]....
        /*0aec*/ 	.word	0xffffffff


	//   ....[153]....
        /*0af0*/ 	.word	0xffffffff


	//   ....[154]....
        /*0af4*/ 	.word	0xffffffff


	//   ....[155]....
        /*0af8*/ 	.word	0xffffffff


	//   ....[156]....
        /*0afc*/ 	.word	0xffffffff


	//   ....[157]....
        /*0b00*/ 	.word	0xffffffff


	//   ....[158]....
        /*0b04*/ 	.word	0xffffffff


	//   ....[159]....
        /*0b08*/ 	.word	0xffffffff


	//   ....[160]....
        /*0b0c*/ 	.word	0xffffffff


	//   ....[161]....
        /*0b10*/ 	.word	0xffffffff


	//   ....[162]....
        /*0b14*/ 	.word	0xffffffff


	//   ....[163]....
        /*0b18*/ 	.word	0xffffffff


	//   ....[164]....
        /*0b1c*/ 	.word	0xffffffff


	//   ....[165]....
        /*0b20*/ 	.word	0xffffffff


	//   ....[166]....
        /*0b24*/ 	.word	0xffffffff


	//   ....[167]....
        /*0b28*/ 	.word	0xffffffff


	//   ....[168]....
        /*0b2c*/ 	.word	0xffffffff


	//   ....[169]....
        /*0b30*/ 	.word	0xffffffff


	//   ....[170]....
        /*0b34*/ 	.word	0xffffffff


	//   ....[171]....
        /*0b38*/ 	.word	0xffffffff


	//   ....[172]....
        /*0b3c*/ 	.word	0xffffffff


	//   ....[173]....
        /*0b40*/ 	.word	0xffffffff


	//   ....[174]....
        /*0b44*/ 	.word	0xffffffff


	//   ....[175]....
        /*0b48*/ 	.word	0xffffffff


	//   ....[176]....
        /*0b4c*/ 	.word	0xffffffff


	//   ....[177]....
        /*0b50*/ 	.word	0xffffffff


	//   ....[178]....
        /*0b54*/ 	.word	0xffffffff


	//   ....[179]....
        /*0b58*/ 	.word	0xffffffff


	//   ....[180]....
        /*0b5c*/ 	.word	0xffffffff


	//   ....[181]....
        /*0b60*/ 	.word	0xffffffff


	//   ....[182]....
        /*0b64*/ 	.word	0xffffffff


	//   ....[183]....
        /*0b68*/ 	.word	0xffffffff


	//   ....[184]....
        /*0b6c*/ 	.word	0xffffffff


	//   ....[185]....
        /*0b70*/ 	.word	0xffffffff


	//   ....[186]....
        /*0b74*/ 	.word	0xffffffff


	//   ....[187]....
        /*0b78*/ 	.word	0xffffffff


	//   ....[188]....
        /*0b7c*/ 	.word	0xffffffff


	//   ....[189]....
        /*0b80*/ 	.word	0xffffffff


	//   ....[190]....
        /*0b84*/ 	.word	0xffffffff


	//   ....[191]....
        /*0b88*/ 	.word	0xffffffff


	//   ....[192]....
        /*0b8c*/ 	.word	0xffffffff


	//   ....[193]....
        /*0b90*/ 	.word	0xffffffff


	//   ....[194]....
        /*0b94*/ 	.word	0xffffffff


	//   ....[195]....
        /*0b98*/ 	.word	0xffffffff


	//   ....[196]....
        /*0b9c*/ 	.word	0xffffffff


	//   ....[197]....
        /*0ba0*/ 	.word	0xffffffff


	//   ....[198]....
        /*0ba4*/ 	.word	0xffffffff


	//   ....[199]....
        /*0ba8*/ 	.word	0xffffffff


	//   ....[200]....
        /*0bac*/ 	.word	0xffffffff


	//   ....[201]....
        /*0bb0*/ 	.word	0xffffffff


	//   ....[202]....
        /*0bb4*/ 	.word	0xffffffff


	//   ....[203]....
        /*0bb8*/ 	.word	0xffffffff


	//   ....[204]....
        /*0bbc*/ 	.word	0xffffffff


	//   ....[205]....
        /*0bc0*/ 	.word	0xffffffff


	//   ....[206]....
        /*0bc4*/ 	.word	0xffffffff


	//   ....[207]....
        /*0bc8*/ 	.word	0xffffffff


	//   ....[208]....
        /*0bcc*/ 	.word	0xffffffff


	//   ....[209]....
        /*0bd0*/ 	.word	0xffffffff


	//   ....[210]....
        /*0bd4*/ 	.word	0xffffffff


	//   ....[211]....
        /*0bd8*/ 	.word	0xffffffff


	//   ....[212]....
        /*0bdc*/ 	.word	0xffffffff


	//   ....[213]....
        /*0be0*/ 	.word	0xffffffff


	//   ....[214]....
        /*0be4*/ 	.word	0xffffffff


	//   ....[215]....
        /*0be8*/ 	.word	0xffffffff


	//   ....[216]....
        /*0bec*/ 	.word	0xffffffff


	//   ....[217]....
        /*0bf0*/ 	.word	0xffffffff


	//   ....[218]....
        /*0bf4*/ 	.word	0xffffffff


	//   ....[219]....
        /*0bf8*/ 	.word	0xffffffff


	//   ....[220]....
        /*0bfc*/ 	.word	0xffffffff


	//   ....[221]....
        /*0c00*/ 	.word	0xffffffff


	//   ....[222]....
        /*0c04*/ 	.word	0xffffffff


	//   ....[223]....
        /*0c08*/ 	.word	0xffffffff


	//   ....[224]....
        /*0c0c*/ 	.word	0xffffffff


	//   ....[225]....
        /*0c10*/ 	.word	0xffffffff


	//   ....[226]....
        /*0c14*/ 	.word	0xffffffff


	//   ....[227]....
        /*0c18*/ 	.word	0xffffffff


	//   ....[228]....
        /*0c1c*/ 	.word	0xffffffff


	//   ....[229]....
        /*0c20*/ 	.word	0xffffffff


	//   ....[230]....
        /*0c24*/ 	.word	0xffffffff


	//   ....[231]....
        /*0c28*/ 	.word	0xffffffff


	//   ....[232]....
        /*0c2c*/ 	.word	0xffffffff


	//   ....[233]....
        /*0c30*/ 	.word	0xffffffff


	//   ....[234]....
        /*0c34*/ 	.word	0xffffffff


	//   ....[235]....
        /*0c38*/ 	.word	0xffffffff


	//   ....[236]....
        /*0c3c*/ 	.word	0xffffffff


	//   ....[237]....
        /*0c40*/ 	.word	0xffffffff


	//   ....[238]....
        /*0c44*/ 	.word	0xffffffff


	//   ....[239]....
        /*0c48*/ 	.word	0xffffffff


	//   ....[240]....
        /*0c4c*/ 	.word	0xffffffff


	//   ....[241]....
        /*0c50*/ 	.word	0xffffffff


	//   ....[242]....
        /*0c54*/ 	.word	0xffffffff


	//   ....[243]....
        /*0c58*/ 	.word	0xffffffff


	//   ....[244]....
        /*0c5c*/ 	.word	0xffffffff


	//   ....[245]....
        /*0c60*/ 	.word	0xffffffff


	//   ....[246]....
        /*0c64*/ 	.word	0xffffffff


	//   ....[247]....
        /*0c68*/ 	.word	0xffffffff


	//   ....[248]....
        /*0c6c*/ 	.word	0xffffffff


	//   ....[249]....
        /*0c70*/ 	.word	0xffffffff


	//   ....[250]....
        /*0c74*/ 	.word	0xffffffff


	//   ....[251]....
        /*0c78*/ 	.word	0xffffffff


	//   ....[252]....
        /*0c7c*/ 	.word	0xffffffff


	//   ....[253]....
        /*0c80*/ 	.word	0xffffffff


	//   ....[254]....
        /*0c84*/ 	.word	0xffffffff


	//   ....[255]....
        /*0c88*/ 	.word	0xffffffff


	//   ....[0]....
        /*0c8c*/ 	.word	0xffffffff


	//   ....[1]....
        /*0c90*/ 	.word	0xffffffff


	//   ....[2]....
        /*0c94*/ 	.word	0xffffffff


	//   ....[3]....
        /*0c98*/ 	.word	0xffffffff


	//   ....[4]....
        /*0c9c*/ 	.word	0xffffffff


	//   ....[5]....
        /*0ca0*/ 	.word	0xffffffff


	//   ....[6]....
        /*0ca4*/ 	.word	0xffffffff


	//   ....[7]....
        /*0ca8*/ 	.word	0xffffffff


	//   ....[8]....
        /*0cac*/ 	.word	0xffffffff


	//   ....[9]....
        /*0cb0*/ 	.word	0xffffffff


	//   ....[10]....
        /*0cb4*/ 	.word	0xffffffff


	//   ....[11]....
        /*0cb8*/ 	.word	0xffffffff


	//   ....[12]....
        /*0cbc*/ 	.word	0xffffffff


	//   ....[13]....
        /*0cc0*/ 	.word	0xffffffff


	//   ....[14]....
        /*0cc4*/ 	.word	0xffffffff


	//   ....[15]....
        /*0cc8*/ 	.word	0xffffffff


	//   ....[16]....
        /*0ccc*/ 	.word	0xffffffff


	//   ....[17]....
        /*0cd0*/ 	.word	0xffffffff


	//   ....[18]....
        /*0cd4*/ 	.word	0xffffffff


	//   ....[19]....
        /*0cd8*/ 	.word	0xffffffff


	//   ....[20]....
        /*0cdc*/ 	.word	0xffffffff


	//   ....[21]....
        /*0ce0*/ 	.word	0xffffffff


	//   ....[22]....
        /*0ce4*/ 	.word	0xffffffff


	//   ....[23]....
        /*0ce8*/ 	.word	0xffffffff


	//   ....[24]....
        /*0cec*/ 	.word	0xffffffff


	//   ....[25]....
        /*0cf0*/ 	.word	0xffffffff


	//   ....[26]....
        /*0cf4*/ 	.word	0xffffffff


	//   ....[27]....
        /*0cf8*/ 	.word	0xffffffff


	//   ....[28]....
        /*0cfc*/ 	.word	0xffffffff


	//   ....[29]....
        /*0d00*/ 	.word	0xffffffff


	//   ....[30]....
        /*0d04*/ 	.word	0xffffffff


	//   ....[31]....
        /*0d08*/ 	.word	0xffffffff


	//   ....[32]....
        /*0d0c*/ 	.word	0xffffffff


	//   ....[33]....
        /*0d10*/ 	.word	0xffffffff


	//   ....[34]....
        /*0d14*/ 	.word	0xffffffff


	//   ....[35]....
        /*0d18*/ 	.word	0xffffffff


	//   ....[36]....
        /*0d1c*/ 	.word	0xffffffff


	//   ....[37]....
        /*0d20*/ 	.word	0xffffffff


	//   ....[38]....
        /*0d24*/ 	.word	0xffffffff


	//   ....[39]....
        /*0d28*/ 	.word	0xffffffff


	//   ....[40]....
        /*0d2c*/ 	.word	0xffffffff


	//   ....[41]....
        /*0d30*/ 	.word	0xffffffff


	//   ....[42]....
        /*0d34*/ 	.word	0xffffffff


	//   ....[43]....
        /*0d38*/ 	.word	0xffffffff


	//   ....[44]....
        /*0d3c*/ 	.word	0xffffffff


	//   ....[45]....
        /*0d40*/ 	.word	0xffffffff


	//   ....[46]....
        /*0d44*/ 	.word	0xffffffff


	//   ....[47]....
        /*0d48*/ 	.word	0xffffffff


	//   ....[48]....
        /*0d4c*/ 	.word	0xffffffff


	//   ....[49]....
        /*0d50*/ 	.word	0xffffffff


	//   ....[50]....
        /*0d54*/ 	.word	0xffffffff


	//   ....[51]....
        /*0d58*/ 	.word	0xffffffff


	//   ....[52]....
        /*0d5c*/ 	.word	0xffffffff


	//   ....[53]....
        /*0d60*/ 	.word	0xffffffff


	//   ....[54]....
        /*0d64*/ 	.word	0xffffffff


	//   ....[55]....
        /*0d68*/ 	.word	0xffffffff


	//   ....[56]....
        /*0d6c*/ 	.word	0xffffffff


	//   ....[57]....
        /*0d70*/ 	.word	0xffffffff


	//   ....[58]....
        /*0d74*/ 	.word	0xffffffff


	//   ....[59]....
        /*0d78*/ 	.word	0xffffffff


	//   ....[60]....
        /*0d7c*/ 	.word	0xffffffff


	//   ....[61]....
        /*0d80*/ 	.word	0xffffffff


	//   ....[62]....
        /*0d84*/ 	.word	0xffffffff


	//   ....[63]....
        /*0d88*/ 	.word	0xffffffff


	//   ....[64]....
        /*0d8c*/ 	.word	0xffffffff


	//   ....[65]....
        /*0d90*/ 	.word	0xffffffff


	//   ....[66]....
        /*0d94*/ 	.word	0xffffffff


	//   ....[67]....
        /*0d98*/ 	.word	0xffffffff


	//   ....[68]....
        /*0d9c*/ 	.word	0xffffffff


	//   ....[69]....
        /*0da0*/ 	.word	0xffffffff


	//   ....[70]....
        /*0da4*/ 	.word	0xffffffff


	//   ....[71]....
        /*0da8*/ 	.word	0xffffffff


	//   ....[72]....
        /*0dac*/ 	.word	0xffffffff


	//   ....[73]....
        /*0db0*/ 	.word	0xffffffff


	//   ....[74]....
        /*0db4*/ 	.word	0xffffffff


	//   ....[75]....
        /*0db8*/ 	.word	0xffffffff


	//   ....[76]....
        /*0dbc*/ 	.word	0xffffffff


	//   ....[77]....
        /*0dc0*/ 	.word	0xffffffff


	//   ....[78]....
        /*0dc4*/ 	.word	0xffffffff


	//   ....[79]....
        /*0dc8*/ 	.word	0xffffffff


	//   ....[80]....
        /*0dcc*/ 	.word	0xffffffff


	//   ....[81]....
        /*0dd0*/ 	.word	0xffffffff


	//   ....[82]....
        /*0dd4*/ 	.word	0xffffffff


	//   ....[83]....
        /*0dd8*/ 	.word	0xffffffff


	//   ....[84]....
        /*0ddc*/ 	.word	0xffffffff


	//   ....[85]....
        /*0de0*/ 	.word	0xffffffff


	//   ....[86]....
        /*0de4*/ 	.word	0xffffffff


	//   ....[87]....
        /*0de8*/ 	.word	0xffffffff


	//   ....[88]....
        /*0dec*/ 	.word	0xffffffff


	//   ....[89]....
        /*0df0*/ 	.word	0xffffffff


	//   ....[90]....
        /*0df4*/ 	.word	0xffffffff


	//   ....[91]....
        /*0df8*/ 	.word	0xffffffff


	//   ....[92]....
        /*0dfc*/ 	.word	0xffffffff


	//   ....[93]....
        /*0e00*/ 	.word	0xffffffff


	//   ....[94]....
        /*0e04*/ 	.word	0xffffffff


	//   ....[95]....
        /*0e08*/ 	.word	0xffffffff


	//   ....[96]....
        /*0e0c*/ 	.word	0xffffffff


	//   ....[97]....
        /*0e10*/ 	.word	0xffffffff


	//   ....[98]....
        /*0e14*/ 	.word	0xffffffff


	//   ....[99]....
        /*0e18*/ 	.word	0xffffffff


	//   ....[100]....
        /*0e1c*/ 	.word	0xffffffff


	//   ....[101]....
        /*0e20*/ 	.word	0xffffffff


	//   ....[102]....
        /*0e24*/ 	.word	0xffffffff


	//   ....[103]....
        /*0e28*/ 	.word	0xffffffff


	//   ....[104]....
        /*0e2c*/ 	.word	0xffffffff


	//   ....[105]....
        /*0e30*/ 	.word	0xffffffff


	//   ....[106]....
        /*0e34*/ 	.word	0xffffffff


	//   ....[107]....
        /*0e38*/ 	.word	0xffffffff


	//   ....[108]....
        /*0e3c*/ 	.word	0xffffffff


	//   ....[109]....
        /*0e40*/ 	.word	0xffffffff


	//   ....[110]....
        /*0e44*/ 	.word	0xffffffff


	//   ....[111]....
        /*0e48*/ 	.word	0xffffffff


	//   ....[112]....
        /*0e4c*/ 	.word	0xffffffff


	//   ....[113]....
        /*0e50*/ 	.word	0xffffffff


	//   ....[114]....
        /*0e54*/ 	.word	0xffffffff


	//   ....[115]....
        /*0e58*/ 	.word	0xffffffff


	//   ....[116]....
        /*0e5c*/ 	.word	0xffffffff


	//   ....[117]....
        /*0e60*/ 	.word	0xffffffff


	//   ....[118]....
        /*0e64*/ 	.word	0xffffffff


	//   ....[119]....
        /*0e68*/ 	.word	0xffffffff


	//   ....[120]....
        /*0e6c*/ 	.word	0xffffffff


	//   ....[121]....
        /*0e70*/ 	.word	0xffffffff


	//   ....[122]....
        /*0e74*/ 	.word	0xffffffff


	//   ....[123]....
        /*0e78*/ 	.word	0xffffffff


	//   ....[124]....
        /*0e7c*/ 	.word	0xffffffff


	//   ....[125]....
        /*0e80*/ 	.word	0xffffffff


	//   ....[126]....
        /*0e84*/ 	.word	0xffffffff


	//   ....[127]....
        /*0e88*/ 	.word	0xffffffff


	//   ....[128]....
        /*0e8c*/ 	.word	0xffffffff


	//   ....[129]....
        /*0e90*/ 	.word	0xffffffff


	//   ....[130]....
        /*0e94*/ 	.word	0xffffffff


	//   ....[131]....
        /*0e98*/ 	.word	0xffffffff


	//   ....[132]....
        /*0e9c*/ 	.word	0xffffffff


	//   ....[133]....
        /*0ea0*/ 	.word	0xffffffff


	//   ....[134]....
        /*0ea4*/ 	.word	0xffffffff


	//   ....[135]....
        /*0ea8*/ 	.word	0xffffffff


	//   ....[136]....
        /*0eac*/ 	.word	0xffffffff


	//   ....[137]....
        /*0eb0*/ 	.word	0xffffffff


	//   ....[138]....
        /*0eb4*/ 	.word	0xffffffff


	//   ....[139]....
        /*0eb8*/ 	.word	0xffffffff


	//   ....[140]....
        /*0ebc*/ 	.word	0xffffffff


	//   ....[141]....
        /*0ec0*/ 	.word	0xffffffff


	//   ....[142]....
        /*0ec4*/ 	.word	0xffffffff


	//   ....[143]....
        /*0ec8*/ 	.word	0xffffffff


	//   ....[144]....
        /*0ecc*/ 	.word	0xffffffff


	//   ....[145]....
        /*0ed0*/ 	.word	0xffffffff


	//   ....[146]....
        /*0ed4*/ 	.word	0xffffffff


	//   ....[147]....
        /*0ed8*/ 	.word	0xffffffff


	//   ....[148]....
        /*0edc*/ 	.word	0xffffffff


	//   ....[149]....
        /*0ee0*/ 	.word	0xffffffff


	//   ....[150]....
        /*0ee4*/ 	.word	0xffffffff


	//   ....[151]....
        /*0ee8*/ 	.word	0xffffffff


	//   ....[152]....
        /*0eec*/ 	.word	0xffffffff


	//   ....[153]....
        /*0ef0*/ 	.word	0xffffffff


	//   ....[154]....
        /*0ef4*/ 	.word	0xffffffff


	//   ....[155]....
        /*0ef8*/ 	.word	0xffffffff


	//   ....[156]....
        /*0efc*/ 	.word	0xffffffff


	//   ....[157]....
        /*0f00*/ 	.word	0xffffffff


	//   ....[158]....
        /*0f04*/ 	.word	0xffffffff


	//   ....[159]....
        /*0f08*/ 	.word	0xffffffff


	//   ....[160]....
        /*0f0c*/ 	.word	0xffffffff


	//   ....[161]....
        /*0f10*/ 	.word	0xffffffff


	//   ....[162]....
        /*0f14*/ 	.word	0xffffffff


	//   ....[163]....
        /*0f18*/ 	.word	0xffffffff


	//   ....[164]....
        /*0f1c*/ 	.word	0xffffffff


	//   ....[165]....
        /*0f20*/ 	.word	0xffffffff


	//   ....[166]....
        /*0f24*/ 	.word	0xffffffff


	//   ....[167]....
        /*0f28*/ 	.word	0xffffffff


	//   ....[168]....
        /*0f2c*/ 	.word	0xffffffff


	//   ....[169]....
        /*0f30*/ 	.word	0xffffffff


	//   ....[170]....
        /*0f34*/ 	.word	0xffffffff


	//   ....[171]....
        /*0f38*/ 	.word	0xffffffff


	//   ....[172]....
        /*0f3c*/ 	.word	0xffffffff


	//   ....[173]....
        /*0f40*/ 	.word	0xffffffff


	//----- nvinfo : EIATTR_COOP_GROUP_INSTR_OFFSETS
	.align		4
.L_284:
        /*0f44*/ 	.byte	0x04, 0x28
        /*0f46*/ 	.short	(.L_286 - .L_285)


	//   ....[0]....
.L_285:
        /*0f48*/ 	.word	0x00000050


	//   ....[1]....
        /*0f4c*/ 	.word	0x00000200


	//   ....[2]....
        /*0f50*/ 	.word	0x00000230


	//   ....[3]....
        /*0f54*/ 	.word	0x00000260


	//   ....[4]....
        /*0f58*/ 	.word	0x00000290


	//   ....[5]....
        /*0f5c*/ 	.word	0x000002c0


	//   ....[6]....
        /*0f60*/ 	.word	0x000002f0


	//   ....[7]....
        /*0f64*/ 	.word	0x00000450


	//   ....[8]....
        /*0f68*/ 	.word	0x00000490


	//   ....[9]....
        /*0f6c*/ 	.word	0x000004c0


	//   ....[10]....
        /*0f70*/ 	.word	0x000004f0


	//   ....[11]....
        /*0f74*/ 	.word	0x00000520


	//   ....[12]....
        /*0f78*/ 	.word	0x00000550


	//   ....[13]....
        /*0f7c*/ 	.word	0x000005e0


	//   ....[14]....
        /*0f80*/ 	.word	0x00000630


	//   ....[15]....
        /*0f84*/ 	.word	0x00000650


	//   ....[16]....
        /*0f88*/ 	.word	0x000006b0


	//   ....[17]....
        /*0f8c*/ 	.word	0x00003f60


	//   ....[18]....
        /*0f90*/ 	.word	0x00003fb0


	//   ....[19]....
        /*0f94*/ 	.word	0x000047a0


	//   ....[20]....
        /*0f98*/ 	.word	0x000047c0


	//   ....[21]....
        /*0f9c*/ 	.word	0x00004f30


	//   ....[22]....
        /*0fa0*/ 	.word	0x00004f40


	//   ....[23]....
        /*0fa4*/ 	.word	0x000057a0


	//   ....[24]....
        /*0fa8*/ 	.word	0x000057d0


	//   ....[25]....
        /*0fac*/ 	.word	0x00006410


	//   ....[26]....
        /*0fb0*/ 	.word	0x00006440


	//   ....[27]....
        /*0fb4*/ 	.word	0x00006c00


	//   ....[28]....
        /*0fb8*/ 	.word	0x00006c20


	//   ....[29]....
        /*0fbc*/ 	.word	0x00007400


	//   ....[30]....
        /*0fc0*/ 	.word	0x00007430


	//   ....[31]....
        /*0fc4*/ 	.word	0x00007560


	//   ....[32]....
        /*0fc8*/ 	.word	0x00007590


	//   ....[33]....
        /*0fcc*/ 	.word	0x00007680


	//   ....[34]....
        /*0fd0*/ 	.word	0x000076a0


	//   ....[35]....
        /*0fd4*/ 	.word	0x00007c50


	//   ....[36]....
        /*0fd8*/ 	.word	0x00007c80


	//   ....[37]....
        /*0fdc*/ 	.word	0x00007de0


	//   ....[38]....
        /*0fe0*/ 	.word	0x00007e10


	//   ....[39]....
        /*0fe4*/ 	.word	0x00007f00


	//   ....[40]....
        /*0fe8*/ 	.word	0x00007f30


	//   ....[41]....
        /*0fec*/ 	.word	0x00008af0


	//   ....[42]....
        /*0ff0*/ 	.word	0x00008b10


	//   ....[43]....
        /*0ff4*/ 	.word	0x00008be0


	//   ....[44]....
        /*0ff8*/ 	.word	0x00008bf0


	//   ....[45]....
        /*0ffc*/ 	.word	0x00008cc0


	//   ....[46]....
        /*1000*/ 	.word	0x00008ce0


	//   ....[47]....
        /*1004*/ 	.word	0x00008db0


	//   ....[48]....
        /*1008*/ 	.word	0x00008dc0


	//   ....[49]....
        /*100c*/ 	.word	0x00008e90


	//   ....[50]....
        /*1010*/ 	.word	0x00008eb0


	//   ....[51]....
        /*1014*/ 	.word	0x00008f80


	//   ....[52]....
        /*1018*/ 	.word	0x00008f90


	//   ....[53]....
        /*101c*/ 	.word	0x00009060


	//   ....[54]....
        /*1020*/ 	.word	0x00009080


	//   ....[55]....
        /*1024*/ 	.word	0x00009150


	//   ....[56]....
        /*1028*/ 	.word	0x00009160


	//   ....[57]....
        /*102c*/ 	.word	0x000095d0


	//   ....[58]....
        /*1030*/ 	.word	0x000095e0


	//   ....[59]....
        /*1034*/ 	.word	0x000095f0


	//   ....[60]....
        /*1038*/ 	.word	0x00009600


	//   ....[61]....
        /*103c*/ 	.word	0x00009620


	//   ....[62]....
        /*1040*/ 	.word	0x00009630


	//   ....[63]....
        /*1044*/ 	.word	0x00009680


	//   ....[64]....
        /*1048*/ 	.word	0x000096b0


	//   ....[65]....
        /*104c*/ 	.word	0x000096c0


	//   ....[66]....
        /*1050*/ 	.word	0x00009730


	//   ....[67]....
        /*1054*/ 	.word	0x00009a90


	//   ....[68]....
        /*1058*/ 	.word	0x00009ab0


	//   ....[69]....
        /*105c*/ 	.word	0x00009ad0


	//   ....[70]....
        /*1060*/ 	.word	0x00009af0


	//   ....[71]....
        /*1064*/ 	.word	0x00009cd0


	//   ....[72]....
        /*1068*/ 	.word	0x00009d10


	//   ....[73]....
        /*106c*/ 	.word	0x00009d60


	//   ....[74]....
        /*1070*/ 	.word	0x00009da0


	//   ....[75]....
        /*1074*/ 	.word	0x00009fb0


	//   ....[76]....
        /*1078*/ 	.word	0x00009ff0


	//   ....[77]....
        /*107c*/ 	.word	0x0000a040


	//   ....[78]....
        /*1080*/ 	.word	0x0000a080


	//   ....[79]....
        /*1084*/ 	.word	0x0000a2b0


	//   ....[80]....
        /*1088*/ 	.word	0x0000a2f0


	//   ....[81]....
        /*108c*/ 	.word	0x0000a340


	//   ....[82]....
        /*1090*/ 	.word	0x0000a380


	//   ....[83]....
        /*1094*/ 	.word	0x0000c120


	//   ....[84]....
        /*1098*/ 	.word	0x0000c180


	//   ....[85]....
        /*109c*/ 	.word	0x0000c1b0


	//   ....[86]....
        /*10a0*/ 	.word	0x0000c1c0


	//   ....[87]....
        /*10a4*/ 	.word	0x0000c2a0


	//   ....[88]....
        /*10a8*/ 	.word	0x0000c2b0


	//   ....[89]....
        /*10ac*/ 	.word	0x0000c2c0


	//   ....[90]....
        /*10b0*/ 	.word	0x0000c2d0


	//   ....[91]....
        /*10b4*/ 	.word	0x0000c500


	//   ....[92]....
        /*10b8*/ 	.word	0x0000c540


	//   ....[93]....
        /*10bc*/ 	.word	0x0000c560


	//   ....[94]....
        /*10c0*/ 	.word	0x0000c570


	//   ....[95]....
        /*10c4*/ 	.word	0x0000c650


	//   ....[96]....
        /*10c8*/ 	.word	0x0000c700


	//   ....[97]....
        /*10cc*/ 	.word	0x0000c770


	//   ....[98]....
        /*10d0*/ 	.word	0x0000c780


	//   ....[99]....
        /*10d4*/ 	.word	0x0000e850


	//   ....[100]....
        /*10d8*/ 	.word	0x0000e870


	//   ....[101]....
        /*10dc*/ 	.word	0x0000e880


	//   ....[102]....
        /*10e0*/ 	.word	0x0000e8a0


	//   ....[103]....
        /*10e4*/ 	.word	0x0000e8b0


	//   ....[104]....
        /*10e8*/ 	.word	0x0000e960


	//   ....[105]....
        /*10ec*/ 	.word	0x0000e9c0


	//   ....[106]....
        /*10f0*/ 	.word	0x0000e9e0


	//   ....[107]....
        /*10f4*/ 	.word	0x0000e9f0


	//   ....[108]....
        /*10f8*/ 	.word	0x0000ea10


	//   ....[109]....
        /*10fc*/ 	.word	0x0000f210


	//   ....[110]....
        /*1100*/ 	.word	0x0000f230


	//   ....[111]....
        /*1104*/ 	.word	0x0000f250


	//   ....[112]....
        /*1108*/ 	.word	0x0000f260


	//   ....[113]....
        /*110c*/ 	.word	0x0000f270


	//   ....[114]....
        /*1110*/ 	.word	0x0000f280


	//   ....[115]....
        /*1114*/ 	.word	0x0000f290


	//   ....[116]....
        /*1118*/ 	.word	0x0000f2a0


	//   ....[117]....
        /*111c*/ 	.word	0x0000f2d0


	//   ....[118]....
        /*1120*/ 	.word	0x0000f300


	//   ....[119]....
        /*1124*/ 	.word	0x0000f510


	//   ....[120]....
        /*1128*/ 	.word	0x0000f7d0


	//   ....[121]....
        /*112c*/ 	.word	0x0000f7e0


	//   ....[122]....
        /*1130*/ 	.word	0x0000f7f0


	//   ....[123]....
        /*1134*/ 	.word	0x00010480


	//   ....[124]....
        /*1138*/ 	.word	0x000104a0


	//   ....[125]....
        /*113c*/ 	.word	0x000104c0


	//   ....[126]....
        /*1140*/ 	.word	0x000104d0


	//   ....[127]....
        /*1144*/ 	.word	0x00010500


	//   ....[128]....
        /*1148*/ 	.word	0x00010520


	//   ....[129]....
        /*114c*/ 	.word	0x00010540


	//   ....[130]....
        /*1150*/ 	.word	0x00010550


	//   ....[131]....
        /*1154*/ 	.word	0x000121d0


	//   ....[132]....
        /*1158*/ 	.word	0x000121f0


	//   ....[133]....
        /*115c*/ 	.word	0x00012270


	//   ....[134]....
        /*1160*/ 	.word	0x00012280


	//   ....[135]....
        /*1164*/ 	.word	0x000122c0


	//   ....[136]....
        /*1168*/ 	.word	0x000122d0


	//   ....[137]....
        /*116c*/ 	.word	0x00012310


	//   ....[138]....
        /*1170*/ 	.word	0x00012320


	//   ....[139]....
        /*1174*/ 	.word	0x00012330


	//   ....[140]....
        /*1178*/ 	.word	0x00012340


	//   ....[141]....
        /*117c*/ 	.word	0x00012ce0


	//   ....[142]....
        /*1180*/ 	.word	0x00012d00


	//   ....[143]....
        /*1184*/ 	.word	0x00012d20


	//   ....[144]....
        /*1188*/ 	.word	0x00012d80


	//   ....[145]....
        /*118c*/ 	.word	0x00012d90


	//   ....[146]....
        /*1190*/ 	.word	0x00012dd0


	//   ....[147]....
        /*1194*/ 	.word	0x00012de0


	//   ....[148]....
        /*1198*/ 	.word	0x00012e20


	//   ....[149]....
        /*119c*/ 	.word	0x00012e30


	//   ....[150]....
        /*11a0*/ 	.word	0x00012e40


	//   ....[151]....
        /*11a4*/ 	.word	0x00013000


	//   ....[152]....
        /*11a8*/ 	.word	0x000132b0


	//   ....[153]....
        /*11ac*/ 	.word	0x000132c0


	//   ....[154]....
        /*11b0*/ 	.word	0x000132d0


	//   ....[155]....
        /*11b4*/ 	.word	0x00013bd0


	//   ....[156]....
        /*11b8*/ 	.word	0x00013bf0


	//   ....[157]....
        /*11bc*/ 	.word	0x00013d50


	//   ....[158]....
        /*11c0*/ 	.word	0x00013d70


	//   ....[159]....
        /*11c4*/ 	.word	0x00013ed0


	//   ....[160]....
        /*11c8*/ 	.word	0x00013ef0


	//   ....[161]....
        /*11cc*/ 	.word	0x00014050


	//   ....[162]....
        /*11d0*/ 	.word	0x00014070


	//   ....[163]....
        /*11d4*/ 	.word	0x00016130


	//   ....[164]....
        /*11d8*/ 	.word	0x00016180


	//   ....[165]....
        /*11dc*/ 	.word	0x000161b0


	//   ....[166]....
        /*11e0*/ 	.word	0x000161d0


	//   ....[167]....
        /*11e4*/ 	.word	0x000161f0


	//   ....[168]....
        /*11e8*/ 	.word	0x00016210


	//   ....[169]....
        /*11ec*/ 	.word	0x00016230


	//   ....[170]....
        /*11f0*/ 	.word	0x00016250


	//   ....[171]....
        /*11f4*/ 	.word	0x00016280


	//   ....[172]....
        /*11f8*/ 	.word	0x000163b0


	//   ....[173]....
        /*11fc*/ 	.word	0x00016bc0


	//   ....[174]....
        /*1200*/ 	.word	0x00016be0


	//   ....[175]....
        /*1204*/ 	.word	0x00016c30


	//   ....[176]....
        /*1208*/ 	.word	0x00016c50


	//   ....[177]....
        /*120c*/ 	.word	0x00016c80


	//   ....[178]....
        /*1210*/ 	.word	0x00016ca0


	//   ....[179]....
        /*1214*/ 	.word	0x00016cd0


	//   ....[180]....
        /*1218*/ 	.word	0x00016cf0


	//   ....[181]....
        /*121c*/ 	.word	0x00016d10


	//   ....[182]....
        /*1220*/ 	.word	0x00016d50


	//   ....[183]....
        /*1224*/ 	.word	0x00017320


	//   ....[184]....
        /*1228*/ 	.word	0x00017340


	//   ....[185]....
        /*122c*/ 	.word	0x00017360


	//   ....[186]....
        /*1230*/ 	.word	0x00017380


	//   ....[187]....
        /*1234*/ 	.word	0x000173a0


	//   ....[188]....
        /*1238*/ 	.word	0x000173c0


	//   ....[189]....
        /*123c*/ 	.word	0x000173e0


	//   ....[190]....
        /*1240*/ 	.word	0x00017400


	//   ....[191]....
        /*1244*/ 	.word	0x000191b0


	//   ....[192]....
        /*1248*/ 	.word	0x000191e0


	//   ....[193]....
        /*124c*/ 	.word	0x000191f0


	//   ....[194]....
        /*1250*/ 	.word	0x00019200


	//   ....[195]....
        /*1254*/ 	.word	0x00019210


	//   ....[196]....
        /*1258*/ 	.word	0x00019240


	//   ....[197]....
        /*125c*/ 	.word	0x00019260


	//   ....[198]....
        /*1260*/ 	.word	0x00019280


	//   ....[199]....
        /*1264*/ 	.word	0x0001a490


	//   ....[200]....
        /*1268*/ 	.word	0x0001a4b0


	//   ....[201]....
        /*126c*/ 	.word	0x0001a4c0


	//   ....[202]....
        /*1270*/ 	.word	0x0001a4d0


	//   ....[203]....
        /*1274*/ 	.word	0x0001a4e0


	//   ....[204]....
        /*1278*/ 	.word	0x0001a4f0


	//   ....[205]....
        /*127c*/ 	.word	0x0001a510


	//   ....[206]....
        /*1280*/ 	.word	0x0001a580


	//   ....[207]....
        /*1284*/ 	.word	0x0001a970


	//   ....[208]....
        /*1288*/ 	.word	0x0001a990


	//   ....[209]....
        /*128c*/ 	.word	0x0001a9f0


	//   ....[210]....
        /*1290*/ 	.word	0x0001aa00


	//   ....[211]....
        /*1294*/ 	.word	0x0001aa70


	//   ....[212]....
        /*1298*/ 	.word	0x0001aa90


	//   ....[213]....
        /*129c*/ 	.word	0x0001ab00


	//   ....[214]....
        /*12a0*/ 	.word	0x0001ab10


	//   ....[215]....
        /*12a4*/ 	.word	0x0001ab80


	//   ....[216]....
        /*12a8*/ 	.word	0x0001aba0


	//   ....[217]....
        /*12ac*/ 	.word	0x0001ac10


	//   ....[218]....
        /*12b0*/ 	.word	0x0001ac20


	//   ....[219]....
        /*12b4*/ 	.word	0x0001ac90


	//   ....[220]....
        /*12b8*/ 	.word	0x0001acb0


	//   ....[221]....
        /*12bc*/ 	.word	0x0001ad20


	//   ....[222]....
        /*12c0*/ 	.word	0x0001ad30


	//   ....[223]....
        /*12c4*/ 	.word	0x0001afb0


	//   ....[224]....
        /*12c8*/ 	.word	0x0001afd0


	//   ....[225]....
        /*12cc*/ 	.word	0x0001b320


	//   ....[226]....
        /*12d0*/ 	.word	0x0001b330


	//   ....[227]....
        /*12d4*/ 	.word	0x0001b680


	//   ....[228]....
        /*12d8*/ 	.word	0x0001b6a0


	//   ....[229]....
        /*12dc*/ 	.word	0x0001ba10


	//   ....[230]....
        /*12e0*/ 	.word	0x0001ba20


	//   ....[231]....
        /*12e4*/ 	.word	0x0001c570


	//   ....[232]....
        /*12e8*/ 	.word	0x0001c590


	//   ....[233]....
        /*12ec*/ 	.word	0x0001c600


	//   ....[234]....
        /*12f0*/ 	.word	0x0001c610


	//   ....[235]....
        /*12f4*/ 	.word	0x0001c680


	//   ....[236]....
        /*12f8*/ 	.word	0x0001c6a0


	//   ....[237]....
        /*12fc*/ 	.word	0x0001c710


	//   ....[238]....
        /*1300*/ 	.word	0x0001c720


	//   ....[239]....
        /*1304*/ 	.word	0x0001c790


	//   ....[240]....
        /*1308*/ 	.word	0x0001c7b0


	//   ....[241]....
        /*130c*/ 	.word	0x0001c820


	//   ....[242]....
        /*1310*/ 	.word	0x0001c830


	//   ....[243]....
        /*1314*/ 	.word	0x0001c8a0


	//   ....[244]....
        /*1318*/ 	.word	0x0001c8c0


	//   ....[245]....
        /*131c*/ 	.word	0x0001c930


	//   ....[246]....
        /*1320*/ 	.word	0x0001c940


	//   ....[247]....
        /*1324*/ 	.word	0x0001ca90


	//   ....[248]....
        /*1328*/ 	.word	0x0001cab0


	//   ....[249]....
        /*132c*/ 	.word	0x0001cbe0


	//   ....[250]....
        /*1330*/ 	.word	0x0001cc20


	//   ....[251]....
        /*1334*/ 	.word	0x0001cc50


	//   ....[252]....
        /*1338*/ 	.word	0x0001cc80


	//   ....[253]....
        /*133c*/ 	.word	0x0001ccb0


	//   ....[254]....
        /*1340*/ 	.word	0x0001cce0


	//   ....[255]....
        /*1344*/ 	.word	0x0001ce40


	//   ....[0]....
        /*1348*/ 	.word	0x0001ce80


	//   ....[1]....
        /*134c*/ 	.word	0x0001ceb0


	//   ....[2]....
        /*1350*/ 	.word	0x0001cee0


	//   ....[3]....
        /*1354*/ 	.word	0x0001cf10


	//   ....[4]....
        /*1358*/ 	.word	0x0001cf40


	//   ....[5]....
        /*135c*/ 	.word	0x0001cfd0


	//   ....[6]....
        /*1360*/ 	.word	0x0001d030


	//   ....[7]....
        /*1364*/ 	.word	0x0001d040


	//   ....[8]....
        /*1368*/ 	.word	0x0001d0a0


	//   ....[9]....
        /*136c*/ 	.word	0x0001db00


	//   ....[10]....
        /*1370*/ 	.word	0x0001db60


	//   ....[11]....
        /*1374*/ 	.word	0x0001dbb0


	//   ....[12]....
        /*1378*/ 	.word	0x0001dc00


	//   ....[13]....
        /*137c*/ 	.word	0x0001dc50


	//   ....[14]....
        /*1380*/ 	.word	0x0001dcc0


	//   ....[15]....
        /*1384*/ 	.word	0x0001dd10


	//   ....[16]....
        /*1388*/ 	.word	0x0001dd80


	//   ....[17]....
        /*138c*/ 	.word	0x0001ddf0


	//   ....[18]....
        /*1390*/ 	.word	0x0001de60


	//   ....[19]....
        /*1394*/ 	.word	0x0001ded0


	//   ....[20]....
        /*1398*/ 	.word	0x0001df40


	//   ....[21]....
        /*139c*/ 	.word	0x0001dfb0


	//   ....[22]....
        /*13a0*/ 	.word	0x0001e010


	//   ....[23]....
        /*13a4*/ 	.word	0x0001e080


	//   ....[24]....
        /*13a8*/ 	.word	0x0001e0f0


	//   ....[25]....
        /*13ac*/ 	.word	0x0001e160


	//   ....[26]....
        /*13b0*/ 	.word	0x0001e1c0


	//   ....[27]....
        /*13b4*/ 	.word	0x0001e230


	//   ....[28]....
        /*13b8*/ 	.word	0x0001e2a0


	//   ....[29]....
        /*13bc*/ 	.word	0x0001e310


	//   ....[30]....
        /*13c0*/ 	.word	0x0001e370


	//   ....[31]....
        /*13c4*/ 	.word	0x0001e3e0


	//   ....[32]....
        /*13c8*/ 	.word	0x0001e450


	//   ....[33]....
        /*13cc*/ 	.word	0x0001e4c0


	//   ....[34]....
        /*13d0*/ 	.word	0x0001e520


	//   ....[35]....
        /*13d4*/ 	.word	0x0001e590


	//   ....[36]....
        /*13d8*/ 	.word	0x0001e600


	//   ....[37]....
        /*13dc*/ 	.word	0x0001e6d0


	//   ....[38]....
        /*13e0*/ 	.word	0x0001e730


	//   ....[39]....
        /*13e4*/ 	.word	0x0001e810


	//   ....[40]....
        /*13e8*/ 	.word	0x0001e870


	//   ....[41]....
        /*13ec*/ 	.word	0x0001e950


	//   ....[42]....
        /*13f0*/ 	.word	0x0001e9b0


	//   ....[43]....
        /*13f4*/ 	.word	0x0001ea90


	//   ....[44]....
        /*13f8*/ 	.word	0x0001eaf0


	//   ....[45]....
        /*13fc*/ 	.word	0x0001eb60


	//   ....[46]....
        /*1400*/ 	.word	0x0001ebd0


	//   ....[47]....
        /*1404*/ 	.word	0x0001eec0


	//   ....[48]....
        /*1408*/ 	.word	0x0001f1b0


	//   ....[49]....
        /*140c*/ 	.word	0x0001f950


	//   ....[50]....
        /*1410*/ 	.word	0x0001f9a0


	//   ....[51]....
        /*1414*/ 	.word	0x0001f9f0


	//   ....[52]....
        /*1418*/ 	.word	0x0001fa40


	//   ....[53]....
        /*141c*/ 	.word	0x0001fa90


	//   ....[54]....
        /*1420*/ 	.word	0x0001fae0


	//   ....[55]....
        /*1424*/ 	.word	0x0001fb30


	//   ....[56]....
        /*1428*/ 	.word	0x0001fb80


	//   ....[57]....
        /*142c*/ 	.word	0x0001fbf0


	//   ....[58]....
        /*1430*/ 	.word	0x0001fc60


	//   ....[59]....
        /*1434*/ 	.word	0x0001fd30


	//   ....[60]....
        /*1438*/ 	.word	0x0001fd90


	//   ....[61]....
        /*143c*/ 	.word	0x0001fe70


	//   ....[62]....
        /*1440*/ 	.word	0x0001fed0


	//   ....[63]....
        /*1444*/ 	.word	0x0001ffb0


	//   ....[64]....
        /*1448*/ 	.word	0x00020010


	//   ....[65]....
        /*144c*/ 	.word	0x000200f0


	//   ....[66]....
        /*1450*/ 	.word	0x00020150


	//   ....[67]....
        /*1454*/ 	.word	0x000201c0


	//   ....[68]....
        /*1458*/ 	.word	0x00020230


	//   ....[69]....
        /*145c*/ 	.word	0x00020300


	//   ....[70]....
        /*1460*/ 	.word	0x00020360


	//   ....[71]....
        /*1464*/ 	.word	0x00020440


	//   ....[72]....
        /*1468*/ 	.word	0x000204a0


	//   ....[73]....
        /*146c*/ 	.word	0x00020580


	//   ....[74]....
        /*1470*/ 	.word	0x000205e0


	//   ....[75]....
        /*1474*/ 	.word	0x000206c0


	//   ....[76]....
        /*1478*/ 	.word	0x00020720


	//   ....[77]....
        /*147c*/ 	.word	0x00020790


	//   ....[78]....
        /*1480*/ 	.word	0x00020800


	//   ....[79]....
        /*1484*/ 	.word	0x00020ae0


	//   ....[80]....
        /*1488*/ 	.word	0x00020dc0


	//   ....[81]....
        /*148c*/ 	.word	0x00021580


	//   ....[82]....
        /*1490*/ 	.word	0x000215c0


	//   ....[83]....
        /*1494*/ 	.word	0x00021610


	//   ....[84]....
        /*1498*/ 	.word	0x00021650


	//   ....[85]....
        /*149c*/ 	.word	0x000216a0


	//   ....[86]....
        /*14a0*/ 	.word	0x000216e0


	//   ....[87]....
        /*14a4*/ 	.word	0x00021730


	//   ....[88]....
        /*14a8*/ 	.word	0x00021770


	//   ....[89]....
        /*14ac*/ 	.word	0x000217d0


	//   ....[90]....
        /*14b0*/ 	.word	0x00021840


	//   ....[91]....
        /*14b4*/ 	.word	0x000218b0


	//   ....[92]....
        /*14b8*/ 	.word	0x00021990


	//   ....[93]....
        /*14bc*/ 	.word	0x000219f0


	//   ....[94]....
        /*14c0*/ 	.word	0x00021ad0


	//   ....[95]....
        /*14c4*/ 	.word	0x00021b30


	//   ....[96]....
        /*14c8*/ 	.word	0x00021c10


	//   ....[97]....
        /*14cc*/ 	.word	0x00021c70


	//   ....[98]....
        /*14d0*/ 	.word	0x00021d50


	//   ....[99]....
        /*14d4*/ 	.word	0x00021db0


	//   ....[100]....
        /*14d8*/ 	.word	0x00021e00


	//   ....[101]....
        /*14dc*/ 	.word	0x00021e40


	//   ....[102]....
        /*14e0*/ 	.word	0x00021e90


	//   ....[103]....
        /*14e4*/ 	.word	0x00021ed0


	//   ....[104]....
        /*14e8*/ 	.word	0x00021f20


	//   ....[105]....
        /*14ec*/ 	.word	0x00021f60


	//   ....[106]....
        /*14f0*/ 	.word	0x00021fb0


	//   ....[107]....
        /*14f4*/ 	.word	0x00021ff0


	//   ....[108]....
        /*14f8*/ 	.word	0x00022040


	//   ....[109]....
        /*14fc*/ 	.word	0x00022090


	//   ....[110]....
        /*1500*/ 	.word	0x000220e0


	//   ....[111]....
        /*1504*/ 	.word	0x00022130


	//   ....[112]....
        /*1508*/ 	.word	0x00022180


	//   ....[113]....
        /*150c*/ 	.word	0x000221d0


	//   ....[114]....
        /*1510*/ 	.word	0x00022220


	//   ....[115]....
        /*1514*/ 	.word	0x00022270


	//   ....[116]....
        /*1518*/ 	.word	0x000222e0


	//   ....[117]....
        /*151c*/ 	.word	0x00022350


	//   ....[118]....
        /*1520*/ 	.word	0x000223c0


	//   ....[119]....
        /*1524*/ 	.word	0x00022420


	//   ....[120]....
        /*1528*/ 	.word	0x00022490


	//   ....[121]....
        /*152c*/ 	.word	0x00022500


	//   ....[122]....
        /*1530*/ 	.word	0x00022570


	//   ....[123]....
        /*1534*/ 	.word	0x000225d0


	//   ....[124]....
        /*1538*/ 	.word	0x00022640


	//   ....[125]....
        /*153c*/ 	.word	0x000226b0


	//   ....[126]....
        /*1540*/ 	.word	0x00022720


	//   ....[127]....
        /*1544*/ 	.word	0x00022780


	//   ....[128]....
        /*1548*/ 	.word	0x000227f0


	//   ....[129]....
        /*154c*/ 	.word	0x00022860


	//   ....[130]....
        /*1550*/ 	.word	0x000228d0


	//   ....[131]....
        /*1554*/ 	.word	0x00022930


	//   ....[132]....
        /*1558*/ 	.word	0x000229a0


	//   ....[133]....
        /*155c*/ 	.word	0x00022a10


	//   ....[134]....
        /*1560*/ 	.word	0x00022a80


	//   ....[135]....
        /*1564*/ 	.word	0x00022ae0


	//   ....[136]....
        /*1568*/ 	.word	0x00022b50


	//   ....[137]....
        /*156c*/ 	.word	0x00022bc0


	//   ....[138]....
        /*1570*/ 	.word	0x00022c30


	//   ....[139]....
        /*1574*/ 	.word	0x00022c90


	//   ....[140]....
        /*1578*/ 	.word	0x00022d00


	//   ....[141]....
        /*157c*/ 	.word	0x00022d70


	//   ....[142]....
        /*1580*/ 	.word	0x00022de0


	//   ....[143]....
        /*1584*/ 	.word	0x00022e40


	//   ....[144]....
        /*1588*/ 	.word	0x00022eb0


	//   ....[145]....
        /*158c*/ 	.word	0x00022f20


	//   ....[146]....
        /*1590*/ 	.word	0x00022f90


	//   ....[147]....
        /*1594*/ 	.word	0x00022ff0


	//   ....[148]....
        /*1598*/ 	.word	0x00023060


	//   ....[149]....
        /*159c*/ 	.word	0x000230d0


	//   ....[150]....
        /*15a0*/ 	.word	0x00023140


	//   ....[151]....
        /*15a4*/ 	.word	0x000231a0


	//   ....[152]....
        /*15a8*/ 	.word	0x00023210


	//   ....[153]....
        /*15ac*/ 	.word	0x00023280


	//   ....[154]....
        /*15b0*/ 	.word	0x000232f0


	//   ....[155]....
        /*15b4*/ 	.word	0x00023350


	//   ....[156]....
        /*15b8*/ 	.word	0x000233c0


	//   ....[157]....
        /*15bc*/ 	.word	0x00023430


	//   ....[158]....
        /*15c0*/ 	.word	0x00023480


	//   ....[159]....
        /*15c4*/ 	.word	0x000234c0


	//   ....[160]....
        /*15c8*/ 	.word	0x00023510


	//   ....[161]....
        /*15cc*/ 	.word	0x00023560


	//   ....[162]....
        /*15d0*/ 	.word	0x000235b0


	//   ....[163]....
        /*15d4*/ 	.word	0x00023620


	//   ....[164]....
        /*15d8*/ 	.word	0x00023670


	//   ....[165]....
        /*15dc*/ 	.word	0x000236c0


	//   ....[166]....
        /*15e0*/ 	.word	0x00023710


	//   ....[167]....
        /*15e4*/ 	.word	0x00023760


	//   ....[168]....
        /*15e8*/ 	.word	0x000237b0


	//   ....[169]....
        /*15ec*/ 	.word	0x00023820


	//   ....[170]....
        /*15f0*/ 	.word	0x00023870


	//   ....[171]....
        /*15f4*/ 	.word	0x000238e0


	//   ....[172]....
        /*15f8*/ 	.word	0x00023940


	//   ....[173]....
        /*15fc*/ 	.word	0x000239b0


	//----- nvinfo : EIATTR_EXIT_INSTR_OFFSETS
	.align		4
.L_286:
        /*1600*/ 	.byte	0x04, 0x1c
        /*1602*/ 	.short	(.L_288 - .L_287)


	//   ....[0]....
.L_287:
        /*1604*/ 	.word	0x000010d0


	//   ....[1]....
        /*1608*/ 	.word	0x0001dac0


	//----- nvinfo : EIATTR_MAX_THREADS
	.align		4
.L_288:
        /*160c*/ 	.byte	0x04, 0x05
        /*160e*/ 	.short	(.L_290 - .L_289)
.L_289:
        /*1610*/ 	.word	0x00000080
        /*1614*/ 	.word	0x00000001
        /*1618*/ 	.word	0x00000001


	//----- nvinfo : EIATTR_CRS_STACK_SIZE
	.align		4
.L_290:
        /*161c*/ 	.byte	0x04, 0x1e
        /*161e*/ 	.short	(.L_292 - .L_291)
.L_291:
        /*1620*/ 	.word	0x00000000
.L_292:


//--------------------- .nv.callgraph             --------------------------
	.section	.nv.callgraph,"",@"SHT_CUDA_CALLGRAPH"
	.align	4
	.sectionentsize	8
	.align		4
        /*0000*/ 	.word	0x00000000
	.align		4
        /*0004*/ 	.word	0xffffffff
	.align		4
        /*0008*/ 	.word	0x00000000
	.align		4
        /*000c*/ 	.word	0xfffffffe
	.align		4
        /*0010*/ 	.word	0x00000000
	.align		4
        /*0014*/ 	.word	0xfffffffd
	.align		4
        /*0018*/ 	.word	0x00000000
	.align		4
        /*001c*/ 	.word	0xfffffffc


//--------------------- .nv.rel.action            --------------------------
	.section	.nv.rel.action,"",@"SHT_CUDA_RELOCINFO"
	.align	8
	.sectionentsize	8
        /*0000*/ 	.byte	0x73, 0x00, 0x00, 0x00, 0x00, 0x00, 0x00, 0x00, 0x00, 0x00, 0x00, 0x11, 0x25, 0x00, 0x05, 0x36


//--------------------- .nv.constant4             --------------------------
	.section	.nv.constant4,"a",@progbits
	.align	8
	.align		8
.nv.constant4:
        /*0000*/ 	.dword	_ZN77_INTERNAL_c3abf77a_41_flash_fwd_hdim64_bf16_paged_split_sm80_cu_ef95aea4_38634cuda3std3__45__cpo5beginE
	.align		8
        /*0008*/ 	.dword	_ZN77_INTERNAL_c3abf77a_41_flash_fwd_hdim64_bf16_paged_split_sm80_cu_ef95aea4_38634cuda3std3__45__cpo3endE
	.align		8
        /*0010*/ 	.dword	_ZN77_INTERNAL_c3abf77a_41_flash_fwd_hdim64_bf16_paged_split_sm80_cu_ef95aea4_38634cuda3std3__45__cpo6cbeginE
	.align		8
        /*0018*/ 	.dword	_ZN77_INTERNAL_c3abf77a_41_flash_fwd_hdim64_bf16_paged_split_sm80_cu_ef95aea4_38634cuda3std3__45__cpo4cendE
	.align		8
        /*0020*/ 	.dword	_ZN77_INTERNAL_c3abf77a_41_flash_fwd_hdim64_bf16_paged_split_sm80_cu_ef95aea4_38634cuda3std3__479_GLOBAL__N__c3abf77a_41_flash_fwd_hdim64_bf16_paged_split_sm80_cu_ef95aea4_38636ignoreE
	.align		8
        /*0028*/ 	.dword	_ZN77_INTERNAL_c3abf77a_41_flash_fwd_hdim64_bf16_paged_split_sm80_cu_ef95aea4_38634cuda3std3__419piecewise_constructE
	.align		8
        /*0030*/ 	.dword	_ZN77_INTERNAL_c3abf77a_41_flash_fwd_hdim64_bf16_paged_split_sm80_cu_ef95aea4_38634cuda3std3__48in_placeE
	.align		8
        /*0038*/ 	.dword	_ZN77_INTERNAL_c3abf77a_41_flash_fwd_hdim64_bf16_paged_split_sm80_cu_ef95aea4_38634cuda3std6ranges3__45__cpo4swapE
	.align		8
        /*0040*/ 	.dword	_ZN77_INTERNAL_c3abf77a_41_flash_fwd_hdim64_bf16_paged_split_sm80_cu_ef95aea4_38634cuda3std6ranges3__45__cpo9iter_moveE
	.align		8
        /*0048*/ 	.dword	_ZN77_INTERNAL_c3abf77a_41_flash_fwd_hdim64_bf16_paged_split_sm80_cu_ef95aea4_38634cute7productE
	.align		8
        /*0050*/ 	.dword	_ZN77_INTERNAL_c3abf77a_41_flash_fwd_hdim64_bf16_paged_split_sm80_cu_ef95aea4_38634cute1_E


//--------------------- .nv.constant0._ZN7cutlass13device_kernelIN5flash19enable_sm80_to_sm89INS1_16FlashAttnFwdSm80INS1_25CollectiveMainloopFwdSm80ILi4ELi1ELb0EN4cute5tupleIJNS5_1CILi128EEENS7_ILi112EEENS7_ILi64EEEEEELi64ENS_10bfloat16_tEfNS_4arch4Sm80ELb0ELb0ELb0ELb0ELb1ELb0ELb1ELb1EEENS1_21CollectiveEpilogueFwdINS6_IJS8_SA_S9_EEENS6_IJNS7_ILi1EEESI_SI_EEESC_SE_Li128ELb0ELb1ELb1ELb0EEENS1_19SingleTileSchedulerILb0ELb1ELb1ELi128EEEEEEEEEvNT_6ParamsE --------------------------
	.section	.nv.constant0._ZN7cutlass13device_kernelIN5flash19enable_sm80_to_sm89INS1_16FlashAttnFwdSm80INS1_25CollectiveMainloopFwdSm80ILi4ELi1ELb0EN4cute5tupleIJNS5_1CILi128EEENS7_ILi112EEENS7_ILi64EEEEEELi64ENS_10bfloat16_tEfNS_4arch4Sm80ELb0ELb0ELb0ELb0ELb1ELb0ELb1ELb1EEENS1_21CollectiveEpilogueFwdINS6_IJS8_SA_S9_EEENS6_IJNS7_ILi1EEESI_SI_EEESC_SE_Li128ELb0ELb1ELb1ELb0EEENS1_19SingleTileSchedulerILb0ELb1ELb1ELi128EEEEEEEEEvNT_6ParamsE,"a",@progbits
	.sectionflags	@""
	.align	4
.nv.constant0._ZN7cutlass13device_kernelIN5flash19enable_sm80_to_sm89INS1_16FlashAttnFwdSm80INS1_25CollectiveMainloopFwdSm80ILi4ELi1ELb0EN4cute5tupleIJNS5_1CILi128EEENS7_ILi112EEENS7_ILi64EEEEEELi64ENS_10bfloat16_tEfNS_4arch4Sm80ELb0ELb0ELb0ELb0ELb1ELb0ELb1ELb1EEENS1_21CollectiveEpilogueFwdINS6_IJS8_SA_S9_EEENS6_IJNS7_ILi1EEESI_SI_EEESC_SE_Li128ELb0ELb1ELb1ELb0EEENS1_19SingleTileSchedulerILb0ELb1ELb1ELi128EEEEEEEEEvNT_6ParamsE:
	.zero		1400


//--------------------- .nv.constant0._ZN7cutlass13device_kernelIN5flash19enable_sm80_to_sm89INS1_16FlashAttnFwdSm80INS1_25CollectiveMainloopFwdSm80ILi4ELi1ELb0EN4cute5tupleIJNS5_1CILi128EEENS7_ILi80EEENS7_ILi64EEEEEELi64ENS_10bfloat16_tEfNS_4arch4Sm80ELb0ELb0ELb0ELb1ELb1ELb0ELb1ELb1EEENS1_21CollectiveEpilogueFwdINS6_IJS8_SA_S9_EEENS6_IJNS7_ILi1EEESI_SI_EEESC_SE_Li128ELb1ELb1ELb1ELb0EEENS1_36VarlenDynamicPersistentTileSchedulerILi128ELi80ELi128ELi128ELb1ELb1ELb0ELb0ELb1ELb1EEEEEEEEEvNT_6ParamsE --------------------------
	.section	.nv.constant0._ZN7cutlass13device_kernelIN5flash19enable_sm80_to_sm89INS1_16FlashAttnFwdSm80INS1_25CollectiveMainloopFwdSm80ILi4ELi1ELb0EN4cute5tupleIJNS5_1CILi128EEENS7_ILi80EEENS7_ILi64EEEEEELi64ENS_10bfloat16_tEfNS_4arch4Sm80ELb0ELb0ELb0ELb1ELb1ELb0ELb1ELb1EEENS1_21CollectiveEpilogueFwdINS6_IJS8_SA_S9_EEENS6_IJNS7_ILi1EEESI_SI_EEESC_SE_Li128ELb1ELb1ELb1ELb0EEENS1_36VarlenDynamicPersistentTileSchedulerILi128ELi80ELi128ELi128ELb1ELb1ELb0ELb0ELb1ELb1EEEEEEEEEvNT_6ParamsE,"a",@progbits
	.sectionflags	@""
	.align	4
.nv.constant0._ZN7cutlass13device_kernelIN5flash19enable_sm80_to_sm89INS1_16FlashAttnFwdSm80INS1_25CollectiveMainloopFwdSm80ILi4ELi1ELb0EN4cute5tupleIJNS5_1CILi128EEENS7_ILi80EEENS7_ILi64EEEEEELi64ENS_10bfloat16_tEfNS_4arch4Sm80ELb0ELb0ELb0ELb1ELb1ELb0ELb1ELb1EEENS1_21CollectiveEpilogueFwdINS6_IJS8_SA_S9_EEENS6_IJNS7_ILi1EEESI_SI_EEESC_SE_Li128ELb1ELb1ELb1ELb0EEENS1_36VarlenDynamicPersistentTileSchedulerILi128ELi80ELi128ELi128ELb1ELb1ELb0ELb0ELb1ELb1EEEEEEEEEvNT_6ParamsE:
	.zero		1432


//--------------------- .nv.constant0._ZN7cutlass13device_kernelIN5flash19enable_sm80_to_sm89INS1_16FlashAttnFwdSm80INS1_25CollectiveMainloopFwdSm80ILi4ELi1ELb0EN4cute5tupleIJNS5_1CILi128EEENS7_ILi80EEENS7_ILi64EEEEEELi64ENS_10bfloat16_tEfNS_4arch4Sm80ELb0ELb0ELb0ELb1ELb1ELb1ELb1ELb1EEENS1_21CollectiveEpilogueFwdINS6_IJS8_SA_S9_EEENS6_IJNS7_ILi1EEESI_SI_EEESC_SE_Li128ELb1ELb1ELb1ELb0EEENS1_36VarlenDynamicPersistentTileSchedulerILi128ELi80ELi128ELi128ELb1ELb1ELb0ELb0ELb1ELb1EEEEEEEEEvNT_6ParamsE --------------------------
	.section	.nv.constant0._ZN7cutlass13device_kernelIN5flash19enable_sm80_to_sm89INS1_16FlashAttnFwdSm80INS1_25CollectiveMainloopFwdSm80ILi4ELi1ELb0EN4cute5tupleIJNS5_1CILi128EEENS7_ILi80EEENS7_ILi64EEEEEELi64ENS_10bfloat16_tEfNS_4arch4Sm80ELb0ELb0ELb0ELb1ELb1ELb1ELb1ELb1EEENS1_21CollectiveEpilogueFwdINS6_IJS8_SA_S9_EEENS6_IJNS7_ILi1EEESI_SI_EEESC_SE_Li128ELb1ELb1ELb1ELb0EEENS1_36VarlenDynamicPersistentTileSchedulerILi128ELi80ELi128ELi128ELb1ELb1ELb0ELb0ELb1ELb1EEEEEEEEEvNT_6ParamsE,"a",@progbits
	.sectionflags	@""
	.align	4
.nv.constant0._ZN7cutlass13device_kernelIN5flash19enable_sm80_to_sm89INS1_16FlashAttnFwdSm80INS1_25CollectiveMainloopFwdSm80ILi4ELi1ELb0EN4cute5tupleIJNS5_1CILi128EEENS7_ILi80EEENS7_ILi64EEEEEELi64ENS_10bfloat16_tEfNS_4arch4Sm80ELb0ELb0ELb0ELb1ELb1ELb1ELb1ELb1EEENS1_21CollectiveEpilogueFwdINS6_IJS8_SA_S9_EEENS6_IJNS7_ILi1EEESI_SI_EEESC_SE_Li128ELb1ELb1ELb1ELb0EEENS1_36VarlenDynamicPersistentTileSchedulerILi128ELi80ELi128ELi128ELb1ELb1ELb0ELb0ELb1ELb1EEEEEEEEEvNT_6ParamsE:
	.zero		1432


//--------------------- .nv.constant0._ZN7cutlass13device_kernelIN5flash19enable_sm80_to_sm89INS1_16FlashAttnFwdSm80INS1_25CollectiveMainloopFwdSm80ILi4ELi1ELb0EN4cute5tupleIJNS5_1CILi128EEENS7_ILi96EEENS7_ILi64EEEEEELi64ENS_10bfloat16_tEfNS_4arch4Sm80ELb0ELb1ELb0ELb0ELb1ELb0ELb1ELb1EEENS1_21CollectiveEpilogueFwdINS6_IJS8_SA_S9_EEENS6_IJNS7_ILi1EEESI_SI_EEESC_SE_Li128ELb0ELb1ELb1ELb0EEENS1_19SingleTileSchedulerILb0ELb1ELb1ELi128EEEEEEEEEvNT_6ParamsE --------------------------
	.section	.nv.constant0._ZN7cutlass13device_kernelIN5flash19enable_sm80_to_sm89INS1_16FlashAttnFwdSm80INS1_25CollectiveMainloopFwdSm80ILi4ELi1ELb0EN4cute5tupleIJNS5_1CILi128EEENS7_ILi96EEENS7_ILi64EEEEEELi64ENS_10bfloat16_tEfNS_4arch4Sm80ELb0ELb1ELb0ELb0ELb1ELb0ELb1ELb1EEENS1_21CollectiveEpilogueFwdINS6_IJS8_SA_S9_EEENS6_IJNS7_ILi1EEESI_SI_EEESC_SE_Li128ELb0ELb1ELb1ELb0EEENS1_19SingleTileSchedulerILb0ELb1ELb1ELi128EEEEEEEEEvNT_6ParamsE,"a",@progbits
	.sectionflags	@""
	.align	4
.nv.constant0._ZN7cutlass13device_kernelIN5flash19enable_sm80_to_sm89INS1_16FlashAttnFwdSm80INS1_25CollectiveMainloopFwdSm80ILi4ELi1ELb0EN4cute5tupleIJNS5_1CILi128EEENS7_ILi96EEENS7_ILi64EEEEEELi64ENS_10bfloat16_tEfNS_4arch4Sm80ELb0ELb1ELb0ELb0ELb1ELb0ELb1ELb1EEENS1_21CollectiveEpilogueFwdINS6_IJS8_SA_S9_EEENS6_IJNS7_ILi1EEESI_SI_EEESC_SE_Li128ELb0ELb1ELb1ELb0EEENS1_19SingleTileSchedulerILb0ELb1ELb1ELi128EEEEEEEEEvNT_6ParamsE:
	.zero		1400


//--------------------- .nv.constant0._ZN7cutlass13device_kernelIN5flash19enable_sm80_to_sm89INS1_16FlashAttnFwdSm80INS1_25CollectiveMainloopFwdSm80ILi4ELi1ELb0EN4cute5tupleIJNS5_1CILi128EEENS7_ILi80EEENS7_ILi64EEEEEELi64ENS_10bfloat16_tEfNS_4arch4Sm80ELb0ELb1ELb0ELb1ELb1ELb0ELb1ELb1EEENS1_21CollectiveEpilogueFwdINS6_IJS8_SA_S9_EEENS6_IJNS7_ILi1EEESI_SI_EEESC_SE_Li128ELb1ELb1ELb1ELb0EEENS1_36VarlenDynamicPersistentTileSchedulerILi128ELi80ELi128ELi128ELb1ELb1ELb0ELb1ELb0ELb1EEEEEEEEEvNT_6ParamsE --------------------------
	.section	.nv.constant0._ZN7cutlass13device_kernelIN5flash19enable_sm80_to_sm89INS1_16FlashAttnFwdSm80INS1_25CollectiveMainloopFwdSm80ILi4ELi1ELb0EN4cute5tupleIJNS5_1CILi128EEENS7_ILi80EEENS7_ILi64EEEEEELi64ENS_10bfloat16_tEfNS_4arch4Sm80ELb0ELb1ELb0ELb1ELb1ELb0ELb1ELb1EEENS1_21CollectiveEpilogueFwdINS6_IJS8_SA_S9_EEENS6_IJNS7_ILi1EEESI_SI_EEESC_SE_Li128ELb1ELb1ELb1ELb0EEENS1_36VarlenDynamicPersistentTileSchedulerILi128ELi80ELi128ELi128ELb1ELb1ELb0ELb1ELb0ELb1EEEEEEEEEvNT_6ParamsE,"a",@progbits
	.sectionflags	@""
	.align	4
.nv.constant0._ZN7cutlass13device_kernelIN5flash19enable_sm80_to_sm89INS1_16FlashAttnFwdSm80INS1_25CollectiveMainloopFwdSm80ILi4ELi1ELb0EN4cute5tupleIJNS5_1CILi128EEENS7_ILi80EEENS7_ILi64EEEEEELi64ENS_10bfloat16_tEfNS_4arch4Sm80ELb0ELb1ELb0ELb1ELb1ELb0ELb1ELb1EEENS1_21CollectiveEpilogueFwdINS6_IJS8_SA_S9_EEENS6_IJNS7_ILi1EEESI_SI_EEESC_SE_Li128ELb1ELb1ELb1ELb0EEENS1_36VarlenDynamicPersistentTileSchedulerILi128ELi80ELi128ELi128ELb1ELb1ELb0ELb1ELb0ELb1EEEEEEEEEvNT_6ParamsE:
	.zero		1432


//--------------------- .nv.constant0._ZN7cutlass13device_kernelIN5flash19enable_sm80_to_sm89INS1_16FlashAttnFwdSm80INS1_25CollectiveMainloopFwdSm80ILi4ELi1ELb0EN4cute5tupleIJNS5_1CILi128EEENS7_ILi80EEENS7_ILi64EEEEEELi64ENS_10bfloat16_tEfNS_4arch4Sm80ELb0ELb1ELb0ELb1ELb1ELb1ELb1ELb1EEENS1_21CollectiveEpilogueFwdINS6_IJS8_SA_S9_EEENS6_IJNS7_ILi1EEESI_SI_EEESC_SE_Li128ELb1ELb1ELb1ELb0EEENS1_36VarlenDynamicPersistentTileSchedulerILi128ELi80ELi128ELi128ELb1ELb1ELb0ELb1ELb0ELb1EEEEEEEEEvNT_6ParamsE --------------------------
	.section	.nv.constant0._ZN7cutlass13device_kernelIN5flash19enable_sm80_to_sm89INS1_16FlashAttnFwdSm80INS1_25CollectiveMainloopFwdSm80ILi4ELi1ELb0EN4cute5tupleIJNS5_1CILi128EEENS7_ILi80EEENS7_ILi64EEEEEELi64ENS_10bfloat16_tEfNS_4arch4Sm80ELb0ELb1ELb0ELb1ELb1ELb1ELb1ELb1EEENS1_21CollectiveEpilogueFwdINS6_IJS8_SA_S9_EEENS6_IJNS7_ILi1EEESI_SI_EEESC_SE_Li128ELb1ELb1ELb1ELb0EEENS1_36VarlenDynamicPersistentTileSchedulerILi128ELi80ELi128ELi128ELb1ELb1ELb0ELb1ELb0ELb1EEEEEEEEEvNT_6ParamsE,"a",@progbits
	.sectionflags	@""
	.align	4
.nv.constant0._ZN7cutlass13device_kernelIN5flash19enable_sm80_to_sm89INS1_16FlashAttnFwdSm80INS1_25CollectiveMainloopFwdSm80ILi4ELi1ELb0EN4cute5tupleIJNS5_1CILi128EEENS7_ILi80EEENS7_ILi64EEEEEELi64ENS_10bfloat16_tEfNS_4arch4Sm80ELb0ELb1ELb0ELb1ELb1ELb1ELb1ELb1EEENS1_21CollectiveEpilogueFwdINS6_IJS8_SA_S9_EEENS6_IJNS7_ILi1EEESI_SI_EEESC_SE_Li128ELb1ELb1ELb1ELb0EEENS1_36VarlenDynamicPersistentTileSchedulerILi128ELi80ELi128ELi128ELb1ELb1ELb0ELb1ELb0ELb1EEEEEEEEEvNT_6ParamsE:
	.zero		1432


//--------------------- .nv.constant0._ZN7cutlass13device_kernelIN5flash19enable_sm80_to_sm89INS1_16FlashAttnFwdSm80INS1_25CollectiveMainloopFwdSm80ILi4ELi1ELb0EN4cute5tupleIJNS5_1CILi128EEENS7_ILi112EEENS7_ILi64EEEEEELi64ENS_10bfloat16_tEfNS_4arch4Sm80ELb1ELb0ELb0ELb0ELb1ELb0ELb1ELb1EEENS1_21CollectiveEpilogueFwdINS6_IJS8_SA_S9_EEENS6_IJNS7_ILi1EEESI_SI_EEESC_SE_Li128ELb0ELb1ELb1ELb0EEENS1_30DynamicPersistentTileSchedulerILi128ELi128ELb1ELb1ELb0EEEEEEEEEvNT_6ParamsE --------------------------
	.section	.nv.constant0._ZN7cutlass13device_kernelIN5flash19enable_sm80_to_sm89INS1_16FlashAttnFwdSm80INS1_25CollectiveMainloopFwdSm80ILi4ELi1ELb0EN4cute5tupleIJNS5_1CILi128EEENS7_ILi112EEENS7_ILi64EEEEEELi64ENS_10bfloat16_tEfNS_4arch4Sm80ELb1ELb0ELb0ELb0ELb1ELb0ELb1ELb1EEENS1_21CollectiveEpilogueFwdINS6_IJS8_SA_S9_EEENS6_IJNS7_ILi1EEESI_SI_EEESC_SE_Li128ELb0ELb1ELb1ELb0EEENS1_30DynamicPersistentTileSchedulerILi128ELi128ELb1ELb1ELb0EEEEEEEEEvNT_6ParamsE,"a",@progbits
	.sectionflags	@""
	.align	4
.nv.constant0._ZN7cutlass13device_kernelIN5flash19enable_sm80_to_sm89INS1_16FlashAttnFwdSm80INS1_25CollectiveMainloopFwdSm80ILi4ELi1ELb0EN4cute5tupleIJNS5_1CILi128EEENS7_ILi112EEENS7_ILi64EEEEEELi64ENS_10bfloat16_tEfNS_4arch4Sm80ELb1ELb0ELb0ELb0ELb1ELb0ELb1ELb1EEENS1_21CollectiveEpilogueFwdINS6_IJS8_SA_S9_EEENS6_IJNS7_ILi1EEESI_SI_EEESC_SE_Li128ELb0ELb1ELb1ELb0EEENS1_30DynamicPersistentTileSchedulerILi128ELi128ELb1ELb1ELb0EEEEEEEEEvNT_6ParamsE:
	.zero		1416


//--------------------- .nv.constant0._ZN7cutlass13device_kernelIN5flash19enable_sm80_to_sm89INS1_16FlashAttnFwdSm80INS1_25CollectiveMainloopFwdSm80ILi4ELi1ELb0EN4cute5tupleIJNS5_1CILi128EEENS7_ILi80EEENS7_ILi64EEEEEELi64ENS_10bfloat16_tEfNS_4arch4Sm80ELb1ELb0ELb0ELb1ELb1ELb0ELb1ELb1EEENS1_21CollectiveEpilogueFwdINS6_IJS8_SA_S9_EEENS6_IJNS7_ILi1EEESI_SI_EEESC_SE_Li128ELb1ELb1ELb1ELb0EEENS1_36VarlenDynamicPersistentTileSchedulerILi128ELi80ELi128ELi128ELb1ELb1ELb0ELb1ELb1ELb1EEEEEEEEEvNT_6ParamsE --------------------------
	.section	.nv.constant0._ZN7cutlass13device_kernelIN5flash19enable_sm80_to_sm89INS1_16FlashAttnFwdSm80INS1_25CollectiveMainloopFwdSm80ILi4ELi1ELb0EN4cute5tupleIJNS5_1CILi128EEENS7_ILi80EEENS7_ILi64EEEEEELi64ENS_10bfloat16_tEfNS_4arch4Sm80ELb1ELb0ELb0ELb1ELb1ELb0ELb1ELb1EEENS1_21CollectiveEpilogueFwdINS6_IJS8_SA_S9_EEENS6_IJNS7_ILi1EEESI_SI_EEESC_SE_Li128ELb1ELb1ELb1ELb0EEENS1_36VarlenDynamicPersistentTileSchedulerILi128ELi80ELi128ELi128ELb1ELb1ELb0ELb1ELb1ELb1EEEEEEEEEvNT_6ParamsE,"a",@progbits
	.sectionflags	@""
	.align	4
.nv.constant0._ZN7cutlass13device_kernelIN5flash19enable_sm80_to_sm89INS1_16FlashAttnFwdSm80INS1_25CollectiveMainloopFwdSm80ILi4ELi1ELb0EN4cute5tupleIJNS5_1CILi128EEENS7_ILi80EEENS7_ILi64EEEEEELi64ENS_10bfloat16_tEfNS_4arch4Sm80ELb1ELb0ELb0ELb1ELb1ELb0ELb1ELb1EEENS1_21CollectiveEpilogueFwdINS6_IJS8_SA_S9_EEENS6_IJNS7_ILi1EEESI_SI_EEESC_SE_Li128ELb1ELb1ELb1ELb0EEENS1_36VarlenDynamicPersistentTileSchedulerILi128ELi80ELi128ELi128ELb1ELb1ELb0ELb1ELb1ELb1EEEEEEEEEvNT_6ParamsE:
	.zero		1432


//--------------------- .nv.constant0._ZN7cutlass13device_kernelIN5flash19enable_sm80_to_sm89INS1_16FlashAttnFwdSm80INS1_25CollectiveMainloopFwdSm80ILi4ELi1ELb0EN4cute5tupleIJNS5_1CILi128EEENS7_ILi80EEENS7_ILi64EEEEEELi64ENS_10bfloat16_tEfNS_4arch4Sm80ELb1ELb0ELb0ELb1ELb1ELb1ELb1ELb1EEENS1_21CollectiveEpilogueFwdINS6_IJS8_SA_S9_EEENS6_IJNS7_ILi1EEESI_SI_EEESC_SE_Li128ELb1ELb1ELb1ELb0EEENS1_36VarlenDynamicPersistentTileSchedulerILi128ELi80ELi128ELi128ELb1ELb1ELb0ELb1ELb1ELb1EEEEEEEEEvNT_6ParamsE --------------------------
	.section	.nv.constant0._ZN7cutlass13device_kernelIN5flash19enable_sm80_to_sm89INS1_16FlashAttnFwdSm80INS1_25CollectiveMainloopFwdSm80ILi4ELi1ELb0EN4cute5tupleIJNS5_1CILi128EEENS7_ILi80EEENS7_ILi64EEEEEELi64ENS_10bfloat16_tEfNS_4arch4Sm80ELb1ELb0ELb0ELb1ELb1ELb1ELb1ELb1EEENS1_21CollectiveEpilogueFwdINS6_IJS8_SA_S9_EEENS6_IJNS7_ILi1EEESI_SI_EEESC_SE_Li128ELb1ELb1ELb1ELb0EEENS1_36VarlenDynamicPersistentTileSchedulerILi128ELi80ELi128ELi128ELb1ELb1ELb0ELb1ELb1ELb1EEEEEEEEEvNT_6ParamsE,"a",@progbits
	.sectionflags	@""
	.align	4
.nv.constant0._ZN7cutlass13device_kernelIN5flash19enable_sm80_to_sm89INS1_16FlashAttnFwdSm80INS1_25CollectiveMainloopFwdSm80ILi4ELi1ELb0EN4cute5tupleIJNS5_1CILi128EEENS7_ILi80EEENS7_ILi64EEEEEELi64ENS_10bfloat16_tEfNS_4arch4Sm80ELb1ELb0ELb0ELb1ELb1ELb1ELb1ELb1EEENS1_21CollectiveEpilogueFwdINS6_IJS8_SA_S9_EEENS6_IJNS7_ILi1EEESI_SI_EEESC_SE_Li128ELb1ELb1ELb1ELb0EEENS1_36VarlenDynamicPersistentTileSchedulerILi128ELi80ELi128ELi128ELb1ELb1ELb0ELb1ELb1ELb1EEEEEEEEEvNT_6ParamsE:
	.zero		1432


//--------------------- .text._ZN7cutlass13device_kernelIN5flash19enable_sm80_to_sm89INS1_16FlashAttnFwdSm80INS1_25CollectiveMainloopFwdSm80ILi4ELi1ELb0EN4cute5tupleIJNS5_1CILi128EEENS7_ILi112EEENS7_ILi64EEEEEELi64ENS_10bfloat16_tEfNS_4arch4Sm80ELb0ELb0ELb0ELb0ELb1ELb0ELb1ELb1EEENS1_21CollectiveEpilogueFwdINS6_IJS8_SA_S9_EEENS6_IJNS7_ILi1EEESI_SI_EEESC_SE_Li128ELb0ELb1ELb1ELb0EEENS1_19SingleTileSchedulerILb0ELb1ELb1ELi128EEEEEEEEEvNT_6ParamsE --------------------------
	.section	.text._ZN7cutlass13device_kernelIN5flash19enable_sm80_to_sm89INS1_16FlashAttnFwdSm80INS1_25CollectiveMainloopFwdSm80ILi4ELi1ELb0EN4cute5tupleIJNS5_1CILi128EEENS7_ILi112EEENS7_ILi64EEEEEELi64ENS_10bfloat16_tEfNS_4arch4Sm80ELb0ELb0ELb0ELb0ELb1ELb0ELb1ELb1EEENS1_21CollectiveEpilogueFwdINS6_IJS8_SA_S9_EEENS6_IJNS7_ILi1EEESI_SI_EEESC_SE_Li128ELb0ELb1ELb1ELb0EEENS1_19SingleTileSchedulerILb0ELb1ELb1ELi128EEEEEEEEEvNT_6ParamsE,"ax",@progbits
	.sectioninfo	@"SHI_REGISTERS=255"
	.align	128
.text._ZN7cutlass13device_kernelIN5flash19enable_sm80_to_sm89INS1_16FlashAttnFwdSm80INS1_25CollectiveMainloopFwdSm80ILi4ELi1ELb0EN4cute5tupleIJNS5_1CILi128EEENS7_ILi112EEENS7_ILi64EEEEEELi64ENS_10bfloat16_tEfNS_4arch4Sm80ELb0ELb0ELb0ELb0ELb1ELb0ELb1ELb1EEENS1_21CollectiveEpilogueFwdINS6_IJS8_SA_S9_EEENS6_IJNS7_ILi1EEESI_SI_EEESC_SE_Li128ELb0ELb1ELb1ELb0EEENS1_19SingleTileSchedulerILb0ELb1ELb1ELi128EEEEEEEEEvNT_6ParamsE:
        .type           _ZN7cutlass13device_kernelIN5flash19enable_sm80_to_sm89INS1_16FlashAttnFwdSm80INS1_25CollectiveMainloopFwdSm80ILi4ELi1ELb0EN4cute5tupleIJNS5_1CILi128EEENS7_ILi112EEENS7_ILi64EEEEEELi64ENS_10bfloat16_tEfNS_4arch4Sm80ELb0ELb0ELb0ELb0ELb1ELb0ELb1ELb1EEENS1_21CollectiveEpilogueFwdINS6_IJS8_SA_S9_EEENS6_IJNS7_ILi1EEESI_SI_EEESC_SE_Li128ELb0ELb1ELb1ELb0EEENS1_19SingleTileSchedulerILb0ELb1ELb1ELi128EEEEEEEEEvNT_6ParamsE,@function
        .size           _ZN7cutlass13device_kernelIN5flash19enable_sm80_to_sm89INS1_16FlashAttnFwdSm80INS1_25CollectiveMainloopFwdSm80ILi4ELi1ELb0EN4cute5tupleIJNS5_1CILi128EEENS7_ILi112EEENS7_ILi64EEEEEELi64ENS_10bfloat16_tEfNS_4arch4Sm80ELb0ELb0ELb0ELb0ELb1ELb0ELb1ELb1EEENS1_21CollectiveEpilogueFwdINS6_IJS8_SA_S9_EEENS6_IJNS7_ILi1EEESI_SI_EEESC_SE_Li128ELb0ELb1ELb1ELb0EEENS1_19SingleTileSchedulerILb0ELb1ELb1ELi128EEEEEEEEEvNT_6ParamsE,(.L_x_1909 - _ZN7cutlass13device_kernelIN5flash19enable_sm80_to_sm89INS1_16FlashAttnFwdSm80INS1_25CollectiveMainloopFwdSm80ILi4ELi1ELb0EN4cute5tupleIJNS5_1CILi128EEENS7_ILi112EEENS7_ILi64EEEEEELi64ENS_10bfloat16_tEfNS_4arch4Sm80ELb0ELb0ELb0ELb0ELb1ELb0ELb1ELb1EEENS1_21CollectiveEpilogueFwdINS6_IJS8_SA_S9_EEENS6_IJNS7_ILi1EEESI_SI_EEESC_SE_Li128ELb0ELb1ELb1ELb0EEENS1_19SingleTileSchedulerILb0ELb1ELb1ELi128EEEEEEEEEvNT_6ParamsE)
        .other          _ZN7cutlass13device_kernelIN5flash19enable_sm80_to_sm89INS1_16FlashAttnFwdSm80INS1_25CollectiveMainloopFwdSm80ILi4ELi1ELb0EN4cute5tupleIJNS5_1CILi128EEENS7_ILi112EEENS7_ILi64EEEEEELi64ENS_10bfloat16_tEfNS_4arch4Sm80ELb0ELb0ELb0ELb0ELb1ELb0ELb1ELb1EEENS1_21CollectiveEpilogueFwdINS6_IJS8_SA_S9_EEENS6_IJNS7_ILi1EEESI_SI_EEESC_SE_Li128ELb0ELb1ELb1ELb0EEENS1_19SingleTileSchedulerILb0ELb1ELb1ELi128EEEEEEEEEvNT_6ParamsE,@"STO_CUDA_ENTRY STV_DEFAULT"
_ZN7cutlass13device_kernelIN5flash19enable_sm80_to_sm89INS1_16FlashAttnFwdSm80INS1_25CollectiveMainloopFwdSm80ILi4ELi1ELb0EN4cute5tupleIJNS5_1CILi128EEENS7_ILi112EEENS7_ILi64EEEEEELi64ENS_10bfloat16_tEfNS_4arch4Sm80ELb0ELb0ELb0ELb0ELb1ELb0ELb1ELb1EEENS1_21CollectiveEpilogueFwdINS6_IJS8_SA_S9_EEENS6_IJNS7_ILi1EEESI_SI_EEESC_SE_Li128ELb0ELb1ELb1ELb0EEENS1_19SingleTileSchedulerILb0ELb1ELb1ELi128EEEEEEEEEvNT_6ParamsE:
[----:B------:R-:W-:Y:S02]  /*0000*/  MOV R1, c[0x0][0x28] ;  /* 0x00000a0000017a02 */ /* 0x000fe40000000f00 */
[----:B------:R-:W1:Y:S01]  /*0010*/  S2R R224, SR_TID.X ;  /* 0x0000000000e07919 */ /* 0x000e620000002100 */
[----:B------:R-:W2:Y:S01]  /*0020*/  S2UR UR7, SR_CTAID.Y ;  /* 0x00000000000779c3 */ /* 0x000ea20000002600 */
[----:B------:R-:W-:-:S07]  /*0030*/  IADD3 R1, R1, -0x20, RZ ;  /* 0xffffffe001017810 */ /* 0x000fce0007ffe0ff */
[----:B------:R-:W3:Y:S01]  /*0040*/  S2UR UR6, SR_CTAID.Z ;  /* 0x00000000000679c3 */ /* 0x000ee20000002700 */
[----:B-1----:R-:W-:-:S06]  /*0050*/  SHF.R.U32.HI R0, RZ, 0x5, R224 ;  /* 0x00000005ff007819 */ /* 0x002fcc00000116e0 */
[----:B------:R-:W1:Y:S02]  /*0060*/  SHFL.IDX PT, R0, R0, RZ, 0x1f ;  /* 0x00001fff00007589 */ /* 0x000e6400000e0000 */
[----:B-1----:R-:W-:-:S13]  /*0070*/  ISETP.NE.AND P0, PT, R0, RZ, PT ;  /* 0x000000ff0000720c */ /* 0x002fda0003f05270 */
[----:B--23--:R-:W-:Y:S05]  /*0080*/  @!P0 BRA `(.L_x_0) ;  /* 0x0000009000008947 */ /* 0x00cfea0003800000 */
[----:B------:R-:W-:Y:S01]  /*0090*/  MOV R0, c[0x0][0x550] ;  /* 0x0001540000007a02 */ /* 0x000fe20000000f00 */
[----:B------:R-:W-:-:S03]  /*00a0*/  UMOV UR10, UR7 ;  /* 0x00000007000a7c82 */ /* 0x000fc60008000000 */
[----:B------:R-:W-:-:S13]  /*00b0*/  ISETP.NE.AND P0, PT, R0, 0x1, PT ;  /* 0x000000010000780c */ /* 0x000fda0003f05270 */
[----:B------:R-:W-:Y:S05]  /*00c0*/  @!P0 BRA `(.L_x_1) ;  /* 0x000000b000008947 */ /* 0x000fea0003800000 */
[----:B------:R-:W-:Y:S02]  /*00d0*/  ULDC UR4, c[0x0][0x554] ;  /* 0x0001550000047ab9 */ /* 0x000fe40000000800 */
[----:B------:R-:W-:Y:S02]  /*00e0*/  UIMAD.WIDE.U32 UR4, UR7, UR4, URZ ;  /* 0x00000004070472a5 */ /* 0x000fe4000f8e003f */
[----:B------:R-:W-:Y:S02]  /*00f0*/  ULDC UR10, c[0x0][0x558] ;  /* 0x00015600000a7ab9 */ /* 0x000fe40000000800 */
[----:B------:R-:W-:Y:S01]  /*0100*/  USHF.R.U32.HI UR10, URZ, UR10, UR5 ;  /* 0x0000000a3f0a7299 */ /* 0x000fe20008011605 */
[----:B------:R-:W-:Y:S05]  /*0110*/  BRA `(.L_x_1) ;  /* 0x0000006000007947 */ /* 0x000fea0003800000 */
.L_x_0:
[----:B------:R-:W-:Y:S02]  /*0120*/  ULDC.64 UR4, c[0x0][0x550] ;  /* 0x0001540000047ab9 */ /* 0x000fe40000000a00 */
[----:B------:R-:W-:Y:S02]  /*0130*/  UISETP.NE.AND UP0, UPT, UR4, 0x1, UPT ;  /* 0x000000010400788c */ /* 0x000fe4000bf05270 */
[----:B------:R-:W-:-:S02]  /*0140*/  UIMAD.WIDE.U32 UR8, UR7, UR5, URZ ;  /* 0x00000005070872a5 */ /* 0x000fc4000f8e003f */
[----:B------:R-:W-:Y:S02]  /*0150*/  ULDC UR4, c[0x0][0x558] ;  /* 0x0001560000047ab9 */ /* 0x000fe40000000800 */
[----:B------:R-:W-:-:S05]  /*0160*/  UMOV UR10, UR7 ;  /* 0x00000007000a7c82 */ /* 0x000fca0008000000 */
[----:B------:R-:W-:-:S03]  /*0170*/  @UP0 USHF.R.U32.HI UR10, URZ, UR4, UR9 ;  /* 0x000000043f0a0299 */ /* 0x000fc60008011609 */
.L_x_1:
[----:B------:R-:W-:Y:S01]  /*0180*/  ISETP.LE.AND P0, PT, RZ, UR6, PT ;  /* 0x00000006ff007c0c */ /* 0x000fe2000bf03270 */
[----:B------:R-:W-:Y:S02]  /*0190*/  UIADD3 UR4, -UR10, URZ, URZ ;  /* 0x0000003f0a047290 */ /* 0x000fe4000fffe13f */
[----:B------:R-:W-:Y:S02]  /*01a0*/  ULDC UR8, c[0x0][0x550] ;  /* 0x0001540000087ab9 */ /* 0x000fe40000000800 */
[----:B------:R-:W-:-:S08]  /*01b0*/  UIMAD UR8, UR4, UR8, UR7 ;  /* 0x00000008040872a4 */ /* 0x000fd0000f8e0207 */
[----:B------:R-:W-:Y:S05]  /*01c0*/  @!P0 EXIT ;  /* 0x000000000000894d */ /* 0x000fea0003800000 */
[----:B------:R-:W-:Y:S02]  /*01d0*/  ULDC.64 UR4, c[0x0][0x370] ;  /* 0x0000dc0000047ab9 */ /* 0x000fe40000000a00 */
[----:B------:R-:W-:Y:S02]  /*01e0*/  UISETP.NE.U32.AND UP0, UPT, URZ, UR4, UPT ;  /* 0x000000043f00728c */ /* 0x000fe4000bf05070 */
[----:B------:R-:W-:Y:S02]  /*01f0*/  ULDC.64 UR12, c[0x0][0x370] ;  /* 0x0000dc00000c7ab9 */ /* 0x000fe40000000a00 */
[----:B------:R-:W-:Y:S02]  /*0200*/  UISETP.NE.AND.EX UP0, UPT, URZ, UR5, UPT, UP0 ;  /* 0x000000053f00728c */ /* 0x000fe4000bf05300 */
[----:B------:R-:W-:-:S04]  /*0210*/  ULDC.64 UR16, c[0x0][0x118] ;  /* 0x0000460000107ab9 */ /* 0x000fc80000000a00 */
[----:B------:R-:W-:-:S05]  /*0220*/  PLOP3.LUT P0, PT, PT, PT, UP0, 0x80, 0x0 ;  /* 0x000000000000781c */ /* 0x000fca0003f0f008 */
[----:B------:R-:W-:Y:S02]  /*0230*/  @UP0 UMOV UR4, 0x4 ;  /* 0x0000000400040882 */ /* 0x000fe40000000000 */
[----:B------:R-:W-:-:S06]  /*0240*/  @UP0 UIMAD.WIDE UR4, UR6, UR4, UR12 ;  /* 0x00000004060402a5 */ /* 0x000fcc000f8e020c */
[----:B------:R-:W-:Y:S02]  /*0250*/  IMAD.U32 R2, RZ, RZ, UR4 ;  /* 0x00000004ff027e24 */ /* 0x000fe4000f8e00ff */
[----:B------:R-:W-:-:S05]  /*0260*/  IMAD.U32 R3, RZ, RZ, UR5 ;  /* 0x00000005ff037e24 */ /* 0x000fca000f8e00ff */
[----:B------:R-:W2:Y:S01]  /*0270*/  @P0 LDG.E R2, [R2.64] ;  /* 0x0000001002020981 */ /* 0x000ea2000c1e1900 */
[----:B------:R-:W-:Y:S02]  /*0280*/  ULDC UR4, c[0x0][0x2ac] ;  /* 0x0000ab0000047ab9 */ /* 0x000fe40000000800 */
[----:B------:R-:W-:Y:S02]  /*0290*/  ULDC UR15, c[0x0][0x1d0] ;  /* 0x00007400000f7ab9 */ /* 0x000fe40000000800 */
[----:B------:R-:W-:Y:S02]  /*02a0*/  UIMAD UR15, UR4, UR15, URZ ;  /* 0x0000000f040f72a4 */ /* 0x000fe4000f8e023f */
[----:B------:R-:W-:Y:S02]  /*02b0*/  UMOV UR9, URZ ;  /* 0x0000003f00097c82 */ /* 0x000fe40008000000 */
[----:B------:R-:W-:Y:S02]  /*02c0*/  UISETP.GE.AND UP0, UPT, UR15, 0x1, UPT ;  /* 0x000000010f00788c */ /* 0x000fe4000bf06270 */
[----:B------:R-:W-:-:S02]  /*02d0*/  UIADD3 UR5, UR15, 0x6f, URZ ;  /* 0x0000006f0f057890 */ /* 0x000fc4000fffe03f */
[----:B------:R-:W-:Y:S02]  /*02e0*/  UMOV UR4, URZ ;  /* 0x0000003f00047c82 */ /* 0x000fe40008000000 */
[----:B------:R-:W-:Y:S02]  /*02f0*/  UIMAD.WIDE UR4, UR5, -0x6db6db6d, UR4 ;  /* 0x92492493050478a5 */ /* 0x000fe4000f8e0204 */
[----:B------:R-:W-:Y:S02]  /*0300*/  UMOV UR19, URZ ;  /* 0x0000003f00137c82 */ /* 0x000fe40008000000 */
[----:B------:R-:W-:-:S04]  /*0310*/  USHF.R.U32.HI UR7, URZ, 0x1f, UR5 ;  /* 0x0000001f3f077899 */ /* 0x000fc80008011605 */
[----:B------:R-:W-:Y:S01]  /*0320*/  ULEA.HI.SX32 UR7, UR5, UR7, 0x1a ;  /* 0x0000000705077291 */ /* 0x000fe2000f8fd23f */
[----:B--2---:R1:W2:Y:S01]  /*0330*/  @P0 R2UR UR9, R2 ;  /* 0x00000000020903c2 */ /* 0x0042a200000e0000 */
[----:B------:R-:W-:-:S13]  /*0340*/  PLOP3.LUT P0, PT, PT, PT, UP0, 0x80, 0x0 ;  /* 0x000000000000781c */ /* 0x000fda0003f0f008 */
[----:B------:R-:W-:Y:S05]  /*0350*/  @!P0 BRA `(.L_x_2) ;  /* 0x0000023000008947 */ /* 0x000fea0003800000 */
[----:B------:R-:W-:Y:S02]  /*0360*/  USHF.R.U32.HI UR4, URZ, 0x10, UR8 ;  /* 0x000000103f047899 */ /* 0x000fe40008011608 */
[----:B------:R-:W-:Y:S02]  /*0370*/  ULDC UR5, c[0x0][0x338] ;  /* 0x0000ce0000057ab9 */ /* 0x000fe40000000800 */
[----:B------:R-:W-:Y:S02]  /*0380*/  UISETP.NE.AND UP0, UPT, UR4, URZ, UPT ;  /* 0x0000003f0400728c */ /* 0x000fe4000bf05270 */
[----:B------:R-:W-:Y:S02]  /*0390*/  UMOV UR18, URZ ;  /* 0x0000003f00127c82 */ /* 0x000fe40008000000 */
[----:B------:R-:W-:-:S04]  /*03a0*/  USEL UR5, UR4, UR5, UP0 ;  /* 0x0000000504057287 */ /* 0x000fc80008000000 */
[----:B------:R-:W-:Y:S02]  /*03b0*/  UIADD3 UR14, UR7, -0x1, UR5 ;  /* 0xffffffff070e7890 */ /* 0x000fe4000fffe005 */
[----:B------:R-:W-:-:S05]  /*03c0*/  IMAD.U32 R3, RZ, RZ, UR5 ;  /* 0x00000005ff037e24 */ /* 0x000fca000f8e00ff */
[----:B------:R-:W-:-:S04]  /*03d0*/  IABS R0, R3 ;  /* 0x0000000300007213 */ /* 0x000fc80000000000 */
[----:B------:R-:W3:Y:S02]  /*03e0*/  R2UR UR13, R0 ;  /* 0x00000000000d73c2 */ /* 0x000ee400000e0000 */
[----:B---3--:R-:W3:Y:S08]  /*03f0*/  I2F.RP R0, UR13 ;  /* 0x0000000d00007d06 */ /* 0x008ef00008209400 */
[----:B---3--:R-:W3:Y:S02]  /*0400*/  MUFU.RCP R0, R0 ;  /* 0x0000000000007308 */ /* 0x008ee40000001000 */
[----:B---3--:R-:W-:-:S06]  /*0410*/  IADD3 R0, R0, 0xffffffe, RZ ;  /* 0x0ffffffe00007810 */ /* 0x008fcc0007ffe0ff */
[----:B------:R-:W3:Y:S02]  /*0420*/  F2I.FTZ.U32.TRUNC.NTZ R0, R0 ;  /* 0x0000000000007305 */ /* 0x000ee4000021f000 */
[----:B---3--:R3:W4:Y:S02]  /*0430*/  R2UR UR19, R0 ;  /* 0x00000000001373c2 */ /* 0x00872400000e0000 */
[----:B---3--:R-:W-:Y:S01]  /*0440*/  IMAD.U32 R0, RZ, RZ, UR14 ;  /* 0x0000000eff007e24 */ /* 0x008fe2000f8e00ff */
[----:B----4-:R-:W-:Y:S02]  /*0450*/  UIADD3 UR4, URZ, -UR19, URZ ;  /* 0x800000133f047290 */ /* 0x010fe4000fffe03f */
[----:B------:R-:W-:Y:S02]  /*0460*/  ULOP3.LUT UR14, UR14, UR5, URZ, 0x3c, !UPT ;  /* 0x000000050e0e7292 */ /* 0x000fe4000f8e3c3f */
[----:B-1----:R-:W-:Y:S01]  /*0470*/  IABS R2, R0 ;  /* 0x0000000000027213 */ /* 0x002fe20000000000 */
[----:B------:R-:W-:Y:S01]  /*0480*/  UIMAD UR4, UR4, UR13, URZ ;  /* 0x0000000d040472a4 */ /* 0x000fe2000f8e023f */
[----:B------:R-:W-:-:S02]  /*0490*/  IABS R0, R3 ;  /* 0x0000000300007213 */ /* 0x000fc40000000000 */
[----:B------:R-:W1:Y:S01]  /*04a0*/  R2UR UR12, R2 ;  /* 0x00000000020c73c2 */ /* 0x000e6200000e0000 */
[----:B------:R-:W-:Y:S02]  /*04b0*/  UIMAD.WIDE.U32 UR18, UR19, UR4, UR18 ;  /* 0x00000004131272a5 */ /* 0x000fe4000f8e0012 */
[----:B------:R-:W-:-:S05]  /*04c0*/  IMAD.MOV R0, RZ, RZ, -R0 ;  /* 0x000000ffff007224 */ /* 0x000fca00078e0a00 */
[----:B------:R-:W3:Y:S01]  /*04d0*/  R2UR UR11, R0 ;  /* 0x00000000000b73c2 */ /* 0x000ee200000e0000 */
[----:B-1----:R-:W-:-:S04]  /*04e0*/  UIMAD.WIDE.U32 UR18, UR19, UR12, URZ ;  /* 0x0000000c131272a5 */ /* 0x002fc8000f8e003f */
[----:B---3--:R-:W-:-:S04]  /*04f0*/  UIMAD UR11, UR19, UR11, UR12 ;  /* 0x0000000b130b72a4 */ /* 0x008fc8000f8e020c */
[----:B------:R-:W-:-:S11]  /*0500*/  UISETP.GT.U32.AND UP0, UPT, UR13, UR11, UPT ;  /* 0x0000000b0d00728c */ /* 0x000fd6000bf04070 */
[----:B------:R-:W-:Y:S02]  /*0510*/  @!UP0 UIADD3 UR11, UR11, -UR13, URZ ;  /* 0x8000000d0b0b8290 */ /* 0x000fe4000fffe03f */
[----:B------:R-:W-:Y:S02]  /*0520*/  @!UP0 UIADD3 UR19, UR19, 0x1, URZ ;  /* 0x0000000113138890 */ /* 0x000fe4000fffe03f */
[----:B------:R-:W-:Y:S02]  /*0530*/  UISETP.GE.U32.AND UP1, UPT, UR11, UR13, UPT ;  /* 0x0000000d0b00728c */ /* 0x000fe4000bf26070 */
[----:B------:R-:W-:-:S09]  /*0540*/  UISETP.GE.AND UP0, UPT, UR14, URZ, UPT ;  /* 0x0000003f0e00728c */ /* 0x000fd2000bf06270 */
[----:B------:R-:W-:Y:S02]  /*0550*/  @UP1 UIADD3 UR19, UR19, 0x1, URZ ;  /* 0x0000000113131890 */ /* 0x000fe4000fffe03f */
[----:B------:R-:W-:Y:S02]  /*0560*/  UISETP.NE.AND UP1, UPT, UR5, URZ, UPT ;  /* 0x0000003f0500728c */ /* 0x000fe4000bf25270 */
[----:B------:R-:W-:-:S09]  /*0570*/  @!UP0 UIADD3 UR19, -UR19, URZ, URZ ;  /* 0x0000003f13138290 */ /* 0x000fd2000fffe13f */
[----:B------:R-:W-:Y:S02]  /*0580*/  @!UP1 ULOP3.LUT UR19, URZ, UR5, URZ, 0x33, !UPT ;  /* 0x000000053f139292 */ /* 0x000fe4000f8e333f */
.L_x_2:
[----:B------:R-:W-:Y:S01]  /*0590*/  ULOP3.LUT UR8, UR8, 0xffff, URZ, 0xc0, !UPT ;  /* 0x0000ffff08087892 */ /* 0x000fe2000f8ec03f */
[----:B------:R-:W-:Y:S01]  /*05a0*/  PLOP3.LUT P4, PT, PT, PT, PT, 0x80, 0x0 ;  /* 0x000000000000781c */ /* 0x000fe20003f8f070 */
[----:B------:R-:W-:Y:S01]  /*05b0*/  CS2R R22, SRZ ;  /* 0x0000000000167805 */ /* 0x000fe2000001ff00 */
[----:B------:R-:W-:Y:S01]  /*05c0*/  CS2R R20, SRZ ;  /* 0x0000000000147805 */ /* 0x000fe2000001ff00 */
[----:B------:R-:W-:Y:S01]  /*05d0*/  UIMAD UR8, UR8, UR19, URZ ;  /* 0x00000013080872a4 */ /* 0x000fe2000f8e023f */
[----:B------:R-:W-:Y:S01]  /*05e0*/  CS2R R186, SRZ ;  /* 0x0000000000ba7805 */ /* 0x000fe2000001ff00 */
[----:B------:R-:W-:Y:S01]  /*05f0*/  CS2R R184, SRZ ;  /* 0x0000000000b87805 */ /* 0x000fe2000001ff00 */
[----:B------:R-:W-:Y:S01]  /*0600*/  CS2R R130, SRZ ;  /* 0x0000000000827805 */ /* 0x000fe2000001ff00 */
[----:B------:R-:W-:Y:S01]  /*0610*/  UIADD3 UR19, UR8, UR19, URZ ;  /* 0x0000001308137290 */ /* 0x000fe2000fffe03f */
[----:B------:R-:W-:Y:S01]  /*0620*/  CS2R R128, SRZ ;  /* 0x0000000000807805 */ /* 0x000fe2000001ff00 */
[----:B------:R-:W-:Y:S01]  /*0630*/  CS2R R126, SRZ ;  /* 0x00000000007e7805 */ /* 0x000fe2000001ff00 */
[----:B------:R-:W-:Y:S01]  /*0640*/  CS2R R124, SRZ ;  /* 0x00000000007c7805 */ /* 0x000fe2000001ff00 */
[----:B------:R-:W-:Y:S01]  /*0650*/  UISETP.LT.AND UP0, UPT, UR7, UR19, UPT ;  /* 0x000000130700728c */ /* 0x000fe2000bf01270 */
[----:B------:R-:W-:Y:S01]  /*0660*/  CS2R R122, SRZ ;  /* 0x00000000007a7805 */ /* 0x000fe2000001ff00 */
[----:B------:R-:W-:Y:S01]  /*0670*/  CS2R R120, SRZ ;  /* 0x0000000000787805 */ /* 0x000fe2000001ff00 */
[----:B------:R-:W-:Y:S01]  /*0680*/  CS2R R182, SRZ ;  /* 0x0000000000b67805 */ /* 0x000fe2000001ff00 */
[----:B------:R-:W-:Y:S01]  /*0690*/  USEL UR7, UR7, UR19, UP0 ;  /* 0x0000001307077287 */ /* 0x000fe20008000000 */
[----:B------:R-:W-:Y:S01]  /*06a0*/  CS2R R180, SRZ ;  /* 0x0000000000b47805 */ /* 0x000fe2000001ff00 */
[----:B------:R-:W-:Y:S01]  /*06b0*/  CS2R R118, SRZ ;  /* 0x0000000000767805 */ /* 0x000fe2000001ff00 */
[----:B------:R-:W-:Y:S01]  /*06c0*/  CS2R R116, SRZ ;  /* 0x0000000000747805 */ /* 0x000fe2000001ff00 */
[----:B------:R-:W-:Y:S01]  /*06d0*/  UISETP.GT.AND UP0, UPT, UR7, UR8, UPT ;  /* 0x000000080700728c */ /* 0x000fe2000bf04270 */
[----:B------:R-:W-:Y:S01]  /*06e0*/  CS2R R178, SRZ ;  /* 0x0000000000b27805 */ /* 0x000fe2000001ff00 */
[----:B------:R-:W-:Y:S01]  /*06f0*/  CS2R R176, SRZ ;  /* 0x0000000000b07805 */ /* 0x000fe2000001ff00 */
[----:B------:R-:W-:Y:S01]  /*0700*/  CS2R R174, SRZ ;  /* 0x0000000000ae7805 */ /* 0x000fe2000001ff00 */
[----:B------:R-:W-:Y:S01]  /*0710*/  CS2R R172, SRZ ;  /* 0x0000000000ac7805 */ /* 0x000fe2000001ff00 */
[----:B------:R-:W-:Y:S01]  /*0720*/  CS2R R166, SRZ ;  /* 0x0000000000a67805 */ /* 0x000fe2000001ff00 */
[----:B------:R-:W-:Y:S01]  /*0730*/  PLOP3.LUT P0, PT, PT, PT, UP0, 0x80, 0x0 ;  /* 0x000000000000781c */ /* 0x000fe20003f0f008 */
[----:B------:R-:W-:Y:S01]  /*0740*/  CS2R R164, SRZ ;  /* 0x0000000000a47805 */ /* 0x000fe2000001ff00 */
        /* <DEDUP_REMOVED lines=14> */
[----:B------:R-:W-:Y:S05]  /*0830*/  @!P0 BRA `(.L_x_3) ;  /* 0x0000acf000008947 */ /* 0x000fea0003800000 */
[----:B------:R-:W-:Y:S02]  /*0840*/  ULDC.64 UR4, c[0x0][0x340] ;  /* 0x0000d00000047ab9 */ /* 0x000fe40000000a00 */
[----:B------:R-:W-:-:S02]  /*0850*/  UISETP.NE.U32.AND UP0, UPT, URZ, UR4, UPT ;  /* 0x000000043f00728c */ /* 0x000fc4000bf05070 */
[----:B------:R-:W-:Y:S02]  /*0860*/  ULDC.64 UR12, c[0x0][0x340] ;  /* 0x0000d000000c7ab9 */ /* 0x000fe40000000a00 */
[----:B------:R-:W-:-:S06]  /*0870*/  UISETP.NE.AND.EX UP0, UPT, URZ, UR5, UPT, UP0 ;  /* 0x000000053f00728c */ /* 0x000fcc000bf05300 */
[----:B------:R-:W-:-:S05]  /*0880*/  PLOP3.LUT P0, PT, PT, PT, UP0, 0x80, 0x0 ;  /* 0x000000000000781c */ /* 0x000fca0003f0f008 */
[----:B------:R-:W-:Y:S02]  /*0890*/  @UP0 UMOV UR4, 0x4 ;  /* 0x0000000400040882 */ /* 0x000fe40000000000 */
[----:B------:R-:W-:-:S06]  /*08a0*/  @UP0 UIMAD.WIDE UR4, UR6, UR4, UR12 ;  /* 0x00000004060402a5 */ /* 0x000fcc000f8e020c */
[----:B-1----:R-:W-:Y:S02]  /*08b0*/  IMAD.U32 R2, RZ, RZ, UR4 ;  /* 0x00000004ff027e24 */ /* 0x002fe4000f8e00ff */
[----:B------:R-:W-:Y:S01]  /*08c0*/  IMAD.U32 R3, RZ, RZ, UR5 ;  /* 0x00000005ff037e24 */ /* 0x000fe2000f8e00ff */
[----:B------:R-:W1:Y:S01]  /*08d0*/  S2R R11, SR_CTAID.X ;  /* 0x00000000000b7919 */ /* 0x000e620000002500 */
[----:B------:R-:W-:Y:S01]  /*08e0*/  SHF.R.S32.HI R21, RZ, 0x1f, R224 ;  /* 0x0000001fff157819 */ /* 0x000fe200000114e0 */
[----:B------:R-:W-:Y:S02]  /*08f0*/  USHF.R.S32.HI UR11, URZ, 0x1f, UR10 ;  /* 0x0000001f3f0b7899 */ /* 0x000fe4000801140a */
[----:B------:R3:W4:Y:S01]  /*0900*/  @P0 LDG.E R7, [R2.64] ;  /* 0x0000001002070981 */ /* 0x000722000c1e1900 */
[----:B------:R-:W-:Y:S01]  /*0910*/  ULDC.64 UR4, c[0x0][0x1b8] ;  /* 0x00006e0000047ab9 */ /* 0x000fe20000000a00 */
[CC--:B------:R-:W-:Y:S01]  /*0920*/  LEA.HI R20, R21.reuse, R224.reuse, RZ, 0x4 ;  /* 0x000000e015147211 */ /* 0x0c0fe200078f20ff */
[----:B------:R-:W-:Y:S01]  /*0930*/  UIMAD UR11, UR11, UR4, URZ ;  /* 0x000000040b0b72a4 */ /* 0x000fe2000f8e023f */
[----:B------:R-:W-:Y:S01]  /*0940*/  LEA.HI R9, R21, R224, RZ, 0x6 ;  /* 0x000000e015097211 */ /* 0x000fe200078f30ff */
[----:B------:R-:W-:Y:S01]  /*0950*/  UIMAD.WIDE.U32 UR18, UR10, UR4, URZ ;  /* 0x000000040a1272a5 */ /* 0x000fe2000f8e003f */
[----:B------:R-:W-:Y:S01]  /*0960*/  BSSY B0, `(.L_x_4) ;  /* 0x000004a000007945 */ /* 0x000fe20003800000 */
[----:B------:R-:W-:-:S02]  /*0970*/  UIMAD UR11, UR10, UR5, UR11 ;  /* 0x000000050a0b72a4 */ /* 0x000fc4000f8e020b */
[----:B------:R-:W-:Y:S02]  /*0980*/  USHF.R.S32.HI UR12, URZ, 0x1f, UR6 ;  /* 0x0000001f3f0c7899 */ /* 0x000fe40008011406 */
[----:B------:R-:W-:Y:S02]  /*0990*/  ULDC.64 UR4, c[0x0][0x1c0] ;  /* 0x0000700000047ab9 */ /* 0x000fe40000000a00 */
[----:B------:R-:W-:Y:S02]  /*09a0*/  UIADD3 UR19, UR19, UR11, URZ ;  /* 0x0000000b13137290 */ /* 0x000fe4000fffe03f */
[----:B------:R-:W-:Y:S02]  /*09b0*/  UIMAD UR12, UR12, UR4, URZ ;  /* 0x000000040c0c72a4 */ /* 0x000fe4000f8e023f */
[----:B------:R-:W-:Y:S02]  /*09c0*/  UIMAD.WIDE.U32 UR18, UR6, UR4, UR18 ;  /* 0x00000004061272a5 */ /* 0x000fe4000f8e0012 */
[----:B------:R-:W-:-:S02]  /*09d0*/  UIMAD UR5, UR6, UR5, UR12 ;  /* 0x00000005060572a4 */ /* 0x000fc4000f8e020c */
[----:B------:R-:W-:Y:S02]  /*09e0*/  ULDC UR4, c[0x0][0x2c4] ;  /* 0x0000b10000047ab9 */ /* 0x000fe40000000800 */
[----:B------:R-:W-:Y:S01]  /*09f0*/  UIADD3 UR5, UR19, UR5, URZ ;  /* 0x0000000513057290 */ /* 0x000fe2000fffe03f */
[----:B---3--:R-:W-:Y:S01]  /*0a00*/  LEA.HI R2, R21, R224, RZ, 0x3 ;  /* 0x000000e015027211 */ /* 0x008fe200078f18ff */
[----:B------:R-:W-:Y:S01]  /*0a10*/  IMAD.MOV.U32 R3, RZ, RZ, c[0x0][0x2c4] ;  /* 0x0000b100ff037624 */ /* 0x000fe200078e00ff */
[----:B------:R-:W-:Y:S02]  /*0a20*/  ULDC UR11, c[0x0][0x168] ;  /* 0x00005a00000b7ab9 */ /* 0x000fe40000000800 */
[----:B------:R-:W-:Y:S01]  /*0a30*/  LOP3.LUT R0, R2, 0xfffffff8, RZ, 0xc0, !PT ;  /* 0xfffffff802007812 */ /* 0x000fe200078ec0ff */
[----:B------:R-:W-:Y:S01]  /*0a40*/  UIMAD UR11, UR4, UR11, URZ ;  /* 0x0000000b040b72a4 */ /* 0x000fe2000f8e023f */
[----:B------:R-:W-:Y:S01]  /*0a50*/  ISETP.NE.AND P1, PT, R3, 0x1, PT ;  /* 0x000000010300780c */ /* 0x000fe20003f25270 */
[----:B------:R-:W-:Y:S01]  /*0a60*/  IMAD.U32 R3, RZ, RZ, UR19 ;  /* 0x00000013ff037e24 */ /* 0x000fe2000f8e00ff */
[----:B------:R-:W-:Y:S01]  /*0a70*/  SHF.R.S32.HI R16, RZ, 0x3, R2 ;  /* 0x00000003ff107819 */ /* 0x000fe20000011402 */
[----:B------:R-:W-:Y:S01]  /*0a80*/  IMAD.IADD R29, R224, 0x1, -R0 ;  /* 0x00000001e01d7824 */ /* 0x000fe200078e0a00 */
[----:B------:R-:W-:Y:S01]  /*0a90*/  MOV R3, UR5 ;  /* 0x0000000500037c02 */ /* 0x000fe20008000f00 */
[----:B------:R-:W-:-:S02]  /*0aa0*/  IMAD.U32 R2, RZ, RZ, UR18 ;  /* 0x00000012ff027e24 */ /* 0x000fc4000f8e00ff */
[C---:B------:R-:W-:Y:S02]  /*0ab0*/  IMAD R225, R29.reuse, 0x10, R16 ;  /* 0x000000101de17824 */ /* 0x040fe400078e0210 */
[----:B------:R-:W-:Y:S02]  /*0ac0*/  IMAD.SHL.U32 R28, R29, 0x8, RZ ;  /* 0x000000081d1c7824 */ /* 0x000fe400078e00ff */
[C---:B-1----:R-:W-:Y:S01]  /*0ad0*/  IMAD R5, R11.reuse, 0x80, R225 ;  /* 0x000000800b057824 */ /* 0x042fe200078e02e1 */
[----:B------:R1:W-:Y:S01]  /*0ae0*/  STL [R1+0x8], R225 ;  /* 0x000008e101007387 */ /* 0x0003e20000100800 */
[----:B------:R-:W-:Y:S02]  /*0af0*/  LEA R11, R11, R16, 0x7 ;  /* 0x000000100b0b7211 */ /* 0x000fe400078e38ff */
[----:B------:R-:W-:Y:S01]  /*0b00*/  @P1 IMAD.HI.U32 R0, R5, c[0x0][0x2c8], RZ ;  /* 0x0000b20005001a27 */ /* 0x000fe200078e00ff */
[----:B------:R-:W-:Y:S02]  /*0b10*/  SHF.R.S32.HI R245, RZ, 0x1f, R28 ;  /* 0x0000001ffff57819 */ /* 0x000fe4000001141c */
[----:B------:R-:W-:Y:S01]  /*0b20*/  ISETP.GE.AND P3, PT, R11, UR11, PT ;  /* 0x0000000b0b007c0c */ /* 0x000fe2000bf66270 */
[----:B------:R-:W-:Y:S01]  /*0b30*/  IMAD.MOV.U32 R4, RZ, RZ, R5 ;  /* 0x000000ffff047224 */ /* 0x000fe200078e0005 */
[----:B------:R-:W-:-:S04]  /*0b40*/  @P1 SHF.R.U32.HI R4, RZ, c[0x0][0x2cc], R0 ;  /* 0x0000b300ff041a19 */ /* 0x000fc80000011600 */
[--C-:B------:R-:W-:Y:S01]  /*0b50*/  SHF.R.S32.HI R6, RZ, 0x1f, R4.reuse ;  /* 0x0000001fff067819 */ /* 0x100fe20000011404 */
[----:B------:R-:W-:Y:S02]  /*0b60*/  IMAD.MOV R0, RZ, RZ, -R4 ;  /* 0x000000ffff007224 */ /* 0x000fe400078e0a04 */
[----:B------:R-:W-:-:S04]  /*0b70*/  IMAD.WIDE.U32 R2, R4, c[0x0][0x1b0], R2 ;  /* 0x00006c0004027a25 */ /* 0x000fc800078e0002 */
[----:B------:R-:W-:Y:S02]  /*0b80*/  IMAD R5, R0, c[0x0][0x2c4], R5 ;  /* 0x0000b10000057a24 */ /* 0x000fe400078e0205 */
[----:B------:R-:W-:-:S03]  /*0b90*/  IMAD R6, R6, c[0x0][0x1b0], RZ ;  /* 0x00006c0006067a24 */ /* 0x000fc600078e02ff */
[----:B------:R-:W-:Y:S01]  /*0ba0*/  SHF.R.S32.HI R0, RZ, 0x1f, R5 ;  /* 0x0000001fff007819 */ /* 0x000fe20000011405 */
[----:B------:R-:W-:-:S04]  /*0bb0*/  IMAD R4, R4, c[0x0][0x1b4], R6 ;  /* 0x00006d0004047a24 */ /* 0x000fc800078e0206 */
[----:B------:R-:W-:Y:S02]  /*0bc0*/  IMAD R0, R0, c[0x0][0x1a8], RZ ;  /* 0x00006a0000007a24 */ /* 0x000fe400078e02ff */
[----:B------:R-:W-:Y:S02]  /*0bd0*/  IMAD.IADD R3, R3, 0x1, R4 ;  /* 0x0000000103037824 */ /* 0x000fe400078e0204 */
[C---:B------:R-:W-:Y:S01]  /*0be0*/  IMAD R4, R5.reuse, c[0x0][0x1ac], R0 ;  /* 0x00006b0005047a24 */ /* 0x040fe200078e0200 */
[----:B------:R-:W-:Y:S01]  /*0bf0*/  LOP3.LUT R0, R20, 0xfffffff0, RZ, 0xc0, !PT ;  /* 0xfffffff014007812 */ /* 0x000fe200078ec0ff */
[----:B------:R-:W-:-:S04]  /*0c00*/  IMAD.WIDE.U32 R2, R5, c[0x0][0x1a8], R2 ;  /* 0x00006a0005027a25 */ /* 0x000fc800078e0002 */
[----:B------:R-:W-:Y:S01]  /*0c10*/  IMAD.IADD R4, R3, 0x1, R4 ;  /* 0x0000000103047824 */ /* 0x000fe200078e0204 */
[----:B------:R-:W-:Y:S01]  /*0c20*/  LEA R8, P1, R2, c[0x0][0x160], 0x1 ;  /* 0x0000580002087a11 */ /* 0x000fe200078208ff */
[----:B------:R-:W-:Y:S02]  /*0c30*/  IMAD.IADD R3, R224, 0x1, -R0 ;  /* 0x00000001e0037824 */ /* 0x000fe400078e0a00 */
[----:B------:R-:W-:Y:S01]  /*0c40*/  IMAD.SHL.U32 R0, R16, 0x40, RZ ;  /* 0x0000004010007824 */ /* 0x000fe200078e00ff */
[----:B------:R-:W-:Y:S01]  /*0c50*/  LEA.HI.X R5, R2, c[0x0][0x164], R4, 0x1, P1 ;  /* 0x0000590002057a11 */ /* 0x000fe200008f0c04 */
[----:B------:R1:W3:Y:S01]  /*0c60*/  SHFL.IDX PT, R6, R8, RZ, 0x181f ;  /* 0x00181fff08067589 */ /* 0x0002e200000e0000 */
[----:B------:R-:W-:Y:S02]  /*0c70*/  SHF.R.S32.HI R2, RZ, 0x1f, R3 ;  /* 0x0000001fff027819 */ /* 0x000fe40000011403 */
[----:B------:R-:W-:Y:S02]  /*0c80*/  LOP3.LUT R0, R0, 0x1c0, RZ, 0xc0, !PT ;  /* 0x000001c000007812 */ /* 0x000fe400078ec0ff */
[----:B------:R-:W-:-:S02]  /*0c90*/  LEA.HI R19, R2, R3, RZ, 0x3 ;  /* 0x0000000302137211 */ /* 0x000fc400078f18ff */
[----:B------:R-:W-:Y:S02]  /*0ca0*/  LOP3.LUT R2, R0, 0x38, R28, 0xf8, !PT ;  /* 0x0000003800027812 */ /* 0x000fe400078ef81c */
[----:B------:R-:W-:Y:S02]  /*0cb0*/  LOP3.LUT R4, R19, 0xfffffff8, RZ, 0xc0, !PT ;  /* 0xfffffff813047812 */ /* 0x000fe400078ec0ff */
[----:B------:R-:W-:-:S03]  /*0cc0*/  SHF.R.U32.HI R0, RZ, 0x3, R0 ;  /* 0x00000003ff007819 */ /* 0x000fc60000011600 */
[----:B------:R-:W-:Y:S01]  /*0cd0*/  IMAD.IADD R18, R3, 0x1, -R4 ;  /* 0x0000000103127824 */ /* 0x000fe200078e0a04 */
[----:B------:R-:W-:Y:S01]  /*0ce0*/  LOP3.LUT R2, R2, R0, RZ, 0x3c, !PT ;  /* 0x0000000002027212 */ /* 0x000fe200078e3cff */
[----:B------:R-:W-:Y:S02]  /*0cf0*/  IMAD.SHL.U32 R0, R9, 0x8, RZ ;  /* 0x0000000809007824 */ /* 0x000fe400078e00ff */
[----:B------:R-:W-:Y:S02]  /*0d00*/  IMAD.MOV.U32 R3, RZ, RZ, 0x10 ;  /* 0x00000010ff037424 */ /* 0x000fe400078e00ff */
[----:B------:R-:W-:Y:S01]  /*0d10*/  IMAD.MOV.U32 R4, RZ, RZ, 0x20 ;  /* 0x00000020ff047424 */ /* 0x000fe200078e00ff */
[----:B------:R-:W-:Y:S01]  /*0d20*/  LOP3.LUT R10, R2, 0xfffffe00, R0, 0xf8, !PT ;  /* 0xfffffe00020a7812 */ /* 0x000fe200078ef800 */
[----:B----4-:R4:W5:Y:S01]  /*0d30*/  @P0 R2UR UR14, R7 ;  /* 0x00000000070e03c2 */ /* 0x01096200000e0000 */
[----:B------:R-:W-:Y:S01]  /*0d40*/  ISETP.GE.AND P0, PT, R28, c[0x0][0x198], PT ;  /* 0x000066001c007a0c */ /* 0x000fe20003f06270 */
[----:B-----5:R-:W-:-:S03]  /*0d50*/  @!UP0 UMOV UR14, UR6 ;  /* 0x00000006000e8c82 */ /* 0x020fc60008000000 */
[----:B------:R-:W-:-:S05]  /*0d60*/  R2P PR, R18, 0x6 ;  /* 0x0000000612007804 */ /* 0x000fca0000000000 */
[----:B------:R-:W-:Y:S02]  /*0d70*/  SEL R3, R3, 0xfffffff0, !P1 ;  /* 0xfffffff003037807 */ /* 0x000fe40004800000 */
[----:B------:R-:W-:Y:S01]  /*0d80*/  SEL R4, R4, 0xffffffe0, !P2 ;  /* 0xffffffe004047807 */ /* 0x000fe20005000000 */
[----:B----4-:R1:W4:Y:S01]  /*0d90*/  SHFL.IDX PT, R7, R5, RZ, 0x181f ;  /* 0x00181fff05077589 */ /* 0x01032200000e0000 */
[----:B------:R-:W-:Y:S05]  /*0da0*/  @P3 BRA `(.L_x_5) ;  /* 0x0000005000003947 */ /* 0x000fea0003800000 */
[----:B---3--:R-:W-:Y:S01]  /*0db0*/  LEA R6, P1, R28, R6, 0x1 ;  /* 0x000000061c067211 */ /* 0x008fe200078208ff */
[----:B------:R-:W-:-:S03]  /*0dc0*/  IMAD.SHL.U32 R0, R10, 0x2, RZ ;  /* 0x000000020a007824 */ /* 0x000fc600078e00ff */
[----:B----4-:R-:W-:-:S05]  /*0dd0*/  LEA.HI.X R7, R28, R7, R245, 0x1, P1 ;  /* 0x000000071c077211 */ /* 0x010fca00008f0cf5 */
[----:B------:R-:W-:Y:S01]  /*0de0*/  @!PT LDS RZ, [RZ] ;  /* 0x00000000fffff984 */ /* 0x000fe20000000800 */
[----:B------:R3:W-:Y:S04]  /*0df0*/  LDGSTS.E.BYPASS.LTC128B.128 [R0+0x7100], [R6.64], !P0 ;  /* 0x0710000006007fae */ /* 0x0007e8000c101d50 */
.L_x_5:
[----:B---3--:R-:W-:Y:S05]  /*0e00*/  BSYNC B0 ;  /* 0x0000000000007941 */ /* 0x008fea0003800000 */
.L_x_4:
[----:B------:R-:W-:Y:S01]  /*0e10*/  IADD3 R2, R11, 0x10, RZ ;  /* 0x000000100b027810 */ /* 0x000fe20007ffe0ff */
[----:B------:R3:W1:Y:S01]  /*0e20*/  SHFL.IDX PT, R0, R5, 0x1, 0x181f ;  /* 0x00381f0005007f89 */ /* 0x00066200000e0000 */
[----:B------:R-:W-:Y:S02]  /*0e30*/  BSSY B0, `(.L_x_6) ;  /* 0x0000009000007945 */ /* 0x000fe40003800000 */
[----:B------:R-:W-:Y:S01]  /*0e40*/  ISETP.GE.AND P1, PT, R2, UR11, PT ;  /* 0x0000000b02007c0c */ /* 0x000fe2000bf26270 */
[----:B------:R3:W4:-:S12]  /*0e50*/  SHFL.IDX PT, R6, R8, 0x1, 0x181f ;  /* 0x00381f0008067f89 */ /* 0x00071800000e0000 */
[----:B------:R-:W-:Y:S05]  /*0e60*/  @P1 BRA `(.L_x_7) ;  /* 0x0000005000001947 */ /* 0x000fea0003800000 */
[----:B----4-:R-:W-:-:S04]  /*0e70*/  LEA R6, P1, R28, R6, 0x1 ;  /* 0x000000061c067211 */ /* 0x010fc800078208ff */
[----:B-1----:R-:W-:Y:S01]  /*0e80*/  LEA.HI.X R7, R28, R0, R245, 0x1, P1 ;  /* 0x000000001c077211 */ /* 0x002fe200008f0cf5 */
[----:B------:R-:W-:-:S05]  /*0e90*/  IMAD.SHL.U32 R0, R10, 0x2, RZ ;  /* 0x000000020a007824 */ /* 0x000fca00078e00ff */
[----:B------:R-:W-:Y:S01]  /*0ea0*/  @!PT LDS RZ, [RZ] ;  /* 0x00000000fffff984 */ /* 0x000fe20000000800 */
[----:B------:R1:W-:Y:S03]  /*0eb0*/  LDGSTS.E.BYPASS.LTC128B.128 [R0+0x7900], [R6.64], !P0 ;  /* 0x0790000006007fae */ /* 0x0003e6000c101d50 */
.L_x_7:
[----:B------:R-:W-:Y:S05]  /*0ec0*/  BSYNC B0 ;  /* 0x0000000000007941 */ /* 0x000fea0003800000 */
.L_x_6:
[----:B------:R-:W-:Y:S01]  /*0ed0*/  IADD3 R2, R11, 0x20, RZ ;  /* 0x000000200b027810 */ /* 0x000fe20007ffe0ff */
[----:B-1----:R1:W3:Y:S01]  /*0ee0*/  SHFL.IDX PT, R0, R5, 0x2, 0x181f ;  /* 0x00581f0005007f89 */ /* 0x0022e200000e0000 */
[----:B------:R-:W-:Y:S02]  /*0ef0*/  BSSY B0, `(.L_x_8) ;  /* 0x0000009000007945 */ /* 0x000fe40003800000 */
[----:B------:R-:W-:Y:S01]  /*0f00*/  ISETP.GE.AND P1, PT, R2, UR11, PT ;  /* 0x0000000b02007c0c */ /* 0x000fe2000bf26270 */
[----:B----4-:R1:W4:-:S12]  /*0f10*/  SHFL.IDX PT, R6, R8, 0x2, 0x181f ;  /* 0x00581f0008067f89 */ /* 0x01031800000e0000 */
[----:B------:R-:W-:Y:S05]  /*0f20*/  @P1 BRA `(.L_x_9) ;  /* 0x0000005000001947 */ /* 0x000fea0003800000 */
[----:B----4-:R-:W-:-:S04]  /*0f30*/  LEA R6, P1, R28, R6, 0x1 ;  /* 0x000000061c067211 */ /* 0x010fc800078208ff */
[----:B---3--:R-:W-:Y:S01]  /*0f40*/  LEA.HI.X R7, R28, R0, R245, 0x1, P1 ;  /* 0x000000001c077211 */ /* 0x008fe200008f0cf5 */
[----:B------:R-:W-:-:S05]  /*0f50*/  IMAD.SHL.U32 R0, R10, 0x2, RZ ;  /* 0x000000020a007824 */ /* 0x000fca00078e00ff */
[----:B------:R-:W-:Y:S01]  /*0f60*/  @!PT LDS RZ, [RZ] ;  /* 0x00000000fffff984 */ /* 0x000fe20000000800 */
[----:B------:R3:W-:Y:S03]  /*0f70*/  LDGSTS.E.BYPASS.LTC128B.128 [R0+0x8100], [R6.64], !P0 ;  /* 0x0810000006007fae */ /* 0x0007e6000c101d50 */
.L_x_9:
[----:B------:R-:W-:Y:S05]  /*0f80*/  BSYNC B0 ;  /* 0x0000000000007941 */ /* 0x000fea0003800000 */
.L_x_8:
[----:B------:R-:W-:Y:S01]  /*0f90*/  IADD3 R2, R11, 0x30, RZ ;  /* 0x000000300b027810 */ /* 0x000fe20007ffe0ff */
[----:B---3--:R3:W1:Y:S01]  /*0fa0*/  SHFL.IDX PT, R0, R5, 0x3, 0x181f ;  /* 0x00781f0005007f89 */ /* 0x00866200000e0000 */
[----:B------:R-:W-:Y:S02]  /*0fb0*/  BSSY B0, `(.L_x_10) ;  /* 0x0000009000007945 */ /* 0x000fe40003800000 */
[----:B------:R-:W-:Y:S01]  /*0fc0*/  ISETP.GE.AND P1, PT, R2, UR11, PT ;  /* 0x0000000b02007c0c */ /* 0x000fe2000bf26270 */
[----:B----4-:R3:W4:-:S12]  /*0fd0*/  SHFL.IDX PT, R6, R8, 0x3, 0x181f ;  /* 0x00781f0008067f89 */ /* 0x01071800000e0000 */
[----:B------:R-:W-:Y:S05]  /*0fe0*/  @P1 BRA `(.L_x_11) ;  /* 0x0000005000001947 */ /* 0x000fea0003800000 */
[----:B----4-:R-:W-:-:S04]  /*0ff0*/  LEA R6, P1, R28, R6, 0x1 ;  /* 0x000000061c067211 */ /* 0x010fc800078208ff */
[----:B-1----:R-:W-:Y:S01]  /*1000*/  LEA.HI.X R7, R28, R0, R245, 0x1, P1 ;  /* 0x000000001c077211 */ /* 0x002fe200008f0cf5 */
[----:B------:R-:W-:-:S05]  /*1010*/  IMAD.SHL.U32 R0, R10, 0x2, RZ ;  /* 0x000000020a007824 */ /* 0x000fca00078e00ff */
[----:B------:R-:W-:Y:S01]  /*1020*/  @!PT LDS RZ, [RZ] ;  /* 0x00000000fffff984 */ /* 0x000fe20000000800 */
[----:B------:R1:W-:Y:S03]  /*1030*/  LDGSTS.E.BYPASS.LTC128B.128 [R0+0x8900], [R6.64], !P0 ;  /* 0x0890000006007fae */ /* 0x0003e6000c101d50 */
.L_x_11:
[----:B------:R-:W-:Y:S05]  /*1040*/  BSYNC B0 ;  /* 0x0000000000007941 */ /* 0x000fea0003800000 */
.L_x_10:
        /* <DEDUP_REMOVED lines=11> */
.L_x_13:
[----:B------:R-:W-:Y:S05]  /*1100*/  BSYNC B0 ;  /* 0x0000000000007941 */ /* 0x000fea0003800000 */
.L_x_12:
        /* <DEDUP_REMOVED lines=11> */
.L_x_15:
[----:B------:R-:W-:Y:S05]  /*11c0*/  BSYNC B0 ;  /* 0x0000000000007941 */ /* 0x000fea0003800000 */
.L_x_14:
        /* <DEDUP_REMOVED lines=11> */
.L_x_17:
[----:B------:R-:W-:Y:S05]  /*1280*/  BSYNC B0 ;  /* 0x0000000000007941 */ /* 0x000fea0003800000 */
.L_x_16:
[----:B-1-3--:R-:W1:Y:S01]  /*1290*/  SHFL.IDX PT, R8, R8, 0x7, 0x181f ;  /* 0x00f81f0008087f89 */ /* 0x00ae6200000e0000 */
[----:B------:R-:W-:Y:S01]  /*12a0*/  UMOV UR6, 0x70 ;  /* 0x0000007000067882 */ /* 0x000fe20000000000 */
[----:B------:R-:W-:Y:S01]  /*12b0*/  IMAD.MOV.U32 R0, RZ, RZ, c[0x0][0x2b8] ;  /* 0x0000ae00ff007624 */ /* 0x000fe200078e00ff */
[----:B------:R-:W-:Y:S01]  /*12c0*/  UIMAD UR6, UR7, UR6, -0x70 ;  /* 0xffffff90070674a4 */ /* 0x000fe2000f8e0206 */
[----:B------:R3:W5:Y:S01]  /*12d0*/  SHFL.IDX PT, R9, R5, 0x7, 0x181f ;  /* 0x00f81f0005097f89 */ /* 0x00076200000e0000 */
[----:B------:R-:W-:Y:S01]  /*12e0*/  IMAD.SHL.U32 R248, R10, 0x2, RZ ;  /* 0x000000020af87824 */ /* 0x000fe200078e00ff */
[----:B------:R-:W-:Y:S01]  /*12f0*/  USHF.R.S32.HI UR18, URZ, 0x1f, UR14 ;  /* 0x0000001f3f127899 */ /* 0x000fe2000801140e */
[----:B------:R-:W-:Y:S01]  /*1300*/  ISETP.NE.AND P5, PT, R0, 0x1, PT ;  /* 0x000000010000780c */ /* 0x000fe20003fa5270 */
[----:B------:R-:W-:Y:S01]  /*1310*/  ULDC.64 UR4, c[0x0][0x2b0] ;  /* 0x0000ac0000047ab9 */ /* 0x000fe20000000a00 */
[----:B------:R-:W-:Y:S01]  /*1320*/  IADD3 R0, R225, UR6, RZ ;  /* 0x00000006e1007c10 */ /* 0x000fe2000fffe0ff */
[----:B------:R-:W-:Y:S01]  /*1330*/  UIMAD UR18, UR18, UR4, URZ ;  /* 0x00000004121272a4 */ /* 0x000fe2000f8e023f */
[----:B------:R-:W-:Y:S01]  /*1340*/  IMAD.MOV.U32 R247, RZ, RZ, RZ ;  /* 0x000000fffff77224 */ /* 0x000fe200078e00ff */
[----:B------:R-:W-:Y:S01]  /*1350*/  UIMAD.WIDE.U32 UR12, UR14, UR4, URZ ;  /* 0x000000040e0c72a5 */ /* 0x000fe2000f8e003f */
[C---:B------:R-:W-:Y:S01]  /*1360*/  ISETP.GE.AND P4, PT, R0.reuse, UR15, PT ;  /* 0x0000000f00007c0c */ /* 0x040fe2000bf86270 */
[----:B------:R-:W-:Y:S01]  /*1370*/  UIMAD UR14, UR14, UR5, UR18 ;  /* 0x000000050e0e72a4 */ /* 0x000fe2000f8e0212 */
[----:B--2---:R-:W-:-:S02]  /*1380*/  IADD3 R2, R0, UR9, RZ ;  /* 0x0000000900027c10 */ /* 0x004fc4000fffe0ff */
[----:B------:R-:W-:Y:S01]  /*1390*/  ISETP.GT.OR P4, PT, R225, 0x6f, P4 ;  /* 0x0000006fe100780c */ /* 0x000fe20002784670 */
[----:B------:R-:W-:Y:S02]  /*13a0*/  UIADD3 UR14, UR13, UR14, URZ ;  /* 0x0000000e0d0e7290 */ /* 0x000fe4000fffe03f */
[----:B------:R-:W-:Y:S01]  /*13b0*/  IMAD.MOV.U32 R0, RZ, RZ, R2 ;  /* 0x000000ffff007224 */ /* 0x000fe200078e0002 */
[----:B------:R-:W-:Y:S01]  /*13c0*/  ULDC.64 UR4, c[0x0][0x1e8] ;  /* 0x00007a0000047ab9 */ /* 0x000fe20000000a00 */
[----:B---3--:R-:W-:-:S04]  /*13d0*/  IADD3 R5, R11, 0x70, RZ ;  /* 0x000000700b057810 */ /* 0x008fc80007ffe0ff */
[----:B------:R-:W-:Y:S01]  /*13e0*/  ISETP.GE.AND P3, PT, R5, UR11, PT ;  /* 0x0000000b05007c0c */ /* 0x000fe2000bf66270 */
[----:B------:R-:W-:-:S05]  /*13f0*/  @P5 IMAD.HI.U32 R5, R2, c[0x0][0x2bc], RZ ;  /* 0x0000af0002055a27 */ /* 0x000fca00078e00ff */
[----:B------:R-:W-:-:S04]  /*1400*/  @P5 SHF.R.U32.HI R0, RZ, c[0x0][0x2c0], R5 ;  /* 0x0000b000ff005a19 */ /* 0x000fc80000011605 */
[----:B------:R-:W-:-:S03]  /*1410*/  @!P4 IADD3 R5, P1, R0, UR12, RZ ;  /* 0x0000000c0005cc10 */ /* 0x000fc6000ff3e0ff */
[----:B-1----:R-:W-:Y:S02]  /*1420*/  @!P3 LEA R8, P2, R28, R8, 0x1 ;  /* 0x000000081c08b211 */ /* 0x002fe400078408ff */
[----:B------:R-:W-:Y:S02]  /*1430*/  @!P4 LEA.HI.X.SX32 R7, R0, UR14, 0x1, P1 ;  /* 0x0000000e0007cc11 */ /* 0x000fe400088f0eff */
[----:B-----5:R-:W-:Y:S02]  /*1440*/  @!P3 LEA.HI.X R9, R28, R9, R245, 0x1, P2 ;  /* 0x000000091c09b211 */ /* 0x020fe400010f0cf5 */
[----:B----4-:R-:W-:-:S03]  /*1450*/  @!P4 LEA R6, P1, R5, c[0x0][0x2a0], 0x2 ;  /* 0x0000a8000506ca11 */ /* 0x010fc600078210ff */
[----:B------:R-:W-:Y:S01]  /*1460*/  @!PT LDS RZ, [RZ] ;  /* 0x00000000fffff984 */ /* 0x000fe20000000800 */
[----:B------:R1:W-:Y:S01]  /*1470*/  @!P3 LDGSTS.E.BYPASS.LTC128B.128 [R248+0xa900], [R8.64], !P0 ;  /* 0x0a90000008f8bfae */ /* 0x0003e2000c101d50 */
[----:B------:R-:W-:-:S03]  /*1480*/  @!P4 LEA.HI.X R7, R5, c[0x0][0x2a4], R7, 0x2, P1 ;  /* 0x0000a9000507ca11 */ /* 0x000fc600008f1407 */
[----:B------:R-:W0:Y:S04]  /*1490*/  LDGDEPBAR ;  /* 0x00000000000079af */ /* 0x000e280000000000 */
[----:B------:R-:W-:Y:S06]  /*14a0*/  BAR.SYNC.DEFER_BLOCKING 0x0 ;  /* 0x0000000000007b1d */ /* 0x000fec0000010000 */
[----:B------:R2:W3:Y:S01]  /*14b0*/  @!P4 LDG.E R247, [R6.64] ;  /* 0x0000001006f7c981 */ /* 0x0004e2000c1e1900 */
[----:B------:R-:W-:Y:S01]  /*14c0*/  IMAD.MOV R0, RZ, RZ, -R0 ;  /* 0x000000ffff007224 */ /* 0x000fe200078e0a00 */
[----:B------:R-:W-:Y:S01]  /*14d0*/  USHF.R.S32.HI UR11, URZ, 0x1f, UR10 ;  /* 0x0000001f3f0b7899 */ /* 0x000fe2000801140a */
[----:B------:R-:W-:Y:S01]  /*14e0*/  ISETP.GE.AND P6, PT, R28, c[0x0][0x1d4], PT ;  /* 0x000075001c007a0c */ /* 0x000fe20003fc6270 */
[----:B------:R-:W-:Y:S01]  /*14f0*/  UIMAD.WIDE.U32 UR20, UR10, UR4, URZ ;  /* 0x000000040a1472a5 */ /* 0x000fe2000f8e003f */
[----:B------:R-:W-:Y:S01]  /*1500*/  IMAD R249, R0, c[0x0][0x2b8], R2 ;  /* 0x0000ae0000f97a24 */ /* 0x000fe200078e0202 */
[----:B------:R-:W-:Y:S01]  /*1510*/  UIMAD UR18, UR11, UR4, URZ ;  /* 0x000000040b1272a4 */ /* 0x000fe2000f8e023f */
[----:B------:R-:W-:Y:S01]  /*1520*/  LEA.HI R138, R21, R224, RZ, 0x5 ;  /* 0x000000e0158a7211 */ /* 0x000fe200078f28ff */
[----:B------:R-:W-:Y:S01]  /*1530*/  UIADD3 UR19, UR7, -0x1, URZ ;  /* 0xffffffff07137890 */ /* 0x000fe2000fffe03f */
[----:B------:R-:W-:Y:S01]  /*1540*/  IMAD R5, R249, c[0x0][0x1e0], RZ ;  /* 0x00007800f9057a24 */ /* 0x000fe200078e02ff */
[----:B------:R-:W-:Y:S01]  /*1550*/  SHF.R.S32.HI R31, RZ, 0x1f, R249 ;  /* 0x0000001fff1f7819 */ /* 0x000fe200000114f9 */
[----:B------:R-:W-:Y:S01]  /*1560*/  UIMAD UR18, UR10, UR5, UR18 ;  /* 0x000000050a1272a4 */ /* 0x000fe2000f8e0212 */
[----:B------:R-:W-:Y:S01]  /*1570*/  IMAD.SHL.U32 R246, R28, 0x2, RZ ;  /* 0x000000021cf67824 */ /* 0x000fe200078e00ff */
[----:B------:R-:W-:Y:S01]  /*1580*/  UIMAD UR15, UR19, -0x70, UR15 ;  /* 0xffffff90130f78a4 */ /* 0x000fe2000f8e020f */
[----:B------:R-:W-:Y:S01]  /*1590*/  IADD3 R250, R248, 0x100, RZ ;  /* 0x00000100f8fa7810 */ /* 0x000fe20007ffe0ff */
[----:B------:R-:W-:Y:S01]  /*15a0*/  IMAD R0, R31, c[0x0][0x1e0], RZ ;  /* 0x000078001f007a24 */ /* 0x000fe200078e02ff */
[----:B------:R-:W-:-:S02]  /*15b0*/  UIADD3 UR18, UR21, UR18, URZ ;  /* 0x0000001215127290 */ /* 0x000fc4000fffe03f */
[----:B------:R-:W-:Y:S01]  /*15c0*/  ULDC.64 UR4, c[0x0][0x210] ;  /* 0x0000840000047ab9 */ /* 0x000fe20000000a00 */
[C---:B------:R-:W-:Y:S01]  /*15d0*/  IMAD R0, R249.reuse, c[0x0][0x1e4], R0 ;  /* 0x00007900f9007a24 */ /* 0x040fe200078e0200 */
[----:B------:R-:W-:Y:S01]  /*15e0*/  IADD3 R30, -R16, UR15, RZ ;  /* 0x0000000f101e7c10 */ /* 0x000fe2000fffe1ff */
[----:B------:R-:W-:Y:S02]  /*15f0*/  UIMAD UR11, UR11, UR4, URZ ;  /* 0x000000040b0b72a4 */ /* 0x000fe4000f8e023f */
[----:B------:R-:W-:Y:S01]  /*1600*/  UIMAD.WIDE.U32 UR22, UR10, UR4, URZ ;  /* 0x000000040a1672a5 */ /* 0x000fe2000f8e003f */
[C---:B------:R-:W-:Y:S01]  /*1610*/  ISETP.GE.AND P1, PT, R30.reuse, 0x1, PT ;  /* 0x000000011e00780c */ /* 0x040fe20003f26270 */
[----:B--2---:R-:W-:Y:S01]  /*1620*/  IMAD.WIDE.U32 R6, R249, c[0x0][0x1e0], RZ ;  /* 0x00007800f9067a25 */ /* 0x004fe200078e00ff */
[C---:B------:R-:W-:Y:S01]  /*1630*/  ISETP.GE.AND P3, PT, R30.reuse, 0x11, PT ;  /* 0x000000111e00780c */ /* 0x040fe20003f66270 */
[----:B------:R-:W-:Y:S01]  /*1640*/  UIMAD UR4, UR10, UR5, UR11 ;  /* 0x000000050a0472a4 */ /* 0x000fe2000f8e020b */
[----:B------:R-:W-:Y:S01]  /*1650*/  ISETP.GE.AND P2, PT, R30, 0x21, PT ;  /* 0x000000211e00780c */ /* 0x000fe20003f46270 */
[----:B------:R-:W-:Y:S01]  /*1660*/  IMAD.IADD R7, R7, 0x1, R0 ;  /* 0x0000000107077824 */ /* 0x000fe200078e0200 */
[----:B------:R-:W-:-:S02]  /*1670*/  UISETP.GT.AND UP0, UPT, UR19, UR8, UPT ;  /* 0x000000081300728c */ /* 0x000fc4000bf04270 */
[----:B------:R-:W-:Y:S01]  /*1680*/  UIADD3 UR4, UR23, UR4, URZ ;  /* 0x0000000417047290 */ /* 0x000fe2000fffe03f */
[----:B---3--:R-:W-:Y:S01]  /*1690*/  SHF.R.S32.HI R56, RZ, 0x1f, R247 ;  /* 0x0000001fff387819 */ /* 0x008fe200000114f7 */
[----:B------:R-:W-:-:S04]  /*16a0*/  IMAD.WIDE.U32 R6, R247, c[0x0][0x1f0], R6 ;  /* 0x00007c00f7067a25 */ /* 0x000fc800078e0006 */
[----:B------:R-:W-:Y:S01]  /*16b0*/  IMAD R2, R56, c[0x0][0x1f0], RZ ;  /* 0x00007c0038027a24 */ /* 0x000fe200078e02ff */
[----:B------:R-:W-:Y:S01]  /*16c0*/  IADD3 R0, P0, R6, UR20, RZ ;  /* 0x0000001406007c10 */ /* 0x000fe2000ff1e0ff */
[C---:B------:R-:W-:Y:S02]  /*16d0*/  IMAD R5, R247.reuse, c[0x0][0x1f0], R5 ;  /* 0x00007c00f7057a24 */ /* 0x040fe400078e0205 */
[----:B------:R-:W-:-:S05]  /*16e0*/  IMAD R2, R247, c[0x0][0x1f4], R2 ;  /* 0x00007d00f7027a24 */ /* 0x000fca00078e0202 */
[----:B------:R-:W-:Y:S02]  /*16f0*/  IADD3.X R6, R7, UR18, R2, P0, !PT ;  /* 0x0000001207067c10 */ /* 0x000fe400087fe402 */
[----:B------:R-:W-:-:S04]  /*1700*/  LEA R2, P0, R0, c[0x0][0x1c8], 0x1 ;  /* 0x0000720000027a11 */ /* 0x000fc800078008ff */
[----:B------:R-:W-:Y:S01]  /*1710*/  LEA.HI.X R0, R0, c[0x0][0x1cc], R6, 0x1, P0 ;  /* 0x0000730000007a11 */ /* 0x000fe200000f0c06 */
[----:B------:R-:W2:Y:S01]  /*1720*/  SHFL.IDX PT, R7, R2, RZ, 0x181f ;  /* 0x00181fff02077589 */ /* 0x000ea200000e0000 */
[----:B------:R-:W-:-:S03]  /*1730*/  IMAD.U32 R6, RZ, RZ, UR10 ;  /* 0x0000000aff067e24 */ /* 0x000fc6000f8e00ff */
[----:B-1----:R-:W1:Y:S01]  /*1740*/  SHFL.IDX PT, R8, R0, RZ, 0x181f ;  /* 0x00181fff00087589 */ /* 0x002e6200000e0000 */
[----:B------:R-:W-:-:S03]  /*1750*/  IMAD R5, R6, c[0x0][0x1e8], R5 ;  /* 0x00007a0006057a24 */ /* 0x000fc600078e0205 */
[----:B------:R-:W-:Y:S02]  /*1760*/  SHFL.IDX PT, R9, R2, 0x1, 0x181f ;  /* 0x00381f0002097f89 */ /* 0x000fe400000e0000 */
[----:B------:R-:W-:Y:S02]  /*1770*/  LEA R5, R5, c[0x0][0x1c8], 0x1 ;  /* 0x0000720005057a11 */ /* 0x000fe400078e08ff */
[----:B------:R-:W3:Y:S04]  /*1780*/  SHFL.IDX PT, R12, R2, 0x2, 0x181f ;  /* 0x00581f00020c7f89 */ /* 0x000ee800000e0000 */
[----:B------:R-:W-:Y:S04]  /*1790*/  SHFL.IDX PT, R13, R0, 0x1, 0x181f ;  /* 0x00381f00000d7f89 */ /* 0x000fe800000e0000 */
[----:B------:R-:W4:Y:S01]  /*17a0*/  SHFL.IDX PT, R17, R0, 0x2, 0x181f ;  /* 0x00581f0000117f89 */ /* 0x000f2200000e0000 */
[----:B--2---:R-:W-:-:S03]  /*17b0*/  @P1 LEA R6, P0, R28, R7, 0x1 ;  /* 0x000000071c061211 */ /* 0x004fc600078008ff */
[----:B------:R-:W2:Y:S01]  /*17c0*/  SHFL.IDX PT, R11, R2, 0x3, 0x181f ;  /* 0x00781f00020b7f89 */ /* 0x000ea200000e0000 */
[----:B-1----:R-:W-:-:S03]  /*17d0*/  @P1 LEA.HI.X R7, R28, R8, R245, 0x1, P0 ;  /* 0x000000081c071211 */ /* 0x002fc600000f0cf5 */
[----:B------:R-:W1:Y:S04]  /*17e0*/  SHFL.IDX PT, R14, R0, 0x3, 0x181f ;  /* 0x00781f00000e7f89 */ /* 0x000e6800000e0000 */
[----:B------:R-:W5:Y:S01]  /*17f0*/  SHFL.IDX PT, R10, R2, 0x4, 0x181f ;  /* 0x00981f00020a7f89 */ /* 0x000f6200000e0000 */
[----:B---3--:R-:W-:-:S03]  /*1800*/  @P2 LEA R8, P0, R28, R12, 0x1 ;  /* 0x0000000c1c082211 */ /* 0x008fc600078008ff */
[----:B------:R3:W-:Y:S01]  /*1810*/  @P1 LDGSTS.E.BYPASS.LTC128B.128 [R248+0x3900], [R6.64], !P6 ;  /* 0x0390000006f81fae */ /* 0x0007e2000f101d50 */
[----:B------:R-:W-:-:S03]  /*1820*/  ISETP.GE.AND P1, PT, R30, 0x31, PT ;  /* 0x000000311e00780c */ /* 0x000fc60003f26270 */
[----:B------:R-:W-:Y:S04]  /*1830*/  SHFL.IDX PT, R15, R5, 0x6, 0x181f ;  /* 0x00d81f00050f7f89 */ /* 0x000fe800000e0000 */
[----:B------:R-:W1:Y:S04]  /*1840*/  SHFL.IDX PT, R2, R2, 0x5, 0x181f ;  /* 0x00b81f0002027f89 */ /* 0x000e6800000e0000 */
[----:B------:R-:W1:Y:S04]  /*1850*/  SHFL.IDX PT, R5, R0, 0x4, 0x181f ;  /* 0x00981f0000057f89 */ /* 0x000e6800000e0000 */
[----:B------:R-:W1:Y:S01]  /*1860*/  SHFL.IDX PT, R12, R0, 0x5, 0x181f ;  /* 0x00b81f00000c7f89 */ /* 0x000e6200000e0000 */
[----:B---3--:R-:W-:-:S02]  /*1870*/  @P3 LEA R6, P4, R28, R9, 0x1 ;  /* 0x000000091c063211 */ /* 0x008fc400078808ff */
[C-C-:B----4-:R-:W-:Y:S02]  /*1880*/  @P2 LEA.HI.X R9, R28.reuse, R17, R245.reuse, 0x1, P0 ;  /* 0x000000111c092211 */ /* 0x150fe400000f0cf5 */
[----:B------:R-:W-:Y:S02]  /*1890*/  @P3 LEA.HI.X R7, R28, R13, R245, 0x1, P4 ;  /* 0x0000000d1c073211 */ /* 0x000fe400020f0cf5 */
[----:B------:R3:W4:Y:S01]  /*18a0*/  SHFL.IDX PT, R13, R0, 0x6, 0x181f ;  /* 0x00d81f00000d7f89 */ /* 0x00072200000e0000 */
[C---:B------:R-:W-:Y:S02]  /*18b0*/  ISETP.GE.AND P4, PT, R30.reuse, 0x41, PT ;  /* 0x000000411e00780c */ /* 0x040fe40003f86270 */
[----:B------:R-:W-:Y:S01]  /*18c0*/  SHF.R.S32.HI R17, RZ, 0x4, R20 ;  /* 0x00000004ff117819 */ /* 0x000fe20000011414 */
[----:B------:R2:W-:Y:S01]  /*18d0*/  @P3 LDGSTS.E.BYPASS.LTC128B.128 [R248+0x4100], [R6.64], !P6 ;  /* 0x0410000006f83fae */ /* 0x0005e2000f101d50 */
[----:B------:R-:W-:-:S03]  /*18e0*/  ISETP.GE.AND P3, PT, R30, 0x51, PT ;  /* 0x000000511e00780c */ /* 0x000fc60003f66270 */
[----:B------:R1:W-:Y:S01]  /*18f0*/  @P2 LDGSTS.E.BYPASS.LTC128B.128 [R248+0x4900], [R8.64], !P6 ;  /* 0x0490000008f82fae */ /* 0x0003e2000f101d50 */
[----:B------:R-:W-:Y:S02]  /*1900*/  ISETP.GE.AND P2, PT, R30, 0x61, PT ;  /* 0x000000611e00780c */ /* 0x000fe40003f46270 */
[----:B---3--:R-:W-:-:S04]  /*1910*/  LEA.HI R0, R20, R17, RZ, 0x1 ;  /* 0x0000001114007211 */ /* 0x008fc800078f08ff */
[----:B------:R-:W-:Y:S02]  /*1920*/  LOP3.LUT R0, R0, 0xfffffffe, RZ, 0xc0, !PT ;  /* 0xfffffffe00007812 */ /* 0x000fe400078ec0ff */
[----:B--2---:R-:W-:-:S04]  /*1930*/  @P1 LEA R6, P0, R28, R11, 0x1 ;  /* 0x0000000b1c061211 */ /* 0x004fc800078008ff */
[C---:B-1----:R-:W-:Y:S02]  /*1940*/  @P1 LEA.HI.X R7, R28.reuse, R14, R245, 0x1, P0 ;  /* 0x0000000e1c071211 */ /* 0x042fe400000f0cf5 */
[----:B-----5:R-:W-:-:S03]  /*1950*/  @P4 LEA R10, P0, R28, R10, 0x1 ;  /* 0x0000000a1c0a4211 */ /* 0x020fc600078008ff */
[----:B------:R1:W-:Y:S01]  /*1960*/  @P1 LDGSTS.E.BYPASS.LTC128B.128 [R248+0x5100], [R6.64], !P6 ;  /* 0x0510000006f81fae */ /* 0x0003e2000f101d50 */
[----:B------:R-:W-:Y:S01]  /*1970*/  @P3 LEA R8, P1, R28, R2, 0x1 ;  /* 0x000000021c083211 */ /* 0x000fe200078208ff */
[----:B------:R-:W-:Y:S01]  /*1980*/  IMAD.SHL.U32 R2, R18, 0x40, RZ ;  /* 0x0000004012027824 */ /* 0x000fe200078e00ff */
[C-C-:B------:R-:W-:Y:S02]  /*1990*/  @P4 LEA.HI.X R11, R28.reuse, R5, R245.reuse, 0x1, P0 ;  /* 0x000000051c0b4211 */ /* 0x140fe400000f0cf5 */
[----:B------:R-:W-:Y:S01]  /*19a0*/  @P3 LEA.HI.X R9, R28, R12, R245, 0x1, P1 ;  /* 0x0000000c1c093211 */ /* 0x000fe200008f0cf5 */
[----:B------:R-:W-:Y:S01]  /*19b0*/  IMAD.IADD R12, R17, 0x1, -R0 ;  /* 0x00000001110c7824 */ /* 0x000fe200078e0a00 */
[----:B------:R-:W-:Y:S01]  /*19c0*/  LOP3.LUT R2, R2, 0x1c0, RZ, 0xc0, !PT ;  /* 0x000001c002027812 */ /* 0x000fe200078ec0ff */
[----:B------:R2:W-:Y:S01]  /*19d0*/  @P4 LDGSTS.E.BYPASS.LTC128B.128 [R248+0x5900], [R10.64], !P6 ;  /* 0x059000000af84fae */ /* 0x0005e2000f101d50 */
[----:B------:R-:W-:Y:S02]  /*19e0*/  IMAD.SHL.U32 R0, R29, 0x40, RZ ;  /* 0x000000401d007824 */ /* 0x000fe400078e00ff */
[----:B------:R-:W-:Y:S01]  /*19f0*/  IMAD.SHL.U32 R5, R12, 0x8, RZ ;  /* 0x000000080c057824 */ /* 0x000fe200078e00ff */
[----:B------:R3:W-:Y:S02]  /*1a00*/  @P3 LDGSTS.E.BYPASS.LTC128B.128 [R248+0x6100], [R8.64], !P6 ;  /* 0x0610000008f83fae */ /* 0x0007e4000f101d50 */
[----:B------:R-:W-:-:S02]  /*1a10*/  LOP3.LUT R0, R0, 0x1c0, RZ, 0xc0, !PT ;  /* 0x000001c000007812 */ /* 0x000fc400078ec0ff */
[----:B-1----:R-:W-:-:S04]  /*1a20*/  @P2 LEA R6, P0, R28, R15, 0x1 ;  /* 0x0000000f1c062211 */ /* 0x002fc800078008ff */
[C-C-:B----4-:R-:W-:Y:S02]  /*1a30*/  @P2 LEA.HI.X R7, R28.reuse, R13, R245.reuse, 0x1, P0 ;  /* 0x0000000d1c072211 */ /* 0x150fe400000f0cf5 */
[----:B------:R-:W-:Y:S02]  /*1a40*/  LOP3.LUT P0, RZ, R29, 0x2, RZ, 0xc0, !PT ;  /* 0x000000021dff7812 */ /* 0x000fe4000780c0ff */
[C---:B------:R-:W-:Y:S01]  /*1a50*/  SHF.L.U64.HI R245, R28.reuse, 0x1, R245 ;  /* 0x000000011cf57819 */ /* 0x040fe200000102f5 */
[----:B------:R1:W-:Y:S01]  /*1a60*/  @P2 LDGSTS.E.BYPASS.LTC128B.128 [R248+0x6900], [R6.64], !P6 ;  /* 0x0690000006f82fae */ /* 0x0003e2000f101d50 */
[----:B------:R-:W-:Y:S01]  /*1a70*/  ISETP.GE.AND P2, PT, R28, c[0x0][0x1d4], PT ;  /* 0x000075001c007a0c */ /* 0x000fe20003f46270 */
[----:B---3--:R-:W-:Y:S02]  /*1a80*/  IMAD.SHL.U32 R8, R16, 0x8, RZ ;  /* 0x0000000810087824 */ /* 0x008fe400078e00ff */
[----:B------:R-:W0:Y:S01]  /*1a90*/  LDGDEPBAR ;  /* 0x00000000000079af */ /* 0x000e220000000000 */
[----:B------:R-:W-:-:S02]  /*1aa0*/  ISETP.LT.OR P4, PT, R30, 0x1, P2 ;  /* 0x000000011e00780c */ /* 0x000fc40001781670 */
[----:B------:R-:W-:Y:S02]  /*1ab0*/  ISETP.LT.OR P1, PT, R30, 0x11, P2 ;  /* 0x000000111e00780c */ /* 0x000fe40001721670 */
[----:B------:R-:W-:Y:S02]  /*1ac0*/  LOP3.LUT R8, R0, 0x8, R8, 0xf8, !PT ;  /* 0x0000000800087812 */ /* 0x000fe400078ef808 */
[----:B-1----:R-:W-:Y:S01]  /*1ad0*/  SHF.R.U32.HI R6, RZ, 0x3, R0 ;  /* 0x00000003ff067819 */ /* 0x002fe20000011600 */
[----:B------:R-:W-:-:S04]  /*1ae0*/  DEPBAR.LE SB0, 0x1 ;  /* 0x000080400000791a */ /* 0x000fc80000000000 */
[----:B------:R-:W-:-:S04]  /*1af0*/  DEPBAR.LE SB0, 0x0 ;  /* 0x000080000000791a */ /* 0x000fc80000000000 */
[----:B------:R-:W-:Y:S01]  /*1b00*/  LOP3.LUT R7, R2, 0x8, R5, 0xf8, !PT ;  /* 0x0000000802077812 */ /* 0x000fe200078ef805 */
[----:B------:R-:W-:Y:S01]  /*1b10*/  IMAD.SHL.U32 R5, R19, 0x40, RZ ;  /* 0x0000004013057824 */ /* 0x000fe200078e00ff */
[----:B------:R-:W-:Y:S01]  /*1b20*/  SHF.R.U32.HI R2, RZ, 0x3, R2 ;  /* 0x00000003ff027819 */ /* 0x000fe20000011602 */
[----:B------:R-:W-:Y:S01]  /*1b30*/  IMAD.SHL.U32 R0, R138, 0x20, RZ ;  /* 0x000000208a007824 */ /* 0x000fe200078e00ff */
[----:B------:R-:W-:Y:S02]  /*1b40*/  LOP3.LUT R6, R8, R6, RZ, 0x3c, !PT ;  /* 0x0000000608067212 */ /* 0x000fe400078e3cff */
[----:B------:R-:W-:Y:S02]  /*1b50*/  LOP3.LUT R137, R7, R2, RZ, 0x3c, !PT ;  /* 0x0000000207897212 */ /* 0x000fe400078e3cff */
[----:B------:R-:W-:Y:S02]  /*1b60*/  LOP3.LUT R136, R5, 0xfffffe00, RZ, 0xc0, !PT ;  /* 0xfffffe0005887812 */ /* 0x000fe400078ec0ff */
[----:B------:R-:W-:Y:S01]  /*1b70*/  LOP3.LUT R2, R0, 0x7ffffc00, RZ, 0xc0, !PT ;  /* 0x7ffffc0000027812 */ /* 0x000fe200078ec0ff */
[----:B------:R-:W-:-:S02]  /*1b80*/  IMAD R0, R12, 0x200, R6 ;  /* 0x000002000c007824 */ /* 0x000fc400078e0206 */
[----:B------:R-:W-:Y:S01]  /*1b90*/  IMAD.WIDE.U32 R6, R249, c[0x0][0x208], RZ ;  /* 0x00008200f9067a25 */ /* 0x000fe200078e00ff */
[----:B------:R-:W-:-:S03]  /*1ba0*/  IADD3 R2, R137, R136, R2 ;  /* 0x0000008889027210 */ /* 0x000fc60007ffe002 */
[----:B------:R-:W-:Y:S01]  /*1bb0*/  IMAD.SHL.U32 R139, R0, 0x2, RZ ;  /* 0x00000002008b7824 */ /* 0x000fe200078e00ff */
[----:B------:R-:W-:Y:S01]  /*1bc0*/  BAR.SYNC.DEFER_BLOCKING 0x0 ;  /* 0x0000000000007b1d */ /* 0x000fe20000010000 */
[----:B------:R-:W-:Y:S02]  /*1bd0*/  IMAD.SHL.U32 R234, R2, 0x2, RZ ;  /* 0x0000000202ea7824 */ /* 0x000fe400078e00ff */
[----:B------:R-:W-:Y:S01]  /*1be0*/  IMAD R2, R56, c[0x0][0x218], RZ ;  /* 0x0000860038027a24 */ /* 0x000fe200078e02ff */
[----:B------:R-:W-:Y:S01]  /*1bf0*/  IADD3 R0, R139, 0x3900, RZ ;  /* 0x000039008b007810 */ /* 0x000fe20007ffe0ff */
[----:B------:R-:W-:Y:S01]  /*1c00*/  IMAD R237, R3, 0x2, R234 ;  /* 0x0000000203ed7824 */ /* 0x000fe200078e02ea */
[----:B------:R-:W-:Y:S01]  /*1c10*/  IADD3 R238, R139, 0x3920, RZ ;  /* 0x000039208bee7810 */ /* 0x000fe20007ffe0ff */
[----:B------:R-:W-:Y:S01]  /*1c20*/  IMAD R2, R247, c[0x0][0x21c], R2 ;  /* 0x00008700f7027a24 */ /* 0x000fe200078e0202 */
[----:B------:R-:W-:Y:S01]  /*1c30*/  @P0 IADD3 R238, R0, -0x20, RZ ;  /* 0xffffffe000ee0810 */ /* 0x000fe20007ffe0ff */
[----:B------:R-:W-:-:S02]  /*1c40*/  IMAD R0, R31, c[0x0][0x208], RZ ;  /* 0x000082001f007a24 */ /* 0x000fc400078e02ff */
[----:B------:R-:W-:Y:S01]  /*1c50*/  IMAD R235, R4, 0x2, R234 ;  /* 0x0000000204eb7824 */ /* 0x000fe200078e02ea */
[C---:B------:R-:W-:Y:S01]  /*1c60*/  IADD3 R244, R238.reuse, 0x800, RZ ;  /* 0x00000800eef47810 */ /* 0x040fe20007ffe0ff */
[----:B------:R-:W-:Y:S01]  /*1c70*/  IMAD R0, R249, c[0x0][0x20c], R0 ;  /* 0x00008300f9007a24 */ /* 0x000fe200078e0200 */
[C---:B------:R-:W-:Y:S01]  /*1c80*/  IADD3 R243, R238.reuse, 0x1000, RZ ;  /* 0x00001000eef37810 */ /* 0x040fe20007ffe0ff */
[----:B------:R-:W-:Y:S01]  /*1c90*/  IMAD R236, R3, 0x2, R235 ;  /* 0x0000000203ec7824 */ /* 0x000fe200078e02eb */
[C---:B------:R-:W-:Y:S01]  /*1ca0*/  IADD3 R242, R238.reuse, 0x1800, RZ ;  /* 0x00001800eef27810 */ /* 0x040fe20007ffe0ff */
[----:B------:R-:W-:Y:S01]  /*1cb0*/  IMAD.IADD R7, R7, 0x1, R0 ;  /* 0x0000000107077824 */ /* 0x000fe200078e0200 */
[C---:B------:R-:W-:Y:S02]  /*1cc0*/  IADD3 R241, R238.reuse, 0x2000, RZ ;  /* 0x00002000eef17810 */ /* 0x040fe40007ffe0ff */
[C---:B------:R-:W-:Y:S01]  /*1cd0*/  IADD3 R240, R238.reuse, 0x2800, RZ ;  /* 0x00002800eef07810 */ /* 0x040fe20007ffe0ff */
[----:B------:R-:W-:Y:S01]  /*1ce0*/  IMAD.WIDE.U32 R6, R247, c[0x0][0x218], R6 ;  /* 0x00008600f7067a25 */ /* 0x000fe200078e0006 */
[----:B------:R-:W-:Y:S01]  /*1cf0*/  IADD3 R239, R238, 0x3000, RZ ;  /* 0x00003000eeef7810 */ /* 0x000fe20007ffe0ff */
[----:B--2---:R-:W-:Y:S03]  /*1d00*/  LDSM.16.M88.4 R8, [R234+0x9100] ;  /* 0x00910000ea08783b */ /* 0x004fe60000000200 */
[----:B------:R-:W-:Y:S01]  /*1d10*/  IADD3 R0, P0, R6, UR22, RZ ;  /* 0x0000001606007c10 */ /* 0x000fe2000ff1e0ff */
[----:B------:R-:W1:Y:S03]  /*1d20*/  LDSM.16.M88.4 R32, [R139+0x3900] ;  /* 0x003900008b20783b */ /* 0x000e660000000200 */
[----:B------:R-:W-:Y:S01]  /*1d30*/  IADD3.X R6, R7, UR4, R2, P0, !PT ;  /* 0x0000000407067c10 */ /* 0x000fe200087fe402 */
[----:B------:R-:W2:Y:S01]  /*1d40*/  LDSM.16.M88.4 R24, [R139+0x4100] ;  /* 0x004100008b18783b */ /* 0x000ea20000000200 */
[----:B------:R-:W-:-:S03]  /*1d50*/  LEA R2, P0, R0, c[0x0][0x1f8], 0x1 ;  /* 0x00007e0000027a11 */ /* 0x000fc600078008ff */
[----:B------:R-:W3:Y:S01]  /*1d60*/  LDSM.16.M88.4 R20, [R139+0x4900] ;  /* 0x004900008b14783b */ /* 0x000ee20000000200 */
[----:B------:R-:W-:-:S03]  /*1d70*/  LEA.HI.X R0, R0, c[0x0][0x1fc], R6, 0x1, P0 ;  /* 0x00007f0000007a11 */ /* 0x000fc600000f0c06 */
[----:B------:R-:W4:Y:S04]  /*1d80*/  LDSM.16.M88.4 R16, [R139+0x5100] ;  /* 0x005100008b10783b */ /* 0x000f280000000200 */
[----:B------:R-:W5:Y:S04]  /*1d90*/  LDSM.16.M88.4 R36, [R139+0x5900] ;  /* 0x005900008b24783b */ /* 0x000f680000000200 */
[----:B------:R-:W4:Y:S04]  /*1da0*/  LDSM.16.M88.4 R40, [R139+0x6100] ;  /* 0x006100008b28783b */ /* 0x000f280000000200 */
[----:B------:R-:W4:Y:S04]  /*1db0*/  LDSM.16.M88.4 R44, [R139+0x6900] ;  /* 0x006900008b2c783b */ /* 0x000f280000000200 */
[----:B------:R-:W5:Y:S04]  /*1dc0*/  LDSM.16.M88.4 R12, [R234+0x7100] ;  /* 0x00710000ea0c783b */ /* 0x000f680000000200 */
[----:B------:R-:W3:Y:S04]  /*1dd0*/  SHFL.IDX PT, R5, R2, RZ, 0x181f ;  /* 0x00181fff02057589 */ /* 0x000ee800000e0000 */
[----:B------:R-:W-:Y:S01]  /*1de0*/  SHFL.IDX PT, R6, R2, 0x1, 0x181f ;  /* 0x00381f0002067f89 */ /* 0x000fe200000e0000 */
[C---:B-1----:R-:W-:Y:S03]  /*1df0*/  HMMA.16816.F32.BF16 R52, R8.reuse, R32, RZ ;  /* 0x000000200834723c */ /* 0x042fe600000418ff */
[----:B------:R-:W-:Y:S04]  /*1e00*/  SHFL.IDX PT, R7, R2, 0x2, 0x181f ;  /* 0x00581f0002077f89 */ /* 0x000fe800000e0000 */
[----:B------:R-:W-:Y:S01]  /*1e10*/  LDSM.16.M88.4 R76, [R238+0x1000] ;  /* 0x00100000ee4c783b */ /* 0x000fe20000000200 */
[C---:B--2---:R-:W-:Y:S03]  /*1e20*/  HMMA.16816.F32.BF16 R60, R8.reuse, R24, RZ ;  /* 0x00000018083c723c */ /* 0x044fe600000418ff */
[----:B------:R-:W-:Y:S04]  /*1e30*/  LDSM.16.M88.4 R48, [R238+0x1800] ;  /* 0x00180000ee30783b */ /* 0x000fe80000000200 */
[----:B------:R-:W-:Y:S01]  /*1e40*/  LDSM.16.M88.4 R80, [R238+0x800] ;  /* 0x00080000ee50783b */ /* 0x000fe20000000200 */
[C---:B---3--:R-:W-:Y:S03]  /*1e50*/  HMMA.16816.F32.BF16 R64, R8.reuse, R20, RZ ;  /* 0x000000140840723c */ /* 0x048fe600000418ff */
[----:B------:R-:W-:Y:S05]  /*1e60*/  LDSM.16.M88.4 R84, [R238] ;  /* 0x00000000ee54783b */ /* 0x000fea0000000200 */
[C---:B----4-:R-:W-:Y:S08]  /*1e70*/  HMMA.16816.F32.BF16 R68, R8.reuse, R16, RZ ;  /* 0x000000100844723c */ /* 0x050ff000000418ff */
[C---:B-----5:R-:W-:Y:S08]  /*1e80*/  HMMA.16816.F32.BF16 R96, R8.reuse, R36, RZ ;  /* 0x000000240860723c */ /* 0x060ff000000418ff */
[C---:B------:R-:W-:Y:S08]  /*1e90*/  HMMA.16816.F32.BF16 R92, R8.reuse, R40, RZ ;  /* 0x00000028085c723c */ /* 0x040ff000000418ff */
[C---:B------:R-:W-:Y:S08]  /*1ea0*/  HMMA.16816.F32.BF16 R72, R8.reuse, R44, RZ ;  /* 0x0000002c0848723c */ /* 0x040ff000000418ff */
[C---:B------:R-:W-:Y:S08]  /*1eb0*/  HMMA.16816.F32.BF16 R104, R8.reuse, R34, RZ ;  /* 0x000000220868723c */ /* 0x040ff000000418ff */
[C---:B------:R-:W-:Y:S08]  /*1ec0*/  HMMA.16816.F32.BF16 R88, R8.reuse, R26, RZ ;  /* 0x0000001a0858723c */ /* 0x040ff000000418ff */
[C---:B------:R-:W-:Y:S08]  /*1ed0*/  HMMA.16816.F32.BF16 R100, R8.reuse, R22, RZ ;  /* 0x000000160864723c */ /* 0x040ff000000418ff */
[C---:B------:R-:W-:Y:S08]  /*1ee0*/  HMMA.16816.F32.BF16 R116, R8.reuse, R18, RZ ;  /* 0x000000120874723c */ /* 0x040ff000000418ff */
[C---:B------:R-:W-:Y:S08]  /*1ef0*/  HMMA.16816.F32.BF16 R112, R8.reuse, R38, RZ ;  /* 0x000000260870723c */ /* 0x040ff000000418ff */
[C---:B------:R-:W-:Y:S08]  /*1f00*/  HMMA.16816.F32.BF16 R108, R8.reuse, R42, RZ ;  /* 0x0000002a086c723c */ /* 0x040ff000000418ff */
[----:B------:R-:W-:Y:S01]  /*1f10*/  HMMA.16816.F32.BF16 R120, R8, R46, RZ ;  /* 0x0000002e0878723c */ /* 0x000fe200000418ff */
[----:B------:R-:W1:Y:S04]  /*1f20*/  SHFL.IDX PT, R8, R0, RZ, 0x181f ;  /* 0x00181fff00087589 */ /* 0x000e6800000e0000 */
[----:B------:R-:W-:Y:S03]  /*1f30*/  SHFL.IDX PT, R10, R0, 0x1, 0x181f ;  /* 0x00381f00000a7f89 */ /* 0x000fe600000e0000 */
[C---:B------:R-:W-:Y:S01]  /*1f40*/  HMMA.16816.F32.BF16 R168, R12.reuse, R32, RZ ;  /* 0x000000200ca8723c */ /* 0x040fe200000418ff */
[----:B------:R-:W-:Y:S04]  /*1f50*/  SHFL.IDX PT, R9, R2, 0x3, 0x181f ;  /* 0x00781f0002097f89 */ /* 0x000fe800000e0000 */
[----:B------:R-:W-:Y:S03]  /*1f60*/  SHFL.IDX PT, R11, R2, 0x4, 0x181f ;  /* 0x00981f00020b7f89 */ /* 0x000fe600000e0000 */
[C---:B------:R-:W-:Y:S01]  /*1f70*/  HMMA.16816.F32.BF16 R220, R12.reuse, R34, RZ ;  /* 0x000000220cdc723c */ /* 0x040fe200000418ff */
[----:B------:R-:W-:Y:S07]  /*1f80*/  LDSM.16.M88.4 R32, [R238+0x3000] ;  /* 0x00300000ee20783b */ /* 0x000fee0000000200 */
[C---:B------:R-:W-:Y:S01]  /*1f90*/  HMMA.16816.F32.BF16 R184, R12.reuse, R24, RZ ;  /* 0x000000180cb8723c */ /* 0x040fe200000418ff */
[----:B------:R-:W-:Y:S07]  /*1fa0*/  SHFL.IDX PT, R25, R0, 0x4, 0x181f ;  /* 0x00981f0000197f89 */ /* 0x000fee00000e0000 */
[C---:B------:R-:W-:Y:S01]  /*1fb0*/  HMMA.16816.F32.BF16 R216, R12.reuse, R26, RZ ;  /* 0x0000001a0cd8723c */ /* 0x040fe200000418ff */
[----:B------:R-:W-:Y:S07]  /*1fc0*/  SHFL.IDX PT, R26, R0, 0x5, 0x181f ;  /* 0x00b81f00001a7f89 */ /* 0x000fee00000e0000 */
[C---:B------:R-:W-:Y:S07]  /*1fd0*/  HMMA.16816.F32.BF16 R164, R12.reuse, R20, RZ ;  /* 0x000000140ca4723c */ /* 0x040fee00000418ff */
[-C--:B------:R-:W-:Y:S01]  /*1fe0*/  IADD3 R20, P3, R5, R246.reuse, RZ ;  /* 0x000000f605147210 */ /* 0x080fe20007f7e0ff */
[C---:B------:R-:W-:Y:S01]  /*1ff0*/  HMMA.16816.F32.BF16 R212, R12.reuse, R22, RZ ;  /* 0x000000160cd4723c */ /* 0x040fe200000418ff */
[----:B------:R-:W-:Y:S03]  /*2000*/  SHFL.IDX PT, R23, R0, 0x3, 0x181f ;  /* 0x00781f0000177f89 */ /* 0x000fe600000e0000 */
[----:B-1----:R-:W-:Y:S01]  /*2010*/  IMAD.X R21, R8, 0x1, R245, P3 ;  /* 0x0000000108157824 */ /* 0x002fe200018e06f5 */
[----:B------:R-:W-:Y:S03]  /*2020*/  SHFL.IDX PT, R22, R2, 0x5, 0x181f ;  /* 0x00b81f0002167f89 */ /* 0x000fe600000e0000 */
[C---:B------:R-:W-:Y:S01]  /*2030*/  HMMA.16816.F32.BF16 R160, R12.reuse, R16, RZ ;  /* 0x000000100ca0723c */ /* 0x040fe200000418ff */
[----:B------:R-:W-:Y:S04]  /*2040*/  SHFL.IDX PT, R2, R2, 0x6, 0x181f ;  /* 0x00d81f0002027f89 */ /* 0x000fe800000e0000 */
[----:B------:R-:W-:Y:S03]  /*2050*/  SHFL.IDX PT, R5, R0, 0x6, 0x181f ;  /* 0x00d81f0000057f89 */ /* 0x000fe600000e0000 */
[C---:B------:R-:W-:Y:S01]  /*2060*/  HMMA.16816.F32.BF16 R176, R12.reuse, R18, RZ ;  /* 0x000000120cb0723c */ /* 0x040fe200000418ff */
[----:B------:R-:W1:Y:S07]  /*2070*/  LDSM.16.M88.4 R16, [R237+0x9100] ;  /* 0x00910000ed10783b */ /* 0x000e6e0000000200 */
[C---:B------:R-:W-:Y:S08]  /*2080*/  HMMA.16816.F32.BF16 R156, R12.reuse, R36, RZ ;  /* 0x000000240c9c723c */ /* 0x040ff000000418ff */
[C---:B------:R-:W-:Y:S01]  /*2090*/  HMMA.16816.F32.BF16 R172, R12.reuse, R38, RZ ;  /* 0x000000260cac723c */ /* 0x040fe200000418ff */
[----:B------:R-:W-:Y:S07]  /*20a0*/  LDSM.16.M88.4 R36, [R238+0x2800] ;  /* 0x00280000ee24783b */ /* 0x000fee0000000200 */
[C---:B------:R-:W-:Y:S08]  /*20b0*/  HMMA.16816.F32.BF16 R152, R12.reuse, R40, RZ ;  /* 0x000000280c98723c */ /* 0x040ff000000418ff */
[C---:B------:R-:W-:Y:S01]  /*20c0*/  HMMA.16816.F32.BF16 R180, R12.reuse, R42, RZ ;  /* 0x0000002a0cb4723c */ /* 0x040fe200000418ff */
[----:B------:R-:W-:Y:S07]  /*20d0*/  LDSM.16.M88.4 R40, [R238+0x2000] ;  /* 0x00200000ee28783b */ /* 0x000fee0000000200 */
[C---:B------:R-:W-:Y:S08]  /*20e0*/  HMMA.16816.F32.BF16 R144, R12.reuse, R44, RZ ;  /* 0x0000002c0c90723c */ /* 0x040ff000000418ff */
[----:B------:R-:W-:Y:S01]  /*20f0*/  HMMA.16816.F32.BF16 R148, R12, R46, RZ ;  /* 0x0000002e0c94723c */ /* 0x000fe200000418ff */
[----:B------:R-:W2:Y:S06]  /*2100*/  SHFL.IDX PT, R13, R0, 0x2, 0x181f ;  /* 0x00581f00000d7f89 */ /* 0x000eac00000e0000 */
[-C--:B------:R-:W-:Y:S01]  /*2110*/  IADD3 R14, P0, R6, R246.reuse, RZ ;  /* 0x000000f6060e7210 */ /* 0x080fe20007f1e0ff */
[----:B-1----:R-:W-:Y:S01]  /*2120*/  HMMA.16816.F32.BF16 R128, R16, R76, R64 ;  /* 0x0000004c1080723c */ /* 0x002fe20000041840 */
[----:B------:R-:W-:-:S03]  /*2130*/  IADD3 R12, P3, R7, R246, RZ ;  /* 0x000000f6070c7210 */ /* 0x000fc60007f7e0ff */
[----:B------:R-:W-:Y:S01]  /*2140*/  IMAD.X R15, R10, 0x1, R245, P0 ;  /* 0x000000010a0f7824 */ /* 0x000fe200000e06f5 */
[----:B------:R-:W-:-:S03]  /*2150*/  IADD3 R6, P0, R9, R246, RZ ;  /* 0x000000f609067210 */ /* 0x000fc60007f1e0ff */
[----:B------:R-:W-:Y:S02]  /*2160*/  HMMA.16816.F32.BF16 R124, R16, R48, R68 ;  /* 0x00000030107c723c */ /* 0x000fe40000041844 */
[----:B------:R-:W-:Y:S01]  /*2170*/  IMAD.X R7, R23, 0x1, R245, P0 ;  /* 0x0000000117077824 */ /* 0x000fe200000e06f5 */
[----:B------:R-:W-:-:S05]  /*2180*/  IADD3 R22, P0, R22, R246, RZ ;  /* 0x000000f616167210 */ /* 0x000fca0007f1e0ff */
[--C-:B------:R-:W-:Y:S01]  /*2190*/  IMAD.X R23, R26, 0x1, R245.reuse, P0 ;  /* 0x000000011a177824 */ /* 0x100fe200000e06f5 */
[C---:B------:R-:W-:Y:S01]  /*21a0*/  ISETP.LT.OR P0, PT, R30.reuse, 0x31, P2 ;  /* 0x000000311e00780c */ /* 0x040fe20001701670 */
[--C-:B--2---:R-:W-:Y:S01]  /*21b0*/  IMAD.X R13, R13, 0x1, R245.reuse, P3 ;  /* 0x000000010d0d7824 */ /* 0x104fe200018e06f5 */
[----:B------:R-:W-:Y:S01]  /*21c0*/  IADD3 R24, P3, R11, R246, RZ ;  /* 0x000000f60b187210 */ /* 0x000fe20007f7e0ff */
[----:B------:R-:W-:Y:S01]  /*21d0*/  IMAD.MOV.U32 R0, RZ, RZ, 0x40 ;  /* 0x00000040ff007424 */ /* 0x000fe200078e00ff */
[----:B------:R-:W1:Y:S01]  /*21e0*/  LDSM.16.M88.4 R8, [R237+0x7100] ;  /* 0x00710000ed08783b */ /* 0x000e620000000200 */
[----:B------:R-:W-:Y:S02]  /*21f0*/  HMMA.16816.F32.BF16 R44, R16, R32, R72 ;  /* 0x00000020102c723c */ /* 0x000fe40000041848 */
[----:B------:R-:W-:Y:S01]  /*2200*/  IMAD.X R25, R25, 0x1, R245, P3 ;  /* 0x0000000119197824 */ /* 0x000fe200018e06f5 */
[C---:B------:R-:W-:Y:S01]  /*2210*/  ISETP.LT.OR P3, PT, R30.reuse, 0x21, P2 ;  /* 0x000000211e00780c */ /* 0x040fe20001761670 */
[----:B------:R-:W-:Y:S01]  /*2220*/  @!PT LDS RZ, [RZ] ;  /* 0x00000000fffff984 */ /* 0x000fe20000000800 */
[----:B------:R-:W-:Y:S01]  /*2230*/  @!PT LDS RZ, [RZ] ;  /* 0x00000000fffff984 */ /* 0x000fe20000000800 */
[----:B------:R-:W-:Y:S01]  /*2240*/  @!PT LDS RZ, [RZ] ;  /* 0x00000000fffff984 */ /* 0x000fe20000000800 */
[----:B------:R2:W-:Y:S01]  /*2250*/  LDGSTS.E.BYPASS.LTC128B.128 [R248+0x100], [R20.64], !P4 ;  /* 0x0010000014f87fae */ /* 0x0005e2000e101d50 */
[----:B------:R-:W-:-:S03]  /*2260*/  ISETP.LT.OR P4, PT, R30, 0x41, P2 ;  /* 0x000000411e00780c */ /* 0x000fc60001781670 */
[----:B------:R3:W-:Y:S01]  /*2270*/  LDGSTS.E.BYPASS.LTC128B.128 [R248+0x900], [R14.64], !P1 ;  /* 0x009000000ef87fae */ /* 0x0007e2000c901d50 */
[----:B------:R-:W-:Y:S01]  /*2280*/  LOP3.LUT P1, RZ, R29, 0x4, RZ, 0xc0, !PT ;  /* 0x000000041dff7812 */ /* 0x000fe2000782c0ff */
[----:B------:R-:W-:Y:S03]  /*2290*/  HMMA.16816.F32.BF16 R204, R16, R78, R100 ;  /* 0x0000004e10cc723c */ /* 0x000fe60000041864 */
[----:B------:R-:W-:-:S03]  /*22a0*/  SEL R0, R0, 0xffffffc0, !P1 ;  /* 0xffffffc000007807 */ /* 0x000fc60004800000 */
[----:B------:R3:W-:Y:S01]  /*22b0*/  LDGSTS.E.BYPASS.LTC128B.128 [R248+0x1100], [R12.64], !P3 ;  /* 0x011000000cf87fae */ /* 0x0007e2000d901d50 */
[C---:B------:R-:W-:Y:S01]  /*22c0*/  ISETP.LT.OR P3, PT, R30.reuse, 0x51, P2 ;  /* 0x000000511e00780c */ /* 0x040fe20001761670 */
[----:B------:R-:W-:Y:S01]  /*22d0*/  IMAD.IADD R233, R139, 0x1, R0 ;  /* 0x000000018be97824 */ /* 0x000fe200078e0200 */
[----:B------:R-:W-:Y:S01]  /*22e0*/  ISETP.LT.OR P2, PT, R30, 0x61, P2 ;  /* 0x000000611e00780c */ /* 0x000fe20001741670 */
[----:B------:R4:W-:Y:S01]  /*22f0*/  LDGSTS.E.BYPASS.LTC128B.128 [R248+0x1900], [R6.64], !P0 ;  /* 0x0190000006f87fae */ /* 0x0009e2000c101d50 */
[----:B------:R-:W-:Y:S01]  /*2300*/  HMMA.16816.F32.BF16 R140, R16, R84, R52 ;  /* 0x00000054108c723c */ /* 0x000fe20000041834 */
[----:B------:R-:W-:Y:S01]  /*2310*/  IMAD.IADD R232, R0, 0x1, R238 ;  /* 0x0000000100e87824 */ /* 0x000fe200078e02ee */
[----:B------:R-:W-:Y:S01]  /*2320*/  LOP3.LUT R0, R137, R136, RZ, 0xfc, !PT ;  /* 0x0000008889007212 */ /* 0x000fe200078efcff */
[----:B------:R5:W-:Y:S01]  /*2330*/  LDGSTS.E.BYPASS.LTC128B.128 [R248+0x2100], [R24.64], !P4 ;  /* 0x0210000018f87fae */ /* 0x000be2000e101d50 */
[----:B------:R-:W-:-:S04]  /*2340*/  ISETP.GT.AND P4, PT, R225, 0x6f, PT ;  /* 0x0000006fe100780c */ /* 0x000fc80003f84270 */
[C---:B------:R-:W-:Y:S01]  /*2350*/  HMMA.16816.F32.BF16 R132, R16.reuse, R80, R60 ;  /* 0x000000501084723c */ /* 0x040fe2000004183c */
[----:B------:R2:W-:Y:S07]  /*2360*/  LDGSTS.E.BYPASS.LTC128B.128 [R248+0x2900], [R22.64], !P3 ;  /* 0x0290000016f87fae */ /* 0x0005ee000d901d50 */
[C---:B------:R-:W-:Y:S08]  /*2370*/  HMMA.16816.F32.BF16 R96, R16.reuse, R40, R96 ;  /* 0x000000281060723c */ /* 0x040ff00000041860 */
[----:B---3--:R-:W-:Y:S01]  /*2380*/  HMMA.16816.F32.BF16 R12, R16, R82, R88 ;  /* 0x00000052100c723c */ /* 0x008fe20000041858 */
[----:B----4-:R-:W-:-:S05]  /*2390*/  IADD3 R6, P0, R2, R246, RZ ;  /* 0x000000f602067210 */ /* 0x010fca0007f1e0ff */
[----:B------:R-:W-:Y:S02]  /*23a0*/  IMAD.X R7, R5, 0x1, R245, P0 ;  /* 0x0000000105077824 */ /* 0x000fe400000e06f5 */
[C---:B------:R-:W-:Y:S01]  /*23b0*/  HMMA.16816.F32.BF16 R92, R16.reuse, R36, R92 ;  /* 0x00000024105c723c */ /* 0x040fe2000004185c */
[----:B------:R-:W-:Y:S02]  /*23c0*/  PLOP3.LUT P0, PT, PT, PT, UP0, 0x80, 0x0 ;  /* 0x000000000000781c */ /* 0x000fe40003f0f008 */
[----:B------:R3:W-:Y:S04]  /*23d0*/  LDGSTS.E.BYPASS.LTC128B.128 [R248+0x3100], [R6.64], !P2 ;  /* 0x0310000006f87fae */ /* 0x0007e8000d101d50 */
[----:B--2---:R-:W-:Y:S01]  /*23e0*/  LDSM.16.M88.4 R20, [R235+0x9100] ;  /* 0x00910000eb14783b */ /* 0x004fe20000000200 */
[C---:B------:R-:W-:Y:S03]  /*23f0*/  HMMA.16816.F32.BF16 R104, R16.reuse, R86, R104 ;  /* 0x000000561068723c */ /* 0x040fe60000041868 */
[----:B------:R-:W2:Y:S04]  /*2400*/  LDSM.16.M88.4 R64, [R233+0x4900] ;  /* 0x00490000e940783b */ /* 0x000ea80000000200 */
[----:B------:R-:W4:Y:S01]  /*2410*/  LDSM.16.M88.4 R68, [R233+0x4100] ;  /* 0x00410000e944783b */ /* 0x000f220000000200 */
[C---:B------:R-:W-:Y:S03]  /*2420*/  HMMA.16816.F32.BF16 R116, R16.reuse, R50, R116 ;  /* 0x000000321074723c */ /* 0x040fe60000041874 */
[----:B------:R-:W2:Y:S04]  /*2430*/  LDSM.16.M88.4 R72, [R233+0x3900] ;  /* 0x00390000e948783b */ /* 0x000ea80000000200 */
[----:B------:R-:W2:Y:S01]  /*2440*/  LDSM.16.M88.4 R88, [R233+0x6900] ;  /* 0x00690000e958783b */ /* 0x000ea20000000200 */
[C---:B------:R-:W-:Y:S03]  /*2450*/  HMMA.16816.F32.BF16 R112, R16.reuse, R42, R112 ;  /* 0x0000002a1070723c */ /* 0x040fe60000041870 */
[----:B------:R-:W2:Y:S04]  /*2460*/  LDSM.16.M88.4 R56, [R233+0x5900] ;  /* 0x00590000e938783b */ /* 0x000ea80000000200 */
[----:B------:R-:W2:Y:S01]  /*2470*/  LDSM.16.M88.4 R52, [R233+0x6100] ;  /* 0x00610000e934783b */ /* 0x000ea20000000200 */
[C---:B------:R-:W-:Y:S03]  /*2480*/  HMMA.16816.F32.BF16 R108, R16.reuse, R38, R108 ;  /* 0x00000026106c723c */ /* 0x040fe6000004186c */
[----:B------:R-:W-:Y:S04]  /*2490*/  LDSM.16.M88.4 R60, [R233+0x5100] ;  /* 0x00510000e93c783b */ /* 0x000fe80000000200 */
[----:B------:R-:W-:Y:S01]  /*24a0*/  LDSM.16.M88.4 R28, [R232+0x2800] ;  /* 0x00280000e81c783b */ /* 0x000fe20000000200 */
[----:B------:R-:W-:Y:S03]  /*24b0*/  HMMA.16816.F32.BF16 R100, R16, R34, R120 ;  /* 0x000000221064723c */ /* 0x000fe60000041878 */
[----:B------:R-:W2:Y:S04]  /*24c0*/  LDSM.16.M88.4 R16, [R235+0x7100] ;  /* 0x00710000eb10783b */ /* 0x000ea80000000200 */
[----:B-----5:R-:W-:Y:S01]  /*24d0*/  LDSM.16.M88.4 R24, [R232+0x3000] ;  /* 0x00300000e818783b */ /* 0x020fe20000000200 */
[C---:B-1----:R-:W-:Y:S03]  /*24e0*/  HMMA.16816.F32.BF16 R120, R8.reuse, R84, R168 ;  /* 0x000000540878723c */ /* 0x042fe600000418a8 */
[----:B------:R-:W0:Y:S05]  /*24f0*/  LDGDEPBAR ;  /* 0x00000000000079af */ /* 0x000e2a0000000000 */
[C---:B------:R-:W-:Y:S08]  /*2500*/  HMMA.16816.F32.BF16 R184, R8.reuse, R80, R184 ;  /* 0x0000005008b8723c */ /* 0x040ff000000418b8 */
[C---:B------:R-:W-:Y:S08]  /*2510*/  HMMA.16816.F32.BF16 R84, R8.reuse, R86, R220 ;  /* 0x000000560854723c */ /* 0x040ff000000418dc */
[C---:B------:R-:W-:Y:S08]  /*2520*/  HMMA.16816.F32.BF16 R188, R8.reuse, R76, R164 ;  /* 0x0000004c08bc723c */ /* 0x040ff000000418a4 */
[C---:B------:R-:W-:Y:S08]  /*2530*/  HMMA.16816.F32.BF16 R196, R8.reuse, R40, R156 ;  /* 0x0000002808c4723c */ /* 0x040ff0000004189c */
[C---:B------:R-:W-:Y:S08]  /*2540*/  HMMA.16816.F32.BF16 R80, R8.reuse, R82, R216 ;  /* 0x000000520850723c */ /* 0x040ff000000418d8 */
[C---:B------:R-:W-:Y:S08]  /*2550*/  HMMA.16816.F32.BF16 R192, R8.reuse, R48, R160 ;  /* 0x0000003008c0723c */ /* 0x040ff000000418a0 */
[C---:B------:R-:W-:Y:S08]  /*2560*/  HMMA.16816.F32.BF16 R76, R8.reuse, R78, R212 ;  /* 0x0000004e084c723c */ /* 0x040ff000000418d4 */
[C---:B------:R-:W-:Y:S01]  /*2570*/  HMMA.16816.F32.BF16 R156, R8.reuse, R50, R176 ;  /* 0x00000032089c723c */ /* 0x040fe200000418b0 */
[----:B------:R-:W-:Y:S07]  /*2580*/  LDSM.16.M88.4 R48, [R232] ;  /* 0x00000000e830783b */ /* 0x000fee0000000200 */
[C---:B------:R-:W-:Y:S01]  /*2590*/  HMMA.16816.F32.BF16 R168, R8.reuse, R42, R172 ;  /* 0x0000002a08a8723c */ /* 0x040fe200000418ac */
[----:B------:R-:W-:Y:S07]  /*25a0*/  LDSM.16.M88.4 R40, [R232+0x1000] ;  /* 0x00100000e828783b */ /* 0x000fee0000000200 */
[C---:B------:R-:W-:Y:S08]  /*25b0*/  HMMA.16816.F32.BF16 R200, R8.reuse, R36, R152 ;  /* 0x0000002408c8723c */ /* 0x040ff00000041898 */
[C---:B------:R-:W-:Y:S01]  /*25c0*/  HMMA.16816.F32.BF16 R180, R8.reuse, R38, R180 ;  /* 0x0000002608b4723c */ /* 0x040fe200000418b4 */
[----:B------:R-:W-:Y:S07]  /*25d0*/  LDSM.16.M88.4 R36, [R232+0x1800] ;  /* 0x00180000e824783b */ /* 0x000fee0000000200 */
[C---:B------:R-:W-:Y:S08]  /*25e0*/  HMMA.16816.F32.BF16 R208, R8.reuse, R32, R144 ;  /* 0x0000002008d0723c */ /* 0x040ff00000041890 */
[----:B------:R-:W-:Y:S01]  /*25f0*/  HMMA.16816.F32.BF16 R176, R8, R34, R148 ;  /* 0x0000002208b0723c */ /* 0x000fe20000041894 */
[----:B------:R-:W1:Y:S04]  /*2600*/  LDSM.16.M88.4 R8, [R236+0x9100] ;  /* 0x00910000ec08783b */ /* 0x000e680000000200 */
[----:B------:R-:W-:Y:S03]  /*2610*/  LDSM.16.M88.4 R32, [R232+0x2000] ;  /* 0x00200000e820783b */ /* 0x000fe60000000200 */
[C---:B--2---:R-:W-:Y:S08]  /*2620*/  HMMA.16816.F32.BF16 R160, R20.reuse, R64, R128 ;  /* 0x0000004014a0723c */ /* 0x044ff00000041880 */
[C---:B----4-:R-:W-:Y:S01]  /*2630*/  HMMA.16816.F32.BF16 R128, R20.reuse, R70, R12 ;  /* 0x000000461480723c */ /* 0x050fe2000004180c */
[----:B------:R-:W2:Y:S07]  /*2640*/  LDSM.16.M88.4 R12, [R236+0x7100] ;  /* 0x00710000ec0c783b */ /* 0x000eae0000000200 */
[C---:B------:R-:W-:Y:S08]  /*2650*/  HMMA.16816.F32.BF16 R172, R20.reuse, R72, R140 ;  /* 0x0000004814ac723c */ /* 0x040ff0000004188c */
[----:B------:R-:W-:Y:S01]  /*2660*/  HMMA.16816.F32.BF16 R140, R20, R88, R44 ;  /* 0x00000058148c723c */ /* 0x000fe2000004182c */
[----:B------:R-:W4:Y:S01]  /*2670*/  LDSM.16.M88.4 R44, [R232+0x800] ;  /* 0x00080000e82c783b */ /* 0x000f220000000200 */
[----:B------:R-:W-:-:S06]  /*2680*/  DEPBAR.LE SB0, 0x0 ;  /* 0x000080000000791a */ /* 0x000fcc0000000000 */
[C---:B------:R-:W-:Y:S08]  /*2690*/  HMMA.16816.F32.BF16 R164, R20.reuse, R68, R132 ;  /* 0x0000004414a4723c */ /* 0x040ff00000041884 */
[C---:B------:R-:W-:Y:S08]  /*26a0*/  HMMA.16816.F32.BF16 R148, R20.reuse, R56, R96 ;  /* 0x000000381494723c */ /* 0x040ff00000041860 */
[C---:B------:R-:W-:Y:S08]  /*26b0*/  HMMA.16816.F32.BF16 R132, R20.reuse, R74, R104 ;  /* 0x0000004a1484723c */ /* 0x040ff00000041868 */
[C---:B------:R-:W-:Y:S08]  /*26c0*/  HMMA.16816.F32.BF16 R144, R20.reuse, R52, R92 ;  /* 0x000000341490723c */ /* 0x040ff0000004185c */
[----:B------:R-:W-:Y:S08]  /*26d0*/  HMMA.16816.F32.BF16 R104, R20, R90, R100 ;  /* 0x0000005a1468723c */ /* 0x000ff00000041864 */
[----:B------:R-:W-:Y:S08]  /*26e0*/  HMMA.16816.F32.BF16 R96, R16, R74, R84 ;  /* 0x0000004a1060723c */ /* 0x000ff00000041854 */
[----:B------:R-:W-:Y:S08]  /*26f0*/  HMMA.16816.F32.BF16 R152, R20, R60, R124 ;  /* 0x0000003c1498723c */ /* 0x000ff0000004187c */
[C---:B------:R-:W-:Y:S08]  /*2700*/  HMMA.16816.F32.BF16 R100, R16.reuse, R72, R120 ;  /* 0x000000481064723c */ /* 0x040ff00000041878 */
[C---:B------:R-:W-:Y:S08]  /*2710*/  HMMA.16816.F32.BF16 R92, R16.reuse, R68, R184 ;  /* 0x00000044105c723c */ /* 0x040ff000000418b8 */
[----:B------:R-:W-:Y:S08]  /*2720*/  HMMA.16816.F32.BF16 R84, R16, R70, R80 ;  /* 0x000000461054723c */ /* 0x000ff00000041850 */
[C---:B------:R-:W-:Y:S08]  /*2730*/  HMMA.16816.F32.BF16 R124, R20.reuse, R66, R204 ;  /* 0x00000042147c723c */ /* 0x040ff000000418cc */
[----:B------:R-:W-:Y:S08]  /*2740*/  HMMA.16816.F32.BF16 R116, R20, R62, R116 ;  /* 0x0000003e1474723c */ /* 0x000ff00000041874 */
[C---:B------:R-:W-:Y:S08]  /*2750*/  HMMA.16816.F32.BF16 R80, R16.reuse, R64, R188 ;  /* 0x000000401050723c */ /* 0x040ff000000418bc */
[C---:B------:R-:W-:Y:S08]  /*2760*/  HMMA.16816.F32.BF16 R76, R16.reuse, R66, R76 ;  /* 0x00000042104c723c */ /* 0x040ff0000004184c */
[C---:B------:R-:W-:Y:S08]  /*2770*/  HMMA.16816.F32.BF16 R72, R16.reuse, R60, R192 ;  /* 0x0000003c1048723c */ /* 0x040ff000000418c0 */
[----:B------:R-:W-:Y:S08]  /*2780*/  HMMA.16816.F32.BF16 R68, R16, R62, R156 ;  /* 0x0000003e1044723c */ /* 0x000ff0000004189c */
[----:B------:R-:W-:Y:S08]  /*2790*/  HMMA.16816.F32.BF16 R112, R20, R58, R112 ;  /* 0x0000003a1470723c */ /* 0x000ff00000041870 */
[C---:B------:R-:W-:Y:S08]  /*27a0*/  HMMA.16816.F32.BF16 R64, R16.reuse, R56, R196 ;  /* 0x000000381040723c */ /* 0x040ff000000418c4 */
[----:B------:R-:W-:Y:S08]  /*27b0*/  HMMA.16816.F32.BF16 R60, R16, R58, R168 ;  /* 0x0000003a103c723c */ /* 0x000ff000000418a8 */
[----:B------:R-:W-:Y:S08]  /*27c0*/  HMMA.16816.F32.BF16 R108, R20, R54, R108 ;  /* 0x00000036146c723c */ /* 0x000ff0000004186c */
[C---:B------:R-:W-:Y:S08]  /*27d0*/  HMMA.16816.F32.BF16 R56, R16.reuse, R52, R200 ;  /* 0x000000341038723c */ /* 0x040ff000000418c8 */
[C---:B------:R-:W-:Y:S08]  /*27e0*/  HMMA.16816.F32.BF16 R52, R16.reuse, R54, R180 ;  /* 0x000000361034723c */ /* 0x040ff000000418b4 */
[C---:B------:R-:W-:Y:S08]  /*27f0*/  HMMA.16816.F32.BF16 R20, R16.reuse, R88, R208 ;  /* 0x000000581014723c */ /* 0x040ff000000418d0 */
[----:B------:R-:W-:Y:S08]  /*2800*/  HMMA.16816.F32.BF16 R16, R16, R90, R176 ;  /* 0x0000005a1010723c */ /* 0x000ff000000418b0 */
[C---:B-1----:R-:W-:Y:S08]  /*2810*/  HMMA.16816.F32.BF16 R144, R8.reuse, R28, R144 ;  /* 0x0000001c0890723c */ /* 0x042ff00000041890 */
[----:B------:R-:W-:Y:S08]  /*2820*/  HMMA.16816.F32.BF16 R108, R8, R30, R108 ;  /* 0x0000001e086c723c */ /* 0x000ff0000004186c */
[C---:B--2---:R-:W-:Y:S08]  /*2830*/  HMMA.16816.F32.BF16 R56, R12.reuse, R28, R56 ;  /* 0x0000001c0c38723c */ /* 0x044ff00000041838 */
[----:B------:R-:W-:Y:S08]  /*2840*/  HMMA.16816.F32.BF16 R52, R12, R30, R52 ;  /* 0x0000001e0c34723c */ /* 0x000ff00000041834 */
[C---:B------:R-:W-:Y:S08]  /*2850*/  HMMA.16816.F32.BF16 R172, R8.reuse, R48, R172 ;  /* 0x0000003008ac723c */ /* 0x040ff000000418ac */
[C---:B------:R-:W-:Y:S08]  /*2860*/  HMMA.16816.F32.BF16 R132, R8.reuse, R50, R132 ;  /* 0x000000320884723c */ /* 0x040ff00000041884 */
[C---:B------:R-:W-:Y:S08]  /*2870*/  HMMA.16816.F32.BF16 R168, R8.reuse, R36, R152 ;  /* 0x0000002408a8723c */ /* 0x040ff00000041898 */
[----:B------:R-:W-:Y:S08]  /*2880*/  HMMA.16816.F32.BF16 R176, R8, R24, R140 ;  /* 0x0000001808b0723c */ /* 0x000ff0000004188c */
[C---:B------:R-:W-:Y:S08]  /*2890*/  HMMA.16816.F32.BF16 R100, R12.reuse, R48, R100 ;  /* 0x000000300c64723c */ /* 0x040ff00000041864 */
[C---:B------:R-:W-:Y:S08]  /*28a0*/  HMMA.16816.F32.BF16 R96, R12.reuse, R50, R96 ;  /* 0x000000320c60723c */ /* 0x040ff00000041860 */
[----:B------:R-:W-:Y:S08]  /*28b0*/  HMMA.16816.F32.BF16 R28, R12, R24, R20 ;  /* 0x000000180c1c723c */ /* 0x000ff00000041814 */
[C---:B----4-:R-:W-:Y:S08]  /*28c0*/  HMMA.16816.F32.BF16 R164, R8.reuse, R44, R164 ;  /* 0x0000002c08a4723c */ /* 0x050ff000000418a4 */
[C---:B------:R-:W-:Y:S08]  /*28d0*/  HMMA.16816.F32.BF16 R128, R8.reuse, R46, R128 ;  /* 0x0000002e0880723c */ /* 0x040ff00000041880 */
[C---:B------:R-:W-:Y:S08]  /*28e0*/  HMMA.16816.F32.BF16 R160, R8.reuse, R40, R160 ;  /* 0x0000002808a0723c */ /* 0x040ff000000418a0 */
[C---:B------:R-:W-:Y:S08]  /*28f0*/  HMMA.16816.F32.BF16 R156, R8.reuse, R42, R124 ;  /* 0x0000002a089c723c */ /* 0x040ff0000004187c */
[C---:B------:R-:W-:Y:S08]  /*2900*/  HMMA.16816.F32.BF16 R152, R8.reuse, R38, R116 ;  /* 0x000000260898723c */ /* 0x040ff00000041874 */
[C---:B------:R-:W-:Y:S08]  /*2910*/  HMMA.16816.F32.BF16 R148, R8.reuse, R32, R148 ;  /* 0x000000200894723c */ /* 0x040ff00000041894 */
[C---:B------:R-:W-:Y:S08]  /*2920*/  HMMA.16816.F32.BF16 R88, R8.reuse, R34, R112 ;  /* 0x000000220858723c */ /* 0x040ff00000041870 */
[----:B------:R-:W-:Y:S08]  /*2930*/  HMMA.16816.F32.BF16 R140, R8, R26, R104 ;  /* 0x0000001a088c723c */ /* 0x000ff00000041868 */
[C---:B------:R-:W-:Y:S08]  /*2940*/  HMMA.16816.F32.BF16 R48, R12.reuse, R44, R92 ;  /* 0x0000002c0c30723c */ /* 0x040ff0000004185c */
[C---:B------:R-:W-:Y:S08]  /*2950*/  HMMA.16816.F32.BF16 R84, R12.reuse, R46, R84 ;  /* 0x0000002e0c54723c */ /* 0x040ff00000041854 */
[C---:B------:R-:W-:Y:S08]  /*2960*/  HMMA.16816.F32.BF16 R80, R12.reuse, R40, R80 ;  /* 0x000000280c50723c */ /* 0x040ff00000041850 */
[C---:B------:R-:W-:Y:S08]  /*2970*/  HMMA.16816.F32.BF16 R76, R12.reuse, R42, R76 ;  /* 0x0000002a0c4c723c */ /* 0x040ff0000004184c */
[C---:B------:R-:W-:Y:S08]  /*2980*/  HMMA.16816.F32.BF16 R72, R12.reuse, R36, R72 ;  /* 0x000000240c48723c */ /* 0x040ff00000041848 */
[C---:B------:R-:W-:Y:S08]  /*2990*/  HMMA.16816.F32.BF16 R68, R12.reuse, R38, R68 ;  /* 0x000000260c44723c */ /* 0x040ff00000041844 */
[C---:B------:R-:W-:Y:S08]  /*29a0*/  HMMA.16816.F32.BF16 R64, R12.reuse, R32, R64 ;  /* 0x000000200c40723c */ /* 0x040ff00000041840 */
[C---:B------:R-:W-:Y:S08]  /*29b0*/  HMMA.16816.F32.BF16 R60, R12.reuse, R34, R60 ;  /* 0x000000220c3c723c */ /* 0x040ff0000004183c */
[----:B------:R-:W-:Y:S01]  /*29c0*/  HMMA.16816.F32.BF16 R20, R12, R26, R16 ;  /* 0x0000001a0c14723c */ /* 0x000fe20000041810 */
[----:B------:R-:W-:Y:S06]  /*29d0*/  BAR.SYNC.DEFER_BLOCKING 0x0 ;  /* 0x0000000000007b1d */ /* 0x000fec0000010000 */
[----:B------:R-:W-:Y:S05]  /*29e0*/  @!P0 BRA `(.L_x_18) ;  /* 0x000003e000008947 */ /* 0x000fea0003800000 */
[----:B---3--:R-:W-:Y:S02]  /*29f0*/  IMAD.U32 R2, RZ, RZ, UR9 ;  /* 0x00000009ff027e24 */ /* 0x008fe4000f8e00ff */
[----:B------:R-:W-:-:S03]  /*2a00*/  IMAD.MOV.U32 R247, RZ, RZ, RZ ;  /* 0x000000fffff77224 */ /* 0x000fc600078e00ff */
[----:B------:R-:W-:-:S04]  /*2a10*/  IADD3 R2, R225, UR6, R2 ;  /* 0x00000006e1027c10 */ /* 0x000fc8000fffe002 */
[----:B------:R-:W-:-:S05]  /*2a20*/  IADD3 R5, R2, -0x70, RZ ;  /* 0xffffff9002057810 */ /* 0x000fca0007ffe0ff */
[----:B------:R-:W-:-:S04]  /*2a30*/  @P5 IMAD.HI.U32 R6, R5, c[0x0][0x2bc], RZ ;  /* 0x0000af0005065a27 */ /* 0x000fc800078e00ff */
[----:B------:R-:W-:Y:S01]  /*2a40*/  IMAD.MOV.U32 R2, RZ, RZ, R5 ;  /* 0x000000ffff027224 */ /* 0x000fe200078e0005 */
[----:B------:R-:W-:-:S04]  /*2a50*/  @P5 SHF.R.U32.HI R2, RZ, c[0x0][0x2c0], R6 ;  /* 0x0000b000ff025a19 */ /* 0x000fc80000011606 */
[----:B------:R-:W-:-:S04]  /*2a60*/  @!P4 IADD3 R7, P0, R2, UR12, RZ ;  /* 0x0000000c0207cc10 */ /* 0x000fc8000ff1e0ff */
[----:B------:R-:W-:Y:S02]  /*2a70*/  @!P4 LEA.HI.X.SX32 R8, R2, UR14, 0x1, P0 ;  /* 0x0000000e0208cc11 */ /* 0x000fe400080f0eff */
[----:B------:R-:W-:-:S04]  /*2a80*/  @!P4 LEA R6, P0, R7, c[0x0][0x2a0], 0x2 ;  /* 0x0000a8000706ca11 */ /* 0x000fc800078010ff */
[----:B------:R-:W-:-:S05]  /*2a90*/  @!P4 LEA.HI.X R7, R7, c[0x0][0x2a4], R8, 0x2, P0 ;  /* 0x0000a9000707ca11 */ /* 0x000fca00000f1408 */
[----:B------:R1:W2:Y:S01]  /*2aa0*/  @!P4 LDG.E R247, [R6.64] ;  /* 0x0000001006f7c981 */ /* 0x0002a2000c1e1900 */
[----:B------:R-:W-:-:S04]  /*2ab0*/  IMAD.MOV R2, RZ, RZ, -R2 ;  /* 0x000000ffff027224 */ /* 0x000fc800078e0a02 */
[----:B------:R-:W-:-:S05]  /*2ac0*/  IMAD R249, R2, c[0x0][0x2b8], R5 ;  /* 0x0000ae0002f97a24 */ /* 0x000fca00078e0205 */
[----:B------:R-:W-:-:S05]  /*2ad0*/  SHF.R.S32.HI R2, RZ, 0x1f, R249 ;  /* 0x0000001fff027819 */ /* 0x000fca00000114f9 */
[----:B------:R-:W-:-:S04]  /*2ae0*/  IMAD R2, R2, c[0x0][0x1e0], RZ ;  /* 0x0000780002027a24 */ /* 0x000fc800078e02ff */
[C---:B------:R-:W-:Y:S02]  /*2af0*/  IMAD R2, R249.reuse, c[0x0][0x1e4], R2 ;  /* 0x00007900f9027a24 */ /* 0x040fe400078e0202 */
[----:B-1----:R-:W-:-:S04]  /*2b00*/  IMAD.WIDE.U32 R6, R249, c[0x0][0x1e0], RZ ;  /* 0x00007800f9067a25 */ /* 0x002fc800078e00ff */
[----:B------:R-:W-:Y:S01]  /*2b10*/  IMAD.IADD R7, R7, 0x1, R2 ;  /* 0x0000000107077824 */ /* 0x000fe200078e0202 */
[----:B--2---:R-:W-:-:S03]  /*2b20*/  SHF.R.S32.HI R2, RZ, 0x1f, R247 ;  /* 0x0000001fff027819 */ /* 0x004fc600000114f7 */
[----:B------:R-:W-:-:S04]  /*2b30*/  IMAD.WIDE.U32 R6, R247, c[0x0][0x1f0], R6 ;  /* 0x00007c00f7067a25 */ /* 0x000fc800078e0006 */
[----:B------:R-:W-:Y:S01]  /*2b40*/  IMAD R5, R2, c[0x0][0x1f0], RZ ;  /* 0x00007c0002057a24 */ /* 0x000fe200078e02ff */
[----:B------:R-:W-:-:S03]  /*2b50*/  IADD3 R2, P1, R6, UR20, RZ ;  /* 0x0000001406027c10 */ /* 0x000fc6000ff3e0ff */
[----:B------:R-:W-:Y:S01]  /*2b60*/  IMAD R6, R247, c[0x0][0x1f4], R5 ;  /* 0x00007d00f7067a24 */ /* 0x000fe200078e0205 */
[----:B------:R-:W-:-:S04]  /*2b70*/  LEA R5, P0, R2, c[0x0][0x1c8], 0x1 ;  /* 0x0000720002057a11 */ /* 0x000fc800078008ff */
[----:B------:R-:W-:Y:S01]  /*2b80*/  IADD3.X R6, R7, UR18, R6, P1, !PT ;  /* 0x0000001207067c10 */ /* 0x000fe20008ffe406 */
[----:B------:R-:W-:Y:S03]  /*2b90*/  SHFL.IDX PT, R10, R5, 0x2, 0x181f ;  /* 0x00581f00050a7f89 */ /* 0x000fe600000e0000 */
[----:B------:R-:W-:Y:S01]  /*2ba0*/  LEA.HI.X R2, R2, c[0x0][0x1cc], R6, 0x1, P0 ;  /* 0x0000730002027a11 */ /* 0x000fe200000f0c06 */
[----:B------:R-:W1:Y:S04]  /*2bb0*/  SHFL.IDX PT, R7, R5, RZ, 0x181f ;  /* 0x00181fff05077589 */ /* 0x000e6800000e0000 */
[----:B------:R-:W2:Y:S04]  /*2bc0*/  SHFL.IDX PT, R6, R5, 0x1, 0x181f ;  /* 0x00381f0005067f89 */ /* 0x000ea800000e0000 */
[----:B------:R-:W3:Y:S04]  /*2bd0*/  SHFL.IDX PT, R9, R2, RZ, 0x181f ;  /* 0x00181fff02097589 */ /* 0x000ee800000e0000 */
[----:B------:R-:W4:Y:S04]  /*2be0*/  SHFL.IDX PT, R11, R2, 0x1, 0x181f ;  /* 0x00381f00020b7f89 */ /* 0x000f2800000e0000 */
[----:B------:R-:W5:Y:S04]  /*2bf0*/  SHFL.IDX PT, R12, R5, 0x3, 0x181f ;  /* 0x00781f00050c7f89 */ /* 0x000f6800000e0000 */
[----:B------:R-:W5:Y:S04]  /*2c00*/  SHFL.IDX PT, R13, R5, 0x4, 0x181f ;  /* 0x00981f00050d7f89 */ /* 0x000f6800000e0000 */
[----:B------:R-:W5:Y:S01]  /*2c10*/  SHFL.IDX PT, R15, R2, 0x2, 0x181f ;  /* 0x00581f00020f7f89 */ /* 0x000f6200000e0000 */
[----:B-1----:R-:W-:-:S03]  /*2c20*/  IADD3 R8, P1, R7, R246, RZ ;  /* 0x000000f607087210 */ /* 0x002fc60007f3e0ff */
[----:B------:R-:W-:Y:S01]  /*2c30*/  SHFL.IDX PT, R16, R5, 0x5, 0x181f ;  /* 0x00b81f0005107f89 */ /* 0x000fe200000e0000 */
[----:B--2---:R-:W-:-:S03]  /*2c40*/  IADD3 R6, P0, R6, R246, RZ ;  /* 0x000000f606067210 */ /* 0x004fc60007f1e0ff */
[----:B------:R-:W-:Y:S01]  /*2c50*/  SHFL.IDX PT, R5, R5, 0x6, 0x181f ;  /* 0x00d81f0005057f89 */ /* 0x000fe200000e0000 */
[----:B---3--:R-:W-:-:S03]  /*2c60*/  IMAD.X R9, R9, 0x1, R245, P1 ;  /* 0x0000000109097824 */ /* 0x008fc600008e06f5 */
[----:B------:R-:W1:Y:S01]  /*2c70*/  SHFL.IDX PT, R19, R2, 0x3, 0x181f ;  /* 0x00781f0002137f89 */ /* 0x000e6200000e0000 */
[----:B----4-:R-:W-:Y:S01]  /*2c80*/  IMAD.X R7, R11, 0x1, R245, P0 ;  /* 0x000000010b077824 */ /* 0x010fe200000e06f5 */
[-C--:B------:R-:W-:Y:S02]  /*2c90*/  IADD3 R14, P0, R10, R246.reuse, RZ ;  /* 0x000000f60a0e7210 */ /* 0x080fe40007f1e0ff */
[----:B------:R-:W2:Y:S01]  /*2ca0*/  SHFL.IDX PT, R18, R2, 0x4, 0x181f ;  /* 0x00981f0002127f89 */ /* 0x000ea200000e0000 */
[----:B-----5:R-:W-:-:S03]  /*2cb0*/  IADD3 R12, P3, R12, R246, RZ ;  /* 0x000000f60c0c7210 */ /* 0x020fc60007f7e0ff */
[----:B------:R-:W3:Y:S01]  /*2cc0*/  SHFL.IDX PT, R17, R2, 0x5, 0x181f ;  /* 0x00b81f0002117f89 */ /* 0x000ee200000e0000 */
[----:B------:R-:W-:-:S03]  /*2cd0*/  IADD3 R10, P2, R13, R246, RZ ;  /* 0x000000f60d0a7210 */ /* 0x000fc60007f5e0ff */
[----:B------:R-:W4:Y:S01]  /*2ce0*/  SHFL.IDX PT, R2, R2, 0x6, 0x181f ;  /* 0x00d81f0002027f89 */ /* 0x000f2200000e0000 */
[----:B------:R-:W-:-:S03]  /*2cf0*/  IMAD.X R15, R15, 0x1, R245, P0 ;  /* 0x000000010f0f7824 */ /* 0x000fc600000e06f5 */
[----:B------:R5:W-:Y:S04]  /*2d00*/  LDGSTS.E.BYPASS.LTC128B.128 [R248+0x3900], [R8.64], !P6 ;  /* 0x0390000008f87fae */ /* 0x000be8000f101d50 */
[----:B------:R3:W-:Y:S01]  /*2d10*/  LDGSTS.E.BYPASS.LTC128B.128 [R248+0x4100], [R6.64], !P6 ;  /* 0x0410000006f87fae */ /* 0x0007e2000f101d50 */
[----:B-1----:R-:W-:-:S03]  /*2d20*/  IMAD.X R13, R19, 0x1, R245, P3 ;  /* 0x00000001130d7824 */ /* 0x002fc600018e06f5 */
[----:B------:R1:W-:Y:S01]  /*2d30*/  LDGSTS.E.BYPASS.LTC128B.128 [R248+0x4900], [R14.64], !P6 ;  /* 0x049000000ef87fae */ /* 0x0003e2000f101d50 */
[----:B--2---:R-:W-:-:S03]  /*2d40*/  IMAD.X R11, R18, 0x1, R245, P2 ;  /* 0x00000001120b7824 */ /* 0x004fc600010e06f5 */
[----:B------:R1:W-:Y:S04]  /*2d50*/  LDGSTS.E.BYPASS.LTC128B.128 [R248+0x5100], [R12.64], !P6 ;  /* 0x051000000cf87fae */ /* 0x0003e8000f101d50 */
[----:B------:R1:W-:Y:S01]  /*2d60*/  LDGSTS.E.BYPASS.LTC128B.128 [R248+0x5900], [R10.64], !P6 ;  /* 0x059000000af87fae */ /* 0x0003e2000f101d50 */
[-C--:B-----5:R-:W-:Y:S02]  /*2d70*/  IADD3 R8, P1, R16, R246.reuse, RZ ;  /* 0x000000f610087210 */ /* 0x0a0fe40007f3e0ff */
[----:B---3--:R-:W-:-:S03]  /*2d80*/  IADD3 R6, P0, R5, R246, RZ ;  /* 0x000000f605067210 */ /* 0x008fc60007f1e0ff */
[--C-:B------:R-:W-:Y:S02]  /*2d90*/  IMAD.X R9, R17, 0x1, R245.reuse, P1 ;  /* 0x0000000111097824 */ /* 0x100fe400008e06f5 */
[----:B----4-:R-:W-:-:S03]  /*2da0*/  IMAD.X R7, R2, 0x1, R245, P0 ;  /* 0x0000000102077824 */ /* 0x010fc600000e06f5 */
[----:B------:R1:W-:Y:S04]  /*2db0*/  LDGSTS.E.BYPASS.LTC128B.128 [R248+0x6100], [R8.64], !P6 ;  /* 0x0610000008f87fae */ /* 0x0003e8000f101d50 */
[----:B------:R1:W-:Y:S02]  /*2dc0*/  LDGSTS.E.BYPASS.LTC128B.128 [R248+0x6900], [R6.64], !P6 ;  /* 0x0690000006f87fae */ /* 0x0003e4000f101d50 */
.L_x_18:
[----:B---3--:R-:W-:Y:S01]  /*2dd0*/  LOP3.LUT R2, R138, 0xffffffe0, RZ, 0xc0, !PT ;  /* 0xffffffe08a027812 */ /* 0x008fe200078ec0ff */
[----:B-1----:R-:W-:Y:S01]  /*2de0*/  IMAD.MOV.U32 R6, RZ, RZ, -0x2 ;  /* 0xfffffffeff067424 */ /* 0x002fe200078e00ff */
[----:B------:R-:W-:Y:S01]  /*2df0*/  STL [R1+0x1c], R235 ;  /* 0x00001ceb01007387 */ /* 0x000fe20000100800 */
[----:B------:R-:W-:Y:S02]  /*2e00*/  IMAD.SHL.U32 R228, R0, 0x2, RZ ;  /* 0x0000000200e47824 */ /* 0x000fe400078e00ff */
[----:B------:R-:W-:Y:S01]  /*2e10*/  IMAD.IADD R2, R224, 0x1, -R2 ;  /* 0x00000001e0027824 */ /* 0x000fe200078e0a02 */
[----:B------:R-:W-:Y:S01]  /*2e20*/  STL [R1+0x18], R234 ;  /* 0x000018ea01007387 */ /* 0x000fe20000100800 */
[----:B------:R-:W-:Y:S01]  /*2e30*/  IMAD R229, R4, 0x2, R228 ;  /* 0x0000000204e57824 */ /* 0x000fe200078e02e4 */
[----:B------:R-:W-:-:S02]  /*2e40*/  LEA R231, R3, R228, 0x1 ;  /* 0x000000e403e77211 */ /* 0x000fc400078e08ff */
[----:B------:R-:W-:Y:S01]  /*2e50*/  SHF.R.S32.HI R5, RZ, 0x1f, R2 ;  /* 0x0000001fff057819 */ /* 0x000fe20000011402 */
[----:B------:R-:W-:Y:S01]  /*2e60*/  STL [R1+0x14], R233 ;  /* 0x000014e901007387 */ /* 0x000fe20000100800 */
[----:B------:R-:W-:Y:S02]  /*2e70*/  IMAD R230, R3, 0x2, R229 ;  /* 0x0000000203e67824 */ /* 0x000fe400078e02e5 */
[----:B------:R-:W-:Y:S01]  /*2e80*/  LEA.HI R5, R5, R2, RZ, 0x2 ;  /* 0x0000000205057211 */ /* 0x000fe200078f10ff */
[----:B------:R1:W-:Y:S03]  /*2e90*/  STL [R1+0x10], R232 ;  /* 0x000010e801007387 */ /* 0x0003e60000100800 */
[----:B------:R-:W-:Y:S01]  /*2ea0*/  LOP3.LUT R5, R5, 0x7ffffffc, RZ, 0xc0, !PT ;  /* 0x7ffffffc05057812 */ /* 0x000fe200078ec0ff */
[----:B------:R-:W-:Y:S04]  /*2eb0*/  STL [R1+0xc], R139 ;  /* 0x00000c8b01007387 */ /* 0x000fe80000100800 */
[----:B------:R-:W-:Y:S01]  /*2ec0*/  IMAD.IADD R2, R2, 0x1, -R5 ;  /* 0x0000000102027824 */ /* 0x000fe200078e0a05 */
[----:B------:R-:W-:Y:S03]  /*2ed0*/  LDSM.16.MT88.4 R40, [R230+0x100] ;  /* 0x00010000e628783b */ /* 0x000fe60000004200 */
[----:B------:R-:W-:Y:S01]  /*2ee0*/  IMAD R2, R2, R6, UR15 ;  /* 0x0000000f02027e24 */ /* 0x000fe2000f8e0206 */
[----:B------:R-:W0:Y:S04]  /*2ef0*/  LDGDEPBAR ;  /* 0x00000000000079af */ /* 0x000e280000000000 */
[----:B------:R-:W-:-:S02]  /*2f00*/  ISETP.GT.AND P1, PT, R2, RZ, PT ;  /* 0x000000ff0200720c */ /* 0x000fc40003f24270 */
[----:B------:R-:W-:Y:S02]  /*2f10*/  ISETP.GT.AND P0, PT, R2, 0x1, PT ;  /* 0x000000010200780c */ /* 0x000fe40003f04270 */
[----:B------:R-:W-:Y:S02]  /*2f20*/  FSEL R11, R172, -INF , P1 ;  /* 0xff800000ac0b7808 */ /* 0x000fe40000800000 */
[----:B------:R-:W-:Y:S02]  /*2f30*/  FSEL R12, R173, -INF , P0 ;  /* 0xff800000ad0c7808 */ /* 0x000fe40000000000 */
[----:B------:R-:W-:Y:S02]  /*2f40*/  ISETP.GT.AND P3, PT, R2, 0x8, PT ;  /* 0x000000080200780c */ /* 0x000fe40003f64270 */
[----:B------:R-:W-:Y:S02]  /*2f50*/  FSEL R10, R100, -INF , P1 ;  /* 0xff800000640a7808 */ /* 0x000fe40000800000 */
[----:B------:R-:W-:-:S02]  /*2f60*/  FSEL R25, R101, -INF , P0 ;  /* 0xff80000065197808 */ /* 0x000fc40000000000 */
[----:B------:R-:W-:Y:S02]  /*2f70*/  ISETP.GT.AND P2, PT, R2, 0x9, PT ;  /* 0x000000090200780c */ /* 0x000fe40003f44270 */
[----:B------:R-:W-:Y:S02]  /*2f80*/  FSEL R13, R132, -INF , P3 ;  /* 0xff800000840d7808 */ /* 0x000fe40001800000 */
[----:B------:R-:W-:Y:S02]  /*2f90*/  FSEL R26, R96, -INF , P3 ;  /* 0xff800000601a7808 */ /* 0x000fe40001800000 */
[----:B------:R-:W-:Y:S02]  /*2fa0*/  FMNMX.FTZ R5, R10, R25, !PT ;  /* 0x000000190a057209 */ /* 0x000fe40007810000 */
[----:B------:R-:W-:Y:S02]  /*2fb0*/  FMNMX.FTZ R6, R11, R12, !PT ;  /* 0x0000000c0b067209 */ /* 0x000fe40007810000 */
[----:B------:R-:W-:-:S02]  /*2fc0*/  FSEL R15, R174, -INF , P1 ;  /* 0xff800000ae0f7808 */ /* 0x000fc40000800000 */
[----:B------:R-:W-:Y:S02]  /*2fd0*/  FSEL R32, R102, -INF , P1 ;  /* 0xff80000066207808 */ /* 0x000fe40000800000 */
[----:B------:R-:W-:Y:S02]  /*2fe0*/  FSEL R16, R175, -INF , P0 ;  /* 0xff800000af107808 */ /* 0x000fe40000000000 */
[----:B------:R-:W-:Y:S02]  /*2ff0*/  FSEL R33, R103, -INF , P0 ;  /* 0xff80000067217808 */ /* 0x000fe40000000000 */
[C---:B------:R-:W-:Y:S02]  /*3000*/  ISETP.GT.AND P1, PT, R2.reuse, 0x10, PT ;  /* 0x000000100200780c */ /* 0x040fe40003f24270 */
[----:B------:R-:W-:Y:S02]  /*3010*/  FSEL R14, R133, -INF , P2 ;  /* 0xff800000850e7808 */ /* 0x000fe40001000000 */
[----:B------:R-:W-:-:S02]  /*3020*/  ISETP.GT.AND P0, PT, R2, 0x11, PT ;  /* 0x000000110200780c */ /* 0x000fc40003f04270 */
[----:B------:R-:W-:Y:S02]  /*3030*/  FSEL R27, R97, -INF , P2 ;  /* 0xff800000611b7808 */ /* 0x000fe40001000000 */
[----:B------:R-:W-:Y:S02]  /*3040*/  FMNMX.FTZ R5, R26, R5, !PT ;  /* 0x000000051a057209 */ /* 0x000fe40007810000 */
[----:B------:R-:W-:Y:S02]  /*3050*/  FMNMX.FTZ R6, R13, R6, !PT ;  /* 0x000000060d067209 */ /* 0x000fe40007810000 */
[----:B------:R-:W-:Y:S02]  /*3060*/  FSEL R24, R135, -INF , P2 ;  /* 0xff80000087187808 */ /* 0x000fe40001000000 */
[----:B------:R-:W-:Y:S02]  /*3070*/  FSEL R35, R99, -INF , P2 ;  /* 0xff80000063237808 */ /* 0x000fe40001000000 */
[----:B------:R-:W-:-:S02]  /*3080*/  FSEL R17, R134, -INF , P3 ;  /* 0xff80000086117808 */ /* 0x000fc40001800000 */
[----:B------:R-:W-:Y:S02]  /*3090*/  FSEL R34, R98, -INF , P3 ;  /* 0xff80000062227808 */ /* 0x000fe40001800000 */
[----:B------:R-:W-:Y:S02]  /*30a0*/  FSEL R92, R166, -INF , P1 ;  /* 0xff800000a65c7808 */ /* 0x000fe40000800000 */
[----:B------:R-:W-:Y:S02]  /*30b0*/  FSEL R36, R164, -INF , P1 ;  /* 0xff800000a4247808 */ /* 0x000fe40000800000 */
[----:B------:R-:W-:Y:S02]  /*30c0*/  ISETP.GT.AND P2, PT, R2, 0x19, PT ;  /* 0x000000190200780c */ /* 0x000fe40003f44270 */
[----:B------:R-:W-:Y:S02]  /*30d0*/  FSEL R112, R50, -INF , P1 ;  /* 0xff80000032707808 */ /* 0x000fe40000800000 */
[----:B------:R-:W-:-:S02]  /*30e0*/  FSEL R96, R48, -INF , P1 ;  /* 0xff80000030607808 */ /* 0x000fc40000800000 */
[----:B------:R-:W-:Y:S02]  /*30f0*/  FSEL R93, R167, -INF , P0 ;  /* 0xff800000a75d7808 */ /* 0x000fe40000000000 */
[----:B------:R-:W-:Y:S02]  /*3100*/  FSEL R37, R165, -INF , P0 ;  /* 0xff800000a5257808 */ /* 0x000fe40000000000 */
[C---:B------:R-:W-:Y:S02]  /*3110*/  ISETP.GT.AND P3, PT, R2.reuse, 0x18, PT ;  /* 0x000000180200780c */ /* 0x040fe40003f64270 */
[----:B------:R-:W-:Y:S02]  /*3120*/  FSEL R113, R51, -INF , P0 ;  /* 0xff80000033717808 */ /* 0x000fe40000000000 */
[----:B------:R-:W-:Y:S02]  /*3130*/  FSEL R97, R49, -INF , P0 ;  /* 0xff80000031617808 */ /* 0x000fe40000000000 */
[----:B------:R-:W-:-:S02]  /*3140*/  ISETP.GT.AND P1, PT, R2, 0x20, PT ;  /* 0x000000200200780c */ /* 0x000fc40003f24270 */
[----:B------:R-:W-:Y:S02]  /*3150*/  FMNMX.FTZ R5, R27, R5, !PT ;  /* 0x000000051b057209 */ /* 0x000fe40007810000 */
[----:B------:R-:W-:Y:S02]  /*3160*/  FMNMX.FTZ R6, R14, R6, !PT ;  /* 0x000000060e067209 */ /* 0x000fe40007810000 */
[----:B------:R-:W-:Y:S02]  /*3170*/  ISETP.GT.AND P0, PT, R2, 0x21, PT ;  /* 0x000000210200780c */ /* 0x000fe40003f04270 */
[----:B------:R-:W-:Y:S02]  /*3180*/  FSEL R95, R131, -INF , P2 ;  /* 0xff800000835f7808 */ /* 0x000fe40001000000 */
[----:B------:R-:W-:Y:S02]  /*3190*/  FSEL R39, R129, -INF , P2 ;  /* 0xff80000081277808 */ /* 0x000fe40001000000 */
[----:B------:R-:W-:-:S02]  /*31a0*/  FSEL R115, R87, -INF , P2 ;  /* 0xff80000057737808 */ /* 0x000fc40001000000 */
[----:B------:R-:W-:Y:S02]  /*31b0*/  FSEL R105, R85, -INF , P2 ;  /* 0xff80000055697808 */ /* 0x000fe40001000000 */
[----:B------:R-:W-:Y:S02]  /*31c0*/  FSEL R94, R130, -INF , P3 ;  /* 0xff800000825e7808 */ /* 0x000fe40001800000 */
[----:B------:R-:W-:Y:S02]  /*31d0*/  FSEL R38, R128, -INF , P3 ;  /* 0xff80000080267808 */ /* 0x000fe40001800000 */
[----:B------:R-:W-:Y:S02]  /*31e0*/  FSEL R114, R86, -INF , P3 ;  /* 0xff80000056727808 */ /* 0x000fe40001800000 */
[----:B------:R-:W-:Y:S02]  /*31f0*/  FSEL R104, R84, -INF , P3 ;  /* 0xff80000054687808 */ /* 0x000fe40001800000 */
[----:B------:R-:W-:-:S02]  /*3200*/  FSEL R121, R162, -INF , P1 ;  /* 0xff800000a2797808 */ /* 0x000fc40000800000 */
[----:B------:R-:W-:Y:S02]  /*3210*/  FSEL R117, R160, -INF , P1 ;  /* 0xff800000a0757808 */ /* 0x000fe40000800000 */
[----:B------:R-:W-:Y:S02]  /*3220*/  ISETP.GT.AND P2, PT, R2, 0x29, PT ;  /* 0x000000290200780c */ /* 0x000fe40003f44270 */
[----:B------:R-:W-:Y:S02]  /*3230*/  FSEL R129, R82, -INF , P1 ;  /* 0xff80000052817808 */ /* 0x000fe40000800000 */
[----:B------:R-:W-:Y:S02]  /*3240*/  FSEL R116, R80, -INF , P1 ;  /* 0xff80000050747808 */ /* 0x000fe40000800000 */
[----:B------:R-:W-:Y:S02]  /*3250*/  FMNMX.FTZ R5, R96, R5, !PT ;  /* 0x0000000560057209 */ /* 0x000fe40007810000 */
[----:B------:R-:W-:-:S02]  /*3260*/  FMNMX.FTZ R6, R36, R6, !PT ;  /* 0x0000000624067209 */ /* 0x000fc40007810000 */
[----:B------:R-:W-:Y:S02]  /*3270*/  FSEL R122, R163, -INF , P0 ;  /* 0xff800000a37a7808 */ /* 0x000fe40000000000 */
[----:B------:R-:W-:Y:S02]  /*3280*/  FSEL R118, R161, -INF , P0 ;  /* 0xff800000a1767808 */ /* 0x000fe40000000000 */
[C---:B------:R-:W-:Y:S02]  /*3290*/  ISETP.GT.AND P3, PT, R2.reuse, 0x28, PT ;  /* 0x000000280200780c */ /* 0x040fe40003f64270 */
[----:B------:R-:W-:Y:S02]  /*32a0*/  FSEL R130, R83, -INF , P0 ;  /* 0xff80000053827808 */ /* 0x000fe40000000000 */
[----:B------:R-:W-:Y:S02]  /*32b0*/  FSEL R126, R81, -INF , P0 ;  /* 0xff800000517e7808 */ /* 0x000fe40000000000 */
[----:B------:R-:W-:-:S02]  /*32c0*/  ISETP.GT.AND P1, PT, R2, 0x30, PT ;  /* 0x000000300200780c */ /* 0x000fc40003f24270 */
[----:B------:R-:W-:Y:S02]  /*32d0*/  ISETP.GT.AND P0, PT, R2, 0x31, PT ;  /* 0x000000310200780c */ /* 0x000fe40003f04270 */
[----:B------:R-:W-:Y:S02]  /*32e0*/  FSEL R120, R157, -INF , P2 ;  /* 0xff8000009d787808 */ /* 0x000fe40001000000 */
[----:B------:R-:W-:Y:S02]  /*32f0*/  FMNMX.FTZ R5, R97, R5, !PT ;  /* 0x0000000561057209 */ /* 0x000fe40007810000 */
[----:B------:R-:W-:Y:S02]  /*3300*/  FMNMX.FTZ R6, R37, R6, !PT ;  /* 0x0000000625067209 */ /* 0x000fe40007810000 */
        /* <DEDUP_REMOVED lines=9> */
[----:B------:R-:W-:Y:S02]  /*33a0*/  FSEL R133, R73, -INF , P0 ;  /* 0xff80000049857808 */ /* 0x000fe40000000000 */
[C---:B------:R-:W-:Y:S02]  /*33b0*/  ISETP.GT.AND P1, PT, R2.reuse, 0x40, PT ;  /* 0x000000400200780c */ /* 0x040fe40003f24270 */
[----:B------:R-:W-:Y:S02]  /*33c0*/  ISETP.GT.AND P0, PT, R2, 0x41, PT ;  /* 0x000000410200780c */ /* 0x000fe40003f04270 */
[----:B------:R-:W-:Y:S02]  /*33d0*/  FMNMX.FTZ R5, R104, R5, !PT ;  /* 0x0000000568057209 */ /* 0x000fe40007810000 */
[----:B------:R-:W-:-:S02]  /*33e0*/  FMNMX.FTZ R6, R38, R6, !PT ;  /* 0x0000000626067209 */ /* 0x000fc40007810000 */
        /* <DEDUP_REMOVED lines=13> */
[C---:B------:R-:W-:Y:S02]  /*34c0*/  ISETP.GT.AND P1, PT, R2.reuse, 0x50, PT ;  /* 0x000000500200780c */ /* 0x040fe40003f24270 */
[C---:B------:R-:W-:Y:S02]  /*34d0*/  ISETP.GT.AND P0, PT, R2.reuse, 0x51, PT ;  /* 0x000000510200780c */ /* 0x040fe40003f04270 */
[----:B------:R-:W-:Y:S02]  /*34e0*/  FMNMX.FTZ R5, R105, R5, !PT ;  /* 0x0000000569057209 */ /* 0x000fe40007810000 */
[----:B------:R-:W-:Y:S02]  /*34f0*/  FMNMX.FTZ R6, R39, R6, !PT ;  /* 0x0000000627067209 */ /* 0x000fe40007810000 */
[----:B------:R-:W-:-:S02]  /*3500*/  ISETP.GT.AND P3, PT, R2, 0x38, PT ;  /* 0x000000380200780c */ /* 0x000fc40003f64270 */
[----:B------:R-:W-:Y:S02]  /*3510*/  ISETP.GT.AND P2, PT, R2, 0x39, PT ;  /* 0x000000390200780c */ /* 0x000fe40003f44270 */
[----:B------:R-:W-:Y:S02]  /*3520*/  FMNMX.FTZ R7, R15, R16, !PT ;  /* 0x000000100f077209 */ /* 0x000fe40007810000 */
[----:B------:R-:W-:Y:S02]  /*3530*/  FSEL R187, R146, -INF , P1 ;  /* 0xff80000092bb7808 */ /* 0x000fe40000800000 */
[----:B------:R-:W-:Y:S02]  /*3540*/  FSEL R212, R147, -INF , P0 ;  /* 0xff80000093d47808 */ /* 0x000fe40000000000 */
        /* <DEDUP_REMOVED lines=16> */
[----:B------:R-:W-:Y:S02]  /*3650*/  FMNMX.FTZ R7, R17, R7, !PT ;  /* 0x0000000711077209 */ /* 0x000fe40007810000 */
[C---:B------:R-:W-:Y:S02]  /*3660*/  ISETP.GT.AND P3, PT, R2.reuse, 0x48, PT ;  /* 0x000000480200780c */ /* 0x040fe40003f64270 */
[C---:B------:R-:W-:Y:S02]  /*3670*/  ISETP.GT.AND P2, PT, R2.reuse, 0x49, PT ;  /* 0x000000490200780c */ /* 0x040fe40003f44270 */
[----:B------:R-:W-:-:S02]  /*3680*/  ISETP.GT.AND P1, PT, R2, 0x58, PT ;  /* 0x000000580200780c */ /* 0x000fc40003f24270 */
[----:B------:R-:W-:Y:S02]  /*3690*/  ISETP.GT.AND P0, PT, R2, 0x59, PT ;  /* 0x000000590200780c */ /* 0x000fe40003f04270 */
[----:B------:R-:W-:Y:S02]  /*36a0*/  FMNMX.FTZ R5, R126, R5, !PT ;  /* 0x000000057e057209 */ /* 0x000fe40007810000 */
        /* <DEDUP_REMOVED lines=19> */
[C---:B------:R-:W-:Y:S02]  /*37e0*/  ISETP.GT.AND P2, PT, R2.reuse, 0x61, PT ;  /* 0x000000610200780c */ /* 0x040fe40003f44270 */
[C---:B------:R-:W-:Y:S02]  /*37f0*/  ISETP.GT.AND P1, PT, R2.reuse, 0x68, PT ;  /* 0x000000680200780c */ /* 0x040fe40003f24270 */
[----:B------:R-:W-:-:S02]  /*3800*/  ISETP.GT.AND P0, PT, R2, 0x69, PT ;  /* 0x000000690200780c */ /* 0x000fc40003f04270 */
[----:B------:R-:W-:Y:S02]  /*3810*/  FMNMX.FTZ R5, R125, R5, !PT ;  /* 0x000000057d057209 */ /* 0x000fe40007810000 */
[----:B------:R-:W-:Y:S02]  /*3820*/  FMNMX.FTZ R2, R119, R6, !PT ;  /* 0x0000000677027209 */ /* 0x000fe40007810000 */
[----:B------:R-:W-:Y:S02]  /*3830*/  FMNMX.FTZ R6, R92, R7, !PT ;  /* 0x000000075c067209 */ /* 0x000fe40007810000 */
[----:B------:R-:W-:Y:S02]  /*3840*/  FMNMX.FTZ R5, R127, R5, !PT ;  /* 0x000000057f057209 */ /* 0x000fe40007810000 */
[----:B------:R-:W-:Y:S02]  /*3850*/  FMNMX.FTZ R2, R120, R2, !PT ;  /* 0x0000000278027209 */ /* 0x000fe40007810000 */
[----:B------:R-:W-:-:S02]  /*3860*/  FMNMX.FTZ R6, R93, R6, !PT ;  /* 0x000000065d067209 */ /* 0x000fc40007810000 */
        /* <DEDUP_REMOVED lines=38> */
[----:B------:R-:W-:Y:S02]  /*3ad0*/  FSEL R189, R176, -INF , P3 ;  /* 0xff800000b0bd7808 */ /* 0x000fe40001800000 */
[----:B------:R-:W-:Y:S02]  /*3ae0*/  FSEL R198, R28, -INF , P3 ;  /* 0xff8000001cc67808 */ /* 0x000fe40001800000 */
        /* <DEDUP_REMOVED lines=11> */
[----:B-1----:R-:W-:Y:S02]  /*3ba0*/  FSEL R232, R20, -INF , P1 ;  /* 0xff80000014e87808 */ /* 0x002fe40000800000 */
        /* <DEDUP_REMOVED lines=10> */
[----:B------:R-:W-:Y:S02]  /*3c50*/  FMNMX.FTZ R137, R190, R137, !PT ;  /* 0x00000089be897209 */ /* 0x000fe40007810000 */
[----:B------:R-:W-:Y:S02]  /*3c60*/  FMNMX.FTZ R2, R235, R2, !PT ;  /* 0x00000002eb027209 */ /* 0x000fe40007810000 */
[----:B------:R-:W-:Y:S01]  /*3c70*/  FMNMX.FTZ R5, R212, R5, !PT ;  /* 0x00000005d4057209 */ /* 0x000fe20007810000 */
[----:B------:R-:W1:Y:S01]  /*3c80*/  SHFL.BFLY PT, R8, R137, 0x2, 0x1f ;  /* 0x0c401f0089087f89 */ /* 0x000e6200000e0000 */
[----:B------:R-:W-:-:S02]  /*3c90*/  FMNMX.FTZ R6, R131, R6, !PT ;  /* 0x0000000683067209 */ /* 0x000fc40007810000 */
[----:B------:R-:W-:Y:S01]  /*3ca0*/  FMNMX.FTZ R5, R209, R5, !PT ;  /* 0x00000005d1057209 */ /* 0x000fe20007810000 */
[----:B------:R-:W2:Y:S01]  /*3cb0*/  SHFL.BFLY PT, R7, R2, 0x2, 0x1f ;  /* 0x0c401f0002077f89 */ /* 0x000ea200000e0000 */
[----:B------:R-:W-:Y:S02]  /*3cc0*/  FMNMX.FTZ R6, R134, R6, !PT ;  /* 0x0000000686067209 */ /* 0x000fe40007810000 */
[----:B------:R-:W-:Y:S01]  /*3cd0*/  FSEL R213, R178, -INF , P3 ;  /* 0xff800000b2d57808 */ /* 0x000fe20001800000 */
[----:B------:R-:W-:Y:S01]  /*3ce0*/  IMAD.MOV.U32 R178, RZ, RZ, R9 ;  /* 0x000000ffffb27224 */ /* 0x000fe200078e0009 */
[----:B------:R-:W-:Y:S02]  /*3cf0*/  FMNMX.FTZ R5, R210, R5, !PT ;  /* 0x00000005d2057209 */ /* 0x000fe40007810000 */
[----:B------:R-:W-:Y:S02]  /*3d00*/  FMNMX.FTZ R6, R160, R6, !PT ;  /* 0x00000006a0067209 */ /* 0x000fe40007810000 */
[----:B------:R-:W-:-:S02]  /*3d10*/  FSEL R211, R179, -INF , P2 ;  /* 0xff800000b3d37808 */ /* 0x000fc40001000000 */
[----:B------:R-:W-:Y:S02]  /*3d20*/  FMNMX.FTZ R5, R213, R5, !PT ;  /* 0x00000005d5057209 */ /* 0x000fe40007810000 */
[----:B------:R-:W-:Y:S02]  /*3d30*/  FMNMX.FTZ R6, R164, R6, !PT ;  /* 0x00000006a4067209 */ /* 0x000fe40007810000 */
[----:B------:R-:W-:Y:S02]  /*3d40*/  FSEL R214, R142, -INF , P1 ;  /* 0xff8000008ed67808 */ /* 0x000fe40000800000 */
[----:B------:R-:W-:Y:S02]  /*3d50*/  FMNMX.FTZ R5, R211, R5, !PT ;  /* 0x00000005d3057209 */ /* 0x000fe40007810000 */
[----:B------:R-:W-:Y:S02]  /*3d60*/  FMNMX.FTZ R6, R169, R6, !PT ;  /* 0x00000006a9067209 */ /* 0x000fe40007810000 */
[----:B------:R-:W-:-:S02]  /*3d70*/  FSEL R226, R143, -INF , P0 ;  /* 0xff8000008fe27808 */ /* 0x000fc40000000000 */
[----:B------:R-:W-:Y:S02]  /*3d80*/  FMNMX.FTZ R5, R214, R5, !PT ;  /* 0x00000005d6057209 */ /* 0x000fe40007810000 */
[----:B------:R-:W-:Y:S02]  /*3d90*/  FMNMX.FTZ R6, R170, R6, !PT ;  /* 0x00000006aa067209 */ /* 0x000fe40007810000 */
[----:B------:R-:W-:Y:S02]  /*3da0*/  FMNMX.FTZ R5, R226, R5, !PT ;  /* 0x00000005e2057209 */ /* 0x000fe40007810000 */
[----:B------:R-:W-:Y:S02]  /*3db0*/  FMNMX.FTZ R6, R184, R6, !PT ;  /* 0x00000006b8067209 */ /* 0x000fe40007810000 */
[----:B-1----:R-:W-:Y:S02]  /*3dc0*/  FMNMX.FTZ R137, R137, R8, !PT ;  /* 0x0000000889897209 */ /* 0x002fe40007810000 */
[----:B--2---:R-:W-:-:S02]  /*3dd0*/  FMNMX.FTZ R2, R2, R7, !PT ;  /* 0x0000000702027209 */ /* 0x004fc40007810000 */
[----:B------:R-:W1:Y:S01]  /*3de0*/  SHFL.BFLY PT, R7, R5, 0x2, 0x1f ;  /* 0x0c401f0005077f89 */ /* 0x000e6200000e0000 */
[----:B------:R-:W-:Y:S02]  /*3df0*/  FMNMX.FTZ R6, R183, R6, !PT ;  /* 0x00000006b7067209 */ /* 0x000fe40007810000 */
[----:B------:R-:W-:Y:S01]  /*3e00*/  FSEL R225, R30, -INF , P3 ;  /* 0xff8000001ee17808 */ /* 0x000fe20001800000 */
[----:B------:R-:W2:Y:S01]  /*3e10*/  SHFL.BFLY PT, R8, R137, 0x1, 0x1f ;  /* 0x0c201f0089087f89 */ /* 0x000ea200000e0000 */
[----:B------:R-:W-:Y:S02]  /*3e20*/  FMNMX.FTZ R6, R185, R6, !PT ;  /* 0x00000006b9067209 */ /* 0x000fe40007810000 */
[----:B------:R-:W-:Y:S01]  /*3e30*/  FSEL R222, R31, -INF , P2 ;  /* 0xff8000001fde7808 */ /* 0x000fe20001000000 */
[----:B------:R-:W3:Y:S01]  /*3e40*/  SHFL.BFLY PT, R135, R2, 0x1, 0x1f ;  /* 0x0c201f0002877f89 */ /* 0x000ee200000e0000 */
[----:B------:R-:W-:Y:S02]  /*3e50*/  FMNMX.FTZ R6, R186, R6, !PT ;  /* 0x00000006ba067209 */ /* 0x000fe40007810000 */
[----:B------:R-:W-:Y:S01]  /*3e60*/  FSEL R217, R22, -INF , P1 ;  /* 0xff80000016d97808 */ /* 0x000fe20000800000 */
[----:B------:R-:W-:Y:S01]  /*3e70*/  LDSM.16.MT88.4 R28, [R229+0x100] ;  /* 0x00010000e51c783b */ /* 0x000fe20000004200 */
[----:B------:R-:W-:-:S02]  /*3e80*/  FMNMX.FTZ R6, R195, R6, !PT ;  /* 0x00000006c3067209 */ /* 0x000fc40007810000 */
[----:B------:R-:W-:Y:S02]  /*3e90*/  FSEL R215, R23, -INF , P0 ;  /* 0xff80000017d77808 */ /* 0x000fe40000000000 */
[----:B------:R-:W-:Y:S01]  /*3ea0*/  FMNMX.FTZ R6, R107, R6, !PT ;  /* 0x000000066b067209 */ /* 0x000fe20007810000 */
[----:B------:R-:W-:Y:S03]  /*3eb0*/  LDSM.16.MT88.4 R20, [R228+0x100] ;  /* 0x00010000e414783b */ /* 0x000fe60000004200 */
[----:B------:R-:W-:Y:S02]  /*3ec0*/  FMNMX.FTZ R6, R178, R6, !PT ;  /* 0x00000006b2067209 */ /* 0x000fe40007810000 */
[----:B-1----:R-:W-:Y:S02]  /*3ed0*/  FMNMX.FTZ R5, R5, R7, !PT ;  /* 0x0000000705057209 */ /* 0x002fe40007810000 */
[----:B------:R-:W-:-:S02]  /*3ee0*/  FMNMX.FTZ R6, R191, R6, !PT ;  /* 0x00000006bf067209 */ /* 0x000fc40007810000 */
[----:B--2---:R-:W-:Y:S01]  /*3ef0*/  FMNMX.FTZ R137, R137, R8, !PT ;  /* 0x0000000889897209 */ /* 0x004fe20007810000 */
[----:B------:R-:W-:Y:S01]  /*3f00*/  SHFL.BFLY PT, R9, R5, 0x1, 0x1f ;  /* 0x0c201f0005097f89 */ /* 0x000fe200000e0000 */
[----:B---3--:R-:W-:-:S03]  /*3f10*/  FMNMX.FTZ R135, R2, R135, !PT ;  /* 0x0000008702877209 */ /* 0x008fc60007810000 */
[----:B------:R-:W-:Y:S01]  /*3f20*/  FMUL.FTZ R7, R137, c[0x0][0x2d0] ;  /* 0x0000b40089077a20 */ /* 0x000fe20000410000 */
[----:B------:R-:W-:Y:S02]  /*3f30*/  FMNMX.FTZ R2, R225, R6, !PT ;  /* 0x00000006e1027209 */ /* 0x000fe40007810000 */
[----:B------:R-:W-:Y:S01]  /*3f40*/  FSETP.NEU.FTZ.AND P2, PT, R137, -INF , PT ;  /* 0xff8000008900780b */ /* 0x000fe20003f5d000 */
[----:B------:R-:W-:Y:S01]  /*3f50*/  FMUL.FTZ R6, R135, c[0x0][0x2d0] ;  /* 0x0000b40087067a20 */ /* 0x000fe20000410000 */
[----:B------:R-:W-:Y:S02]  /*3f60*/  FMNMX.FTZ R2, R222, R2, !PT ;  /* 0x00000002de027209 */ /* 0x000fe40007810000 */
[----:B------:R-:W-:Y:S02]  /*3f70*/  FSEL R7, R7, RZ, P2 ;  /* 0x000000ff07077208 */ /* 0x000fe40001000000 */
[----:B------:R-:W-:Y:S02]  /*3f80*/  FMNMX.FTZ R8, R217, R2, !PT ;  /* 0x00000002d9087209 */ /* 0x000fe40007810000 */
[----:B------:R-:W-:Y:S01]  /*3f90*/  FSETP.NEU.FTZ.AND P1, PT, R135, -INF , PT ;  /* 0xff8000008700780b */ /* 0x000fe20003f3d000 */
[----:B------:R-:W-:Y:S01]  /*3fa0*/  FFMA.FTZ R2, R10, c[0x0][0x2d0], -R7 ;  /* 0x0000b4000a027a23 */ /* 0x000fe20000010807 */
[----:B------:R-:W-:-:S02]  /*3fb0*/  FMNMX.FTZ R8, R215, R8, !PT ;  /* 0x00000008d7087209 */ /* 0x000fc40007810000 */
[----:B------:R-:W-:Y:S01]  /*3fc0*/  FSEL R6, R6, RZ, P1 ;  /* 0x000000ff06067208 */ /* 0x000fe20000800000 */
[----:B------:R1:W2:Y:S02]  /*3fd0*/  MUFU.EX2 R18, R2 ;  /* 0x0000000200127308 */ /* 0x0002a40000000800 */
[----:B------:R-:W3:Y:S02]  /*3fe0*/  SHFL.BFLY PT, R10, R8, 0x2, 0x1f ;  /* 0x0c401f00080a7f89 */ /* 0x000ee400000e0000 */
[----:B-1----:R-:W-:Y:S02]  /*3ff0*/  FFMA.FTZ R2, R11, c[0x0][0x2d0], -R6 ;  /* 0x0000b4000b027a23 */ /* 0x002fe40000010806 */
[----:B--2---:R-:W-:Y:S02]  /*4000*/  IMAD.MOV.U32 R4, RZ, RZ, R18 ;  /* 0x000000ffff047224 */ /* 0x004fe400078e0012 */
[----:B------:R1:W-:Y:S01]  /*4010*/  MUFU.EX2 R167, R2 ;  /* 0x0000000200a77308 */ /* 0x0003e20000000800 */
[----:B---3--:R-:W-:-:S02]  /*4020*/  FMNMX.FTZ R8, R8, R10, !PT ;  /* 0x0000000a08087209 */ /* 0x008fc40007810000 */
[----:B-1----:R-:W-:Y:S01]  /*4030*/  FMNMX.FTZ R2, R9, R5, !PT ;  /* 0x0000000509027209 */ /* 0x002fe20007810000 */
[--C-:B------:R-:W-:Y:S02]  /*4040*/  FFMA.FTZ R5, R12, c[0x0][0x2d0], -R6.reuse ;  /* 0x0000b4000c057a23 */ /* 0x100fe40000010806 */
[----:B------:R-:W-:Y:S01]  /*4050*/  FFMA.FTZ R9, R13, c[0x0][0x2d0], -R6 ;  /* 0x0000b4000d097a23 */ /* 0x000fe20000010806 */
[C---:B------:R-:W-:Y:S01]  /*4060*/  FSETP.NEU.FTZ.AND P0, PT, R2.reuse, -INF , PT ;  /* 0xff8000000200780b */ /* 0x040fe20003f1d000 */
[----:B------:R1:W-:Y:S08]  /*4070*/  MUFU.EX2 R165, R5 ;  /* 0x0000000500a57308 */ /* 0x0003f00000000800 */
[----:B------:R2:W-:Y:S01]  /*4080*/  MUFU.EX2 R233, R9 ;  /* 0x0000000900e97308 */ /* 0x0005e20000000800 */
[----:B-1----:R-:W-:-:S05]  /*4090*/  FMUL.FTZ R5, R2, c[0x0][0x2d0] ;  /* 0x0000b40002057a20 */ /* 0x002fca0000410000 */
[----:B------:R-:W-:Y:S01]  /*40a0*/  FSEL R5, R5, RZ, P0 ;  /* 0x000000ff05057208 */ /* 0x000fe20000000000 */
[----:B--2---:R-:W-:-:S04]  /*40b0*/  FFMA.FTZ R9, R14, c[0x0][0x2d0], -R6 ;  /* 0x0000b4000e097a23 */ /* 0x004fc80000010806 */
[--C-:B------:R-:W-:Y:S01]  /*40c0*/  FFMA.FTZ R0, R16, c[0x0][0x2d0], -R5.reuse ;  /* 0x0000b40010007a23 */ /* 0x100fe20000010805 */
[----:B------:R1:W2:Y:S08]  /*40d0*/  MUFU.EX2 R139, R9 ;  /* 0x00000009008b7308 */ /* 0x0002b00000000800 */
[----:B------:R3:W-:Y:S01]  /*40e0*/  MUFU.EX2 R163, R0 ;  /* 0x0000000000a37308 */ /* 0x0007e20000000800 */
[----:B-1----:R-:W-:Y:S01]  /*40f0*/  FFMA.FTZ R9, R15, c[0x0][0x2d0], -R5 ;  /* 0x0000b4000f097a23 */ /* 0x002fe20000010805 */
[----:B--2---:R-:W-:-:S06]  /*4100*/  F2FP.BF16.PACK_AB R10, R139, R233 ;  /* 0x000000e98b0a723e */ /* 0x004fcc00000010ff */
[----:B------:R1:W2:Y:S01]  /*4110*/  MUFU.EX2 R166, R9 ;  /* 0x0000000900a67308 */ /* 0x0002a20000000800 */
[--C-:B---3--:R-:W-:Y:S02]  /*4120*/  FFMA.FTZ R0, R17, c[0x0][0x2d0], -R5.reuse ;  /* 0x0000b40011007a23 */ /* 0x108fe40000010805 */
[----:B------:R-:W-:Y:S05]  /*4130*/  LDSM.16.MT88.4 R16, [R231+0x100] ;  /* 0x00010000e710783b */ /* 0x000fea0000004200 */
[----:B------:R3:W-:Y:S01]  /*4140*/  MUFU.EX2 R98, R0 ;  /* 0x0000000000627308 */ /* 0x0007e20000000800 */
[----:B-1----:R-:W1:Y:S01]  /*4150*/  SHFL.BFLY PT, R9, R8, 0x1, 0x1f ;  /* 0x0c201f0008097f89 */ /* 0x002e6200000e0000 */
[----:B---3--:R-:W-:-:S06]  /*4160*/  FFMA.FTZ R0, R24, c[0x0][0x2d0], -R5 ;  /* 0x0000b40018007a23 */ /* 0x008fcc0000010805 */
[----:B------:R3:W4:Y:S01]  /*4170*/  MUFU.EX2 R197, R0 ;  /* 0x0000000000c57308 */ /* 0x0007220000000800 */
[----:B-1----:R-:W-:Y:S02]  /*4180*/  FMNMX.FTZ R136, R8, R9, !PT ;  /* 0x0000000908887209 */ /* 0x002fe40007810000 */
[----:B------:R-:W-:Y:S01]  /*4190*/  F2FP.BF16.PACK_AB R8, R165, R167 ;  /* 0x000000a7a508723e */ /* 0x000fe200000010ff */
[----:B---3--:R-:W-:Y:S01]  /*41a0*/  FFMA.FTZ R0, R25, c[0x0][0x2d0], -R7 ;  /* 0x0000b40019007a23 */ /* 0x008fe20000010807 */
[C---:B------:R-:W-:Y:S01]  /*41b0*/  FSETP.NEU.FTZ.AND P0, PT, R136.reuse, -INF , PT ;  /* 0xff8000008800780b */ /* 0x040fe20003f1d000 */
[----:B------:R-:W-:Y:S01]  /*41c0*/  FMUL.FTZ R3, R136, c[0x0][0x2d0] ;  /* 0x0000b40088037a20 */ /* 0x000fe20000410000 */
[----:B--2---:R-:W-:Y:S01]  /*41d0*/  F2FP.BF16.PACK_AB R9, R163, R166 ;  /* 0x000000a6a309723e */ /* 0x004fe200000010ff */
[----:B------:R1:W2:Y:S01]  /*41e0*/  MUFU.EX2 R151, R0 ;  /* 0x0000000000977308 */ /* 0x0002a20000000800 */
[----:B----4-:R-:W-:-:S07]  /*41f0*/  F2FP.BF16.PACK_AB R11, R197, R98 ;  /* 0x00000062c50b723e */ /* 0x010fce00000010ff */
[----:B------:R-:W-:Y:S01]  /*4200*/  HMMA.16816.F32.BF16 R56, R8, R28, RZ ;  /* 0x0000001c0838723c */ /* 0x000fe200000418ff */
[----:B-1----:R-:W-:Y:S01]  /*4210*/  FFMA.FTZ R0, R26, c[0x0][0x2d0], -R7 ;  /* 0x0000b4001a007a23 */ /* 0x002fe20000010807 */
[----:B--2---:R-:W-:-:S06]  /*4220*/  F2FP.BF16.PACK_AB R12, R151, R4 ;  /* 0x00000004970c723e */ /* 0x004fcc00000010ff */
[C---:B------:R-:W-:Y:S01]  /*4230*/  HMMA.16816.F32.BF16 R72, R8.reuse, R20, RZ ;  /* 0x000000140848723c */ /* 0x040fe200000418ff */
[----:B------:R1:W-:Y:S07]  /*4240*/  MUFU.EX2 R179, R0 ;  /* 0x0000000000b37308 */ /* 0x0003ee0000000800 */
[C---:B------:R-:W-:Y:S08]  /*4250*/  HMMA.16816.F32.BF16 R68, R8.reuse, R22, RZ ;  /* 0x000000160844723c */ /* 0x040ff000000418ff */
[----:B------:R-:W-:Y:S01]  /*4260*/  HMMA.16816.F32.BF16 R64, R8, R16, RZ ;  /* 0x000000100840723c */ /* 0x000fe200000418ff */
[----:B-1----:R-:W-:Y:S01]  /*4270*/  FSEL R0, R3, RZ, P0 ;  /* 0x000000ff03007208 */ /* 0x002fe20000000000 */
[----:B------:R-:W-:-:S02]  /*4280*/  FFMA.FTZ R3, R27, c[0x0][0x2d0], -R7 ;  /* 0x0000b4001b037a23 */ /* 0x000fc40000010807 */
[----:B------:R-:W1:Y:S02]  /*4290*/  LDSM.16.MT88.4 R24, [R228+0x900] ;  /* 0x00090000e418783b */ /* 0x000e640000004200 */
[----:B------:R2:W3:Y:S02]  /*42a0*/  MUFU.EX2 R176, R3 ;  /* 0x0000000300b07308 */ /* 0x0004e40000000800 */
[C---:B------:R-:W-:Y:S08]  /*42b0*/  HMMA.16816.F32.BF16 R60, R8.reuse, R18, RZ ;  /* 0x00000012083c723c */ /* 0x040ff000000418ff */
[----:B------:R-:W-:Y:S01]  /*42c0*/  HMMA.16816.F32.BF16 R48, R8, R40, RZ ;  /* 0x000000280830723c */ /* 0x000fe200000418ff */
[----:B--2---:R-:W-:Y:S01]  /*42d0*/  FFMA.FTZ R3, R32, c[0x0][0x2d0], -R0 ;  /* 0x0000b40020037a23 */ /* 0x004fe20000010800 */
[----:B---3--:R-:W-:-:S06]  /*42e0*/  F2FP.BF16.PACK_AB R14, R176, R179 ;  /* 0x000000b3b00e723e */ /* 0x008fcc00000010ff */
[C---:B------:R-:W-:Y:S01]  /*42f0*/  HMMA.16816.F32.BF16 R52, R8.reuse, R30, RZ ;  /* 0x0000001e0834723c */ /* 0x040fe200000418ff */
[----:B------:R2:W-:Y:S07]  /*4300*/  MUFU.EX2 R224, R3 ;  /* 0x0000000300e07308 */ /* 0x0005ee0000000800 */
[----:B------:R-:W-:Y:S01]  /*4310*/  HMMA.16816.F32.BF16 R44, R8, R42, RZ ;  /* 0x0000002a082c723c */ /* 0x000fe200000418ff */
[----:B--2---:R-:W-:-:S04]  /*4320*/  FFMA.FTZ R3, R33, c[0x0][0x2d0], -R0 ;  /* 0x0000b40021037a23 */ /* 0x004fc80000010800 */
[----:B------:R2:W3:Y:S02]  /*4330*/  MUFU.EX2 R221, R3 ;  /* 0x0000000300dd7308 */ /* 0x0004e40000000800 */
[----:B--2---:R-:W-:Y:S01]  /*4340*/  FFMA.FTZ R3, R34, c[0x0][0x2d0], -R0 ;  /* 0x0000b40022037a23 */ /* 0x004fe20000010800 */
[----:B---3--:R-:W-:-:S05]  /*4350*/  F2FP.BF16.PACK_AB R13, R221, R224 ;  /* 0x000000e0dd0d723e */ /* 0x008fca00000010ff */
[----:B------:R2:W-:Y:S02]  /*4360*/  MUFU.EX2 R223, R3 ;  /* 0x0000000300df7308 */ /* 0x0005e40000000800 */
[----:B--2---:R-:W-:Y:S02]  /*4370*/  FFMA.FTZ R3, R35, c[0x0][0x2d0], -R0 ;  /* 0x0000b40023037a23 */ /* 0x004fe40000010800 */
[----:B------:R-:W-:Y:S04]  /*4380*/  LDSM.16.MT88.4 R32, [R230+0x900] ;  /* 0x00090000e620783b */ /* 0x000fe80000004200 */
[----:B------:R2:W3:Y:S02]  /*4390*/  MUFU.EX2 R177, R3 ;  /* 0x0000000300b17308 */ /* 0x0004e40000000800 */
[----:B--2---:R-:W-:Y:S01]  /*43a0*/  FFMA.FTZ R3, R36, c[0x0][0x2d0], -R6 ;  /* 0x0000b40024037a23 */ /* 0x004fe20000010806 */
[----:B---3--:R-:W-:-:S05]  /*43b0*/  F2FP.BF16.PACK_AB R15, R177, R223 ;  /* 0x000000dfb10f723e */ /* 0x008fca00000010ff */
[----:B------:R2:W-:Y:S02]  /*43c0*/  MUFU.EX2 R162, R3 ;  /* 0x0000000300a27308 */ /* 0x0005e40000000800 */
[C---:B------:R-:W-:Y:S07]  /*43d0*/  HMMA.16816.F32.BF16 R76, R12.reuse, R28, RZ ;  /* 0x0000001c0c4c723c */ /* 0x040fee00000418ff */
[----:B------:R-:W-:Y:S01]  /*43e0*/  IMAD.MOV.U32 R29, RZ, RZ, R200 ;  /* 0x000000ffff1d7224 */ /* 0x000fe200078e00c8 */
[----:B------:R-:W-:Y:S01]  /*43f0*/  HMMA.16816.F32.BF16 R84, R12, R20, RZ ;  /* 0x000000140c54723c */ /* 0x000fe200000418ff */
[----:B------:R-:W-:-:S02]  /*4400*/  IMAD.MOV.U32 R28, RZ, RZ, R190 ;  /* 0x000000ffff1c7224 */ /* 0x000fc400078e00be */
[----:B--2---:R-:W-:-:S04]  /*4410*/  FFMA.FTZ R3, R37, c[0x0][0x2d0], -R6 ;  /* 0x0000b40025037a23 */ /* 0x004fc80000010806 */
[----:B------:R2:W3:Y:S01]  /*4420*/  MUFU.EX2 R234, R3 ;  /* 0x0000000300ea7308 */ /* 0x0004e20000000800 */
[C---:B------:R-:W-:Y:S01]  /*4430*/  HMMA.16816.F32.BF16 R88, R12.reuse, R22, RZ ;  /* 0x000000160c58723c */ /* 0x040fe200000418ff */
[----:B------:R-:W4:Y:S07]  /*4440*/  LDSM.16.MT88.4 R20, [R229+0x900] ;  /* 0x00090000e514783b */ /* 0x000f2e0000004200 */
[----:B------:R-:W-:Y:S01]  /*4450*/  HMMA.16816.F32.BF16 R80, R12, R16, RZ ;  /* 0x000000100c50723c */ /* 0x000fe200000418ff */
[----:B--2---:R-:W-:-:S07]  /*4460*/  FFMA.FTZ R3, R38, c[0x0][0x2d0], -R6 ;  /* 0x0000b40026037a23 */ /* 0x004fce0000010806 */
[C---:B------:R-:W-:Y:S01]  /*4470*/  HMMA.16816.F32.BF16 R100, R12.reuse, R18, RZ ;  /* 0x000000120c64723c */ /* 0x040fe200000418ff */
[----:B---3--:R-:W-:Y:S01]  /*4480*/  F2FP.BF16.PACK_AB R8, R234, R162 ;  /* 0x000000a2ea08723e */ /* 0x008fe200000010ff */
[----:B------:R2:W-:Y:S06]  /*4490*/  MUFU.EX2 R193, R3 ;  /* 0x0000000300c17308 */ /* 0x0005ec0000000800 */
[C---:B------:R-:W-:Y:S07]  /*44a0*/  HMMA.16816.F32.BF16 R108, R12.reuse, R30, RZ ;  /* 0x0000001e0c6c723c */ /* 0x040fee00000418ff */
[----:B------:R-:W-:Y:S01]  /*44b0*/  MOV R31, R107 ;  /* 0x0000006b001f7202 */ /* 0x000fe20000000f00 */
[----:B------:R-:W-:Y:S01]  /*44c0*/  HMMA.16816.F32.BF16 R16, R12, R40, RZ ;  /* 0x000000280c10723c */ /* 0x000fe200000418ff */
[----:B------:R-:W-:-:S02]  /*44d0*/  IMAD.MOV.U32 R30, RZ, RZ, R98 ;  /* 0x000000ffff1e7224 */ /* 0x000fc400078e0062 */
[----:B--2---:R-:W-:Y:S02]  /*44e0*/  FFMA.FTZ R3, R39, c[0x0][0x2d0], -R6 ;  /* 0x0000b40027037a23 */ /* 0x004fe40000010806 */
[----:B------:R-:W2:Y:S02]  /*44f0*/  LDSM.16.MT88.4 R36, [R231+0x900] ;  /* 0x00090000e724783b */ /* 0x000ea40000004200 */
[----:B------:R3:W1:Y:S01]  /*4500*/  MUFU.EX2 R192, R3 ;  /* 0x0000000300c07308 */ /* 0x0006620000000800 */
[----:B------:R-:W-:Y:S02]  /*4510*/  IMAD.MOV.U32 R41, RZ, RZ, R106 ;  /* 0x000000ffff297224 */ /* 0x000fe400078e006a */
[----:B---3--:R-:W-:Y:S01]  /*4520*/  FFMA.FTZ R3, R92, c[0x0][0x2d0], -R5 ;  /* 0x0000b4005c037a23 */ /* 0x008fe20000010805 */
[----:B-1----:R-:W-:-:S04]  /*4530*/  F2FP.BF16.PACK_AB R10, R192, R193 ;  /* 0x000000c1c00a723e */ /* 0x002fc800000010ff */
[----:B------:R1:W-:Y:S02]  /*4540*/  MUFU.EX2 R161, R3 ;  /* 0x0000000300a17308 */ /* 0x0003e40000000800 */
[----:B-1----:R-:W-:-:S06]  /*4550*/  FFMA.FTZ R3, R93, c[0x0][0x2d0], -R5 ;  /* 0x0000b4005d037a23 */ /* 0x002fcc0000010805 */
[----:B------:R1:W3:Y:S02]  /*4560*/  MUFU.EX2 R252, R3 ;  /* 0x0000000300fc7308 */ /* 0x0002e40000000800 */
[----:B-1----:R-:W-:Y:S01]  /*4570*/  FFMA.FTZ R3, R94, c[0x0][0x2d0], -R5 ;  /* 0x0000b4005e037a23 */ /* 0x002fe20000010805 */
[----:B---3--:R-:W-:-:S05]  /*4580*/  F2FP.BF16.PACK_AB R9, R252, R161 ;  /* 0x000000a1fc09723e */ /* 0x008fca00000010ff */
[----:B------:R1:W-:Y:S02]  /*4590*/  MUFU.EX2 R200, R3 ;  /* 0x0000000300c87308 */ /* 0x0003e40000000800 */
[----:B-1----:R-:W-:-:S06]  /*45a0*/  FFMA.FTZ R3, R95, c[0x0][0x2d0], -R5 ;  /* 0x0000b4005f037a23 */ /* 0x002fcc0000010805 */
[----:B------:R1:W3:Y:S02]  /*45b0*/  MUFU.EX2 R190, R3 ;  /* 0x0000000300be7308 */ /* 0x0002e40000000800 */
[----:B-1----:R-:W-:Y:S01]  /*45c0*/  FFMA.FTZ R3, R96, c[0x0][0x2d0], -R7 ;  /* 0x0000b40060037a23 */ /* 0x002fe20000010807 */
[----:B---3--:R-:W-:-:S05]  /*45d0*/  F2FP.BF16.PACK_AB R11, R190, R200 ;  /* 0x000000c8be0b723e */ /* 0x008fca00000010ff */
[----:B------:R1:W-:Y:S02]  /*45e0*/  MUFU.EX2 R220, R3 ;  /* 0x0000000300dc7308 */ /* 0x0003e40000000800 */
[C---:B------:R-:W-:Y:S08]  /*45f0*/  HMMA.16816.F32.BF16 R140, R8.reuse, R24, R72 ;  /* 0x00000018088c723c */ /* 0x040ff00000041848 */
[----:B----4-:R-:W-:Y:S01]  /*4600*/  HMMA.16816.F32.BF16 R92, R8, R20, R56 ;  /* 0x00000014085c723c */ /* 0x010fe20000041838 */
[----:B-1----:R-:W-:-:S04]  /*4610*/  FFMA.FTZ R3, R97, c[0x0][0x2d0], -R7 ;  /* 0x0000b40061037a23 */ /* 0x002fc80000010807 */
[----:B------:R1:W3:Y:S03]  /*4620*/  MUFU.EX2 R219, R3 ;  /* 0x0000000300db7308 */ /* 0x0002e60000000800 */
[C---:B------:R-:W-:Y:S08]  /*4630*/  HMMA.16816.F32.BF16 R72, R8.reuse, R32, R48 ;  /* 0x000000200848723c */ /* 0x040ff00000041830 */
[----:B------:R-:W-:Y:S01]  /*4640*/  HMMA.16816.F32.BF16 R68, R8, R26, R68 ;  /* 0x0000001a0844723c */ /* 0x000fe20000041844 */
[----:B-1----:R-:W-:-:S07]  /*4650*/  FFMA.FTZ R3, R104, c[0x0][0x2d0], -R7 ;  /* 0x0000b40068037a23 */ /* 0x002fce0000010807 */
[----:B------:R-:W-:Y:S01]  /*4660*/  HMMA.16816.F32.BF16 R44, R8, R34, R44 ;  /* 0x00000022082c723c */ /* 0x000fe2000004182c */
[----:B------:R1:W-:Y:S07]  /*4670*/  MUFU.EX2 R216, R3 ;  /* 0x0000000300d87308 */ /* 0x0003ee0000000800 */
[----:B------:R-:W-:Y:S01]  /*4680*/  HMMA.16816.F32.BF16 R96, R12, R42, RZ ;  /* 0x0000002a0c60723c */ /* 0x000fe200000418ff */
[----:B------:R-:W-:Y:S01]  /*4690*/  LDSM.16.MT88.4 R12, [R231+0x1100] ;  /* 0x00110000e70c783b */ /* 0x000fe20000004200 */
[----:B-1----:R-:W-:-:S06]  /*46a0*/  FFMA.FTZ R3, R105, c[0x0][0x2d0], -R7 ;  /* 0x0000b40069037a23 */ /* 0x002fcc0000010807 */
[C---:B--2---:R-:W-:Y:S01]  /*46b0*/  HMMA.16816.F32.BF16 R104, R8.reuse, R36, R64 ;  /* 0x000000240868723c */ /* 0x044fe20000041840 */
[----:B------:R1:W2:Y:S07]  /*46c0*/  MUFU.EX2 R218, R3 ;  /* 0x0000000300da7308 */ /* 0x0002ae0000000800 */
[C---:B------:R-:W-:Y:S08]  /*46d0*/  HMMA.16816.F32.BF16 R64, R8.reuse, R38, R60 ;  /* 0x000000260840723c */ /* 0x040ff0000004183c */
[----:B------:R-:W-:Y:S01]  /*46e0*/  HMMA.16816.F32.BF16 R60, R8, R22, R52 ;  /* 0x00000016083c723c */ /* 0x000fe20000041834 */
[----:B-1----:R-:W-:-:S02]  /*46f0*/  FFMA.FTZ R3, R112, c[0x0][0x2d0], -R0 ;  /* 0x0000b40070037a23 */ /* 0x002fc40000010800 */
[----:B------:R-:W-:Y:S02]  /*4700*/  IMAD.MOV.U32 R112, RZ, RZ, R188 ;  /* 0x000000ffff707224 */ /* 0x000fe400078e00bc */
[----:B------:R1:W-:Y:S02]  /*4710*/  MUFU.EX2 R205, R3 ;  /* 0x0000000300cd7308 */ /* 0x0003e40000000800 */
[----:B---3--:R-:W-:Y:S02]  /*4720*/  F2FP.BF16.PACK_AB R8, R219, R220 ;  /* 0x000000dcdb08723e */ /* 0x008fe400000010ff */
[----:B--2---:R-:W-:Y:S01]  /*4730*/  F2FP.BF16.PACK_AB R10, R218, R216 ;  /* 0x000000d8da0a723e */ /* 0x004fe200000010ff */
[----:B-1----:R-:W-:Y:S02]  /*4740*/  FFMA.FTZ R3, R113, c[0x0][0x2d0], -R0 ;  /* 0x0000b40071037a23 */ /* 0x002fe40000010800 */
[----:B------:R-:W-:Y:S02]  /*4750*/  IMAD.MOV.U32 R113, RZ, RZ, R190 ;  /* 0x000000ffff717224 */ /* 0x000fe400078e00be */
[----:B------:R1:W2:Y:S02]  /*4760*/  MUFU.EX2 R207, R3 ;  /* 0x0000000300cf7308 */ /* 0x0002a40000000800 */
[----:B-1----:R-:W-:Y:S01]  /*4770*/  FFMA.FTZ R3, R114, c[0x0][0x2d0], -R0 ;  /* 0x0000b40072037a23 */ /* 0x002fe20000010800 */
[----:B--2---:R-:W-:-:S05]  /*4780*/  F2FP.BF16.PACK_AB R9, R207, R205 ;  /* 0x000000cdcf09723e */ /* 0x004fca00000010ff */
[----:B------:R1:W-:Y:S02]  /*4790*/  MUFU.EX2 R208, R3 ;  /* 0x0000000300d07308 */ /* 0x0003e40000000800 */
[----:B-1----:R-:W-:-:S06]  /*47a0*/  FFMA.FTZ R3, R115, c[0x0][0x2d0], -R0 ;  /* 0x0000b40073037a23 */ /* 0x002fcc0000010800 */
[----:B------:R1:W2:Y:S02]  /*47b0*/  MUFU.EX2 R206, R3 ;  /* 0x0000000300ce7308 */ /* 0x0002a40000000800 */
[----:B-1----:R-:W-:Y:S01]  /*47c0*/  FFMA.FTZ R3, R116, c[0x0][0x2d0], -R7 ;  /* 0x0000b40074037a23 */ /* 0x002fe20000010807 */
[----:B--2---:R-:W-:Y:S01]  /*47d0*/  F2FP.BF16.PACK_AB R11, R206, R208 ;  /* 0x000000d0ce0b723e */ /* 0x004fe200000010ff */
[----:B------:R-:W-:-:S04]  /*47e0*/  IMAD.MOV.U32 R116, RZ, RZ, R200 ;  /* 0x000000ffff747224 */ /* 0x000fc800078e00c8 */
[----:B------:R1:W-:Y:S02]  /*47f0*/  MUFU.EX2 R251, R3 ;  /* 0x0000000300fb7308 */ /* 0x0003e40000000800 */
[C---:B------:R-:W-:Y:S08]  /*4800*/  HMMA.16816.F32.BF16 R52, R8.reuse, R36, R80 ;  /* 0x000000240834723c */ /* 0x040ff00000041850 */
[----:B------:R-:W-:Y:S01]  /*4810*/  HMMA.16816.F32.BF16 R36, R8, R38, R100 ;  /* 0x000000260824723c */ /* 0x000fe20000041864 */
[----:B-1----:R-:W-:-:S02]  /*4820*/  FFMA.FTZ R3, R117, c[0x0][0x2d0], -R6 ;  /* 0x0000b40075037a23 */ /* 0x002fc40000010806 */
[----:B------:R-:W-:Y:S02]  /*4830*/  IMAD.MOV.U32 R117, RZ, RZ, R30 ;  /* 0x000000ffff757224 */ /* 0x000fe400078e001e */
[----:B------:R1:W-:Y:S02]  /*4840*/  MUFU.EX2 R203, R3 ;  /* 0x0000000300cb7308 */ /* 0x0003e40000000800 */
[----:B------:R-:W-:Y:S01]  /*4850*/  IMAD.MOV.U32 R100, RZ, RZ, R197 ;  /* 0x000000ffff647224 */ /* 0x000fe200078e00c5 */
[----:B------:R-:W-:Y:S01]  /*4860*/  HMMA.16816.F32.BF16 R56, R8, R22, R108 ;  /* 0x000000160838723c */ /* 0x000fe2000004186c */
[----:B------:R-:W-:Y:S02]  /*4870*/  IMAD.MOV.U32 R103, RZ, RZ, R196 ;  /* 0x000000ffff677224 */ /* 0x000fe400078e00c4 */
[----:B------:R-:W-:Y:S02]  /*4880*/  IMAD.MOV.U32 R101, RZ, RZ, R31 ;  /* 0x000000ffff657224 */ /* 0x000fe400078e001f */
[----:B------:R-:W-:-:S02]  /*4890*/  IMAD.MOV.U32 R102, RZ, RZ, R29 ;  /* 0x000000ffff667224 */ /* 0x000fc400078e001d */
[----:B------:R-:W-:Y:S01]  /*48a0*/  IMAD.MOV.U32 R111, RZ, RZ, R195 ;  /* 0x000000ffff6f7224 */ /* 0x000fe200078e00c3 */
[C---:B------:R-:W-:Y:S01]  /*48b0*/  HMMA.16816.F32.BF16 R48, R8.reuse, R24, R84 ;  /* 0x000000180830723c */ /* 0x040fe20000041854 */
[----:B------:R-:W-:Y:S02]  /*48c0*/  IMAD.MOV.U32 R110, RZ, RZ, R194 ;  /* 0x000000ffff6e7224 */ /* 0x000fe400078e00c2 */
[----:B------:R-:W-:Y:S02]  /*48d0*/  IMAD.MOV.U32 R109, RZ, RZ, R193 ;  /* 0x000000ffff6d7224 */ /* 0x000fe400078e00c1 */
[----:B------:R-:W-:Y:S02]  /*48e0*/  IMAD.MOV.U32 R108, RZ, RZ, R191 ;  /* 0x000000ffff6c7224 */ /* 0x000fe400078e00bf */
[--C-:B-1----:R-:W-:Y:S01]  /*48f0*/  FFMA.FTZ R3, R118, c[0x0][0x2d0], -R6.reuse ;  /* 0x0000b40076037a23 */ /* 0x102fe20000010806 */
[C---:B------:R-:W-:Y:S01]  /*4900*/  HMMA.16816.F32.BF16 R84, R8.reuse, R32, R16 ;  /* 0x000000200854723c */ /* 0x040fe20000041810 */
[----:B------:R-:W1:Y:S01]  /*4910*/  LDSM.16.MT88.4 R16, [R228+0x1100] ;  /* 0x00110000e410783b */ /* 0x000e620000004200 */
[----:B------:R-:W-:Y:S01]  /*4920*/  IMAD.MOV.U32 R118, RZ, RZ, R189 ;  /* 0x000000ffff767224 */ /* 0x000fe200078e00bd */
[----:B------:R2:W3:Y:S05]  /*4930*/  MUFU.EX2 R204, R3 ;  /* 0x0000000300cc7308 */ /* 0x0004ea0000000800 */
[C---:B------:R-:W-:Y:S08]  /*4940*/  HMMA.16816.F32.BF16 R76, R8.reuse, R20, R76 ;  /* 0x00000014084c723c */ /* 0x040ff0000004184c */
[----:B------:R-:W-:Y:S01]  /*4950*/  HMMA.16816.F32.BF16 R32, R8, R34, R96 ;  /* 0x000000220820723c */ /* 0x000fe20000041860 */
[----:B--2---:R-:W-:Y:S01]  /*4960*/  FFMA.FTZ R3, R119, c[0x0][0x2d0], -R6 ;  /* 0x0000b40077037a23 */ /* 0x004fe20000010806 */
[----:B------:R-:W-:-:S03]  /*4970*/  MOV R119, R192 ;  /* 0x000000c000777202 */ /* 0x000fc60000000f00 */
[----:B------:R2:W-:Y:S02]  /*4980*/  MUFU.EX2 R202, R3 ;  /* 0x0000000300ca7308 */ /* 0x0005e40000000800 */
[----:B------:R-:W-:Y:S02]  /*4990*/  IMAD.MOV.U32 R99, RZ, RZ, R165 ;  /* 0x000000ffff637224 */ /* 0x000fe400078e00a5 */
[----:B--2---:R-:W-:Y:S01]  /*49a0*/  FFMA.FTZ R3, R120, c[0x0][0x2d0], -R6 ;  /* 0x0000b40078037a23 */ /* 0x004fe20000010806 */
[----:B------:R-:W-:-:S03]  /*49b0*/  MOV R120, R252 ;  /* 0x000000fc00787202 */ /* 0x000fc60000000f00 */
[----:B------:R2:W4:Y:S02]  /*49c0*/  MUFU.EX2 R201, R3 ;  /* 0x0000000300c97308 */ /* 0x0005240000000800 */
[----:B--2---:R-:W-:Y:S02]  /*49d0*/  FFMA.FTZ R3, R121, c[0x0][0x2d0], -R5 ;  /* 0x0000b40079037a23 */ /* 0x004fe40000010805 */
[----:B------:R-:W-:-:S04]  /*49e0*/  IMAD.MOV.U32 R121, RZ, RZ, R41 ;  /* 0x000000ffff797224 */ /* 0x000fc800078e0029 */
[----:B------:R2:W-:Y:S01]  /*49f0*/  MUFU.EX2 R200, R3 ;  /* 0x0000000300c87308 */ /* 0x0005e20000000800 */
[----:B------:R-:W-:Y:S01]  /*4a00*/  HMMA.16816.F32.BF16 R40, R8, R26, R88 ;  /* 0x0000001a0828723c */ /* 0x000fe20000041858 */
[----:B------:R-:W1:Y:S06]  /*4a10*/  LDSM.16.MT88.4 R24, [R229+0x1100] ;  /* 0x00110000e518783b */ /* 0x000e6c0000004200 */
[----:B---3--:R-:W-:Y:S02]  /*4a20*/  F2FP.BF16.PACK_AB R8, R204, R203 ;  /* 0x000000cbcc08723e */ /* 0x008fe400000010ff */
[----:B----4-:R-:W-:Y:S01]  /*4a30*/  F2FP.BF16.PACK_AB R10, R201, R202 ;  /* 0x000000cac90a723e */ /* 0x010fe200000010ff */
[----:B--2---:R-:W-:Y:S01]  /*4a40*/  FFMA.FTZ R3, R122, c[0x0][0x2d0], -R5 ;  /* 0x0000b4007a037a23 */ /* 0x004fe20000010805 */
[----:B------:R-:W-:-:S03]  /*4a50*/  MOV R122, R199 ;  /* 0x000000c7007a7202 */ /* 0x000fc60000000f00 */
[----:B------:R2:W3:Y:S01]  /*4a60*/  MUFU.EX2 R199, R3 ;  /* 0x0000000300c77308 */ /* 0x0004e20000000800 */
[----:B------:R-:W-:Y:S01]  /*4a70*/  MOV R98, R122 ;  /* 0x0000007a00627202 */ /* 0x000fe20000000f00 */
[----:B------:R-:W-:-:S04]  /*4a80*/  IMAD.MOV.U32 R122, RZ, RZ, R161 ;  /* 0x000000ffff7a7224 */ /* 0x000fc800078e00a1 */
[----:B------:R-:W-:Y:S02]  /*4a90*/  IMAD.MOV.U32 R96, RZ, RZ, R98 ;  /* 0x000000ffff607224 */ /* 0x000fe400078e0062 */
[----:B--2---:R-:W-:Y:S01]  /*4aa0*/  FFMA.FTZ R3, R123, c[0x0][0x2d0], -R5 ;  /* 0x0000b4007b037a23 */ /* 0x004fe20000010805 */
[----:B---3--:R-:W-:Y:S01]  /*4ab0*/  F2FP.BF16.PACK_AB R9, R199, R200 ;  /* 0x000000c8c709723e */ /* 0x008fe200000010ff */
[----:B------:R-:W-:Y:S02]  /*4ac0*/  IMAD.MOV.U32 R123, RZ, RZ, R178 ;  /* 0x000000ffff7b7224 */ /* 0x000fe400078e00b2 */
[----:B------:R-:W-:Y:S02]  /*4ad0*/  IMAD.MOV.U32 R178, RZ, RZ, R198 ;  /* 0x000000ffffb27224 */ /* 0x000fe400078e00c6 */
[----:B------:R2:W-:Y:S01]  /*4ae0*/  MUFU.EX2 R198, R3 ;  /* 0x0000000300c67308 */ /* 0x0005e20000000800 */
[----:B------:R-:W-:Y:S01]  /*4af0*/  IMAD.MOV.U32 R97, RZ, RZ, R123 ;  /* 0x000000ffff617224 */ /* 0x000fe200078e007b */
[----:B------:R-:W-:Y:S01]  /*4b00*/  MOV R123, R162 ;  /* 0x000000a2007b7202 */ /* 0x000fe20000000f00 */
[----:B--2---:R-:W-:-:S02]  /*4b10*/  FFMA.FTZ R3, R124, c[0x0][0x2d0], -R5 ;  /* 0x0000b4007c037a23 */ /* 0x004fc40000010805 */
[----:B------:R-:W-:-:S03]  /*4b20*/  IMAD.MOV.U32 R124, RZ, RZ, R28 ;  /* 0x000000ffff7c7224 */ /* 0x000fc600078e001c */
[----:B------:R2:W3:Y:S01]  /*4b30*/  MUFU.EX2 R197, R3 ;  /* 0x0000000300c57308 */ /* 0x0004e20000000800 */
[----:B------:R-:W4:Y:S01]  /*4b40*/  LDSM.16.MT88.4 R28, [R230+0x1100] ;  /* 0x00110000e61c783b */ /* 0x000f220000004200 */
[----:B--2---:R-:W-:Y:S01]  /*4b50*/  FFMA.FTZ R3, R126, c[0x0][0x2d0], -R7 ;  /* 0x0000b4007e037a23 */ /* 0x004fe20000010807 */
[----:B---3--:R-:W-:Y:S01]  /*4b60*/  F2FP.BF16.PACK_AB R11, R197, R198 ;  /* 0x000000c6c50b723e */ /* 0x008fe200000010ff */
[----:B------:R-:W-:-:S04]  /*4b70*/  IMAD.MOV.U32 R126, RZ, RZ, R167 ;  /* 0x000000ffff7e7224 */ /* 0x000fc800078e00a7 */
[----:B------:R2:W3:Y:S01]  /*4b80*/  MUFU.EX2 R196, R3 ;  /* 0x0000000300c47308 */ /* 0x0004e20000000800 */
[----:B------:R-:W-:Y:S01]  /*4b90*/  IMAD.MOV.U32 R98, RZ, RZ, R126 ;  /* 0x000000ffff627224 */ /* 0x000fe200078e007e */
[C---:B-1----:R-:W-:Y:S08]  /*4ba0*/  HMMA.16816.F32.BF16 R80, R8.reuse, R18, R68 ;  /* 0x000000120850723c */ /* 0x042ff00000041844 */
[----:B------:R-:W-:Y:S01]  /*4bb0*/  HMMA.16816.F32.BF16 R68, R8, R14, R64 ;  /* 0x0000000e0844723c */ /* 0x000fe20000041840 */
[----:B--2---:R-:W-:-:S02]  /*4bc0*/  FFMA.FTZ R3, R125, c[0x0][0x2d0], -R7 ;  /* 0x0000b4007d037a23 */ /* 0x004fc40000010807 */
[----:B------:R-:W-:Y:S02]  /*4bd0*/  IMAD.MOV.U32 R125, RZ, RZ, R163 ;  /* 0x000000ffff7d7224 */ /* 0x000fe400078e00a3 */
[----:B------:R1:W-:Y:S03]  /*4be0*/  MUFU.EX2 R195, R3 ;  /* 0x0000000300c37308 */ /* 0x0003e60000000800 */
[C---:B------:R-:W-:Y:S08]  /*4bf0*/  HMMA.16816.F32.BF16 R64, R8.reuse, R26, R60 ;  /* 0x0000001a0840723c */ /* 0x040ff0000004183c */
[----:B------:R-:W-:Y:S01]  /*4c00*/  HMMA.16816.F32.BF16 R140, R8, R16, R140 ;  /* 0x00000010088c723c */ /* 0x000fe2000004188c */
[----:B-1----:R-:W-:-:S07]  /*4c10*/  FFMA.FTZ R3, R127, c[0x0][0x2d0], -R7 ;  /* 0x0000b4007f037a23 */ /* 0x002fce0000010807 */
[C---:B------:R-:W-:Y:S01]  /*4c20*/  HMMA.16816.F32.BF16 R104, R8.reuse, R12, R104 ;  /* 0x0000000c0868723c */ /* 0x040fe20000041868 */
[----:B------:R-:W-:Y:S01]  /*4c30*/  IMAD.MOV.U32 R127, RZ, RZ, R109 ;  /* 0x000000ffff7f7224 */ /* 0x000fe200078e006d */
[----:B------:R1:W2:Y:S06]  /*4c40*/  MUFU.EX2 R194, R3 ;  /* 0x0000000300c27308 */ /* 0x0002ac0000000800 */
[C---:B------:R-:W-:Y:S08]  /*4c50*/  HMMA.16816.F32.BF16 R92, R8.reuse, R24, R92 ;  /* 0x00000018085c723c */ /* 0x040ff0000004185c */
[----:B----4-:R-:W-:Y:S01]  /*4c60*/  HMMA.16816.F32.BF16 R88, R8, R28, R72 ;  /* 0x0000001c0858723c */ /* 0x010fe20000041848 */
[----:B-1----:R-:W-:-:S02]  /*4c70*/  FFMA.FTZ R3, R128, c[0x0][0x2d0], -R7 ;  /* 0x0000b40080037a23 */ /* 0x002fc40000010807 */
[----:B------:R-:W-:Y:S02]  /*4c80*/  IMAD.MOV.U32 R128, RZ, RZ, R176 ;  /* 0x000000ffff807224 */ /* 0x000fe400078e00b0 */
[----:B------:R1:W-:Y:S03]  /*4c90*/  MUFU.EX2 R193, R3 ;  /* 0x0000000300c17308 */ /* 0x0003e60000000800 */
[----:B------:R-:W-:Y:S07]  /*4ca0*/  HMMA.16816.F32.BF16 R60, R8, R30, R44 ;  /* 0x0000001e083c723c */ /* 0x000fee000004182c */
[----:B---3--:R-:W-:-:S02]  /*4cb0*/  F2FP.BF16.PACK_AB R8, R196, R251 ;  /* 0x000000fbc408723e */ /* 0x008fc400000010ff */
[----:B--2---:R-:W-:Y:S01]  /*4cc0*/  F2FP.BF16.PACK_AB R10, R194, R195 ;  /* 0x000000c3c20a723e */ /* 0x004fe200000010ff */
[--C-:B-1----:R-:W-:Y:S02]  /*4cd0*/  FFMA.FTZ R3, R129, c[0x0][0x2d0], -R0.reuse ;  /* 0x0000b40081037a23 */ /* 0x102fe40000010800 */
[----:B------:R-:W-:Y:S02]  /*4ce0*/  IMAD.MOV.U32 R129, RZ, RZ, R177 ;  /* 0x000000ffff817224 */ /* 0x000fe400078e00b1 */
[----:B------:R1:W-:Y:S02]  /*4cf0*/  MUFU.EX2 R252, R3 ;  /* 0x0000000300fc7308 */ /* 0x0003e40000000800 */
[----:B-1----:R-:W-:Y:S02]  /*4d00*/  FFMA.FTZ R3, R130, c[0x0][0x2d0], -R0 ;  /* 0x0000b40082037a23 */ /* 0x002fe40000010800 */
[----:B------:R-:W-:-:S04]  /*4d10*/  IMAD.MOV.U32 R130, RZ, RZ, R124 ;  /* 0x000000ffff827224 */ /* 0x000fc800078e007c */
[----:B------:R1:W2:Y:S01]  /*4d20*/  MUFU.EX2 R192, R3 ;  /* 0x0000000300c07308 */ /* 0x0002a20000000800 */
[----:B------:R-:W-:Y:S02]  /*4d30*/  IMAD.MOV.U32 R124, RZ, RZ, R166 ;  /* 0x000000ffff7c7224 */ /* 0x000fe400078e00a6 */
[----:B-1----:R-:W-:Y:S01]  /*4d40*/  FFMA.FTZ R3, R131, c[0x0][0x2d0], -R0 ;  /* 0x0000b40083037a23 */ /* 0x002fe20000010800 */
[----:B--2---:R-:W-:Y:S01]  /*4d50*/  F2FP.BF16.PACK_AB R9, R192, R252 ;  /* 0x000000fcc009723e */ /* 0x004fe200000010ff */
[----:B------:R-:W-:-:S03]  /*4d60*/  IMAD.MOV.U32 R131, RZ, RZ, R101 ;  /* 0x000000ffff837224 */ /* 0x000fc600078e0065 */
[----:B------:R1:W-:Y:S01]  /*4d70*/  MUFU.EX2 R191, R3 ;  /* 0x0000000300bf7308 */ /* 0x0003e20000000800 */
[----:B------:R-:W-:-:S04]  /*4d80*/  IMAD.MOV.U32 R101, RZ, RZ, R151 ;  /* 0x000000ffff657224 */ /* 0x000fc800078e0097 */
[----:B------:R-:W-:Y:S01]  /*4d90*/  IMAD.MOV.U32 R126, RZ, RZ, R101 ;  /* 0x000000ffff7e7224 */ /* 0x000fe200078e0065 */
[----:B------:R-:W-:Y:S01]  /*4da0*/  MOV R101, R179 ;  /* 0x000000b300657202 */ /* 0x000fe20000000f00 */
[----:B-1----:R-:W-:-:S04]  /*4db0*/  FFMA.FTZ R3, R134, c[0x0][0x2d0], -R0 ;  /* 0x0000b40086037a23 */ /* 0x002fc80000010800 */
[----:B------:R1:W2:Y:S02]  /*4dc0*/  MUFU.EX2 R189, R3 ;  /* 0x0000000300bd7308 */ /* 0x0002a40000000800 */
[----:B-1----:R-:W-:Y:S01]  /*4dd0*/  FFMA.FTZ R3, R133, c[0x0][0x2d0], -R7 ;  /* 0x0000b40085037a23 */ /* 0x002fe20000010807 */
[----:B--2---:R-:W-:-:S05]  /*4de0*/  F2FP.BF16.PACK_AB R11, R189, R191 ;  /* 0x000000bfbd0b723e */ /* 0x004fca00000010ff */
[----:B------:R1:W-:Y:S02]  /*4df0*/  MUFU.EX2 R190, R3 ;  /* 0x0000000300be7308 */ /* 0x0003e40000000800 */
[C---:B------:R-:W-:Y:S08]  /*4e00*/  HMMA.16816.F32.BF16 R20, R8.reuse, R12, R52 ;  /* 0x0000000c0814723c */ /* 0x040ff00000041834 */
[----:B------:R-:W-:Y:S01]  /*4e10*/  HMMA.16816.F32.BF16 R36, R8, R14, R36 ;  /* 0x0000000e0824723c */ /* 0x000fe20000041824 */
[----:B------:R-:W-:Y:S01]  /*4e20*/  LDSM.16.MT88.4 R12, [R231+0x1900] ;  /* 0x00190000e70c783b */ /* 0x000fe20000004200 */
[----:B-1----:R-:W-:-:S04]  /*4e30*/  FFMA.FTZ R3, R132, c[0x0][0x2d0], -R7 ;  /* 0x0000b40084037a23 */ /* 0x002fc80000010807 */
[----:B------:R1:W-:Y:S02]  /*4e40*/  MUFU.EX2 R188, R3 ;  /* 0x0000000300bc7308 */ /* 0x0003e40000000800 */
[C---:B------:R-:W-:Y:S08]  /*4e50*/  HMMA.16816.F32.BF16 R44, R8.reuse, R18, R40 ;  /* 0x00000012082c723c */ /* 0x040ff00000041828 */
[----:B------:R-:W-:Y:S01]  /*4e60*/  HMMA.16816.F32.BF16 R48, R8, R16, R48 ;  /* 0x000000100830723c */ /* 0x000fe20000041830 */
[----:B------:R-:W2:Y:S01]  /*4e70*/  LDSM.16.MT88.4 R16, [R228+0x1900] ;  /* 0x00190000e410783b */ /* 0x000ea20000004200 */
[----:B-1----:R-:W-:-:S06]  /*4e80*/  FFMA.FTZ R3, R138, c[0x0][0x2d0], -R6 ;  /* 0x0000b4008a037a23 */ /* 0x002fcc0000010806 */
[C---:B------:R-:W-:Y:S01]  /*4e90*/  HMMA.16816.F32.BF16 R40, R8.reuse, R24, R76 ;  /* 0x000000180828723c */ /* 0x040fe2000004184c */
[----:B------:R1:W-:Y:S07]  /*4ea0*/  MUFU.EX2 R138, R3 ;  /* 0x00000003008a7308 */ /* 0x0003ee0000000800 */
[C---:B------:R-:W-:Y:S01]  /*4eb0*/  HMMA.16816.F32.BF16 R56, R8.reuse, R26, R56 ;  /* 0x0000001a0838723c */ /* 0x040fe20000041838 */
[----:B------:R-:W-:Y:S07]  /*4ec0*/  LDSM.16.MT88.4 R24, [R229+0x1900] ;  /* 0x00190000e518783b */ /* 0x000fee0000004200 */
[----:B------:R-:W-:Y:S01]  /*4ed0*/  HMMA.16816.F32.BF16 R84, R8, R28, R84 ;  /* 0x0000001c0854723c */ /* 0x000fe20000041854 */
[----:B-1----:R-:W-:Y:S01]  /*4ee0*/  FFMA.FTZ R3, R156, c[0x0][0x2d0], -R6 ;  /* 0x0000b4009c037a23 */ /* 0x002fe20000010806 */
[----:B------:R-:W-:-:S03]  /*4ef0*/  MOV R156, R110 ;  /* 0x0000006e009c7202 */ /* 0x000fc60000000f00 */
[----:B------:R1:W3:Y:S03]  /*4f00*/  MUFU.EX2 R134, R3 ;  /* 0x0000000300867308 */ /* 0x0002e60000000800 */
[----:B------:R-:W-:Y:S01]  /*4f10*/  HMMA.16816.F32.BF16 R72, R8, R30, R32 ;  /* 0x0000001e0848723c */ /* 0x000fe20000041820 */
[----:B------:R-:W4:Y:S04]  /*4f20*/  LDSM.16.MT88.4 R32, [R230+0x1900] ;  /* 0x00190000e620783b */ /* 0x000f280000004200 */
[----:B------:R-:W-:Y:S01]  /*4f30*/  LDSM.16.MT88.4 R28, [R230+0x2100] ;  /* 0x00210000e61c783b */ /* 0x000fe20000004200 */
[----:B-1----:R-:W-:Y:S01]  /*4f40*/  FFMA.FTZ R3, R152, c[0x0][0x2d0], -R6 ;  /* 0x0000b40098037a23 */ /* 0x002fe20000010806 */
[----:B---3--:R-:W-:Y:S01]  /*4f50*/  F2FP.BF16.PACK_AB R8, R134, R138 ;  /* 0x0000008a8608723e */ /* 0x008fe200000010ff */
[----:B------:R-:W-:-:S02]  /*4f60*/  IMAD.MOV.U32 R152, RZ, RZ, R111 ;  /* 0x000000ffff987224 */ /* 0x000fc400078e006f */
[----:B------:R1:W-:Y:S02]  /*4f70*/  MUFU.EX2 R133, R3 ;  /* 0x0000000300857308 */ /* 0x0003e40000000800 */
[----:B-1----:R-:W-:Y:S01]  /*4f80*/  FFMA.FTZ R3, R153, c[0x0][0x2d0], -R6 ;  /* 0x0000b40099037a23 */ /* 0x002fe20000010806 */
[----:B------:R-:W-:-:S05]  /*4f90*/  MOV R153, R101 ;  /* 0x0000006500997202 */ /* 0x000fca0000000f00 */
[----:B------:R1:W3:Y:S02]  /*4fa0*/  MUFU.EX2 R132, R3 ;  /* 0x0000000300847308 */ /* 0x0002e40000000800 */
[----:B-1----:R-:W-:Y:S01]  /*4fb0*/  FFMA.FTZ R3, R157, c[0x0][0x2d0], -R5 ;  /* 0x0000b4009d037a23 */ /* 0x002fe20000010805 */
[----:B---3--:R-:W-:-:S05]  /*4fc0*/  F2FP.BF16.PACK_AB R10, R132, R133 ;  /* 0x00000085840a723e */ /* 0x008fca00000010ff */
[----:B------:R1:W-:Y:S02]  /*4fd0*/  MUFU.EX2 R115, R3 ;  /* 0x0000000300737308 */ /* 0x0003e40000000800 */
[----:B-1----:R-:W-:Y:S02]  /*4fe0*/  FFMA.FTZ R3, R158, c[0x0][0x2d0], -R5 ;  /* 0x0000b4009e037a23 */ /* 0x002fe40000010805 */
[----:B------:R-:W-:-:S04]  /*4ff0*/  IMAD.MOV.U32 R158, RZ, RZ, R98 ;  /* 0x000000ffff9e7224 */ /* 0x000fc800078e0062 */
[----:B------:R1:W3:Y:S02]  /*5000*/  MUFU.EX2 R114, R3 ;  /* 0x0000000300727308 */ /* 0x0002e40000000800 */
[----:B-1----:R-:W-:Y:S01]  /*5010*/  FFMA.FTZ R3, R154, c[0x0][0x2d0], -R5 ;  /* 0x0000b4009a037a23 */ /* 0x002fe20000010805 */
[----:B------:R-:W-:Y:S02]  /*5020*/  MOV R154, R112 ;  /* 0x00000070009a7202 */ /* 0x000fe40000000f00 */
[----:B---3--:R-:W-:-:S03]  /*5030*/  F2FP.BF16.PACK_AB R9, R114, R115 ;  /* 0x000000737209723e */ /* 0x008fc600000010ff */
[----:B------:R1:W-:Y:S02]  /*5040*/  MUFU.EX2 R112, R3 ;  /* 0x0000000300707308 */ /* 0x0003e40000000800 */
[----:B-1----:R-:W-:Y:S02]  /*5050*/  FFMA.FTZ R3, R155, c[0x0][0x2d0], -R5 ;  /* 0x0000b4009b037a23 */ /* 0x002fe40000010805 */
[----:B------:R-:W-:Y:S02]  /*5060*/  IMAD.MOV.U32 R155, RZ, RZ, R118 ;  /* 0x000000ffff9b7224 */ /* 0x000fe400078e0076 */
[----:B------:R-:W-:Y:S02]  /*5070*/  IMAD.MOV.U32 R118, RZ, RZ, R113 ;  /* 0x000000ffff767224 */ /* 0x000fe400078e0071 */
[----:B------:R1:W3:Y:S02]  /*5080*/  MUFU.EX2 R113, R3 ;  /* 0x0000000300717308 */ /* 0x0002e40000000800 */
[----:B-1----:R-:W-:Y:S01]  /*5090*/  FFMA.FTZ R3, R159, c[0x0][0x2d0], -R7 ;  /* 0x0000b4009f037a23 */ /* 0x002fe20000010807 */
[----:B---3--:R-:W-:Y:S01]  /*50a0*/  F2FP.BF16.PACK_AB R11, R113, R112 ;  /* 0x00000070710b723e */ /* 0x008fe200000010ff */
[----:B------:R-:W-:-:S04]  /*50b0*/  IMAD.MOV.U32 R159, RZ, RZ, R108 ;  /* 0x000000ffff9f7224 */ /* 0x000fc800078e006c */
[----:B------:R1:W-:Y:S02]  /*50c0*/  MUFU.EX2 R111, R3 ;  /* 0x00000003006f7308 */ /* 0x0003e40000000800 */
[C---:B--2---:R-:W-:Y:S08]  /*50d0*/  HMMA.16816.F32.BF16 R140, R8.reuse, R16, R140 ;  /* 0x00000010088c723c */ /* 0x044ff0000004188c */
[----:B----4-:R-:W-:Y:S01]  /*50e0*/  HMMA.16816.F32.BF16 R76, R8, R32, R88 ;  /* 0x00000020084c723c */ /* 0x010fe20000041858 */
[----:B-1----:R-:W-:-:S04]  /*50f0*/  FFMA.FTZ R3, R148, c[0x0][0x2d0], -R7 ;  /* 0x0000b40094037a23 */ /* 0x002fc80000010807 */
[----:B------:R1:W-:Y:S02]  /*5100*/  MUFU.EX2 R110, R3 ;  /* 0x00000003006e7308 */ /* 0x0003e40000000800 */
[----:B-1----:R-:W-:-:S06]  /*5110*/  FFMA.FTZ R3, R150, c[0x0][0x2d0], -R7 ;  /* 0x0000b40096037a23 */ /* 0x002fcc0000010807 */
[----:B------:R1:W-:Y:S02]  /*5120*/  MUFU.EX2 R109, R3 ;  /* 0x00000003006d7308 */ /* 0x0003e40000000800 */
[----:B-1----:R-:W-:Y:S02]  /*5130*/  FFMA.FTZ R3, R149, c[0x0][0x2d0], -R7 ;  /* 0x0000b40095037a23 */ /* 0x002fe40000010807 */
[C---:B------:R-:W-:Y:S04]  /*5140*/  HMMA.16816.F32.BF16 R148, R8.reuse, R18, R80 ;  /* 0x000000120894723c */ /* 0x040fe80000041850 */
[----:B------:R1:W-:Y:S04]  /*5150*/  MUFU.EX2 R108, R3 ;  /* 0x00000003006c7308 */ /* 0x0003e80000000800 */
[----:B------:R-:W-:Y:S01]  /*5160*/  HMMA.16816.F32.BF16 R80, R8, R26, R64 ;  /* 0x0000001a0850723c */ /* 0x000fe20000041840 */
[----:B-1----:R-:W-:-:S07]  /*5170*/  FFMA.FTZ R3, R160, c[0x0][0x2d0], -R0 ;  /* 0x0000b400a0037a23 */ /* 0x002fce0000010800 */
[----:B------:R-:W-:Y:S01]  /*5180*/  HMMA.16816.F32.BF16 R160, R8, R12, R104 ;  /* 0x0000000c08a0723c */ /* 0x000fe20000041868 */
[----:B------:R1:W-:Y:S02]  /*5190*/  MUFU.EX2 R106, R3 ;  /* 0x00000003006a7308 */ /* 0x0003e40000000800 */
[----:B-1----:R-:W-:-:S05]  /*51a0*/  FFMA.FTZ R3, R164, c[0x0][0x2d0], -R0 ;  /* 0x0000b400a4037a23 */ /* 0x002fca0000010800 */
[C---:B------:R-:W-:Y:S01]  /*51b0*/  HMMA.16816.F32.BF16 R164, R8.reuse, R14, R68 ;  /* 0x0000000e08a4723c */ /* 0x040fe20000041844 */
[----:B------:R1:W2:Y:S07]  /*51c0*/  MUFU.EX2 R105, R3 ;  /* 0x0000000300697308 */ /* 0x0002ae0000000800 */
[----:B------:R-:W-:Y:S01]  /*51d0*/  HMMA.16816.F32.BF16 R68, R8, R34, R60 ;  /* 0x000000220844723c */ /* 0x000fe2000004183c */
[----:B-1----:R-:W-:Y:S02]  /*51e0*/  FFMA.FTZ R3, R169, c[0x0][0x2d0], -R0 ;  /* 0x0000b400a9037a23 */ /* 0x002fe40000010800 */
[----:B------:R-:W-:Y:S01]  /*51f0*/  IMAD.MOV.U32 R169, RZ, RZ, R97 ;  /* 0x000000ffffa97224 */ /* 0x000fe200078e0061 */
[----:B------:R-:W-:Y:S01]  /*5200*/  MOV R97, R99 ;  /* 0x0000006300617202 */ /* 0x000fe20000000f00 */
[----:B------:R1:W-:Y:S01]  /*5210*/  MUFU.EX2 R104, R3 ;  /* 0x0000000300687308 */ /* 0x0003e20000000800 */
[----:B------:R-:W-:-:S02]  /*5220*/  IMAD.MOV.U32 R99, RZ, RZ, R124 ;  /* 0x000000ffff637224 */ /* 0x000fc400078e007c */
[----:B------:R-:W-:Y:S02]  /*5230*/  IMAD.MOV.U32 R124, RZ, RZ, R4 ;  /* 0x000000ffff7c7224 */ /* 0x000fe400078e0004 */
[----:B------:R-:W-:Y:S02]  /*5240*/  IMAD.MOV.U32 R157, RZ, RZ, R99 ;  /* 0x000000ffff9d7224 */ /* 0x000fe400078e0063 */
[----:B------:R-:W-:Y:S02]  /*5250*/  IMAD.MOV.U32 R4, RZ, RZ, R178 ;  /* 0x000000ffff047224 */ /* 0x000fe400078e00b2 */
[----:B------:R-:W-:Y:S01]  /*5260*/  HMMA.16816.F32.BF16 R176, R8, R24, R92 ;  /* 0x0000001808b0723c */ /* 0x000fe2000004185c */
[----:B-1----:R-:W-:-:S06]  /*5270*/  FFMA.FTZ R3, R170, c[0x0][0x2d0], -R0 ;  /* 0x0000b400aa037a23 */ /* 0x002fcc0000010800 */
[----:B------:R-:W-:Y:S01]  /*5280*/  F2FP.BF16.PACK_AB R8, R190, R193 ;  /* 0x000000c1be08723e */ /* 0x000fe200000010ff */
[----:B------:R-:W-:Y:S01]  /*5290*/  IMAD.MOV.U32 R170, RZ, RZ, R131 ;  /* 0x000000ffffaa7224 */ /* 0x000fe200078e0083 */
[----:B------:R-:W-:Y:S01]  /*52a0*/  MOV R131, R130 ;  /* 0x0000008200837202 */ /* 0x000fe20000000f00 */
[----:B------:R-:W-:Y:S01]  /*52b0*/  IMAD.MOV.U32 R130, RZ, RZ, R100 ;  /* 0x000000ffff827224 */ /* 0x000fe200078e0064 */
[----:B--2---:R-:W-:Y:S01]  /*52c0*/  F2FP.BF16.PACK_AB R9, R105, R106 ;  /* 0x0000006a6909723e */ /* 0x004fe200000010ff */
[----:B------:R-:W-:Y:S01]  /*52d0*/  IMAD.MOV.U32 R100, RZ, RZ, R103 ;  /* 0x000000ffff647224 */ /* 0x000fe200078e0067 */
[----:B------:R-:W-:Y:S01]  /*52e0*/  F2FP.BF16.PACK_AB R10, R111, R188 ;  /* 0x000000bc6f0a723e */ /* 0x000fe200000010ff */
[----:B------:R1:W2:Y:S02]  /*52f0*/  MUFU.EX2 R103, R3 ;  /* 0x0000000300677308 */ /* 0x0002a40000000800 */
[----:B-1----:R-:W-:Y:S01]  /*5300*/  FFMA.FTZ R3, R168, c[0x0][0x2d0], -R7 ;  /* 0x0000b400a8037a23 */ /* 0x002fe20000010807 */
[----:B--2---:R-:W-:Y:S01]  /*5310*/  F2FP.BF16.PACK_AB R11, R103, R104 ;  /* 0x00000068670b723e */ /* 0x004fe200000010ff */
[----:B------:R-:W-:-:S04]  /*5320*/  IMAD.MOV.U32 R168, RZ, RZ, R152 ;  /* 0x000000ffffa87224 */ /* 0x000fc800078e0098 */
[----:B------:R1:W-:Y:S01]  /*5330*/  MUFU.EX2 R107, R3 ;  /* 0x00000003006b7308 */ /* 0x0003e20000000800 */
[----:B------:R-:W-:Y:S01]  /*5340*/  IMAD.MOV.U32 R152, RZ, RZ, R156 ;  /* 0x000000ffff987224 */ /* 0x000fe200078e009c */
[----:B------:R-:W-:Y:S01]  /*5350*/  MOV R156, R127 ;  /* 0x0000007f009c7202 */ /* 0x000fe20000000f00 */
[----:B------:R-:W-:Y:S01]  /*5360*/  IMAD.MOV.U32 R127, RZ, RZ, R97 ;  /* 0x000000ffff7f7224 */ /* 0x000fe200078e0061 */
[C---:B------:R-:W-:Y:S08]  /*5370*/  HMMA.16816.F32.BF16 R64, R8.reuse, R16, R48 ;  /* 0x000000100840723c */ /* 0x040ff00000041830 */
[----:B------:R-:W-:Y:S01]  /*5380*/  HMMA.16816.F32.BF16 R60, R8, R18, R44 ;  /* 0x00000012083c723c */ /* 0x000fe2000004182c */
[----:B------:R-:W-:Y:S01]  /*5390*/  LDSM.16.MT88.4 R16, [R231+0x2100] ;  /* 0x00210000e710783b */ /* 0x000fe20000004200 */
[----:B-1----:R-:W-:-:S02]  /*53a0*/  FFMA.FTZ R3, R171, c[0x0][0x2d0], -R6 ;  /* 0x0000b400ab037a23 */ /* 0x002fc40000010806 */
[----:B------:R-:W-:Y:S02]  /*53b0*/  IMAD.MOV.U32 R171, RZ, RZ, R96 ;  /* 0x000000ffffab7224 */ /* 0x000fe400078e0060 */
[----:B------:R1:W-:Y:S02]  /*53c0*/  MUFU.EX2 R101, R3 ;  /* 0x0000000300657308 */ /* 0x0003e40000000800 */
[C---:B------:R-:W-:Y:S01]  /*53d0*/  HMMA.16816.F32.BF16 R52, R8.reuse, R12, R20 ;  /* 0x0000000c0834723c */ /* 0x040fe20000041814 */
[----:B------:R-:W2:Y:S07]  /*53e0*/  LDSM.16.MT88.4 R20, [R228+0x2100] ;  /* 0x00210000e414783b */ /* 0x000eae0000004200 */
[----:B------:R-:W-:Y:S01]  /*53f0*/  HMMA.16816.F32.BF16 R48, R8, R14, R36 ;  /* 0x0000000e0830723c */ /* 0x000fe20000041824 */
[----:B------:R-:W3:Y:S01]  /*5400*/  LDSM.16.MT88.4 R12, [R229+0x2100] ;  /* 0x00210000e50c783b */ /* 0x000ee20000004200 */
[----:B-1----:R-:W-:-:S06]  /*5410*/  FFMA.FTZ R3, R173, c[0x0][0x2d0], -R6 ;  /* 0x0000b400ad037a23 */ /* 0x002fcc0000010806 */
[C---:B------:R-:W-:Y:S01]  /*5420*/  HMMA.16816.F32.BF16 R44, R8.reuse, R32, R84 ;  /* 0x00000020082c723c */ /* 0x040fe20000041854 */
[----:B------:R-:W-:Y:S02]  /*5430*/  IMAD.MOV.U32 R173, RZ, RZ, R102 ;  /* 0x000000ffffad7224 */ /* 0x000fe400078e0066 */
[----:B------:R1:W4:Y:S05]  /*5440*/  MUFU.EX2 R102, R3 ;  /* 0x0000000300667308 */ /* 0x00032a0000000800 */
[C---:B------:R-:W-:Y:S08]  /*5450*/  HMMA.16816.F32.BF16 R36, R8.reuse, R24, R40 ;  /* 0x000000180824723c */ /* 0x040ff00000041828 */
[----:B------:R-:W-:Y:S01]  /*5460*/  HMMA.16816.F32.BF16 R40, R8, R26, R56 ;  /* 0x0000001a0828723c */ /* 0x000fe20000041838 */
[----:B------:R-:W2:Y:S01]  /*5470*/  LDSM.16.MT88.4 R24, [R228+0x2900] ;  /* 0x00290000e418783b */ /* 0x000ea20000004200 */
[----:B-1----:R-:W-:-:S02]  /*5480*/  FFMA.FTZ R3, R172, c[0x0][0x2d0], -R6 ;  /* 0x0000b400ac037a23 */ /* 0x002fc40000010806 */
[----:B------:R-:W-:Y:S02]  /*5490*/  IMAD.MOV.U32 R172, RZ, RZ, R100 ;  /* 0x000000ffffac7224 */ /* 0x000fe400078e0064 */
[----:B------:R1:W-:Y:S02]  /*54a0*/  MUFU.EX2 R100, R3 ;  /* 0x0000000300647308 */ /* 0x0003e40000000800 */
[----:B------:R-:W-:Y:S07]  /*54b0*/  HMMA.16816.F32.BF16 R32, R8, R34, R72 ;  /* 0x000000220820723c */ /* 0x000fee0000041848 */
[----:B----4-:R-:W-:Y:S01]  /*54c0*/  F2FP.BF16.PACK_AB R8, R102, R101 ;  /* 0x000000656608723e */ /* 0x010fe200000010ff */
[----:B-1----:R-:W-:-:S04]  /*54d0*/  FFMA.FTZ R3, R174, c[0x0][0x2d0], -R6 ;  /* 0x0000b400ae037a23 */ /* 0x002fc80000010806 */
[----:B------:R1:W4:Y:S02]  /*54e0*/  MUFU.EX2 R99, R3 ;  /* 0x0000000300637308 */ /* 0x0003240000000800 */
[----:B-1----:R-:W-:Y:S01]  /*54f0*/  FFMA.FTZ R3, R175, c[0x0][0x2d0], -R5 ;  /* 0x0000b400af037a23 */ /* 0x002fe20000010805 */
[----:B----4-:R-:W-:-:S05]  /*5500*/  F2FP.BF16.PACK_AB R10, R99, R100 ;  /* 0x00000064630a723e */ /* 0x010fca00000010ff */
[----:B------:R1:W-:Y:S02]  /*5510*/  MUFU.EX2 R98, R3 ;  /* 0x0000000300627308 */ /* 0x0003e40000000800 */
[----:B-1----:R-:W-:-:S06]  /*5520*/  FFMA.FTZ R3, R181, c[0x0][0x2d0], -R5 ;  /* 0x0000b400b5037a23 */ /* 0x002fcc0000010805 */
        /* <DEDUP_REMOVED lines=9> */
[C---:B--2---:R-:W-:Y:S08]  /*55c0*/  HMMA.16816.F32.BF16 R140, R8.reuse, R20, R140 ;  /* 0x00000014088c723c */ /* 0x044ff0000004188c */
[----:B------:R-:W-:Y:S01]  /*55d0*/  HMMA.16816.F32.BF16 R148, R8, R22, R148 ;  /* 0x000000160894723c */ /* 0x000fe20000041894 */
[----:B-1----:R-:W-:-:S04]  /*55e0*/  FFMA.FTZ R3, R183, c[0x0][0x2d0], -R0 ;  /* 0x0000b400b7037a23 */ /* 0x002fc80000010800 */
[----:B------:R1:W2:Y:S03]  /*55f0*/  MUFU.EX2 R93, R3 ;  /* 0x00000003005d7308 */ /* 0x0002a60000000800 */
[C---:B------:R-:W-:Y:S08]  /*5600*/  HMMA.16816.F32.BF16 R160, R8.reuse, R16, R160 ;  /* 0x0000001008a0723c */ /* 0x040ff000000418a0 */
[----:B------:R-:W-:Y:S01]  /*5610*/  HMMA.16816.F32.BF16 R164, R8, R18, R164 ;  /* 0x0000001208a4723c */ /* 0x000fe200000418a4 */
[----:B-1----:R-:W-:-:S07]  /*5620*/  FFMA.FTZ R3, R185, c[0x0][0x2d0], -R0 ;  /* 0x0000b400b9037a23 */ /* 0x002fce0000010800 */
[C---:B---3--:R-:W-:Y:S01]  /*5630*/  HMMA.16816.F32.BF16 R176, R8.reuse, R12, R176 ;  /* 0x0000000c08b0723c */ /* 0x048fe200000418b0 */
[----:B------:R1:W-:Y:S07]  /*5640*/  MUFU.EX2 R92, R3 ;  /* 0x00000003005c7308 */ /* 0x0003ee0000000800 */
[C---:B------:R-:W-:Y:S08]  /*5650*/  HMMA.16816.F32.BF16 R80, R8.reuse, R14, R80 ;  /* 0x0000000e0850723c */ /* 0x040ff00000041850 */
[----:B------:R-:W-:Y:S01]  /*5660*/  HMMA.16816.F32.BF16 R76, R8, R28, R76 ;  /* 0x0000001c084c723c */ /* 0x000fe2000004184c */
[----:B-1----:R-:W-:-:S04]  /*5670*/  FFMA.FTZ R3, R186, c[0x0][0x2d0], -R0 ;  /* 0x0000b400ba037a23 */ /* 0x002fc80000010800 */
[----:B------:R1:W3:Y:S03]  /*5680*/  MUFU.EX2 R91, R3 ;  /* 0x00000003005b7308 */ /* 0x0002e60000000800 */
[----:B------:R-:W-:Y:S07]  /*5690*/  HMMA.16816.F32.BF16 R68, R8, R30, R68 ;  /* 0x0000001e0844723c */ /* 0x000fee0000041844 */
[----:B------:R-:W-:-:S02]  /*56a0*/  F2FP.BF16.PACK_AB R8, R109, R110 ;  /* 0x0000006e6d08723e */ /* 0x000fc400000010ff */
[----:B--2---:R-:W-:Y:S02]  /*56b0*/  F2FP.BF16.PACK_AB R9, R93, R94 ;  /* 0x0000005e5d09723e */ /* 0x004fe400000010ff */
[----:B------:R-:W-:Y:S01]  /*56c0*/  F2FP.BF16.PACK_AB R10, R107, R108 ;  /* 0x0000006c6b0a723e */ /* 0x000fe200000010ff */
[----:B-1----:R-:W-:Y:S01]  /*56d0*/  FFMA.FTZ R3, R146, c[0x0][0x2d0], -R6 ;  /* 0x0000b40092037a23 */ /* 0x002fe20000010806 */
[----:B---3--:R-:W-:-:S03]  /*56e0*/  F2FP.BF16.PACK_AB R11, R91, R92 ;  /* 0x0000005c5b0b723e */ /* 0x008fc600000010ff */
[----:B------:R1:W-:Y:S04]  /*56f0*/  MUFU.EX2 R90, R3 ;  /* 0x00000003005a7308 */ /* 0x0003e80000000800 */
[C---:B------:R-:W-:Y:S08]  /*5700*/  HMMA.16816.F32.BF16 R64, R8.reuse, R20, R64 ;  /* 0x000000140840723c */ /* 0x040ff00000041840 */
[----:B------:R-:W-:Y:S01]  /*5710*/  HMMA.16816.F32.BF16 R60, R8, R22, R60 ;  /* 0x00000016083c723c */ /* 0x000fe2000004183c */
[----:B------:R-:W2:Y:S01]  /*5720*/  LDSM.16.MT88.4 R20, [R231+0x2900] ;  /* 0x00290000e714783b */ /* 0x000ea20000004200 */
[----:B-1----:R-:W-:-:S04]  /*5730*/  FFMA.FTZ R3, R147, c[0x0][0x2d0], -R6 ;  /* 0x0000b40093037a23 */ /* 0x002fc80000010806 */
[----:B------:R1:W3:Y:S02]  /*5740*/  MUFU.EX2 R89, R3 ;  /* 0x0000000300597308 */ /* 0x0002e40000000800 */
[C---:B------:R-:W-:Y:S08]  /*5750*/  HMMA.16816.F32.BF16 R52, R8.reuse, R16, R52 ;  /* 0x000000100834723c */ /* 0x040ff00000041834 */
[----:B------:R-:W-:Y:S01]  /*5760*/  HMMA.16816.F32.BF16 R48, R8, R18, R48 ;  /* 0x000000120830723c */ /* 0x000fe20000041830 */
[----:B------:R-:W4:Y:S01]  /*5770*/  LDSM.16.MT88.4 R16, [R229+0x2900] ;  /* 0x00290000e510783b */ /* 0x000f220000004200 */
[----:B-1----:R-:W-:-:S06]  /*5780*/  FFMA.FTZ R3, R144, c[0x0][0x2d0], -R6 ;  /* 0x0000b40090037a23 */ /* 0x002fcc0000010806 */
[C---:B------:R-:W-:Y:S01]  /*5790*/  HMMA.16816.F32.BF16 R36, R8.reuse, R12, R36 ;  /* 0x0000000c0824723c */ /* 0x040fe20000041824 */
[----:B------:R1:W-:Y:S07]  /*57a0*/  MUFU.EX2 R88, R3 ;  /* 0x0000000300587308 */ /* 0x0003ee0000000800 */
[C---:B------:R-:W-:Y:S01]  /*57b0*/  HMMA.16816.F32.BF16 R40, R8.reuse, R14, R40 ;  /* 0x0000000e0828723c */ /* 0x040fe20000041828 */
[----:B------:R-:W2:Y:S07]  /*57c0*/  LDSM.16.MT88.4 R12, [R230+0x2900] ;  /* 0x00290000e60c783b */ /* 0x000eae0000004200 */
[----:B------:R-:W-:Y:S01]  /*57d0*/  HMMA.16816.F32.BF16 R32, R8, R30, R32 ;  /* 0x0000001e0820723c */ /* 0x000fe20000041820 */
[----:B-1----:R-:W-:-:S04]  /*57e0*/  FFMA.FTZ R3, R145, c[0x0][0x2d0], -R6 ;  /* 0x0000b40091037a23 */ /* 0x002fc80000010806 */
[----:B------:R1:W-:Y:S03]  /*57f0*/  MUFU.EX2 R87, R3 ;  /* 0x0000000300577308 */ /* 0x0003e60000000800 */
[----:B------:R-:W-:Y:S01]  /*5800*/  HMMA.16816.F32.BF16 R44, R8, R28, R44 ;  /* 0x0000001c082c723c */ /* 0x000fe2000004182c */
[----:B-1----:R-:W-:-:S04]  /*5810*/  FFMA.FTZ R3, R187, c[0x0][0x2d0], -R5 ;  /* 0x0000b400bb037a23 */ /* 0x002fc80000010805 */
[----:B------:R1:W-:Y:S02]  /*5820*/  MUFU.EX2 R86, R3 ;  /* 0x0000000300567308 */ /* 0x0003e40000000800 */
[----:B-1----:R-:W-:-:S06]  /*5830*/  FFMA.FTZ R3, R212, c[0x0][0x2d0], -R5 ;  /* 0x0000b400d4037a23 */ /* 0x002fcc0000010805 */
[----:B------:R1:W1:Y:S02]  /*5840*/  MUFU.EX2 R85, R3 ;  /* 0x0000000300557308 */ /* 0x0002640000000800 */
[----:B-1----:R-:W-:-:S06]  /*5850*/  FFMA.FTZ R3, R209, c[0x0][0x2d0], -R5 ;  /* 0x0000b400d1037a23 */ /* 0x002fcc0000010805 */
[----:B------:R1:W-:Y:S02]  /*5860*/  MUFU.EX2 R75, R3 ;  /* 0x00000003004b7308 */ /* 0x0003e40000000800 */
[----:B-1----:R-:W-:-:S06]  /*5870*/  FFMA.FTZ R3, R210, c[0x0][0x2d0], -R5 ;  /* 0x0000b400d2037a23 */ /* 0x002fcc0000010805 */
[----:B------:R1:W1:Y:S02]  /*5880*/  MUFU.EX2 R84, R3 ;  /* 0x0000000300547308 */ /* 0x0002640000000800 */
[----:B-1----:R-:W-:Y:S02]  /*5890*/  FFMA.FTZ R3, R172, c[0x0][0x2d0], -R7 ;  /* 0x0000b400ac037a23 */ /* 0x002fe40000010807 */
[----:B------:R-:W-:-:S04]  /*58a0*/  IMAD.MOV.U32 R172, RZ, RZ, R173 ;  /* 0x000000ffffac7224 */ /* 0x000fc800078e00ad */
[----:B------:R1:W-:Y:S01]  /*58b0*/  MUFU.EX2 R74, R3 ;  /* 0x00000003004a7308 */ /* 0x0003e20000000800 */
[----:B------:R-:W-:Y:S01]  /*58c0*/  IMAD.MOV.U32 R173, RZ, RZ, R171 ;  /* 0x000000ffffad7224 */ /* 0x000fe200078e00ab */
[----:B------:R-:W-:Y:S01]  /*58d0*/  MOV R171, R168 ;  /* 0x000000a800ab7202 */ /* 0x000fe20000000f00 */
[----:B------:R-:W-:Y:S02]  /*58e0*/  IMAD.MOV.U32 R168, RZ, RZ, R170 ;  /* 0x000000ffffa87224 */ /* 0x000fe400078e00aa */
[----:B------:R-:W-:Y:S02]  /*58f0*/  IMAD.MOV.U32 R170, RZ, RZ, R169 ;  /* 0x000000ffffaa7224 */ /* 0x000fe400078e00a9 */
[----:B------:R-:W-:Y:S02]  /*5900*/  IMAD.MOV.U32 R169, RZ, RZ, R159 ;  /* 0x000000ffffa97224 */ /* 0x000fe400078e009f */
[----:B------:R-:W-:Y:S01]  /*5910*/  IMAD.MOV.U32 R159, RZ, RZ, R155 ;  /* 0x000000ffff9f7224 */ /* 0x000fe200078e009b */
[----:B------:R-:W-:Y:S01]  /*5920*/  MOV R155, R154 ;  /* 0x0000009a009b7202 */ /* 0x000fe20000000f00 */
[----:B------:R-:W-:-:S02]  /*5930*/  IMAD.MOV.U32 R154, RZ, RZ, R121 ;  /* 0x000000ffff9a7224 */ /* 0x000fc400078e0079 */
[----:B------:R-:W-:Y:S01]  /*5940*/  IMAD.MOV.U32 R121, RZ, RZ, R235 ;  /* 0x000000ffff797224 */ /* 0x000fe200078e00eb */
[----:B---3--:R-:W-:Y:S01]  /*5950*/  F2FP.BF16.PACK_AB R8, R89, R90 ;  /* 0x0000005a5908723e */ /* 0x008fe200000010ff */
[--C-:B------:R-:W-:Y:S01]  /*5960*/  FFMA.FTZ R4, R4, c[0x0][0x2d0], -R7.reuse ;  /* 0x0000b40004047a23 */ /* 0x100fe20000010807 */
[----:B------:R-:W-:Y:S01]  /*5970*/  F2FP.BF16.PACK_AB R9, R85, R86 ;  /* 0x000000565509723e */ /* 0x000fe200000010ff */
[----:B-1----:R-:W-:Y:S01]  /*5980*/  FFMA.FTZ R3, R172, c[0x0][0x2d0], -R7 ;  /* 0x0000b400ac037a23 */ /* 0x002fe20000010807 */
[----:B------:R-:W-:Y:S01]  /*5990*/  F2FP.BF16.PACK_AB R10, R87, R88 ;  /* 0x00000058570a723e */ /* 0x000fe200000010ff */
[----:B------:R-:W-:Y:S01]  /*59a0*/  IMAD.MOV.U32 R172, RZ, RZ, R173 ;  /* 0x000000ffffac7224 */ /* 0x000fe200078e00ad */
[----:B------:R-:W-:Y:S01]  /*59b0*/  F2FP.BF16.PACK_AB R11, R84, R75 ;  /* 0x0000004b540b723e */ /* 0x000fe200000010ff */
[----:B------:R1:W3:Y:S01]  /*59c0*/  MUFU.EX2 R73, R3 ;  /* 0x0000000300497308 */ /* 0x0002e20000000800 */
[----:B------:R-:W-:Y:S01]  /*59d0*/  IMAD.MOV.U32 R173, RZ, RZ, R171 ;  /* 0x000000ffffad7224 */ /* 0x000fe200078e00ab */
[----:B------:R-:W-:Y:S01]  /*59e0*/  MOV R171, R168 ;  /* 0x000000a800ab7202 */ /* 0x000fe20000000f00 */
[----:B------:R-:W-:Y:S01]  /*59f0*/  IMAD.MOV.U32 R168, RZ, RZ, R170 ;  /* 0x000000ffffa87224 */ /* 0x000fe200078e00aa */
[----:B------:R2:W5:Y:S01]  /*5a00*/  LDL.LU R235, [R1+0x1c] ;  /* 0x00001c0001eb7983 */ /* 0x0005620000300800 */
[----:B------:R-:W-:-:S02]  /*5a10*/  IMAD.MOV.U32 R170, RZ, RZ, R169 ;  /* 0x000000ffffaa7224 */ /* 0x000fc400078e00a9 */
[----:B------:R-:W-:Y:S02]  /*5a20*/  IMAD.MOV.U32 R169, RZ, RZ, R159 ;  /* 0x000000ffffa97224 */ /* 0x000fe400078e009f */
[----:B------:R-:W-:Y:S01]  /*5a30*/  IMAD.MOV.U32 R159, RZ, RZ, R155 ;  /* 0x000000ffff9f7224 */ /* 0x000fe200078e009b */
[----:B------:R-:W-:Y:S01]  /*5a40*/  MOV R155, R154 ;  /* 0x0000009a009b7202 */ /* 0x000fe20000000f00 */
[----:B------:R-:W-:Y:S01]  /*5a50*/  IMAD.MOV.U32 R154, RZ, RZ, R121 ;  /* 0x000000ffff9a7224 */ /* 0x000fe200078e0079 */
[----:B------:R-:W-:Y:S01]  /*5a60*/  HMMA.16816.F32.BF16 R140, R8, R24, R140 ;  /* 0x00000018088c723c */ /* 0x000fe2000004188c */
[----:B------:R-:W-:Y:S02]  /*5a70*/  IMAD.MOV.U32 R174, RZ, RZ, R129 ;  /* 0x000000ffffae7224 */ /* 0x000fe400078e0081 */
[----:B------:R-:W-:Y:S02]  /*5a80*/  IMAD.MOV.U32 R121, RZ, RZ, R234 ;  /* 0x000000ffff797224 */ /* 0x000fe400078e00ea */
[----:B-1----:R-:W-:-:S03]  /*5a90*/  FFMA.FTZ R3, R227, c[0x0][0x2d0], -R7 ;  /* 0x0000b400e3037a23 */ /* 0x002fc60000010807 */
[C---:B------:R-:W-:Y:S01]  /*5aa0*/  HMMA.16816.F32.BF16 R148, R8.reuse, R26, R148 ;  /* 0x0000001a0894723c */ /* 0x040fe20000041894 */
[----:B------:R1:W-:Y:S07]  /*5ab0*/  MUFU.EX2 R72, R3 ;  /* 0x0000000300487308 */ /* 0x0003ee0000000800 */
[C---:B--2---:R-:W-:Y:S08]  /*5ac0*/  HMMA.16816.F32.BF16 R160, R8.reuse, R20, R160 ;  /* 0x0000001408a0723c */ /* 0x044ff000000418a0 */
[----:B------:R-:W-:Y:S01]  /*5ad0*/  HMMA.16816.F32.BF16 R164, R8, R22, R164 ;  /* 0x0000001608a4723c */ /* 0x000fe200000418a4 */
[----:B-1----:R-:W-:-:S07]  /*5ae0*/  FFMA.FTZ R3, R172, c[0x0][0x2d0], -R7 ;  /* 0x0000b400ac037a23 */ /* 0x002fce0000010807 */
[----:B----4-:R-:W-:Y:S01]  /*5af0*/  HMMA.16816.F32.BF16 R176, R8, R16, R176 ;  /* 0x0000001008b0723c */ /* 0x010fe200000418b0 */
[----:B------:R-:W-:-:S07]  /*5b00*/  IMAD.MOV.U32 R172, RZ, RZ, R173 ;  /* 0x000000ffffac7224 */ /* 0x000fce00078e00ad */
[----:B------:R-:W-:Y:S01]  /*5b10*/  HMMA.16816.F32.BF16 R180, R8, R18, R80 ;  /* 0x0000001208b4723c */ /* 0x000fe20000041850 */
[----:B------:R-:W-:Y:S01]  /*5b20*/  IMAD.MOV.U32 R173, RZ, RZ, R171 ;  /* 0x000000ffffad7224 */ /* 0x000fe200078e00ab */
[----:B------:R-:W-:Y:S01]  /*5b30*/  MOV R171, R168 ;  /* 0x000000a800ab7202 */ /* 0x000fe20000000f00 */
[----:B------:R1:W-:Y:S01]  /*5b40*/  MUFU.EX2 R59, R3 ;  /* 0x00000003003b7308 */ /* 0x0003e20000000800 */
[----:B------:R-:W-:-:S04]  /*5b50*/  IMAD.MOV.U32 R168, RZ, RZ, R170 ;  /* 0x000000ffffa87224 */ /* 0x000fc800078e00aa */
[C---:B------:R-:W-:Y:S08]  /*5b60*/  HMMA.16816.F32.BF16 R76, R8.reuse, R12, R76 ;  /* 0x0000000c084c723c */ /* 0x040ff0000004184c */
[----:B------:R-:W-:Y:S01]  /*5b70*/  HMMA.16816.F32.BF16 R68, R8, R14, R68 ;  /* 0x0000000e0844723c */ /* 0x000fe20000041844 */
[----:B------:R-:W-:Y:S01]  /*5b80*/  MOV R129, R118 ;  /* 0x0000007600817202 */ /* 0x000fe20000000f00 */
[----:B------:R2:W5:Y:S01]  /*5b90*/  LDL.LU R234, [R1+0x18] ;  /* 0x0000180001ea7983 */ /* 0x0005620000300800 */
[----:B-1----:R-:W-:Y:S01]  /*5ba0*/  FFMA.FTZ R3, R172, c[0x0][0x2d0], -R0 ;  /* 0x0000b400ac037a23 */ /* 0x002fe20000010800 */
[----:B------:R-:W-:Y:S01]  /*5bb0*/  MOV R172, R173 ;  /* 0x000000ad00ac7202 */ /* 0x000fe20000000f00 */
[----:B------:R-:W-:-:S02]  /*5bc0*/  IMAD.MOV.U32 R173, RZ, RZ, R171 ;  /* 0x000000ffffad7224 */ /* 0x000fc400078e00ab */
[----:B------:R1:W-:Y:S01]  /*5bd0*/  MUFU.EX2 R58, R3 ;  /* 0x00000003003a7308 */ /* 0x0003e20000000800 */
[----:B------:R-:W-:Y:S02]  /*5be0*/  IMAD.MOV.U32 R171, RZ, RZ, R168 ;  /* 0x000000ffffab7224 */ /* 0x000fe400078e00a8 */
[----:B------:R-:W-:Y:S02]  /*5bf0*/  IMAD.MOV.U32 R170, RZ, RZ, R169 ;  /* 0x000000ffffaa7224 */ /* 0x000fe400078e00a9 */
[----:B------:R-:W-:Y:S02]  /*5c00*/  IMAD.MOV.U32 R169, RZ, RZ, R159 ;  /* 0x000000ffffa97224 */ /* 0x000fe400078e009f */
[----:B------:R-:W-:Y:S02]  /*5c10*/  IMAD.MOV.U32 R168, RZ, RZ, R170 ;  /* 0x000000ffffa87224 */ /* 0x000fe400078e00aa */
[----:B------:R-:W-:Y:S01]  /*5c20*/  IMAD.MOV.U32 R159, RZ, RZ, R155 ;  /* 0x000000ffff9f7224 */ /* 0x000fe200078e009b */
[----:B------:R-:W-:Y:S01]  /*5c30*/  MOV R155, R154 ;  /* 0x0000009a009b7202 */ /* 0x000fe20000000f00 */
[----:B-1----:R-:W-:-:S02]  /*5c40*/  FFMA.FTZ R3, R172, c[0x0][0x2d0], -R0 ;  /* 0x0000b400ac037a23 */ /* 0x002fc40000010800 */
[----:B------:R-:W-:Y:S02]  /*5c50*/  IMAD.MOV.U32 R172, RZ, RZ, R173 ;  /* 0x000000ffffac7224 */ /* 0x000fe400078e00ad */
[----:B------:R1:W4:Y:S01]  /*5c60*/  MUFU.EX2 R57, R3 ;  /* 0x0000000300397308 */ /* 0x0003220000000800 */
[----:B------:R-:W-:Y:S01]  /*5c70*/  IMAD.MOV.U32 R173, RZ, RZ, R171 ;  /* 0x000000ffffad7224 */ /* 0x000fe200078e00ab */
[----:B------:R-:W-:Y:S01]  /*5c80*/  MOV R171, R168 ;  /* 0x000000a800ab7202 */ /* 0x000fe20000000f00 */
[----:B------:R-:W-:Y:S01]  /*5c90*/  IMAD.MOV.U32 R170, RZ, RZ, R169 ;  /* 0x000000ffffaa7224 */ /* 0x000fe200078e00a9 */
[----:B------:R-:W-:Y:S01]  /*5ca0*/  MOV R169, R159 ;  /* 0x0000009f00a97202 */ /* 0x000fe20000000f00 */
[----:B------:R-:W-:Y:S02]  /*5cb0*/  IMAD.MOV.U32 R154, RZ, RZ, R158 ;  /* 0x000000ffff9a7224 */ /* 0x000fe400078e009e */
[----:B-1----:R-:W-:Y:S02]  /*5cc0*/  FFMA.FTZ R3, R172, c[0x0][0x2d0], -R0 ;  /* 0x0000b400ac037a23 */ /* 0x002fe40000010800 */
[----:B------:R-:W-:-:S02]  /*5cd0*/  IMAD.MOV.U32 R168, RZ, RZ, R169 ;  /* 0x000000ffffa87224 */ /* 0x000fc400078e00a9 */
[----:B------:R1:W-:Y:S01]  /*5ce0*/  MUFU.EX2 R56, R3 ;  /* 0x0000000300387308 */ /* 0x0003e20000000800 */
[----:B------:R-:W-:Y:S01]  /*5cf0*/  IMAD.MOV.U32 R159, RZ, RZ, R155 ;  /* 0x000000ffff9f7224 */ /* 0x000fe200078e009b */
[----:B---3--:R-:W-:Y:S01]  /*5d00*/  F2FP.BF16.PACK_AB R8, R73, R74 ;  /* 0x0000004a4908723e */ /* 0x008fe200000010ff */
[----:B------:R-:W-:Y:S02]  /*5d10*/  IMAD.MOV.U32 R158, RZ, RZ, R157 ;  /* 0x000000ffff9e7224 */ /* 0x000fe400078e009d */
[----:B-1----:R-:W-:Y:S01]  /*5d20*/  FFMA.FTZ R3, R173, c[0x0][0x2d0], -R0 ;  /* 0x0000b400ad037a23 */ /* 0x002fe20000010800 */
[----:B----4-:R-:W-:Y:S01]  /*5d30*/  F2FP.BF16.PACK_AB R9, R57, R58 ;  /* 0x0000003a3909723e */ /* 0x010fe200000010ff */
[----:B------:R-:W-:Y:S02]  /*5d40*/  IMAD.MOV.U32 R169, RZ, RZ, R159 ;  /* 0x000000ffffa97224 */ /* 0x000fe400078e009f */
[----:B------:R1:W3:Y:S01]  /*5d50*/  MUFU.EX2 R31, R3 ;  /* 0x00000003001f7308 */ /* 0x0002e20000000800 */
[----:B------:R-:W-:Y:S01]  /*5d60*/  F2FP.BF16.PACK_AB R10, R59, R72 ;  /* 0x000000483b0a723e */ /* 0x000fe200000010ff */
[----:B------:R-:W-:-:S02]  /*5d70*/  IMAD.MOV.U32 R157, RZ, RZ, R153 ;  /* 0x000000ffff9d7224 */ /* 0x000fc400078e0099 */
[----:B------:R-:W-:Y:S02]  /*5d80*/  IMAD.MOV.U32 R153, RZ, RZ, R233 ;  /* 0x000000ffff997224 */ /* 0x000fe400078e00e9 */
[----:B------:R-:W-:Y:S01]  /*5d90*/  IMAD.MOV.U32 R155, RZ, RZ, R154 ;  /* 0x000000ffff9b7224 */ /* 0x000fe200078e009a */
[----:B------:R-:W-:Y:S01]  /*5da0*/  MOV R81, R174 ;  /* 0x000000ae00517202 */ /* 0x000fe20000000f00 */
[----:B-1----:R-:W-:Y:S01]  /*5db0*/  FFMA.FTZ R3, R171, c[0x0][0x2d0], -R6 ;  /* 0x0000b400ab037a23 */ /* 0x002fe20000010806 */
[----:B---3--:R-:W-:Y:S01]  /*5dc0*/  F2FP.BF16.PACK_AB R11, R31, R56 ;  /* 0x000000381f0b723e */ /* 0x008fe200000010ff */
[----:B------:R-:W-:Y:S01]  /*5dd0*/  IMAD.MOV.U32 R172, RZ, RZ, R128 ;  /* 0x000000ffffac7224 */ /* 0x000fe200078e0080 */
[----:B------:R-:W-:Y:S01]  /*5de0*/  MOV R227, R156 ;  /* 0x0000009c00e37202 */ /* 0x000fe20000000f00 */
[----:B------:R1:W-:Y:S01]  /*5df0*/  MUFU.EX2 R29, R3 ;  /* 0x00000003001d7308 */ /* 0x0003e20000000800 */
[----:B------:R-:W-:Y:S01]  /*5e00*/  IMAD.MOV.U32 R212, RZ, RZ, R129 ;  /* 0x000000ffffd47224 */ /* 0x000fe200078e0081 */
[----:B------:R-:W-:Y:S01]  /*5e10*/  UIADD3 UR6, UR7, -0x2, URZ ;  /* 0xfffffffe07067890 */ /* 0x000fe2000fffe03f */
[----:B------:R2:W5:Y:S01]  /*5e20*/  LDL.LU R233, [R1+0x14] ;  /* 0x0000140001e97983 */ /* 0x0005620000300800 */
[----:B------:R-:W-:Y:S01]  /*5e30*/  IMAD.MOV.U32 R154, RZ, RZ, R158 ;  /* 0x000000ffff9a7224 */ /* 0x000fe200078e009e */
[----:B------:R-:W-:Y:S01]  /*5e40*/  HMMA.16816.F32.BF16 R64, R8, R24, R64 ;  /* 0x000000180840723c */ /* 0x000fe20000041840 */
[----:B------:R-:W-:Y:S01]  /*5e50*/  IMAD.MOV.U32 R158, RZ, RZ, R157 ;  /* 0x000000ffff9e7224 */ /* 0x000fe200078e009d */
[----:B------:R-:W-:Y:S01]  /*5e60*/  MOV R157, R153 ;  /* 0x00000099009d7202 */ /* 0x000fe20000000f00 */
[----:B------:R-:W-:-:S02]  /*5e70*/  IMAD.MOV.U32 R153, RZ, RZ, R152 ;  /* 0x000000ffff997224 */ /* 0x000fc400078e0098 */
[----:B------:R-:W-:Y:S02]  /*5e80*/  IMAD.MOV.U32 R152, RZ, RZ, R232 ;  /* 0x000000ffff987224 */ /* 0x000fe400078e00e8 */
[----:B------:R-:W-:Y:S01]  /*5e90*/  IMAD.MOV.U32 R159, RZ, RZ, R155 ;  /* 0x000000ffff9f7224 */ /* 0x000fe200078e009b */
[----:B------:R-:W-:Y:S01]  /*5ea0*/  HMMA.16816.F32.BF16 R48, R8, R22, R48 ;  /* 0x000000160830723c */ /* 0x000fe20000041830 */
[----:B-1----:R-:W-:Y:S01]  /*5eb0*/  FFMA.FTZ R3, R168, c[0x0][0x2d0], -R6 ;  /* 0x0000b400a8037a23 */ /* 0x002fe20000010806 */
[----:B------:R2:W5:Y:S01]  /*5ec0*/  LDL.LU R232, [R1+0x10] ;  /* 0x0000100001e87983 */ /* 0x0005620000300800 */
[----:B------:R-:W-:Y:S01]  /*5ed0*/  IMAD.MOV.U32 R155, RZ, RZ, R154 ;  /* 0x000000ffff9b7224 */ /* 0x000fe200078e009a */
[----:B------:R-:W-:Y:S01]  /*5ee0*/  MOV R154, R153 ;  /* 0x00000099009a7202 */ /* 0x000fe20000000f00 */
[----:B------:R1:W-:Y:S01]  /*5ef0*/  MUFU.EX2 R30, R3 ;  /* 0x00000003001e7308 */ /* 0x0003e20000000800 */
[----:B------:R-:W-:Y:S01]  /*5f00*/  IMAD.MOV.U32 R153, RZ, RZ, R152 ;  /* 0x000000ffff997224 */ /* 0x000fe200078e0098 */
[----:B------:R-:W-:Y:S01]  /*5f10*/  MOV R173, R159 ;  /* 0x0000009f00ad7202 */ /* 0x000fe20000000f00 */
[----:B------:R-:W-:-:S02]  /*5f20*/  IMAD.MOV.U32 R152, RZ, RZ, R131 ;  /* 0x000000ffff987224 */ /* 0x000fc400078e0083 */
[----:B-1----:R-:W-:Y:S02]  /*5f30*/  FFMA.FTZ R3, R170, c[0x0][0x2d0], -R6 ;  /* 0x0000b400aa037a23 */ /* 0x002fe40000010806 */
[----:B------:R-:W-:Y:S02]  /*5f40*/  IMAD.MOV.U32 R186, RZ, RZ, R153 ;  /* 0x000000ffffba7224 */ /* 0x000fe400078e0099 */
[----:B------:R1:W-:Y:S01]  /*5f50*/  MUFU.EX2 R28, R3 ;  /* 0x00000003001c7308 */ /* 0x0003e20000000800 */
[----:B------:R-:W-:Y:S01]  /*5f60*/  IMAD.MOV.U32 R146, RZ, RZ, R154 ;  /* 0x000000ffff927224 */ /* 0x000fe200078e009a */
[----:B------:R-:W-:Y:S01]  /*5f70*/  HMMA.16816.F32.BF16 R52, R8, R20, R52 ;  /* 0x000000140834723c */ /* 0x000fe20000041834 */
[----:B------:R-:W-:Y:S02]  /*5f80*/  IMAD.MOV.U32 R131, RZ, RZ, R130 ;  /* 0x000000ffff837224 */ /* 0x000fe400078e0082 */
[----:B------:R-:W-:Y:S02]  /*5f90*/  IMAD.MOV.U32 R80, RZ, RZ, R172 ;  /* 0x000000ffff507224 */ /* 0x000fe400078e00ac */
[----:B------:R-:W-:-:S02]  /*5fa0*/  IMAD.MOV.U32 R130, RZ, RZ, R139 ;  /* 0x000000ffff827224 */ /* 0x000fc400078e008b */
[----:B-1----:R-:W-:Y:S01]  /*5fb0*/  FFMA.FTZ R3, R169, c[0x0][0x2d0], -R6 ;  /* 0x0000b400a9037a23 */ /* 0x002fe20000010806 */
[C---:B------:R-:W-:Y:S01]  /*5fc0*/  HMMA.16816.F32.BF16 R44, R8.reuse, R12, R44 ;  /* 0x0000000c082c723c */ /* 0x040fe2000004182c */
[----:B------:R-:W-:Y:S01]  /*5fd0*/  MUFU.EX2 R20, R4 ;  /* 0x0000000400147308 */ /* 0x000fe20000000800 */
[----:B------:R-:W-:Y:S02]  /*5fe0*/  IMAD.MOV.U32 R185, RZ, RZ, R152 ;  /* 0x000000ffffb97224 */ /* 0x000fe400078e0098 */
[----:B------:R-:W-:Y:S02]  /*5ff0*/  IMAD.MOV.U32 R174, RZ, RZ, R127 ;  /* 0x000000ffffae7224 */ /* 0x000fe400078e007f */
[----:B------:R-:W-:Y:S02]  /*6000*/  IMAD.MOV.U32 R159, RZ, RZ, R155 ;  /* 0x000000ffff9f7224 */ /* 0x000fe400078e009b */
[----:B------:R-:W-:Y:S01]  /*6010*/  HMMA.16816.F32.BF16 R60, R8, R26, R60 ;  /* 0x0000001a083c723c */ /* 0x000fe2000004183c */
[----:B------:R1:W3:Y:S01]  /*6020*/  MUFU.EX2 R25, R3 ;  /* 0x0000000300197308 */ /* 0x0002e20000000800 */
[--C-:B------:R-:W-:Y:S01]  /*6030*/  FFMA.FTZ R12, R217, c[0x0][0x2d0], -R0.reuse ;  /* 0x0000b400d90c7a23 */ /* 0x100fe20000010800 */
[----:B------:R-:W-:Y:S01]  /*6040*/  MOV R184, R131 ;  /* 0x0000008300b87202 */ /* 0x000fe20000000f00 */
[----:B------:R-:W-:Y:S01]  /*6050*/  FFMA.FTZ R6, R222, c[0x0][0x2d0], -R0 ;  /* 0x0000b400de067a23 */ /* 0x000fe20000010800 */
[----:B------:R-:W4:Y:S01]  /*6060*/  LDSM.16.MT88.4 R152, [R228+0x3100] ;  /* 0x00310000e498783b */ /* 0x000f220000004200 */
[----:B------:R-:W-:-:S02]  /*6070*/  IMAD.MOV.U32 R172, RZ, RZ, R173 ;  /* 0x000000ffffac7224 */ /* 0x000fc400078e00ad */
[C---:B------:R-:W-:Y:S01]  /*6080*/  HMMA.16816.F32.BF16 R36, R8.reuse, R16, R36 ;  /* 0x000000100824723c */ /* 0x040fe20000041824 */
[----:B------:R-:W-:Y:S01]  /*6090*/  IMAD.MOV.U32 R175, RZ, RZ, R130 ;  /* 0x000000ffffaf7224 */ /* 0x000fe200078e0082 */
[----:B------:R-:W2:Y:S06]  /*60a0*/  LDSM.16.MT88.4 R168, [R231+0x3100] ;  /* 0x00310000e7a8783b */ /* 0x000eac0000004200 */
[C---:B------:R-:W-:Y:S01]  /*60b0*/  HMMA.16816.F32.BF16 R40, R8.reuse, R18, R40 ;  /* 0x000000120828723c */ /* 0x040fe20000041828 */
[----:B-1----:R-:W-:Y:S01]  /*60c0*/  FFMA.FTZ R3, R213, c[0x0][0x2d0], -R5 ;  /* 0x0000b400d5037a23 */ /* 0x002fe20000010805 */
[----:B------:R-:W-:Y:S03]  /*60d0*/  LDSM.16.MT88.4 R16, [R230+0x3100] ;  /* 0x00310000e610783b */ /* 0x000fe60000004200 */
[----:B------:R1:W-:Y:S01]  /*60e0*/  MUFU.EX2 R24, R3 ;  /* 0x0000000300187308 */ /* 0x0003e20000000800 */
[----:B------:R-:W-:Y:S01]  /*60f0*/  FFMA.FTZ R4, R186, c[0x0][0x2d0], -R7 ;  /* 0x0000b400ba047a23 */ /* 0x000fe20000010807 */
[----:B------:R2:W5:Y:S01]  /*6100*/  LDL.LU R139, [R1+0xc] ;  /* 0x00000c00018b7983 */ /* 0x0005620000300800 */
[----:B------:R-:W-:Y:S01]  /*6110*/  HMMA.16816.F32.BF16 R32, R8, R14, R32 ;  /* 0x0000000e0820723c */ /* 0x000fe20000041820 */
[----:B------:R-:W-:Y:S01]  /*6120*/  IMAD.MOV.U32 R173, RZ, RZ, R125 ;  /* 0x000000ffffad7224 */ /* 0x000fe200078e007d */
[----:B------:R-:W-:Y:S01]  /*6130*/  UISETP.GE.AND UP0, UPT, UR6, UR8, UPT ;  /* 0x000000080600728c */ /* 0x000fe2000bf06270 */
[----:B------:R-:W-:Y:S01]  /*6140*/  IMAD.MOV.U32 R130, RZ, RZ, R117 ;  /* 0x000000ffff827224 */ /* 0x000fe200078e0075 */
[----:B---3--:R-:W-:Y:S01]  /*6150*/  F2FP.BF16.PACK_AB R186, R25, R28 ;  /* 0x0000001c19ba723e */ /* 0x008fe200000010ff */
[----:B------:R3:W-:Y:S01]  /*6160*/  MUFU.EX2 R14, R4 ;  /* 0x00000004000e7308 */ /* 0x0007e20000000800 */
[----:B------:R-:W-:-:S02]  /*6170*/  IMAD.MOV.U32 R82, RZ, RZ, R175 ;  /* 0x000000ffff527224 */ /* 0x000fc400078e00af */
[----:B------:R-:W-:Y:S01]  /*6180*/  IMAD.MOV.U32 R83, RZ, RZ, R184 ;  /* 0x000000ffff537224 */ /* 0x000fe200078e00b8 */
[----:B------:R-:W-:Y:S01]  /*6190*/  PLOP3.LUT P0, PT, PT, PT, UP0, 0x80, 0x0 ;  /* 0x000000000000781c */ /* 0x000fe20003f0f008 */
[----:B------:R-:W-:Y:S01]  /*61a0*/  IMAD.MOV.U32 R131, RZ, RZ, R116 ;  /* 0x000000ffff837224 */ /* 0x000fe200078e0074 */
[----:B------:R-:W-:Y:S01]  /*61b0*/  F2FP.BF16.PACK_AB R184, R30, R29 ;  /* 0x0000001d1eb8723e */ /* 0x000fe200000010ff */
[----:B------:R-:W-:Y:S01]  /*61c0*/  IMAD.MOV.U32 R128, RZ, RZ, R119 ;  /* 0x000000ffff807224 */ /* 0x000fe200078e0077 */
[----:B------:R-:W-:Y:S01]  /*61d0*/  MUFU.EX2 R11, R12 ;  /* 0x0000000c000b7308 */ /* 0x000fe20000000800 */
[----:B-1----:R-:W-:Y:S01]  /*61e0*/  FFMA.FTZ R3, R211, c[0x0][0x2d0], -R5 ;  /* 0x0000b400d3037a23 */ /* 0x002fe20000010805 */
[----:B------:R-:W1:Y:S01]  /*61f0*/  LDSM.16.MT88.4 R116, [R229+0x3100] ;  /* 0x00310000e574783b */ /* 0x000e620000004200 */
[----:B------:R-:W-:Y:S02]  /*6200*/  IMAD.MOV.U32 R210, RZ, RZ, R131 ;  /* 0x000000ffffd27224 */ /* 0x000fe400078e0083 */
[----:B------:R-:W-:-:S03]  /*6210*/  IMAD.MOV.U32 R209, RZ, RZ, R128 ;  /* 0x000000ffffd17224 */ /* 0x000fc600078e0080 */
[----:B------:R2:W1:Y:S01]  /*6220*/  MUFU.EX2 R23, R3 ;  /* 0x0000000300177308 */ /* 0x0004620000000800 */
[----:B---3--:R-:W-:-:S07]  /*6230*/  FADD.FTZ R4, R224, R221 ;  /* 0x000000dde0047221 */ /* 0x008fce0000010000 */
[----:B------:R-:W-:Y:S01]  /*6240*/  MUFU.EX2 R10, R6 ;  /* 0x00000006000a7308 */ /* 0x000fe20000000800 */
[----:B--2---:R-:W-:-:S07]  /*6250*/  FFMA.FTZ R3, R214, c[0x0][0x2d0], -R5 ;  /* 0x0000b400d6037a23 */ /* 0x004fce0000010805 */
[----:B------:R2:W-:Y:S02]  /*6260*/  MUFU.EX2 R22, R3 ;  /* 0x0000000300167308 */ /* 0x0005e40000000800 */
[----:B--2---:R-:W-:Y:S02]  /*6270*/  FFMA.FTZ R3, R226, c[0x0][0x2d0], -R5 ;  /* 0x0000b400e2037a23 */ /* 0x004fe40000010805 */
[----:B------:R-:W-:-:S04]  /*6280*/  FFMA.FTZ R5, R225, c[0x0][0x2d0], -R0 ;  /* 0x0000b400e1057a23 */ /* 0x000fc80000010800 */
[----:B------:R2:W3:Y:S01]  /*6290*/  MUFU.EX2 R21, R3 ;  /* 0x0000000300157308 */ /* 0x0004e20000000800 */
[----:B------:R-:W-:-:S07]  /*62a0*/  FFMA.FTZ R0, R215, c[0x0][0x2d0], -R0 ;  /* 0x0000b400d7007a23 */ /* 0x000fce0000010800 */
[----:B------:R4:W4:Y:S01]  /*62b0*/  MUFU.EX2 R9, R5 ;  /* 0x0000000500097308 */ /* 0x0009220000000800 */
[----:B--2---:R-:W-:-:S07]  /*62c0*/  FFMA.FTZ R3, R146, c[0x0][0x2d0], -R7 ;  /* 0x0000b40092037a23 */ /* 0x004fce0000010807 */
[----:B------:R2:W2:Y:S01]  /*62d0*/  MUFU.EX2 R12, R0 ;  /* 0x00000000000c7308 */ /* 0x0004a20000000800 */
[----:B------:R-:W-:Y:S01]  /*62e0*/  FFMA.FTZ R7, R185, c[0x0][0x2d0], -R7 ;  /* 0x0000b400b9077a23 */ /* 0x000fe20000010807 */
[----:B-1----:R-:W-:Y:S02]  /*62f0*/  F2FP.BF16.PACK_AB R185, R23, R24 ;  /* 0x0000001817b9723e */ /* 0x002fe400000010ff */
[----:B---3--:R-:W-:Y:S01]  /*6300*/  F2FP.BF16.PACK_AB R187, R21, R22 ;  /* 0x0000001615bb723e */ /* 0x008fe200000010ff */
[----:B----4-:R-:W-:-:S03]  /*6310*/  FADD.FTZ R5, R124, R126 ;  /* 0x0000007e7c057221 */ /* 0x010fc60000010000 */
[----:B------:R1:W3:Y:S01]  /*6320*/  MUFU.EX2 R15, R3 ;  /* 0x00000003000f7308 */ /* 0x0002e20000000800 */
[----:B------:R-:W-:Y:S01]  /*6330*/  F2FP.BF16.PACK_AB R129, R10, R9 ;  /* 0x000000090a81723e */ /* 0x000fe200000010ff */
[----:B------:R-:W-:Y:S01]  /*6340*/  FADD.FTZ R6, R158, R5 ;  /* 0x000000059e067221 */ /* 0x000fe20000010000 */
[C---:B------:R-:W-:Y:S01]  /*6350*/  HMMA.16816.F32.BF16 R140, R184.reuse, R152, R140 ;  /* 0x00000098b88c723c */ /* 0x040fe2000004188c */
[----:B------:R-:W-:Y:S02]  /*6360*/  FADD.FTZ R5, R223, R4 ;  /* 0x00000004df057221 */ /* 0x000fe40000010000 */
[----:B--2---:R-:W-:Y:S02]  /*6370*/  FADD.FTZ R0, R159, R173 ;  /* 0x000000ad9f007221 */ /* 0x004fe40000010000 */
[----:B------:R2:W4:Y:S01]  /*6380*/  MUFU.EX2 R13, R7 ;  /* 0x00000007000d7308 */ /* 0x0005220000000800 */
[----:B------:R-:W-:Y:S02]  /*6390*/  F2FP.BF16.PACK_AB R131, R12, R11 ;  /* 0x0000000b0c83723e */ /* 0x000fe400000010ff */
[----:B------:R-:W-:Y:S01]  /*63a0*/  HMMA.16816.F32.BF16 R148, R184, R154, R148 ;  /* 0x0000009ab894723c */ /* 0x000fe20000041894 */
[----:B-1----:R-:W-:Y:S01]  /*63b0*/  FADD.FTZ R3, R172, R174 ;  /* 0x000000aeac037221 */ /* 0x002fe20000010000 */
[----:B---3--:R-:W-:-:S03]  /*63c0*/  F2FP.BF16.PACK_AB R128, R15, R20 ;  /* 0x000000140f80723e */ /* 0x008fc600000010ff */
[----:B------:R-:W-:-:S03]  /*63d0*/  FADD.FTZ R4, R157, R3 ;  /* 0x000000039d047221 */ /* 0x000fc60000010000 */
[C---:B------:R-:W-:Y:S01]  /*63e0*/  HMMA.16816.F32.BF16 R160, R184.reuse, R168, R160 ;  /* 0x000000a8b8a0723c */ /* 0x040fe200000418a0 */
[----:B------:R-:W-:Y:S02]  /*63f0*/  FADD.FTZ R3, R80, R6 ;  /* 0x0000000650037221 */ /* 0x000fe40000010000 */
[----:B------:R-:W-:Y:S02]  /*6400*/  FADD.FTZ R4, R82, R4 ;  /* 0x0000000452047221 */ /* 0x000fe40000010000 */
[----:B--2---:R-:W-:Y:S01]  /*6410*/  FADD.FTZ R7, R130, R0 ;  /* 0x0000000082077221 */ /* 0x004fe20000010000 */
[----:B----4-:R-:W-:Y:S01]  /*6420*/  F2FP.BF16.PACK_AB R130, R13, R14 ;  /* 0x0000000e0d82723e */ /* 0x010fe200000010ff */
[----:B------:R-:W-:Y:S01]  /*6430*/  FADD.FTZ R0, R81, R5 ;  /* 0x0000000551007221 */ /* 0x000fe20000010000 */
[----:B------:R-:W-:Y:S01]  /*6440*/  HMMA.16816.F32.BF16 R164, R184, R170, R164 ;  /* 0x000000aab8a4723c */ /* 0x000fe200000418a4 */
[----:B------:R-:W-:Y:S02]  /*6450*/  FADD.FTZ R7, R83, R7 ;  /* 0x0000000753077221 */ /* 0x000fe40000010000 */
[----:B------:R-:W-:-:S02]  /*6460*/  FADD.FTZ R6, R220, R3 ;  /* 0x00000003dc067221 */ /* 0x000fc40000010000 */
[----:B------:R-:W-:Y:S02]  /*6470*/  FADD.FTZ R5, R205, R0 ;  /* 0x00000000cd057221 */ /* 0x000fe40000010000 */
[----:B------:R-:W-:Y:S01]  /*6480*/  FADD.FTZ R4, R123, R4 ;  /* 0x000000047b047221 */ /* 0x000fe20000010000 */
[C---:B------:R-:W-:Y:S01]  /*6490*/  HMMA.16816.F32.BF16 R176, R184.reuse, R116, R176 ;  /* 0x00000074b8b0723c */ /* 0x040fe200000418b0 */
[----:B------:R-:W-:Y:S02]  /*64a0*/  FADD.FTZ R3, R122, R7 ;  /* 0x000000077a037221 */ /* 0x000fe40000010000 */
[----:B------:R-:W-:Y:S02]  /*64b0*/  FADD.FTZ R0, R219, R6 ;  /* 0x00000006db007221 */ /* 0x000fe40000010000 */
[----:B------:R-:W-:Y:S02]  /*64c0*/  FADD.FTZ R8, R207, R5 ;  /* 0x00000005cf087221 */ /* 0x000fe40000010000 */
[----:B------:R-:W-:Y:S01]  /*64d0*/  FADD.FTZ R7, R121, R4 ;  /* 0x0000000479077221 */ /* 0x000fe20000010000 */
[----:B------:R-:W-:Y:S01]  /*64e0*/  HMMA.16816.F32.BF16 R180, R184, R118, R180 ;  /* 0x00000076b8b4723c */ /* 0x000fe200000418b4 */
[----:B------:R-:W-:-:S02]  /*64f0*/  FADD.FTZ R6, R120, R3 ;  /* 0x0000000378067221 */ /* 0x000fc40000010000 */
[----:B------:R-:W-:Y:S02]  /*6500*/  FADD.FTZ R5, R216, R0 ;  /* 0x00000000d8057221 */ /* 0x000fe40000010000 */
[----:B------:R-:W-:Y:S02]  /*6510*/  FADD.FTZ R4, R208, R8 ;  /* 0x00000008d0047221 */ /* 0x000fe40000010000 */
[----:B------:R-:W-:Y:S01]  /*6520*/  FADD.FTZ R3, R227, R7 ;  /* 0x00000007e3037221 */ /* 0x000fe20000010000 */
[----:B------:R-:W-:Y:S01]  /*6530*/  HMMA.16816.F32.BF16 R144, R128, R152, R64 ;  /* 0x000000988090723c */ /* 0x000fe20000041840 */
[----:B------:R-:W-:Y:S02]  /*6540*/  FADD.FTZ R0, R210, R6 ;  /* 0x00000006d2007221 */ /* 0x000fe40000010000 */
[----:B------:R-:W-:Y:S02]  /*6550*/  FADD.FTZ R6, R218, R5 ;  /* 0x00000005da067221 */ /* 0x000fe40000010000 */
[----:B------:R-:W-:-:S02]  /*6560*/  FADD.FTZ R5, R206, R4 ;  /* 0x00000004ce057221 */ /* 0x000fc40000010000 */
        /* <DEDUP_REMOVED lines=31> */
[----:B------:R-:W-:Y:S01]  /*6760*/  HMMA.16816.F32.BF16 R120, R128, R16, R44 ;  /* 0x000000108078723c */ /* 0x000fe2000004182c */
        /* <DEDUP_REMOVED lines=13> */
[----:B------:R-:W-:Y:S02]  /*6840*/  FADD.FTZ R251, R190, R251 ;  /* 0x000000fbbefb7221 */ /* 0x000fe40000010000 */
[----:B------:R-:W-:Y:S02]  /*6850*/  FADD.FTZ R252, R105, R252 ;  /* 0x000000fc69fc7221 */ /* 0x000fe40000010000 */
[----:B------:R-:W-:Y:S02]  /*6860*/  FADD.FTZ R0, R90, R0 ;  /* 0x000000005a007221 */ /* 0x000fe40000010000 */
        /* <DEDUP_REMOVED lines=30> */
[----:B------:R-:W-:Y:S01]  /*6a50*/  FADD.FTZ R252, R57, R252 ;  /* 0x000000fc39fc7221 */ /* 0x000fe20000010000 */
[----:B------:R1:W-:Y:S01]  /*6a60*/  STL [R1+0x4], R0 ;  /* 0x0000040001007387 */ /* 0x0003e20000100800 */
[----:B------:R-:W-:Y:S02]  /*6a70*/  FADD.FTZ R251, R72, R251 ;  /* 0x000000fb48fb7221 */ /* 0x000fe40000010000 */
[----:B------:R-:W-:Y:S01]  /*6a80*/  FADD.FTZ R252, R56, R252 ;  /* 0x000000fc38fc7221 */ /* 0x000fe20000010000 */
[----:B------:R1:W-:Y:S01]  /*6a90*/  STL [R1], R4 ;  /* 0x0000000401007387 */ /* 0x0003e20000100800 */
        /* <DEDUP_REMOVED lines=9> */
[----:B------:R-:W-:Y:S01]  /*6b30*/  FADD.FTZ R252, R12, R252 ;  /* 0x000000fc0cfc7221 */ /* 0x000fe20000010000 */
[----:B------:R-:W-:Y:S05]  /*6b40*/  @!P0 BRA `(.L_x_19) ;  /* 0x0000427000008947 */ /* 0x000fea0003800000 */
[----:B------:R-:W-:Y:S01]  /*6b50*/  IMAD.MOV.U32 R3, RZ, RZ, R136 ;  /* 0x000000ffff037224 */ /* 0x000fe200078e0088 */
[----:B------:R-:W-:Y:S01]  /*6b60*/  MOV R138, R2 ;  /* 0x00000002008a7202 */ /* 0x000fe20000000f00 */
[----:B-1----:R-:W-:Y:S01]  /*6b70*/  IMAD.MOV.U32 R0, RZ, RZ, R137 ;  /* 0x000000ffff007224 */ /* 0x002fe200078e0089 */
[----:B------:R-:W-:Y:S01]  /*6b80*/  MOV R133, R135 ;  /* 0x0000008700857202 */ /* 0x000fe20000000f00 */
[----:B------:R-:W-:Y:S05]  /*6b90*/  BRA `(.L_x_20) ;  /* 0x0000040000007947 */ /* 0x000fea0003800000 */
.L_x_22:
[----:B------:R-:W2:Y:S01]  /*6ba0*/  LDL R136, [R1+0x8] ;  /* 0x0000080001887983 */ /* 0x000ea20000100800 */
[----:B------:R-:W-:Y:S01]  /*6bb0*/  UIMAD UR5, UR6, 0x70, UR9 ;  /* 0x00000070060578a4 */ /* 0x000fe2000f8e0209 */
[----:B------:R-:W-:Y:S05]  /*6bc0*/  IMAD.MOV.U32 R247, RZ, RZ, RZ ;  /* 0x000000fffff77224 */ /* 0x000fea00078e00ff */
[----:B------:R-:W-:Y:S05]  /*6bd0*/  IMAD.U32 R132, RZ, RZ, UR5 ;  /* 0x00000005ff847e24 */ /* 0x000fea000f8e00ff */
[----:B--2---:R-:W-:Y:S05]  /*6be0*/  IADD3 R132, R132, -0x70, R136 ;  /* 0xffffff9084847810 */ /* 0x004fea0007ffe088 */
[----:B------:R-:W-:Y:S04]  /*6bf0*/  @P5 IMAD.HI.U32 R134, R132, c[0x0][0x2bc], RZ ;  /* 0x0000af0084865a27 */ /* 0x000fe800078e00ff */
[----:B------:R-:W-:Y:S01]  /*6c00*/  IMAD.MOV.U32 R2, RZ, RZ, R132 ;  /* 0x000000ffff027224 */ /* 0x000fe200078e0084 */
[----:B------:R-:W-:Y:S04]  /*6c10*/  @P5 SHF.R.U32.HI R2, RZ, c[0x0][0x2c0], R134 ;  /* 0x0000b000ff025a19 */ /* 0x000fe80000011686 */
[C---:B------:R-:W-:Y:S04]  /*6c20*/  @!P4 IADD3 R135, P0, R2.reuse, UR12, RZ ;  /* 0x0000000c0287cc10 */ /* 0x040fe8000ff1e0ff */
[----:B------:R-:W-:Y:S01]  /*6c30*/  @!P4 LEA.HI.X.SX32 R136, R2, UR14, 0x1, P0 ;  /* 0x0000000e0288cc11 */ /* 0x000fe200080f0eff */
[----:B------:R-:W-:Y:S01]  /*6c40*/  IMAD.MOV R2, RZ, RZ, -R2 ;  /* 0x000000ffff027224 */ /* 0x000fe200078e0a02 */
[C---:B------:R-:W-:Y:S03]  /*6c50*/  @!P4 LEA R134, P0, R135.reuse, c[0x0][0x2a0], 0x2 ;  /* 0x0000a8008786ca11 */ /* 0x040fe600078010ff */
[----:B------:R-:W-:Y:S01]  /*6c60*/  IMAD R249, R2, c[0x0][0x2b8], R132 ;  /* 0x0000ae0002f97a24 */ /* 0x000fe200078e0284 */
[----:B------:R-:W-:Y:S04]  /*6c70*/  @!P4 LEA.HI.X R135, R135, c[0x0][0x2a4], R136, 0x2, P0 ;  /* 0x0000a9008787ca11 */ /* 0x000fe800000f1488 */
[----:B------:R-:W-:Y:S01]  /*6c80*/  SHF.R.S32.HI R2, RZ, 0x1f, R249 ;  /* 0x0000001fff027819 */ /* 0x000fe200000114f9 */
[----:B------:R1:W2:Y:S04]  /*6c90*/  @!P4 LDG.E R247, [R134.64] ;  /* 0x0000001086f7c981 */ /* 0x0002a8000c1e1900 */
[----:B------:R-:W-:Y:S04]  /*6ca0*/  IMAD R2, R2, c[0x0][0x1e0], RZ ;  /* 0x0000780002027a24 */ /* 0x000fe800078e02ff */
[C---:B------:R-:W-:Y:S02]  /*6cb0*/  IMAD R2, R249.reuse, c[0x0][0x1e4], R2 ;  /* 0x00007900f9027a24 */ /* 0x040fe400078e0202 */
[----:B-1----:R-:W-:Y:S04]  /*6cc0*/  IMAD.WIDE.U32 R134, R249, c[0x0][0x1e0], RZ ;  /* 0x00007800f9867a25 */ /* 0x002fe800078e00ff */
[----:B------:R-:W-:Y:S01]  /*6cd0*/  IMAD.IADD R135, R135, 0x1, R2 ;  /* 0x0000000187877824 */ /* 0x000fe200078e0202 */
[----:B--2---:R-:W-:Y:S03]  /*6ce0*/  SHF.R.S32.HI R132, RZ, 0x1f, R247 ;  /* 0x0000001fff847819 */ /* 0x004fe600000114f7 */
[C---:B------:R-:W-:Y:S04]  /*6cf0*/  IMAD.WIDE.U32 R134, R247.reuse, c[0x0][0x1f0], R134 ;  /* 0x00007c00f7867a25 */ /* 0x040fe800078e0086 */
[----:B------:R-:W-:Y:S01]  /*6d00*/  IMAD R132, R132, c[0x0][0x1f0], RZ ;  /* 0x00007c0084847a24 */ /* 0x000fe200078e02ff */
[----:B------:R-:W-:Y:S03]  /*6d10*/  IADD3 R2, P1, R134, UR20, RZ ;  /* 0x0000001486027c10 */ /* 0x000fe6000ff3e0ff */
[----:B------:R-:W-:Y:S01]  /*6d20*/  IMAD R134, R247, c[0x0][0x1f4], R132 ;  /* 0x00007d00f7867a24 */ /* 0x000fe200078e0284 */
[C---:B------:R-:W-:Y:S04]  /*6d30*/  LEA R132, P0, R2.reuse, c[0x0][0x1c8], 0x1 ;  /* 0x0000720002847a11 */ /* 0x040fe800078008ff */
[----:B------:R-:W-:Y:S01]  /*6d40*/  IADD3.X R134, R135, UR18, R134, P1, !PT ;  /* 0x0000001287867c10 */ /* 0x000fe20008ffe486 */
[----:B------:R-:W1:Y:S03]  /*6d50*/  SHFL.IDX PT, R136, R132, RZ, 0x181f ;  /* 0x00181fff84887589 */ /* 0x000e6600000e0000 */
[----:B------:R-:W-:Y:S01]  /*6d60*/  LEA.HI.X R2, R2, c[0x0][0x1cc], R134, 0x1, P0 ;  /* 0x0000730002027a11 */ /* 0x000fe200000f0c86 */
[----:B------:R-:W-:Y:S04]  /*6d70*/  SHFL.IDX PT, R192, R132, 0x2, 0x181f ;  /* 0x00581f0084c07f89 */ /* 0x000fe800000e0000 */
[----:B------:R-:W2:Y:S04]  /*6d80*/  SHFL.IDX PT, R137, R2, RZ, 0x181f ;  /* 0x00181fff02897589 */ /* 0x000ea800000e0000 */
[----:B------:R-:W3:Y:S04]  /*6d90*/  SHFL.IDX PT, R134, R132, 0x1, 0x181f ;  /* 0x00381f0084867f89 */ /* 0x000ee800000e0000 */
[----:B------:R-:W4:Y:S04]  /*6da0*/  SHFL.IDX PT, R135, R2, 0x1, 0x181f ;  /* 0x00381f0002877f89 */ /* 0x000f2800000e0000 */
[----:B------:R-:W5:Y:S04]  /*6db0*/  SHFL.IDX PT, R190, R132, 0x3, 0x181f ;  /* 0x00781f0084be7f89 */ /* 0x000f6800000e0000 */
[----:B------:R-:W5:Y:S01]  /*6dc0*/  SHFL.IDX PT, R189, R2, 0x2, 0x181f ;  /* 0x00581f0002bd7f89 */ /* 0x000f6200000e0000 */
[-C--:B-1----:R-:W-:Y:S03]  /*6dd0*/  IADD3 R136, P1, R136, R246.reuse, RZ ;  /* 0x000000f688887210 */ /* 0x082fe60007f3e0ff */
[----:B------:R-:W1:Y:S04]  /*6de0*/  SHFL.IDX PT, R188, R132, 0x4, 0x181f ;  /* 0x00981f0084bc7f89 */ /* 0x000e6800000e0000 */
[----:B------:R-:W1:Y:S01]  /*6df0*/  SHFL.IDX PT, R191, R132, 0x5, 0x181f ;  /* 0x00b81f0084bf7f89 */ /* 0x000e6200000e0000 */
[--C-:B--2---:R-:W-:Y:S03]  /*6e00*/  IMAD.X R137, R137, 0x1, R245.reuse, P1 ;  /* 0x0000000189897824 */ /* 0x104fe600008e06f5 */
[----:B------:R-:W2:Y:S01]  /*6e10*/  SHFL.IDX PT, R196, R2, 0x3, 0x181f ;  /* 0x00781f0002c47f89 */ /* 0x000ea200000e0000 */
[-C--:B---3--:R-:W-:Y:S03]  /*6e20*/  IADD3 R134, P0, R134, R246.reuse, RZ ;  /* 0x000000f686867210 */ /* 0x088fe60007f1e0ff */
[----:B------:R3:W-:Y:S01]  /*6e30*/  LDGSTS.E.BYPASS.LTC128B.128 [R248+0x3900], [R136.64], !P6 ;  /* 0x0390000088f87fae */ /* 0x0007e2000f101d50 */
[-C--:B----4-:R-:W-:Y:S02]  /*6e40*/  IADD3.X R135, R135, R245.reuse, RZ, P0, !PT ;  /* 0x000000f587877210 */ /* 0x090fe400007fe4ff */
[-C--:B------:R-:W-:Y:S01]  /*6e50*/  IADD3 R192, P0, R192, R246.reuse, RZ ;  /* 0x000000f6c0c07210 */ /* 0x080fe20007f1e0ff */
[----:B------:R-:W4:Y:S01]  /*6e60*/  SHFL.IDX PT, R195, R2, 0x4, 0x181f ;  /* 0x00981f0002c37f89 */ /* 0x000f2200000e0000 */
[-C--:B-----5:R-:W-:Y:S03]  /*6e70*/  IADD3 R190, P3, R190, R246.reuse, RZ ;  /* 0x000000f6bebe7210 */ /* 0x0a0fe60007f7e0ff */
[----:B------:R5:W-:Y:S01]  /*6e80*/  LDGSTS.E.BYPASS.LTC128B.128 [R248+0x4100], [R134.64], !P6 ;  /* 0x0410000086f87fae */ /* 0x000be2000f101d50 */
[--C-:B------:R-:W-:Y:S03]  /*6e90*/  IMAD.X R193, R189, 0x1, R245.reuse, P0 ;  /* 0x00000001bdc17824 */ /* 0x100fe600000e06f5 */
[----:B------:R-:W5:Y:S01]  /*6ea0*/  SHFL.IDX PT, R132, R132, 0x6, 0x181f ;  /* 0x00d81f0084847f89 */ /* 0x000f6200000e0000 */
[-C--:B-1----:R-:W-:Y:S03]  /*6eb0*/  IADD3 R188, P2, R188, R246.reuse, RZ ;  /* 0x000000f6bcbc7210 */ /* 0x082fe60007f5e0ff */
[----:B------:R-:W1:Y:S04]  /*6ec0*/  SHFL.IDX PT, R194, R2, 0x5, 0x181f ;  /* 0x00b81f0002c27f89 */ /* 0x000e6800000e0000 */
[----:B------:R-:W1:Y:S04]  /*6ed0*/  SHFL.IDX PT, R2, R2, 0x6, 0x181f ;  /* 0x00d81f0002027f89 */ /* 0x000e6800000e0000 */
[----:B------:R1:W-:Y:S01]  /*6ee0*/  LDGSTS.E.BYPASS.LTC128B.128 [R248+0x4900], [R192.64], !P6 ;  /* 0x04900000c0f87fae */ /* 0x0003e2000f101d50 */
[-C--:B---3--:R-:W-:Y:S01]  /*6ef0*/  IADD3 R136, P1, R191, R246.reuse, RZ ;  /* 0x000000f6bf887210 */ /* 0x088fe20007f3e0ff */
[--C-:B--2---:R-:W-:Y:S02]  /*6f00*/  IMAD.X R191, R196, 0x1, R245.reuse, P3 ;  /* 0x00000001c4bf7824 */ /* 0x104fe400018e06f5 */
[--C-:B----4-:R-:W-:Y:S03]  /*6f10*/  IMAD.X R189, R195, 0x1, R245.reuse, P2 ;  /* 0x00000001c3bd7824 */ /* 0x110fe600010e06f5 */
[----:B------:R2:W-:Y:S01]  /*6f20*/  LDGSTS.E.BYPASS.LTC128B.128 [R248+0x5100], [R190.64], !P6 ;  /* 0x05100000bef87fae */ /* 0x0005e2000f101d50 */
[----:B-----5:R-:W-:Y:S03]  /*6f30*/  IADD3 R134, P0, R132, R246, RZ ;  /* 0x000000f684867210 */ /* 0x020fe60007f1e0ff */
[----:B------:R2:W-:Y:S01]  /*6f40*/  LDGSTS.E.BYPASS.LTC128B.128 [R248+0x5900], [R188.64], !P6 ;  /* 0x05900000bcf87fae */ /* 0x0005e2000f101d50 */
[----:B-1----:R-:W-:Y:S01]  /*6f50*/  IADD3.X R137, R194, R245, RZ, P1, !PT ;  /* 0x000000f5c2897210 */ /* 0x002fe20000ffe4ff */
[----:B------:R-:W-:Y:S04]  /*6f60*/  IMAD.X R135, R2, 0x1, R245, P0 ;  /* 0x0000000102877824 */ /* 0x000fe800000e06f5 */
[----:B------:R2:W-:Y:S04]  /*6f70*/  LDGSTS.E.BYPASS.LTC128B.128 [R248+0x6100], [R136.64], !P6 ;  /* 0x0610000088f87fae */ /* 0x0005e8000f101d50 */
[----:B------:R2:W-:Y:S01]  /*6f80*/  LDGSTS.E.BYPASS.LTC128B.128 [R248+0x6900], [R134.64], !P6 ;  /* 0x0690000086f87fae */ /* 0x0005e2000f101d50 */
[----:B------:R-:W-:-:S05]  /*6f90*/  BRA `(.L_x_21) ;  /* 0x00000cd000007947 */ /* 0x000fca0003800000 */
.L_x_20:
[----:B------:R-:W-:Y:S04]  /*6fa0*/  DEPBAR.LE SB0, 0x0 ;  /* 0x000080000000791a */ /* 0x000fe80000000000 */
[----:B------:R-:W-:Y:S01]  /*6fb0*/  BAR.SYNC.DEFER_BLOCKING 0x0 ;  /* 0x0000000000007b1d */ /* 0x000fe20000010000 */
[C---:B------:R-:W-:Y:S01]  /*6fc0*/  IMAD.WIDE.U32 R68, R249.reuse, c[0x0][0x208], RZ ;  /* 0x00008200f9447a25 */ /* 0x040fe200078e00ff */
[----:B------:R-:W-:Y:S01]  /*6fd0*/  SHF.R.S32.HI R2, RZ, 0x1f, R249 ;  /* 0x0000001fff027819 */ /* 0x000fe200000114f9 */
[----:B------:R-:W-:Y:S04]  /*6fe0*/  UISETP.GT.AND UP0, UPT, UR6, UR8, UPT ;  /* 0x000000080600728c */ /* 0x000fe8000bf04270 */
[----:B------:R-:W-:Y:S04]  /*6ff0*/  IMAD R2, R2, c[0x0][0x208], RZ ;  /* 0x0000820002027a24 */ /* 0x000fe800078e02ff */
[----:B------:R-:W-:Y:S01]  /*7000*/  IMAD R2, R249, c[0x0][0x20c], R2 ;  /* 0x00008300f9027a24 */ /* 0x000fe200078e0202 */
[----:B-----5:R-:W-:Y:S06]  /*7010*/  LDSM.16.M88.4 R112, [R234+0x7100] ;  /* 0x00710000ea70783b */ /* 0x020fec0000000200 */
[----:B------:R-:W1:Y:S06]  /*7020*/  LDSM.16.M88.4 R16, [R139+0x3900] ;  /* 0x003900008b10783b */ /* 0x000e6c0000000200 */
[----:B------:R-:W2:Y:S06]  /*7030*/  LDSM.16.M88.4 R108, [R234+0x9100] ;  /* 0x00910000ea6c783b */ /* 0x000eac0000000200 */
[----:B------:R-:W3:Y:S06]  /*7040*/  LDSM.16.M88.4 R32, [R139+0x4100] ;  /* 0x004100008b20783b */ /* 0x000eec0000000200 */
[----:B------:R-:W4:Y:S06]  /*7050*/  LDSM.16.M88.4 R48, [R139+0x4900] ;  /* 0x004900008b30783b */ /* 0x000f2c0000000200 */
[----:B------:R-:W3:Y:S06]  /*7060*/  LDSM.16.M88.4 R64, [R139+0x5100] ;  /* 0x005100008b40783b */ /* 0x000eec0000000200 */
[----:B------:R-:W3:Y:S06]  /*7070*/  LDSM.16.M88.4 R80, [R139+0x5900] ;  /* 0x005900008b50783b */ /* 0x000eec0000000200 */
[----:B------:R-:W-:Y:S01]  /*7080*/  LDSM.16.M88.4 R96, [R139+0x6100] ;  /* 0x006100008b60783b */ /* 0x000fe20000000200 */
[-C--:B-1----:R-:W-:Y:S05]  /*7090*/  HMMA.16816.F32.BF16 R4, R112, R16.reuse, RZ ;  /* 0x000000107004723c */ /* 0x082fea00000418ff */
[----:B------:R-:W-:Y:S03]  /*70a0*/  LDSM.16.M88.4 R188, [R139+0x6900] ;  /* 0x006900008bbc783b */ /* 0x000fe60000000200 */
[C---:B--2---:R-:W-:Y:S03]  /*70b0*/  HMMA.16816.F32.BF16 R8, R108.reuse, R16, RZ ;  /* 0x000000106c08723c */ /* 0x044fe600000418ff */
[----:B------:R-:W-:Y:S06]  /*70c0*/  LDSM.16.M88.4 R192, [R237+0x7100] ;  /* 0x00710000edc0783b */ /* 0x000fec0000000200 */
[----:B------:R-:W-:Y:S01]  /*70d0*/  LDSM.16.M88.4 R196, [R238] ;  /* 0x00000000eec4783b */ /* 0x000fe20000000200 */
[-C--:B------:R-:W-:Y:S05]  /*70e0*/  HMMA.16816.F32.BF16 R12, R108, R18.reuse, RZ ;  /* 0x000000126c0c723c */ /* 0x080fea00000418ff */
[----:B------:R-:W-:Y:S03]  /*70f0*/  LDSM.16.M88.4 R200, [R237+0x9100] ;  /* 0x00910000edc8783b */ /* 0x000fe60000000200 */
[C---:B------:R-:W-:Y:S03]  /*7100*/  HMMA.16816.F32.BF16 R16, R112.reuse, R18, RZ ;  /* 0x000000127010723c */ /* 0x040fe600000418ff */
[----:B------:R-:W-:Y:S05]  /*7110*/  LDSM.16.M88.4 R204, [R244] ;  /* 0x00000000f4cc783b */ /* 0x000fea0000000200 */
[-C--:B---3--:R-:W-:Y:S01]  /*7120*/  HMMA.16816.F32.BF16 R20, R112, R32.reuse, RZ ;  /* 0x000000207014723c */ /* 0x088fe200000418ff */
[----:B------:R-:W-:Y:S06]  /*7130*/  LDSM.16.M88.4 R208, [R243] ;  /* 0x00000000f3d0783b */ /* 0x000fec0000000200 */
[----:B------:R-:W-:Y:S01]  /*7140*/  LDSM.16.M88.4 R212, [R242] ;  /* 0x00000000f2d4783b */ /* 0x000fe20000000200 */
[C---:B------:R-:W-:Y:S05]  /*7150*/  HMMA.16816.F32.BF16 R24, R108.reuse, R32, RZ ;  /* 0x000000206c18723c */ /* 0x040fea00000418ff */
[----:B------:R-:W-:Y:S03]  /*7160*/  LDSM.16.M88.4 R216, [R241] ;  /* 0x00000000f1d8783b */ /* 0x000fe60000000200 */
[-C--:B------:R-:W-:Y:S03]  /*7170*/  HMMA.16816.F32.BF16 R28, R108, R34.reuse, RZ ;  /* 0x000000226c1c723c */ /* 0x080fe600000418ff */
[----:B------:R-:W-:Y:S05]  /*7180*/  LDSM.16.M88.4 R220, [R240] ;  /* 0x00000000f0dc783b */ /* 0x000fea0000000200 */
[C---:B------:R-:W-:Y:S01]  /*7190*/  HMMA.16816.F32.BF16 R32, R112.reuse, R34, RZ ;  /* 0x000000227020723c */ /* 0x040fe200000418ff */
[----:B------:R-:W-:Y:S07]  /*71a0*/  LDSM.16.M88.4 R224, [R239] ;  /* 0x00000000efe0783b */ /* 0x000fee0000000200 */
[-C--:B----4-:R-:W-:Y:S08]  /*71b0*/  HMMA.16816.F32.BF16 R36, R112, R48.reuse, RZ ;  /* 0x000000307024723c */ /* 0x090ff000000418ff */
[C---:B------:R-:W-:Y:S08]  /*71c0*/  HMMA.16816.F32.BF16 R40, R108.reuse, R48, RZ ;  /* 0x000000306c28723c */ /* 0x040ff000000418ff */
[-C--:B------:R-:W-:Y:S08]  /*71d0*/  HMMA.16816.F32.BF16 R44, R108, R50.reuse, RZ ;  /* 0x000000326c2c723c */ /* 0x080ff000000418ff */
[C---:B------:R-:W-:Y:S08]  /*71e0*/  HMMA.16816.F32.BF16 R48, R112.reuse, R50, RZ ;  /* 0x000000327030723c */ /* 0x040ff000000418ff */
[-C--:B------:R-:W-:Y:S08]  /*71f0*/  HMMA.16816.F32.BF16 R52, R112, R64.reuse, RZ ;  /* 0x000000407034723c */ /* 0x080ff000000418ff */
[C---:B------:R-:W-:Y:S07]  /*7200*/  HMMA.16816.F32.BF16 R56, R108.reuse, R64, RZ ;  /* 0x000000406c38723c */ /* 0x040fee00000418ff */
[----:B------:R-:W-:Y:S01]  /*7210*/  IMAD.IADD R65, R69, 0x1, R2 ;  /* 0x0000000145417824 */ /* 0x000fe200078e0202 */
[-C--:B------:R-:W-:Y:S01]  /*7220*/  HMMA.16816.F32.BF16 R60, R108, R66.reuse, RZ ;  /* 0x000000426c3c723c */ /* 0x080fe200000418ff */
[----:B------:R-:W-:Y:S03]  /*7230*/  IMAD.MOV.U32 R64, RZ, RZ, R68 ;  /* 0x000000ffff407224 */ /* 0x000fe600078e0044 */
[----:B------:R-:W-:Y:S01]  /*7240*/  SHF.R.S32.HI R2, RZ, 0x1f, R247 ;  /* 0x0000001fff027819 */ /* 0x000fe200000114f7 */
[C---:B------:R-:W-:Y:S03]  /*7250*/  IMAD.WIDE.U32 R72, R247.reuse, c[0x0][0x218], R64 ;  /* 0x00008600f7487a25 */ /* 0x040fe600078e0040 */
[C---:B------:R-:W-:Y:S04]  /*7260*/  HMMA.16816.F32.BF16 R64, R112.reuse, R66, RZ ;  /* 0x000000427040723c */ /* 0x040fe800000418ff */
[----:B------:R-:W-:Y:S01]  /*7270*/  IMAD R2, R2, c[0x0][0x218], RZ ;  /* 0x0000860002027a24 */ /* 0x000fe200078e02ff */
[----:B------:R-:W-:Y:S03]  /*7280*/  IADD3 R132, P1, R72, UR22, RZ ;  /* 0x0000001648847c10 */ /* 0x000fe6000ff3e0ff */
[-C--:B------:R-:W-:Y:S01]  /*7290*/  HMMA.16816.F32.BF16 R68, R112, R80.reuse, RZ ;  /* 0x000000507044723c */ /* 0x080fe200000418ff */
[----:B------:R-:W-:Y:S03]  /*72a0*/  IMAD R72, R247, c[0x0][0x21c], R2 ;  /* 0x00008700f7487a24 */ /* 0x000fe600078e0202 */
[C---:B------:R-:W-:Y:S02]  /*72b0*/  LEA R2, P0, R132.reuse, c[0x0][0x1f8], 0x1 ;  /* 0x00007e0084027a11 */ /* 0x040fe400078008ff */
[----:B------:R-:W-:Y:S03]  /*72c0*/  IADD3.X R72, R73, UR4, R72, P1, !PT ;  /* 0x0000000449487c10 */ /* 0x000fe60008ffe448 */
[----:B------:R-:W1:Y:S03]  /*72d0*/  SHFL.IDX PT, R94, R2, RZ, 0x181f ;  /* 0x00181fff025e7589 */ /* 0x000e6600000e0000 */
[----:B------:R-:W-:Y:S02]  /*72e0*/  LEA.HI.X R132, R132, c[0x0][0x1fc], R72, 0x1, P0 ;  /* 0x00007f0084847a11 */ /* 0x000fe400000f0c48 */
[C---:B------:R-:W-:Y:S01]  /*72f0*/  HMMA.16816.F32.BF16 R72, R108.reuse, R80, RZ ;  /* 0x000000506c48723c */ /* 0x040fe200000418ff */
[----:B------:R-:W2:Y:S06]  /*7300*/  SHFL.IDX PT, R92, R2, 0x1, 0x181f ;  /* 0x00381f00025c7f89 */ /* 0x000eac00000e0000 */
[----:B------:R-:W3:Y:S01]  /*7310*/  SHFL.IDX PT, R88, R132, RZ, 0x181f ;  /* 0x00181fff84587589 */ /* 0x000ee200000e0000 */
[-C--:B------:R-:W-:Y:S05]  /*7320*/  HMMA.16816.F32.BF16 R76, R108, R82.reuse, RZ ;  /* 0x000000526c4c723c */ /* 0x080fea00000418ff */
[----:B------:R-:W4:Y:S03]  /*7330*/  SHFL.IDX PT, R89, R132, 0x1, 0x181f ;  /* 0x00381f0084597f89 */ /* 0x000f2600000e0000 */
[C---:B------:R-:W-:Y:S03]  /*7340*/  HMMA.16816.F32.BF16 R80, R112.reuse, R82, RZ ;  /* 0x000000527050723c */ /* 0x040fe600000418ff */
[----:B------:R-:W4:Y:S01]  /*7350*/  SHFL.IDX PT, R100, R2, 0x2, 0x181f ;  /* 0x00581f0002647f89 */ /* 0x000f2200000e0000 */
[-C--:B-1----:R-:W-:Y:S04]  /*7360*/  IADD3 R94, P1, R94, R246.reuse, RZ ;  /* 0x000000f65e5e7210 */ /* 0x082fe80007f3e0ff */
[-C--:B------:R-:W-:Y:S01]  /*7370*/  HMMA.16816.F32.BF16 R84, R112, R96.reuse, RZ ;  /* 0x000000607054723c */ /* 0x080fe200000418ff */
[----:B------:R-:W1:Y:S03]  /*7380*/  SHFL.IDX PT, R103, R132, 0x2, 0x181f ;  /* 0x00581f0084677f89 */ /* 0x000e6600000e0000 */
[-C--:B--2---:R-:W-:Y:S03]  /*7390*/  IADD3 R92, P0, R92, R246.reuse, RZ ;  /* 0x000000f65c5c7210 */ /* 0x084fe60007f1e0ff */
[----:B------:R-:W2:Y:S01]  /*73a0*/  SHFL.IDX PT, R101, R2, 0x3, 0x181f ;  /* 0x00781f0002657f89 */ /* 0x000ea200000e0000 */
[--C-:B---3--:R-:W-:Y:S05]  /*73b0*/  IMAD.X R95, R88, 0x1, R245.reuse, P1 ;  /* 0x00000001585f7824 */ /* 0x108fea00008e06f5 */
[----:B------:R-:W3:Y:S01]  /*73c0*/  SHFL.IDX PT, R104, R132, 0x3, 0x181f ;  /* 0x00781f0084687f89 */ /* 0x000ee200000e0000 */
[--C-:B----4-:R-:W-:Y:S02]  /*73d0*/  IMAD.X R93, R89, 0x1, R245.reuse, P0 ;  /* 0x00000001595d7824 */ /* 0x110fe400000e06f5 */
[C---:B------:R-:W-:Y:S03]  /*73e0*/  HMMA.16816.F32.BF16 R88, R108.reuse, R96, RZ ;  /* 0x000000606c58723c */ /* 0x040fe600000418ff */
[----:B------:R-:W4:Y:S04]  /*73f0*/  SHFL.IDX PT, R102, R2, 0x4, 0x181f ;  /* 0x00981f0002667f89 */ /* 0x000f2800000e0000 */
[-C--:B------:R-:W-:Y:S02]  /*7400*/  IADD3 R96, P0, R100, R246.reuse, RZ ;  /* 0x000000f664607210 */ /* 0x080fe40007f1e0ff */
[----:B------:R-:W4:Y:S03]  /*7410*/  SHFL.IDX PT, R106, R132, 0x4, 0x181f ;  /* 0x00981f00846a7f89 */ /* 0x000f2600000e0000 */
[-C--:B-1----:R-:W-:Y:S03]  /*7420*/  IADD3.X R97, R103, R245.reuse, RZ, P0, !PT ;  /* 0x000000f567617210 */ /* 0x082fe600007fe4ff */
[----:B------:R-:W1:Y:S01]  /*7430*/  SHFL.IDX PT, R105, R2, 0x5, 0x181f ;  /* 0x00b81f0002697f89 */ /* 0x000e6200000e0000 */
[-C--:B--2---:R-:W-:Y:S05]  /*7440*/  IADD3 R100, P1, R101, R246.reuse, RZ ;  /* 0x000000f665647210 */ /* 0x084fea0007f3e0ff */
[----:B------:R2:W-:Y:S01]  /*7450*/  LDGSTS.E.BYPASS.LTC128B.128 [R250], [R94.64], !P6 ;  /* 0x000000005efa7fae */ /* 0x0005e2000f101d50 */
[--C-:B---3--:R-:W-:Y:S05]  /*7460*/  IMAD.X R101, R104, 0x1, R245.reuse, P1 ;  /* 0x0000000168657824 */ /* 0x108fea00008e06f5 */
[----:B------:R-:W3:Y:S01]  /*7470*/  SHFL.IDX PT, R107, R132, 0x5, 0x181f ;  /* 0x00b81f00846b7f89 */ /* 0x000ee200000e0000 */
[-C--:B----4-:R-:W-:Y:S05]  /*7480*/  IADD3 R102, P0, R102, R246.reuse, RZ ;  /* 0x000000f666667210 */ /* 0x090fea0007f1e0ff */
[----:B------:R2:W-:Y:S01]  /*7490*/  LDGSTS.E.BYPASS.LTC128B.128 [R250+0x800], [R92.64], !P6 ;  /* 0x008000005cfa7fae */ /* 0x0005e2000f101d50 */
[--C-:B------:R-:W-:Y:S05]  /*74a0*/  IMAD.X R103, R106, 0x1, R245.reuse, P0 ;  /* 0x000000016a677824 */ /* 0x100fea00000e06f5 */
[----:B------:R4:W-:Y:S01]  /*74b0*/  LDGSTS.E.BYPASS.LTC128B.128 [R250+0x1000], [R96.64], !P6 ;  /* 0x0100000060fa7fae */ /* 0x0009e2000f101d50 */
[-C--:B-1----:R-:W-:Y:S05]  /*74c0*/  IADD3 R104, P0, R105, R246.reuse, RZ ;  /* 0x000000f669687210 */ /* 0x082fea0007f1e0ff */
[----:B------:R1:W-:Y:S06]  /*74d0*/  LDGSTS.E.BYPASS.LTC128B.128 [R250+0x1800], [R100.64], !P6 ;  /* 0x0180000064fa7fae */ /* 0x0003ec000f101d50 */
[----:B------:R1:W-:Y:S01]  /*74e0*/  LDGSTS.E.BYPASS.LTC128B.128 [R250+0x2000], [R102.64], !P6 ;  /* 0x0200000066fa7fae */ /* 0x0003e2000f101d50 */
[----:B---3--:R-:W-:Y:S05]  /*74f0*/  IADD3.X R105, R107, R245, RZ, P0, !PT ;  /* 0x000000f56b697210 */ /* 0x008fea00007fe4ff */
[----:B------:R3:W-:Y:S01]  /*7500*/  LDGSTS.E.BYPASS.LTC128B.128 [R250+0x2800], [R104.64], !P6 ;  /* 0x0280000068fa7fae */ /* 0x0007e2000f101d50 */
[-C--:B--2---:R-:W-:Y:S05]  /*7510*/  HMMA.16816.F32.BF16 R92, R108, R98.reuse, RZ ;  /* 0x000000626c5c723c */ /* 0x084fea00000418ff */
[----:B------:R-:W2:Y:S03]  /*7520*/  SHFL.IDX PT, R2, R2, 0x6, 0x181f ;  /* 0x00d81f0002027f89 */ /* 0x000ea600000e0000 */
[C---:B----4-:R-:W-:Y:S03]  /*7530*/  HMMA.16816.F32.BF16 R96, R112.reuse, R98, RZ ;  /* 0x000000627060723c */ /* 0x050fe600000418ff */
[----:B------:R-:W4:Y:S05]  /*7540*/  SHFL.IDX PT, R132, R132, 0x6, 0x181f ;  /* 0x00d81f0084847f89 */ /* 0x000f2a00000e0000 */
[-C--:B-1----:R-:W-:Y:S08]  /*7550*/  HMMA.16816.F32.BF16 R100, R112, R188.reuse, RZ ;  /* 0x000000bc7064723c */ /* 0x082ff000000418ff */
[C---:B---3--:R-:W-:Y:S04]  /*7560*/  HMMA.16816.F32.BF16 R104, R108.reuse, R188, RZ ;  /* 0x000000bc6c68723c */ /* 0x048fe800000418ff */
[----:B--2---:R-:W-:Y:S04]  /*7570*/  IADD3 R134, P0, R2, R246, RZ ;  /* 0x000000f602867210 */ /* 0x004fe80007f1e0ff */
[-C--:B------:R-:W-:Y:S01]  /*7580*/  HMMA.16816.F32.BF16 R108, R108, R190.reuse, RZ ;  /* 0x000000be6c6c723c */ /* 0x080fe200000418ff */
[----:B----4-:R-:W-:Y:S01]  /*7590*/  IMAD.X R135, R132, 0x1, R245, P0 ;  /* 0x0000000184877824 */ /* 0x010fe200000e06f5 */
[----:B------:R-:W-:Y:S04]  /*75a0*/  PLOP3.LUT P0, PT, PT, PT, UP0, 0x80, 0x0 ;  /* 0x000000000000781c */ /* 0x000fe80003f0f008 */
[----:B------:R1:W-:Y:S02]  /*75b0*/  LDGSTS.E.BYPASS.LTC128B.128 [R250+0x3000], [R134.64], !P6 ;  /* 0x0300000086fa7fae */ /* 0x0003e4000f101d50 */
[----:B------:R-:W-:Y:S04]  /*75c0*/  HMMA.16816.F32.BF16 R112, R112, R190, RZ ;  /* 0x000000be7070723c */ /* 0x000fe800000418ff */
[----:B------:R-:W-:Y:S04]  /*75d0*/  LDSM.16.M88.4 R188, [R235+0x7100] ;  /* 0x00710000ebbc783b */ /* 0x000fe80000000200 */
[-C--:B------:R-:W-:Y:S02]  /*75e0*/  HMMA.16816.F32.BF16 R4, R192, R196.reuse, R4 ;  /* 0x000000c4c004723c */ /* 0x080fe40000041804 */
[----:B------:R-:W0:Y:S06]  /*75f0*/  LDGDEPBAR ;  /* 0x00000000000079af */ /* 0x000e2c0000000000 */
[C---:B------:R-:W-:Y:S08]  /*7600*/  HMMA.16816.F32.BF16 R8, R200.reuse, R196, R8 ;  /* 0x000000c4c808723c */ /* 0x040ff00000041808 */
[-C--:B------:R-:W-:Y:S08]  /*7610*/  HMMA.16816.F32.BF16 R12, R200, R198.reuse, R12 ;  /* 0x000000c6c80c723c */ /* 0x080ff0000004180c */
[C---:B------:R-:W-:Y:S01]  /*7620*/  HMMA.16816.F32.BF16 R16, R192.reuse, R198, R16 ;  /* 0x000000c6c010723c */ /* 0x040fe20000041810 */
[----:B------:R-:W2:Y:S07]  /*7630*/  LDSM.16.M88.4 R196, [R233+0x3900] ;  /* 0x00390000e9c4783b */ /* 0x000eae0000000200 */
[-C--:B------:R-:W-:Y:S08]  /*7640*/  HMMA.16816.F32.BF16 R20, R192, R204.reuse, R20 ;  /* 0x000000ccc014723c */ /* 0x080ff00000041814 */
[C---:B------:R-:W-:Y:S08]  /*7650*/  HMMA.16816.F32.BF16 R24, R200.reuse, R204, R24 ;  /* 0x000000ccc818723c */ /* 0x040ff00000041818 */
[-C--:B------:R-:W-:Y:S08]  /*7660*/  HMMA.16816.F32.BF16 R28, R200, R206.reuse, R28 ;  /* 0x000000cec81c723c */ /* 0x080ff0000004181c */
[C---:B------:R-:W-:Y:S01]  /*7670*/  HMMA.16816.F32.BF16 R32, R192.reuse, R206, R32 ;  /* 0x000000cec020723c */ /* 0x040fe20000041820 */
[----:B------:R-:W3:Y:S07]  /*7680*/  LDSM.16.M88.4 R204, [R235+0x9100] ;  /* 0x00910000ebcc783b */ /* 0x000eee0000000200 */
[-C--:B------:R-:W-:Y:S08]  /*7690*/  HMMA.16816.F32.BF16 R36, R192, R208.reuse, R36 ;  /* 0x000000d0c024723c */ /* 0x080ff00000041824 */
[C---:B------:R-:W-:Y:S08]  /*76a0*/  HMMA.16816.F32.BF16 R40, R200.reuse, R208, R40 ;  /* 0x000000d0c828723c */ /* 0x040ff00000041828 */
[-C--:B------:R-:W-:Y:S08]  /*76b0*/  HMMA.16816.F32.BF16 R44, R200, R210.reuse, R44 ;  /* 0x000000d2c82c723c */ /* 0x080ff0000004182c */
[C---:B------:R-:W-:Y:S01]  /*76c0*/  HMMA.16816.F32.BF16 R48, R192.reuse, R210, R48 ;  /* 0x000000d2c030723c */ /* 0x040fe20000041830 */
[----:B------:R-:W4:Y:S07]  /*76d0*/  LDSM.16.M88.4 R208, [R233+0x4100] ;  /* 0x00410000e9d0783b */ /* 0x000f2e0000000200 */
[-C--:B------:R-:W-:Y:S08]  /*76e0*/  HMMA.16816.F32.BF16 R52, R192, R212.reuse, R52 ;  /* 0x000000d4c034723c */ /* 0x080ff00000041834 */
[C---:B------:R-:W-:Y:S08]  /*76f0*/  HMMA.16816.F32.BF16 R56, R200.reuse, R212, R56 ;  /* 0x000000d4c838723c */ /* 0x040ff00000041838 */
[-C--:B------:R-:W-:Y:S08]  /*7700*/  HMMA.16816.F32.BF16 R60, R200, R214.reuse, R60 ;  /* 0x000000d6c83c723c */ /* 0x080ff0000004183c */
[C---:B------:R-:W-:Y:S01]  /*7710*/  HMMA.16816.F32.BF16 R64, R192.reuse, R214, R64 ;  /* 0x000000d6c040723c */ /* 0x040fe20000041840 */
[----:B------:R-:W1:Y:S07]  /*7720*/  LDSM.16.M88.4 R212, [R233+0x4900] ;  /* 0x00490000e9d4783b */ /* 0x000e6e0000000200 */
        /* <DEDUP_REMOVED lines=9> */
[----:B------:R-:W-:Y:S07]  /*77c0*/  LDSM.16.M88.4 R220, [R232+0x1000] ;  /* 0x00100000e8dc783b */ /* 0x000fee0000000200 */
[-C--:B------:R-:W-:Y:S08]  /*77d0*/  HMMA.16816.F32.BF16 R100, R192, R224.reuse, R100 ;  /* 0x000000e0c064723c */ /* 0x080ff00000041864 */
[C---:B------:R-:W-:Y:S08]  /*77e0*/  HMMA.16816.F32.BF16 R104, R200.reuse, R224, R104 ;  /* 0x000000e0c868723c */ /* 0x040ff00000041868 */
[-C--:B------:R-:W-:Y:S01]  /*77f0*/  HMMA.16816.F32.BF16 R108, R200, R226.reuse, R108 ;  /* 0x000000e2c86c723c */ /* 0x080fe2000004186c */
[----:B------:R-:W1:Y:S07]  /*7800*/  LDSM.16.M88.4 R200, [R233+0x5900] ;  /* 0x00590000e9c8783b */ /* 0x000e6e0000000200 */
[----:B------:R-:W-:Y:S01]  /*7810*/  HMMA.16816.F32.BF16 R112, R192, R226, R112 ;  /* 0x000000e2c070723c */ /* 0x000fe20000041870 */
[----:B------:R-:W1:Y:S06]  /*7820*/  LDSM.16.M88.4 R192, [R233+0x6100] ;  /* 0x00610000e9c0783b */ /* 0x000e6c0000000200 */
[----:B------:R-:W-:Y:S01]  /*7830*/  LDSM.16.M88.4 R224, [R232+0x1800] ;  /* 0x00180000e8e0783b */ /* 0x000fe20000000200 */
[-C--:B--2---:R-:W-:Y:S08]  /*7840*/  HMMA.16816.F32.BF16 R4, R188, R196.reuse, R4 ;  /* 0x000000c4bc04723c */ /* 0x084ff00000041804 */
[C---:B---3--:R-:W-:Y:S08]  /*7850*/  HMMA.16816.F32.BF16 R8, R204.reuse, R196, R8 ;  /* 0x000000c4cc08723c */ /* 0x048ff00000041808 */
[-C--:B------:R-:W-:Y:S08]  /*7860*/  HMMA.16816.F32.BF16 R12, R204, R198.reuse, R12 ;  /* 0x000000c6cc0c723c */ /* 0x080ff0000004180c */
[C---:B------:R-:W-:Y:S01]  /*7870*/  HMMA.16816.F32.BF16 R16, R188.reuse, R198, R16 ;  /* 0x000000c6bc10723c */ /* 0x040fe20000041810 */
[----:B------:R-:W2:Y:S07]  /*7880*/  LDSM.16.M88.4 R196, [R233+0x6900] ;  /* 0x00690000e9c4783b */ /* 0x000eae0000000200 */
[-C--:B----4-:R-:W-:Y:S08]  /*7890*/  HMMA.16816.F32.BF16 R20, R188, R208.reuse, R20 ;  /* 0x000000d0bc14723c */ /* 0x090ff00000041814 */
[C---:B------:R-:W-:Y:S08]  /*78a0*/  HMMA.16816.F32.BF16 R24, R204.reuse, R208, R24 ;  /* 0x000000d0cc18723c */ /* 0x040ff00000041818 */
[-C--:B------:R-:W-:Y:S08]  /*78b0*/  HMMA.16816.F32.BF16 R28, R204, R210.reuse, R28 ;  /* 0x000000d2cc1c723c */ /* 0x080ff0000004181c */
[C---:B------:R-:W-:Y:S01]  /*78c0*/  HMMA.16816.F32.BF16 R32, R188.reuse, R210, R32 ;  /* 0x000000d2bc20723c */ /* 0x040fe20000041820 */
[----:B------:R-:W-:Y:S07]  /*78d0*/  LDSM.16.M88.4 R208, [R232] ;  /* 0x00000000e8d0783b */ /* 0x000fee0000000200 */
[-C--:B-1----:R-:W-:Y:S08]  /*78e0*/  HMMA.16816.F32.BF16 R36, R188, R212.reuse, R36 ;  /* 0x000000d4bc24723c */ /* 0x082ff00000041824 */
[C---:B------:R-:W-:Y:S08]  /*78f0*/  HMMA.16816.F32.BF16 R40, R204.reuse, R212, R40 ;  /* 0x000000d4cc28723c */ /* 0x040ff00000041828 */
[-C--:B------:R-:W-:Y:S08]  /*7900*/  HMMA.16816.F32.BF16 R44, R204, R214.reuse, R44 ;  /* 0x000000d6cc2c723c */ /* 0x080ff0000004182c */
[C---:B------:R-:W-:Y:S01]  /*7910*/  HMMA.16816.F32.BF16 R48, R188.reuse, R214, R48 ;  /* 0x000000d6bc30723c */ /* 0x040fe20000041830 */
[----:B------:R-:W-:Y:S07]  /*7920*/  LDSM.16.M88.4 R212, [R236+0x9100] ;  /* 0x00910000ecd4783b */ /* 0x000fee0000000200 */
[-C--:B------:R-:W-:Y:S08]  /*7930*/  HMMA.16816.F32.BF16 R52, R188, R216.reuse, R52 ;  /* 0x000000d8bc34723c */ /* 0x080ff00000041834 */
        /* <DEDUP_REMOVED lines=13> */
[----:B------:R-:W3:Y:S07]  /*7a10*/  LDSM.16.M88.4 R192, [R232+0x2000] ;  /* 0x00200000e8c0783b */ /* 0x000eee0000000200 */
[-C--:B--2---:R-:W-:Y:S08]  /*7a20*/  HMMA.16816.F32.BF16 R100, R188, R196.reuse, R100 ;  /* 0x000000c4bc64723c */ /* 0x084ff00000041864 */
[C---:B------:R-:W-:Y:S08]  /*7a30*/  HMMA.16816.F32.BF16 R104, R204.reuse, R196, R104 ;  /* 0x000000c4cc68723c */ /* 0x040ff00000041868 */
[-C--:B------:R-:W-:Y:S01]  /*7a40*/  HMMA.16816.F32.BF16 R108, R204, R198.reuse, R108 ;  /* 0x000000c6cc6c723c */ /* 0x080fe2000004186c */
[----:B------:R-:W2:Y:S07]  /*7a50*/  LDSM.16.M88.4 R204, [R232+0x2800] ;  /* 0x00280000e8cc783b */ /* 0x000eae0000000200 */
[----:B------:R-:W-:Y:S01]  /*7a60*/  HMMA.16816.F32.BF16 R112, R188, R198, R112 ;  /* 0x000000c6bc70723c */ /* 0x000fe20000041870 */
[----:B------:R-:W4:Y:S01]  /*7a70*/  LDSM.16.M88.4 R188, [R232+0x3000] ;  /* 0x00300000e8bc783b */ /* 0x000f220000000200 */
[----:B------:R-:W-:Y:S05]  /*7a80*/  DEPBAR.LE SB0, 0x0 ;  /* 0x000080000000791a */ /* 0x000fea0000000000 */
[----:B------:R-:W-:Y:S01]  /*7a90*/  BAR.SYNC.DEFER_BLOCKING 0x0 ;  /* 0x0000000000007b1d */ /* 0x000fe20000010000 */
[-C--:B-1----:R-:W-:Y:S08]  /*7aa0*/  HMMA.16816.F32.BF16 R4, R200, R208.reuse, R4 ;  /* 0x000000d0c804723c */ /* 0x082ff00000041804 */
[C---:B------:R-:W-:Y:S08]  /*7ab0*/  HMMA.16816.F32.BF16 R8, R212.reuse, R208, R8 ;  /* 0x000000d0d408723c */ /* 0x040ff00000041808 */
[-C--:B------:R-:W-:Y:S08]  /*7ac0*/  HMMA.16816.F32.BF16 R12, R212, R210.reuse, R12 ;  /* 0x000000d2d40c723c */ /* 0x080ff0000004180c */
        /* <DEDUP_REMOVED lines=13> */
[-C--:B---3--:R-:W-:Y:S08]  /*7ba0*/  HMMA.16816.F32.BF16 R68, R200, R192.reuse, R68 ;  /* 0x000000c0c844723c */ /* 0x088ff00000041844 */
[C---:B------:R-:W-:Y:S08]  /*7bb0*/  HMMA.16816.F32.BF16 R72, R212.reuse, R192, R72 ;  /* 0x000000c0d448723c */ /* 0x040ff00000041848 */
[-C--:B------:R-:W-:Y:S08]  /*7bc0*/  HMMA.16816.F32.BF16 R76, R212, R194.reuse, R76 ;  /* 0x000000c2d44c723c */ /* 0x080ff0000004184c */
[C---:B------:R-:W-:Y:S08]  /*7bd0*/  HMMA.16816.F32.BF16 R80, R200.reuse, R194, R80 ;  /* 0x000000c2c850723c */ /* 0x040ff00000041850 */
[-C--:B--2---:R-:W-:Y:S08]  /*7be0*/  HMMA.16816.F32.BF16 R84, R200, R204.reuse, R84 ;  /* 0x000000ccc854723c */ /* 0x084ff00000041854 */
[C---:B------:R-:W-:Y:S08]  /*7bf0*/  HMMA.16816.F32.BF16 R88, R212.reuse, R204, R88 ;  /* 0x000000ccd458723c */ /* 0x040ff00000041858 */
[-C--:B------:R-:W-:Y:S08]  /*7c00*/  HMMA.16816.F32.BF16 R92, R212, R206.reuse, R92 ;  /* 0x000000ced45c723c */ /* 0x080ff0000004185c */
[C---:B------:R-:W-:Y:S08]  /*7c10*/  HMMA.16816.F32.BF16 R96, R200.reuse, R206, R96 ;  /* 0x000000cec860723c */ /* 0x040ff00000041860 */
[-C--:B----4-:R-:W-:Y:S08]  /*7c20*/  HMMA.16816.F32.BF16 R100, R200, R188.reuse, R100 ;  /* 0x000000bcc864723c */ /* 0x090ff00000041864 */
[C---:B------:R-:W-:Y:S08]  /*7c30*/  HMMA.16816.F32.BF16 R104, R212.reuse, R188, R104 ;  /* 0x000000bcd468723c */ /* 0x040ff00000041868 */
[-C--:B------:R-:W-:Y:S08]  /*7c40*/  HMMA.16816.F32.BF16 R108, R212, R190.reuse, R108 ;  /* 0x000000bed46c723c */ /* 0x080ff0000004186c */
[----:B------:R-:W-:Y:S01]  /*7c50*/  HMMA.16816.F32.BF16 R112, R200, R190, R112 ;  /* 0x000000bec870723c */ /* 0x000fe20000041870 */
[----:B------:R-:W-:-:S07]  /*7c60*/  @P0 BRA `(.L_x_22) ;  /* 0xffffef3000000947 */ /* 0x000fce000383ffff */
.L_x_21:
[----:B------:R-:W-:Y:S01]  /*7c70*/  FMNMX.FTZ R2, R4, R0, !PT ;  /* 0x0000000004027209 */ /* 0x000fe20007810000 */
[----:B------:R-:W0:Y:S01]  /*7c80*/  LDGDEPBAR ;  /* 0x00000000000079af */ /* 0x000e220000000000 */
[----:B--2---:R-:W-:Y:S01]  /*7c90*/  FMNMX.FTZ R134, R6, R3, !PT ;  /* 0x0000000306867209 */ /* 0x004fe20007810000 */
[----:B------:R-:W-:Y:S01]  /*7ca0*/  UISETP.GT.AND UP0, UPT, UR6, UR8, UPT ;  /* 0x000000080600728c */ /* 0x000fe2000bf04270 */
[----:B------:R-:W-:Y:S01]  /*7cb0*/  FMNMX.FTZ R2, R5, R2, !PT ;  /* 0x0000000205027209 */ /* 0x000fe20007810000 */
[----:B------:R-:W-:Y:S01]  /*7cc0*/  UIADD3 UR6, UR6, -0x1, URZ ;  /* 0xffffffff06067890 */ /* 0x000fe2000fffe03f */
[----:B------:R-:W-:Y:S02]  /*7cd0*/  FMNMX.FTZ R134, R7, R134, !PT ;  /* 0x0000008607867209 */ /* 0x000fe40007810000 */
        /* <DEDUP_REMOVED lines=76> */
[----:B------:R-:W-:Y:S01]  /*81a0*/  FMNMX.FTZ R134, R103, R134, !PT ;  /* 0x0000008667867209 */ /* 0x000fe20007810000 */
[----:B------:R-:W1:Y:S01]  /*81b0*/  SHFL.BFLY PT, R188, R2, 0x2, 0x1f ;  /* 0x0c401f0002bc7f89 */ /* 0x000e6200000e0000 */
[----:B------:R-:W-:Y:S02]  /*81c0*/  FMNMX.FTZ R132, R76, R132, !PT ;  /* 0x000000844c847209 */ /* 0x000fe40007810000 */
[----:B------:R-:W-:Y:S02]  /*81d0*/  FMNMX.FTZ R135, R43, R135, !PT ;  /* 0x000000872b877209 */ /* 0x000fe40007810000 */
[----:B------:R-:W-:Y:S02]  /*81e0*/  FMNMX.FTZ R134, R114, R134, !PT ;  /* 0x0000008672867209 */ /* 0x000fe40007810000 */
[----:B------:R-:W-:Y:S02]  /*81f0*/  FMNMX.FTZ R132, R77, R132, !PT ;  /* 0x000000844d847209 */ /* 0x000fe40007810000 */
[----:B------:R-:W-:Y:S02]  /*8200*/  FMNMX.FTZ R134, R115, R134, !PT ;  /* 0x0000008673867209 */ /* 0x000fe40007810000 */
[----:B------:R-:W-:Y:S02]  /*8210*/  FMNMX.FTZ R135, R46, R135, !PT ;  /* 0x000000872e877209 */ /* 0x000fe40007810000 */
[----:B------:R-:W-:Y:S01]  /*8220*/  FMNMX.FTZ R132, R88, R132, !PT ;  /* 0x0000008458847209 */ /* 0x000fe20007810000 */
[----:B------:R-:W2:Y:S01]  /*8230*/  SHFL.BFLY PT, R137, R134, 0x2, 0x1f ;  /* 0x0c401f0086897f89 */ /* 0x000ea200000e0000 */
        /* <DEDUP_REMOVED lines=12> */
[----:B-1----:R-:W-:Y:S02]  /*8300*/  FMNMX.FTZ R2, R2, R188, !PT ;  /* 0x000000bc02027209 */ /* 0x002fe40007810000 */
[----:B------:R-:W-:Y:S02]  /*8310*/  FMNMX.FTZ R135, R75, R135, !PT ;  /* 0x000000874b877209 */ /* 0x000fe40007810000 */
[----:B--2---:R-:W-:Y:S01]  /*8320*/  FMNMX.FTZ R134, R134, R137, !PT ;  /* 0x0000008986867209 */ /* 0x004fe20007810000 */
[----:B------:R-:W1:Y:S01]  /*8330*/  SHFL.BFLY PT, R189, R2, 0x1, 0x1f ;  /* 0x0c201f0002bd7f89 */ /* 0x000e6200000e0000 */
[----:B------:R-:W-:Y:S02]  /*8340*/  FMNMX.FTZ R132, R109, R132, !PT ;  /* 0x000000846d847209 */ /* 0x000fe40007810000 */
[----:B------:R-:W-:Y:S02]  /*8350*/  FMNMX.FTZ R135, R78, R135, !PT ;  /* 0x000000874e877209 */ /* 0x000fe40007810000 */
[----:B------:R-:W-:Y:S02]  /*8360*/  PLOP3.LUT P0, PT, PT, PT, UP0, 0x80, 0x0 ;  /* 0x000000000000781c */ /* 0x000fe40003f0f008 */
[----:B------:R-:W-:Y:S01]  /*8370*/  FMNMX.FTZ R135, R79, R135, !PT ;  /* 0x000000874f877209 */ /* 0x000fe20007810000 */
[----:B------:R-:W-:Y:S03]  /*8380*/  SHFL.BFLY PT, R188, R134, 0x1, 0x1f ;  /* 0x0c201f0086bc7f89 */ /* 0x000fe600000e0000 */
[----:B------:R-:W-:Y:S04]  /*8390*/  FMNMX.FTZ R135, R90, R135, !PT ;  /* 0x000000875a877209 */ /* 0x000fe80007810000 */
[----:B------:R-:W-:Y:S01]  /*83a0*/  FMNMX.FTZ R135, R91, R135, !PT ;  /* 0x000000875b877209 */ /* 0x000fe20007810000 */
[----:B------:R-:W2:Y:S03]  /*83b0*/  SHFL.BFLY PT, R136, R132, 0x2, 0x1f ;  /* 0x0c401f0084887f89 */ /* 0x000ea600000e0000 */
[----:B------:R-:W-:Y:S02]  /*83c0*/  FMNMX.FTZ R135, R94, R135, !PT ;  /* 0x000000875e877209 */ /* 0x000fe40007810000 */
[----:B-1----:R-:W-:Y:S02]  /*83d0*/  FMNMX.FTZ R137, R2, R189, !PT ;  /* 0x000000bd02897209 */ /* 0x002fe40007810000 */
[----:B------:R-:W-:Y:S03]  /*83e0*/  FMNMX.FTZ R2, R95, R135, !PT ;  /* 0x000000875f027209 */ /* 0x000fe60007810000 */
[C---:B------:R-:W-:Y:S01]  /*83f0*/  FMUL.FTZ R193, R137.reuse, c[0x0][0x2d0] ;  /* 0x0000b40089c17a20 */ /* 0x040fe20000410000 */
[----:B------:R-:W-:Y:S01]  /*8400*/  FMNMX.FTZ R135, R106, R2, !PT ;  /* 0x000000026a877209 */ /* 0x000fe20007810000 */
[----:B------:R-:W-:Y:S02]  /*8410*/  FADD.FTZ R0, -R137, R0 ;  /* 0x0000000089007221 */ /* 0x000fe40000010100 */
[--C-:B------:R-:W-:Y:S02]  /*8420*/  FFMA.FTZ R20, R20, c[0x0][0x2d0], -R193.reuse ;  /* 0x0000b40014147a23 */ /* 0x100fe400000108c1 */
[--C-:B------:R-:W-:Y:S02]  /*8430*/  FFMA.FTZ R21, R21, c[0x0][0x2d0], -R193.reuse ;  /* 0x0000b40015157a23 */ /* 0x100fe400000108c1 */
[----:B------:R-:W-:Y:S01]  /*8440*/  MUFU.EX2 R196, R20 ;  /* 0x0000001400c47308 */ /* 0x000fe20000000800 */
[--C-:B------:R-:W-:Y:S02]  /*8450*/  FFMA.FTZ R52, R52, c[0x0][0x2d0], -R193.reuse ;  /* 0x0000b40034347a23 */ /* 0x100fe400000108c1 */
[--C-:B------:R-:W-:Y:S01]  /*8460*/  FFMA.FTZ R53, R53, c[0x0][0x2d0], -R193.reuse ;  /* 0x0000b40035357a23 */ /* 0x100fe200000108c1 */
[----:B--2---:R-:W-:Y:S01]  /*8470*/  FMNMX.FTZ R132, R132, R136, !PT ;  /* 0x0000008884847209 */ /* 0x004fe20007810000 */
[--C-:B------:R-:W-:Y:S01]  /*8480*/  FFMA.FTZ R64, R64, c[0x0][0x2d0], -R193.reuse ;  /* 0x0000b40040407a23 */ /* 0x100fe200000108c1 */
[----:B------:R-:W-:Y:S01]  /*8490*/  FMNMX.FTZ R136, R134, R188, !PT ;  /* 0x000000bc86887209 */ /* 0x000fe20007810000 */
[--C-:B------:R-:W-:Y:S02]  /*84a0*/  FFMA.FTZ R65, R65, c[0x0][0x2d0], -R193.reuse ;  /* 0x0000b40041417a23 */ /* 0x100fe400000108c1 */
[----:B------:R-:W1:Y:S01]  /*84b0*/  SHFL.BFLY PT, R190, R132, 0x1, 0x1f ;  /* 0x0c201f0084be7f89 */ /* 0x000e6200000e0000 */
[----:B------:R-:W-:Y:S01]  /*84c0*/  MUFU.EX2 R195, R21 ;  /* 0x0000001500c37308 */ /* 0x000fe20000000800 */
[--C-:B------:R-:W-:Y:S02]  /*84d0*/  FFMA.FTZ R68, R68, c[0x0][0x2d0], -R193.reuse ;  /* 0x0000b40044447a23 */ /* 0x100fe400000108c1 */
[--C-:B------:R-:W-:Y:S02]  /*84e0*/  FFMA.FTZ R69, R69, c[0x0][0x2d0], -R193.reuse ;  /* 0x0000b40045457a23 */ /* 0x100fe400000108c1 */
[----:B------:R-:W-:Y:S02]  /*84f0*/  FMUL.FTZ R192, R136, c[0x0][0x2d0] ;  /* 0x0000b40088c07a20 */ /* 0x000fe40000410000 */
[--C-:B------:R-:W-:Y:S02]  /*8500*/  FFMA.FTZ R16, R16, c[0x0][0x2d0], -R193.reuse ;  /* 0x0000b40010107a23 */ /* 0x100fe400000108c1 */
[--C-:B------:R-:W-:Y:S02]  /*8510*/  FFMA.FTZ R22, R22, c[0x0][0x2d0], -R192.reuse ;  /* 0x0000b40016167a23 */ /* 0x100fe400000108c0 */
[----:B------:R-:W-:Y:S01]  /*8520*/  MUFU.EX2 R221, R16 ;  /* 0x0000001000dd7308 */ /* 0x000fe20000000800 */
[--C-:B------:R-:W-:Y:S02]  /*8530*/  FFMA.FTZ R23, R23, c[0x0][0x2d0], -R192.reuse ;  /* 0x0000b40017177a23 */ /* 0x100fe400000108c0 */
[--C-:B------:R-:W-:Y:S02]  /*8540*/  FFMA.FTZ R54, R54, c[0x0][0x2d0], -R192.reuse ;  /* 0x0000b40036367a23 */ /* 0x100fe400000108c0 */
[--C-:B------:R-:W-:Y:S02]  /*8550*/  FFMA.FTZ R55, R55, c[0x0][0x2d0], -R192.reuse ;  /* 0x0000b40037377a23 */ /* 0x100fe400000108c0 */
[--C-:B------:R-:W-:Y:S02]  /*8560*/  FFMA.FTZ R66, R66, c[0x0][0x2d0], -R192.reuse ;  /* 0x0000b40042427a23 */ /* 0x100fe400000108c0 */
[--C-:B------:R-:W-:Y:S01]  /*8570*/  FFMA.FTZ R67, R67, c[0x0][0x2d0], -R192.reuse ;  /* 0x0000b40043437a23 */ /* 0x100fe200000108c0 */
[----:B------:R-:W-:Y:S01]  /*8580*/  MUFU.EX2 R209, R22 ;  /* 0x0000001600d17308 */ /* 0x000fe20000000800 */
[----:B------:R-:W-:Y:S01]  /*8590*/  FMUL.FTZ R2, R0, c[0x0][0x2d0] ;  /* 0x0000b40000027a20 */ /* 0x000fe20000410000 */
[----:B------:R-:W-:Y:S01]  /*85a0*/  FMNMX.FTZ R0, R107, R135, !PT ;  /* 0x000000876b007209 */ /* 0x000fe20007810000 */
[--C-:B------:R-:W-:Y:S01]  /*85b0*/  FFMA.FTZ R70, R70, c[0x0][0x2d0], -R192.reuse ;  /* 0x0000b40046467a23 */ /* 0x100fe200000108c0 */
[----:B-1----:R-:W-:Y:S01]  /*85c0*/  FMNMX.FTZ R135, R132, R190, !PT ;  /* 0x000000be84877209 */ /* 0x002fe20007810000 */
[--C-:B------:R-:W-:Y:S01]  /*85d0*/  FFMA.FTZ R71, R71, c[0x0][0x2d0], -R192.reuse ;  /* 0x0000b40047477a23 */ /* 0x100fe200000108c0 */
[----:B------:R-:W-:Y:S01]  /*85e0*/  LDSM.16.MT88.4 R188, [R231+0x100] ;  /* 0x00010000e7bc783b */ /* 0x000fe20000004200 */
[--C-:B------:R-:W-:Y:S01]  /*85f0*/  FFMA.FTZ R17, R17, c[0x0][0x2d0], -R193.reuse ;  /* 0x0000b40011117a23 */ /* 0x100fe200000108c1 */
[----:B------:R-:W-:Y:S01]  /*8600*/  FMNMX.FTZ R0, R110, R0, !PT ;  /* 0x000000006e007209 */ /* 0x000fe20007810000 */
[--C-:B------:R-:W-:Y:S01]  /*8610*/  FFMA.FTZ R18, R18, c[0x0][0x2d0], -R192.reuse ;  /* 0x0000b40012127a23 */ /* 0x100fe200000108c0 */
[----:B------:R1:W2:Y:S01]  /*8620*/  MUFU.EX2 R134, R2 ;  /* 0x0000000200867308 */ /* 0x0002a20000000800 */
[--C-:B------:R-:W-:Y:S01]  /*8630*/  FFMA.FTZ R19, R19, c[0x0][0x2d0], -R192.reuse ;  /* 0x0000b40013137a23 */ /* 0x100fe200000108c0 */
[----:B------:R-:W-:Y:S01]  /*8640*/  FMNMX.FTZ R0, R111, R0, !PT ;  /* 0x000000006f007209 */ /* 0x000fe20007810000 */
[--C-:B------:R-:W-:Y:S02]  /*8650*/  FFMA.FTZ R4, R4, c[0x0][0x2d0], -R193.reuse ;  /* 0x0000b40004047a23 */ /* 0x100fe400000108c1 */
[--C-:B------:R-:W-:Y:S02]  /*8660*/  FFMA.FTZ R5, R5, c[0x0][0x2d0], -R193.reuse ;  /* 0x0000b40005057a23 */ /* 0x100fe400000108c1 */
[--C-:B------:R-:W-:Y:S02]  /*8670*/  FFMA.FTZ R6, R6, c[0x0][0x2d0], -R192.reuse ;  /* 0x0000b40006067a23 */ /* 0x100fe400000108c0 */
[--C-:B------:R-:W-:Y:S01]  /*8680*/  FFMA.FTZ R36, R36, c[0x0][0x2d0], -R193.reuse ;  /* 0x0000b40024247a23 */ /* 0x100fe200000108c1 */
[----:B------:R3:W-:Y:S01]  /*8690*/  MUFU.EX2 R194, R23 ;  /* 0x0000001700c27308 */ /* 0x0007e20000000800 */
[--C-:B------:R-:W-:Y:S02]  /*86a0*/  FFMA.FTZ R32, R32, c[0x0][0x2d0], -R193.reuse ;  /* 0x0000b40020207a23 */ /* 0x100fe400000108c1 */
[--C-:B------:R-:W-:Y:S02]  /*86b0*/  FFMA.FTZ R33, R33, c[0x0][0x2d0], -R193.reuse ;  /* 0x0000b40021217a23 */ /* 0x100fe400000108c1 */
[--C-:B------:R-:W-:Y:S02]  /*86c0*/  FFMA.FTZ R37, R37, c[0x0][0x2d0], -R193.reuse ;  /* 0x0000b40025257a23 */ /* 0x100fe400000108c1 */
[--C-:B------:R-:W-:Y:S02]  /*86d0*/  FFMA.FTZ R38, R38, c[0x0][0x2d0], -R192.reuse ;  /* 0x0000b40026267a23 */ /* 0x100fe400000108c0 */
[--C-:B------:R-:W-:Y:S01]  /*86e0*/  FFMA.FTZ R39, R39, c[0x0][0x2d0], -R192.reuse ;  /* 0x0000b40027277a23 */ /* 0x100fe200000108c0 */
[----:B------:R4:W-:Y:S01]  /*86f0*/  MUFU.EX2 R203, R4 ;  /* 0x0000000400cb7308 */ /* 0x0009e20000000800 */
[--C-:B------:R-:W-:Y:S02]  /*8700*/  FFMA.FTZ R48, R48, c[0x0][0x2d0], -R193.reuse ;  /* 0x0000b40030307a23 */ /* 0x100fe400000108c1 */
[----:B------:R-:W-:Y:S02]  /*8710*/  FFMA.FTZ R49, R49, c[0x0][0x2d0], -R193 ;  /* 0x0000b40031317a23 */ /* 0x000fe400000108c1 */
[----:B-1----:R-:W-:Y:S02]  /*8720*/  FADD.FTZ R2, -R136, R3 ;  /* 0x0000000388027221 */ /* 0x002fe40000010100 */
[C---:B--2---:R-:W-:Y:S01]  /*8730*/  FMUL.FTZ R16, R134.reuse, R152 ;  /* 0x0000009886107220 */ /* 0x044fe20000410000 */
[----:B------:R-:W1:Y:S01]  /*8740*/  SHFL.BFLY PT, R3, R0, 0x2, 0x1f ;  /* 0x0c401f0000037f89 */ /* 0x000e6200000e0000 */
[----:B------:R-:W-:Y:S01]  /*8750*/  FMUL.FTZ R116, R134, R116 ;  /* 0x0000007486747220 */ /* 0x000fe20000410000 */
[----:B------:R-:W2:Y:S01]  /*8760*/  MUFU.EX2 R218, R5 ;  /* 0x0000000500da7308 */ /* 0x000ea20000000800 */
[----:B------:R-:W-:Y:S02]  /*8770*/  FMUL.FTZ R2, R2, c[0x0][0x2d0] ;  /* 0x0000b40002027a20 */ /* 0x000fe40000410000 */
[C---:B------:R-:W-:Y:S02]  /*8780*/  FMUL.FTZ R117, R134.reuse, R117 ;  /* 0x0000007586757220 */ /* 0x040fe40000410000 */
[C---:B------:R-:W-:Y:S01]  /*8790*/  FMUL.FTZ R120, R134.reuse, R120 ;  /* 0x0000007886787220 */ /* 0x040fe20000410000 */
[----:B---3--:R-:W-:Y:S01]  /*87a0*/  LDSM.16.MT88.4 R20, [R228+0x100] ;  /* 0x00010000e414783b */ /* 0x008fe20000004200 */
[C---:B------:R-:W-:Y:S02]  /*87b0*/  FMUL.FTZ R121, R134.reuse, R121 ;  /* 0x0000007986797220 */ /* 0x040fe40000410000 */
[C---:B------:R-:W-:Y:S01]  /*87c0*/  FMUL.FTZ R128, R134.reuse, R128 ;  /* 0x0000008086807220 */ /* 0x040fe20000410000 */
[----:B------:R3:W5:Y:S01]  /*87d0*/  MUFU.EX2 R132, R2 ;  /* 0x0000000200847308 */ /* 0x0007620000000800 */
[----:B------:R-:W-:Y:S02]  /*87e0*/  FMUL.FTZ R129, R134, R129 ;  /* 0x0000008186817220 */ /* 0x000fe40000410000 */
[--C-:B------:R-:W-:Y:S02]  /*87f0*/  FFMA.FTZ R50, R50, c[0x0][0x2d0], -R192.reuse ;  /* 0x0000b40032327a23 */ /* 0x100fe400000108c0 */
[----:B----4-:R-:W-:Y:S02]  /*8800*/  FMUL.FTZ R4, R134, R144 ;  /* 0x0000009086047220 */ /* 0x010fe40000410000 */
[--C-:B------:R-:W-:Y:S02]  /*8810*/  FFMA.FTZ R51, R51, c[0x0][0x2d0], -R192.reuse ;  /* 0x0000b40033337a23 */ /* 0x100fe400000108c0 */
[--C-:B------:R-:W-:Y:S01]  /*8820*/  FFMA.FTZ R80, R80, c[0x0][0x2d0], -R193.reuse ;  /* 0x0000b40050507a23 */ /* 0x100fe200000108c1 */
[----:B------:R4:W4:Y:S01]  /*8830*/  MUFU.EX2 R207, R17 ;  /* 0x0000001100cf7308 */ /* 0x0009220000000800 */
[--C-:B------:R-:W-:Y:S01]  /*8840*/  FFMA.FTZ R81, R81, c[0x0][0x2d0], -R193.reuse ;  /* 0x0000b40051517a23 */ /* 0x100fe200000108c1 */
[----:B-1----:R-:W-:Y:S01]  /*8850*/  FMNMX.FTZ R0, R0, R3, !PT ;  /* 0x0000000300007209 */ /* 0x002fe20007810000 */
[--C-:B------:R-:W-:Y:S01]  /*8860*/  FFMA.FTZ R84, R84, c[0x0][0x2d0], -R193.reuse ;  /* 0x0000b40054547a23 */ /* 0x100fe200000108c1 */
[----:B--2---:R-:W-:Y:S01]  /*8870*/  F2FP.BF16.PACK_AB R144, R218, R203 ;  /* 0x000000cbda90723e */ /* 0x004fe200000010ff */
[----:B------:R-:W-:Y:S02]  /*8880*/  FMUL.FTZ R5, R134, R145 ;  /* 0x0000009186057220 */ /* 0x000fe40000410000 */
[--C-:B------:R-:W-:Y:S02]  /*8890*/  FFMA.FTZ R85, R85, c[0x0][0x2d0], -R193.reuse ;  /* 0x0000b40055557a23 */ /* 0x100fe400000108c1 */
[--C-:B------:R-:W-:Y:S01]  /*88a0*/  FFMA.FTZ R96, R96, c[0x0][0x2d0], -R193.reuse ;  /* 0x0000b40060607a23 */ /* 0x100fe200000108c1 */
[----:B------:R1:W-:Y:S01]  /*88b0*/  MUFU.EX2 R202, R6 ;  /* 0x0000000600ca7308 */ /* 0x0003e20000000800 */
[--C-:B------:R-:W-:Y:S02]  /*88c0*/  FFMA.FTZ R97, R97, c[0x0][0x2d0], -R193.reuse ;  /* 0x0000b40061617a23 */ /* 0x100fe400000108c1 */
[----:B------:R-:W-:Y:S02]  /*88d0*/  FFMA.FTZ R100, R100, c[0x0][0x2d0], -R193 ;  /* 0x0000b40064647a23 */ /* 0x000fe400000108c1 */
[----:B---3--:R-:W-:Y:S02]  /*88e0*/  FADD.FTZ R2, -R135, R133 ;  /* 0x0000008587027221 */ /* 0x008fe40000010100 */
[----:B-----5:R-:W-:Y:S02]  /*88f0*/  FMUL.FTZ R118, R132, R118 ;  /* 0x0000007684767220 */ /* 0x020fe40000410000 */
[----:B------:R-:W-:Y:S01]  /*8900*/  FMUL.FTZ R2, R2, c[0x0][0x2d0] ;  /* 0x0000b40002027a20 */ /* 0x000fe20000410000 */
[----:B------:R2:W-:Y:S01]  /*8910*/  MUFU.EX2 R220, R18 ;  /* 0x0000001200dc7308 */ /* 0x0005e20000000800 */
[C---:B------:R-:W-:Y:S02]  /*8920*/  FMUL.FTZ R119, R132.reuse, R119 ;  /* 0x0000007784777220 */ /* 0x040fe40000410000 */
[----:B------:R-:W-:Y:S02]  /*8930*/  FMUL.FTZ R122, R132, R122 ;  /* 0x0000007a847a7220 */ /* 0x000fe40000410000 */
[----:B----4-:R-:W-:Y:S02]  /*8940*/  FMUL.FTZ R17, R134, R153 ;  /* 0x0000009986117220 */ /* 0x010fe40000410000 */
[C---:B------:R-:W-:Y:S02]  /*8950*/  FMUL.FTZ R123, R132.reuse, R123 ;  /* 0x0000007b847b7220 */ /* 0x040fe40000410000 */
[C---:B------:R-:W-:Y:S01]  /*8960*/  FMUL.FTZ R130, R132.reuse, R130 ;  /* 0x0000008284827220 */ /* 0x040fe20000410000 */
[----:B------:R3:W4:Y:S01]  /*8970*/  MUFU.EX2 R133, R2 ;  /* 0x0000000200857308 */ /* 0x0007220000000800 */
[C---:B------:R-:W-:Y:S02]  /*8980*/  FMUL.FTZ R131, R132.reuse, R131 ;  /* 0x0000008384837220 */ /* 0x040fe40000410000 */
[--C-:B------:R-:W-:Y:S02]  /*8990*/  FFMA.FTZ R101, R101, c[0x0][0x2d0], -R193.reuse ;  /* 0x0000b40065657a23 */ /* 0x100fe400000108c1 */
[----:B-1----:R-:W-:Y:S01]  /*89a0*/  FMUL.FTZ R6, R132, R146 ;  /* 0x0000009284067220 */ /* 0x002fe20000410000 */
[----:B------:R-:W-:Y:S01]  /*89b0*/  F2FP.BF16.PACK_AB R146, R207, R221 ;  /* 0x000000ddcf92723e */ /* 0x000fe200000010ff */
[--C-:B------:R-:W-:Y:S02]  /*89c0*/  FFMA.FTZ R112, R112, c[0x0][0x2d0], -R193.reuse ;  /* 0x0000b40070707a23 */ /* 0x100fe400000108c1 */
[----:B------:R-:W-:Y:S01]  /*89d0*/  FFMA.FTZ R113, R113, c[0x0][0x2d0], -R193 ;  /* 0x0000b40071717a23 */ /* 0x000fe200000108c1 */
[----:B------:R1:W-:Y:S01]  /*89e0*/  MUFU.EX2 R206, R19 ;  /* 0x0000001300ce7308 */ /* 0x0003e20000000800 */
[--C-:B------:R-:W-:Y:S02]  /*89f0*/  FFMA.FTZ R7, R7, c[0x0][0x2d0], -R192.reuse ;  /* 0x0000b40007077a23 */ /* 0x100fe400000108c0 */
[--C-:B------:R-:W-:Y:S02]  /*8a00*/  FFMA.FTZ R34, R34, c[0x0][0x2d0], -R192.reuse ;  /* 0x0000b40022227a23 */ /* 0x100fe400000108c0 */
[----:B--2---:R-:W-:Y:S02]  /*8a10*/  FMUL.FTZ R18, R132, R154 ;  /* 0x0000009a84127220 */ /* 0x004fe40000410000 */
[--C-:B------:R-:W-:Y:S02]  /*8a20*/  FFMA.FTZ R35, R35, c[0x0][0x2d0], -R192.reuse ;  /* 0x0000b40023237a23 */ /* 0x100fe400000108c0 */
[--C-:B------:R-:W-:Y:S01]  /*8a30*/  FFMA.FTZ R82, R82, c[0x0][0x2d0], -R192.reuse ;  /* 0x0000b40052527a23 */ /* 0x100fe200000108c0 */
[----:B------:R-:W2:Y:S01]  /*8a40*/  MUFU.EX2 R216, R7 ;  /* 0x0000000700d87308 */ /* 0x000ea20000000800 */
[--C-:B------:R-:W-:Y:S02]  /*8a50*/  FFMA.FTZ R83, R83, c[0x0][0x2d0], -R192.reuse ;  /* 0x0000b40053537a23 */ /* 0x100fe400000108c0 */
[--C-:B------:R-:W-:Y:S01]  /*8a60*/  FFMA.FTZ R86, R86, c[0x0][0x2d0], -R192.reuse ;  /* 0x0000b40056567a23 */ /* 0x100fe200000108c0 */
[----:B---3--:R-:W3:Y:S01]  /*8a70*/  SHFL.BFLY PT, R2, R0, 0x1, 0x1f ;  /* 0x0c201f0000027f89 */ /* 0x008ee200000e0000 */
[C---:B----4-:R-:W-:Y:S02]  /*8a80*/  FMUL.FTZ R124, R133.reuse, R124 ;  /* 0x0000007c857c7220 */ /* 0x050fe40000410000 */
[----:B------:R-:W-:Y:S02]  /*8a90*/  FMUL.FTZ R125, R133, R125 ;  /* 0x0000007d857d7220 */ /* 0x000fe40000410000 */
[--C-:B------:R-:W-:Y:S01]  /*8aa0*/  FFMA.FTZ R87, R87, c[0x0][0x2d0], -R192.reuse ;  /* 0x0000b40057577a23 */ /* 0x100fe200000108c0 */
[----:B------:R-:W-:Y:S01]  /*8ab0*/  MUFU.EX2 R222, R32 ;  /* 0x0000002000de7308 */ /* 0x000fe20000000800 */
[--C-:B------:R-:W-:Y:S02]  /*8ac0*/  FFMA.FTZ R98, R98, c[0x0][0x2d0], -R192.reuse ;  /* 0x0000b40062627a23 */ /* 0x100fe400000108c0 */
[--C-:B------:R-:W-:Y:S02]  /*8ad0*/  FFMA.FTZ R99, R99, c[0x0][0x2d0], -R192.reuse ;  /* 0x0000b40063637a23 */ /* 0x100fe400000108c0 */
[----:B-1----:R-:W-:Y:S02]  /*8ae0*/  FMUL.FTZ R19, R132, R155 ;  /* 0x0000009b84137220 */ /* 0x002fe40000410000 */
[----:B------:R-:W-:Y:S01]  /*8af0*/  LDSM.16.MT88.4 R152, [R230+0x100] ;  /* 0x00010000e698783b */ /* 0x000fe20000004200 */
[--C-:B------:R-:W-:Y:S02]  /*8b00*/  FFMA.FTZ R102, R102, c[0x0][0x2d0], -R192.reuse ;  /* 0x0000b40066667a23 */ /* 0x100fe400000108c0 */
[----:B------:R-:W-:Y:S01]  /*8b10*/  MUFU.EX2 R197, R33 ;  /* 0x0000002100c57308 */ /* 0x000fe20000000800 */
[--C-:B------:R-:W-:Y:S02]  /*8b20*/  FFMA.FTZ R103, R103, c[0x0][0x2d0], -R192.reuse ;  /* 0x0000b40067677a23 */ /* 0x100fe400000108c0 */
[--C-:B------:R-:W-:Y:S01]  /*8b30*/  FFMA.FTZ R114, R114, c[0x0][0x2d0], -R192.reuse ;  /* 0x0000b40072727a23 */ /* 0x100fe200000108c0 */
[----:B--2---:R-:W-:Y:S01]  /*8b40*/  F2FP.BF16.PACK_AB R145, R216, R202 ;  /* 0x000000cad891723e */ /* 0x004fe200000010ff */
[----:B------:R-:W-:Y:S01]  /*8b50*/  FMUL.FTZ R7, R132, R147 ;  /* 0x0000009384077220 */ /* 0x000fe20000410000 */
[----:B------:R-:W-:Y:S01]  /*8b60*/  F2FP.BF16.PACK_AB R147, R206, R220 ;  /* 0x000000dcce93723e */ /* 0x000fe200000010ff */
[----:B------:R-:W-:Y:S01]  /*8b70*/  FFMA.FTZ R115, R115, c[0x0][0x2d0], -R192 ;  /* 0x0000b40073737a23 */ /* 0x000fe200000108c0 */
[----:B---3--:R-:W-:Y:S02]  /*8b80*/  FMNMX.FTZ R2, R2, R0, !PT ;  /* 0x0000000002027209 */ /* 0x008fe40007810000 */
[----:B------:R-:W-:Y:S03]  /*8b90*/  MUFU.EX2 R32, R34 ;  /* 0x0000002200207308 */ /* 0x000fe60000000800 */
[C---:B------:R-:W-:Y:S01]  /*8ba0*/  FADD.FTZ R0, -R2.reuse, R138 ;  /* 0x0000008a02007221 */ /* 0x040fe20000010100 */
[-C--:B------:R-:W-:Y:S05]  /*8bb0*/  HMMA.16816.F32.BF16 R4, R144, R20.reuse, R4 ;  /* 0x000000149004723c */ /* 0x080fea0000041804 */
[----:B------:R-:W-:Y:S01]  /*8bc0*/  FMUL.FTZ R138, R135, c[0x0][0x2d0] ;  /* 0x0000b400878a7a20 */ /* 0x000fe20000410000 */
[----:B------:R-:W-:Y:S01]  /*8bd0*/  MUFU.EX2 R33, R35 ;  /* 0x0000002300217308 */ /* 0x000fe20000000800 */
[----:B------:R-:W-:Y:S02]  /*8be0*/  FMUL.FTZ R3, R2, c[0x0][0x2d0] ;  /* 0x0000b40002037a20 */ /* 0x000fe40000410000 */
[----:B------:R-:W-:Y:S03]  /*8bf0*/  FMUL.FTZ R0, R0, c[0x0][0x2d0] ;  /* 0x0000b40000007a20 */ /* 0x000fe60000410000 */
[--C-:B------:R-:W-:Y:S02]  /*8c00*/  FFMA.FTZ R12, R12, c[0x0][0x2d0], -R138.reuse ;  /* 0x0000b4000c0c7a23 */ /* 0x100fe4000001088a */
[--C-:B------:R-:W-:Y:S02]  /*8c10*/  FFMA.FTZ R13, R13, c[0x0][0x2d0], -R138.reuse ;  /* 0x0000b4000d0d7a23 */ /* 0x100fe4000001088a */
[----:B------:R-:W1:Y:S01]  /*8c20*/  MUFU.EX2 R0, R0 ;  /* 0x0000000000007308 */ /* 0x000e620000000800 */
[--C-:B------:R-:W-:Y:S02]  /*8c30*/  FFMA.FTZ R14, R14, c[0x0][0x2d0], -R3.reuse ;  /* 0x0000b4000e0e7a23 */ /* 0x100fe40000010803 */
        /* <DEDUP_REMOVED lines=10> */
[----:B------:R-:W3:Y:S01]  /*8ce0*/  MUFU.EX2 R213, R9 ;  /* 0x0000000900d57308 */ /* 0x000ee20000000800 */
[--C-:B------:R-:W-:Y:S02]  /*8cf0*/  FFMA.FTZ R72, R72, c[0x0][0x2d0], -R138.reuse ;  /* 0x0000b40048487a23 */ /* 0x100fe4000001088a */
[--C-:B------:R-:W-:Y:S02]  /*8d00*/  FFMA.FTZ R73, R73, c[0x0][0x2d0], -R138.reuse ;  /* 0x0000b40049497a23 */ /* 0x100fe4000001088a */
[--C-:B------:R-:W-:Y:S02]  /*8d10*/  FFMA.FTZ R74, R74, c[0x0][0x2d0], -R3.reuse ;  /* 0x0000b4004a4a7a23 */ /* 0x100fe40000010803 */
[--C-:B------:R-:W-:Y:S02]  /*8d20*/  FFMA.FTZ R75, R75, c[0x0][0x2d0], -R3.reuse ;  /* 0x0000b4004b4b7a23 */ /* 0x100fe40000010803 */
[C---:B-1----:R-:W-:Y:S01]  /*8d30*/  FMUL.FTZ R126, R0.reuse, R126 ;  /* 0x0000007e007e7220 */ /* 0x042fe20000410000 */
[----:B------:R1:W-:Y:S01]  /*8d40*/  MUFU.EX2 R219, R12 ;  /* 0x0000000c00db7308 */ /* 0x0003e20000000800 */
[----:B------:R-:W-:Y:S02]  /*8d50*/  FMUL.FTZ R127, R0, R127 ;  /* 0x0000007f007f7220 */ /* 0x000fe40000410000 */
[--C-:B------:R-:W-:Y:S02]  /*8d60*/  FFMA.FTZ R60, R60, c[0x0][0x2d0], -R138.reuse ;  /* 0x0000b4003c3c7a23 */ /* 0x100fe4000001088a */
[----:B--2---:R-:W-:Y:S02]  /*8d70*/  FMUL.FTZ R8, R133, R140 ;  /* 0x0000008c85087220 */ /* 0x004fe40000410000 */
[--C-:B------:R-:W-:Y:S02]  /*8d80*/  FFMA.FTZ R61, R61, c[0x0][0x2d0], -R138.reuse ;  /* 0x0000b4003d3d7a23 */ /* 0x100fe4000001088a */
[--C-:B------:R-:W-:Y:S01]  /*8d90*/  FFMA.FTZ R62, R62, c[0x0][0x2d0], -R3.reuse ;  /* 0x0000b4003e3e7a23 */ /* 0x100fe20000010803 */
[----:B------:R2:W4:Y:S01]  /*8da0*/  MUFU.EX2 R205, R13 ;  /* 0x0000000d00cd7308 */ /* 0x0005220000000800 */
[--C-:B------:R-:W-:Y:S02]  /*8db0*/  FFMA.FTZ R63, R63, c[0x0][0x2d0], -R3.reuse ;  /* 0x0000b4003f3f7a23 */ /* 0x100fe40000010803 */
[--C-:B------:R-:W-:Y:S01]  /*8dc0*/  FFMA.FTZ R79, R79, c[0x0][0x2d0], -R3.reuse ;  /* 0x0000b4004f4f7a23 */ /* 0x100fe20000010803 */
[----:B---3--:R-:W-:Y:S01]  /*8dd0*/  F2FP.BF16.PACK_AB R140, R213, R201 ;  /* 0x000000c9d58c723e */ /* 0x008fe200000010ff */
[----:B------:R-:W-:Y:S02]  /*8de0*/  FMUL.FTZ R9, R133, R141 ;  /* 0x0000008d85097220 */ /* 0x000fe40000410000 */
[--C-:B------:R-:W-:Y:S02]  /*8df0*/  FFMA.FTZ R24, R24, c[0x0][0x2d0], -R138.reuse ;  /* 0x0000b40018187a23 */ /* 0x100fe4000001088a */
[--C-:B------:R-:W-:Y:S01]  /*8e00*/  FFMA.FTZ R26, R26, c[0x0][0x2d0], -R3.reuse ;  /* 0x0000b4001a1a7a23 */ /* 0x100fe20000010803 */
[----:B------:R3:W-:Y:S01]  /*8e10*/  MUFU.EX2 R200, R10 ;  /* 0x0000000a00c87308 */ /* 0x0007e20000000800 */
[--C-:B------:R-:W-:Y:S02]  /*8e20*/  FFMA.FTZ R27, R27, c[0x0][0x2d0], -R3.reuse ;  /* 0x0000b4001b1b7a23 */ /* 0x100fe40000010803 */
[--C-:B------:R-:W-:Y:S02]  /*8e30*/  FFMA.FTZ R28, R28, c[0x0][0x2d0], -R138.reuse ;  /* 0x0000b4001c1c7a23 */ /* 0x100fe4000001088a */
[----:B-1----:R-:W-:Y:S02]  /*8e40*/  FMUL.FTZ R12, R133, R148 ;  /* 0x00000094850c7220 */ /* 0x002fe40000410000 */
[--C-:B------:R-:W-:Y:S02]  /*8e50*/  FFMA.FTZ R29, R29, c[0x0][0x2d0], -R138.reuse ;  /* 0x0000b4001d1d7a23 */ /* 0x100fe4000001088a */
[--C-:B------:R-:W-:Y:S01]  /*8e60*/  FFMA.FTZ R30, R30, c[0x0][0x2d0], -R3.reuse ;  /* 0x0000b4001e1e7a23 */ /* 0x100fe20000010803 */
[----:B------:R-:W1:Y:S01]  /*8e70*/  MUFU.EX2 R212, R11 ;  /* 0x0000000b00d47308 */ /* 0x000e620000000800 */
[--C-:B------:R-:W-:Y:S02]  /*8e80*/  FFMA.FTZ R31, R31, c[0x0][0x2d0], -R3.reuse ;  /* 0x0000b4001f1f7a23 */ /* 0x100fe40000010803 */
[--C-:B------:R-:W-:Y:S02]  /*8e90*/  FFMA.FTZ R40, R40, c[0x0][0x2d0], -R138.reuse ;  /* 0x0000b40028287a23 */ /* 0x100fe4000001088a */
[----:B--2---:R-:W-:Y:S02]  /*8ea0*/  FMUL.FTZ R13, R133, R149 ;  /* 0x00000095850d7220 */ /* 0x004fe40000410000 */
[--C-:B------:R-:W-:Y:S02]  /*8eb0*/  FFMA.FTZ R41, R41, c[0x0][0x2d0], -R138.reuse ;  /* 0x0000b40029297a23 */ /* 0x100fe4000001088a */
[--C-:B------:R-:W-:Y:S01]  /*8ec0*/  FFMA.FTZ R42, R42, c[0x0][0x2d0], -R3.reuse ;  /* 0x0000b4002a2a7a23 */ /* 0x100fe20000010803 */
[----:B------:R2:W-:Y:S01]  /*8ed0*/  MUFU.EX2 R215, R14 ;  /* 0x0000000e00d77308 */ /* 0x0005e20000000800 */
[--C-:B------:R-:W-:Y:S02]  /*8ee0*/  FFMA.FTZ R43, R43, c[0x0][0x2d0], -R3.reuse ;  /* 0x0000b4002b2b7a23 */ /* 0x100fe40000010803 */
[--C-:B------:R-:W-:Y:S02]  /*8ef0*/  FFMA.FTZ R44, R44, c[0x0][0x2d0], -R138.reuse ;  /* 0x0000b4002c2c7a23 */ /* 0x100fe4000001088a */
[----:B---3--:R-:W-:Y:S01]  /*8f00*/  FMUL.FTZ R10, R0, R142 ;  /* 0x0000008e000a7220 */ /* 0x008fe20000410000 */
[----:B----4-:R-:W-:Y:S01]  /*8f10*/  F2FP.BF16.PACK_AB R142, R205, R219 ;  /* 0x000000dbcd8e723e */ /* 0x010fe200000010ff */
[--C-:B------:R-:W-:Y:S02]  /*8f20*/  FFMA.FTZ R45, R45, c[0x0][0x2d0], -R138.reuse ;  /* 0x0000b4002d2d7a23 */ /* 0x100fe4000001088a */
[--C-:B------:R-:W-:Y:S01]  /*8f30*/  FFMA.FTZ R46, R46, c[0x0][0x2d0], -R3.reuse ;  /* 0x0000b4002e2e7a23 */ /* 0x100fe20000010803 */
[----:B------:R-:W3:Y:S01]  /*8f40*/  MUFU.EX2 R204, R15 ;  /* 0x0000000f00cc7308 */ /* 0x000ee20000000800 */
[--C-:B------:R-:W-:Y:S02]  /*8f50*/  FFMA.FTZ R25, R25, c[0x0][0x2d0], -R138.reuse ;  /* 0x0000b40019197a23 */ /* 0x100fe4000001088a */
[--C-:B------:R-:W-:Y:S01]  /*8f60*/  FFMA.FTZ R47, R47, c[0x0][0x2d0], -R3.reuse ;  /* 0x0000b4002f2f7a23 */ /* 0x100fe20000010803 */
[----:B-1----:R-:W-:Y:S01]  /*8f70*/  F2FP.BF16.PACK_AB R141, R212, R200 ;  /* 0x000000c8d48d723e */ /* 0x002fe200000010ff */
[----:B------:R-:W-:Y:S02]  /*8f80*/  FMUL.FTZ R11, R0, R143 ;  /* 0x0000008f000b7220 */ /* 0x000fe40000410000 */
[--C-:B------:R-:W-:Y:S02]  /*8f90*/  FFMA.FTZ R76, R76, c[0x0][0x2d0], -R138.reuse ;  /* 0x0000b4004c4c7a23 */ /* 0x100fe4000001088a */
[--C-:B------:R-:W-:Y:S01]  /*8fa0*/  FFMA.FTZ R77, R77, c[0x0][0x2d0], -R138.reuse ;  /* 0x0000b4004d4d7a23 */ /* 0x100fe2000001088a */
        /* <DEDUP_REMOVED lines=9> */
[----:B---3--:R-:W-:Y:S01]  /*9040*/  F2FP.BF16.PACK_AB R143, R204, R215 ;  /* 0x000000d7cc8f723e */ /* 0x008fe200000010ff */
[----:B------:R-:W-:Y:S02]  /*9050*/  FMUL.FTZ R15, R0, R151 ;  /* 0x00000097000f7220 */ /* 0x000fe40000410000 */
[----:B------:R-:W3:Y:S01]  /*9060*/  LDSM.16.MT88.4 R148, [R229+0x100] ;  /* 0x00010000e594783b */ /* 0x000ee20000004200 */
[--C-:B------:R-:W-:Y:S02]  /*9070*/  FFMA.FTZ R93, R93, c[0x0][0x2d0], -R138.reuse ;  /* 0x0000b4005d5d7a23 */ /* 0x100fe4000001088a */
[----:B------:R4:W-:Y:S01]  /*9080*/  MUFU.EX2 R208, R38 ;  /* 0x0000002600d07308 */ /* 0x0009e20000000800 */
[C---:B------:R-:W-:Y:S04]  /*9090*/  HMMA.16816.F32.BF16 R8, R140.reuse, R20, R8 ;  /* 0x000000148c08723c */ /* 0x040fe80000041808 */
[----:B-1----:R-:W-:Y:S02]  /*90a0*/  FMUL.FTZ R24, R133, R160 ;  /* 0x000000a085187220 */ /* 0x002fe40000410000 */
[--C-:B------:R-:W-:Y:S02]  /*90b0*/  FFMA.FTZ R94, R94, c[0x0][0x2d0], -R3.reuse ;  /* 0x0000b4005e5e7a23 */ /* 0x100fe40000010803 */
[-C--:B------:R-:W-:Y:S01]  /*90c0*/  HMMA.16816.F32.BF16 R12, R140, R22.reuse, R12 ;  /* 0x000000168c0c723c */ /* 0x080fe2000004180c */
[----:B------:R1:W-:Y:S03]  /*90d0*/  MUFU.EX2 R226, R26 ;  /* 0x0000001a00e27308 */ /* 0x0003e60000000800 */
[C---:B------:R-:W-:Y:S01]  /*90e0*/  FMUL.FTZ R20, R134.reuse, R156 ;  /* 0x0000009c86147220 */ /* 0x040fe20000410000 */
[----:B------:R-:W-:Y:S01]  /*90f0*/  MOV R156, R32 ;  /* 0x00000020009c7202 */ /* 0x000fe20000000f00 */
[C---:B------:R-:W-:Y:S01]  /*9100*/  FMUL.FTZ R32, R134.reuse, R168 ;  /* 0x000000a886207220 */ /* 0x040fe20000410000 */
[----:B------:R-:W-:Y:S01]  /*9110*/  MOV R168, R207 ;  /* 0x000000cf00a87202 */ /* 0x000fe20000000f00 */
[C---:B------:R-:W-:Y:S03]  /*9120*/  HMMA.16816.F32.BF16 R16, R144.reuse, R22, R16 ;  /* 0x000000169010723c */ /* 0x040fe60000041810 */
[----:B------:R-:W5:Y:S01]  /*9130*/  MUFU.EX2 R217, R27 ;  /* 0x0000001b00d97308 */ /* 0x000f620000000800 */
[----:B------:R-:W-:Y:S01]  /*9140*/  FMUL.FTZ R21, R134, R157 ;  /* 0x0000009d86157220 */ /* 0x000fe20000410000 */
[----:B------:R-:W-:Y:S01]  /*9150*/  MOV R157, R222 ;  /* 0x000000de009d7202 */ /* 0x000fe20000000f00 */
[--C-:B------:R-:W-:Y:S02]  /*9160*/  FFMA.FTZ R95, R95, c[0x0][0x2d0], -R3.reuse ;  /* 0x0000b4005f5f7a23 */ /* 0x100fe40000010803 */
[C---:B------:R-:W-:Y:S04]  /*9170*/  FMUL.FTZ R22, R132.reuse, R158 ;  /* 0x0000009e84167220 */ /* 0x040fe80000410000 */
[C---:B------:R-:W-:Y:S01]  /*9180*/  FMUL.FTZ R23, R132.reuse, R159 ;  /* 0x0000009f84177220 */ /* 0x040fe20000410000 */
[----:B------:R-:W3:Y:S01]  /*9190*/  MUFU.EX2 R25, R36 ;  /* 0x0000002400197308 */ /* 0x000ee20000000800 */
[----:B----4-:R-:W-:Y:S01]  /*91a0*/  FMUL.FTZ R38, R132, R174 ;  /* 0x000000ae84267220 */ /* 0x010fe20000410000 */
[----:B--2---:R-:W-:Y:S01]  /*91b0*/  MOV R159, R214 ;  /* 0x000000d6009f7202 */ /* 0x004fe20000000f00 */
[--C-:B------:R-:W-:Y:S02]  /*91c0*/  FFMA.FTZ R106, R106, c[0x0][0x2d0], -R3.reuse ;  /* 0x0000b4006a6a7a23 */ /* 0x100fe40000010803 */
[----:B-1----:R-:W-:Y:S01]  /*91d0*/  FMUL.FTZ R26, R0, R162 ;  /* 0x000000a2001a7220 */ /* 0x002fe20000410000 */
[-C--:B------:R-:W-:Y:S03]  /*91e0*/  HMMA.16816.F32.BF16 R20, R144, R188.reuse, R20 ;  /* 0x000000bc9014723c */ /* 0x080fe60000041814 */
[--C-:B------:R-:W-:Y:S01]  /*91f0*/  FFMA.FTZ R107, R107, c[0x0][0x2d0], -R3.reuse ;  /* 0x0000b4006b6b7a23 */ /* 0x100fe20000010803 */
[----:B------:R1:W-:Y:S01]  /*9200*/  MUFU.EX2 R199, R28 ;  /* 0x0000001c00c77308 */ /* 0x0003e20000000800 */
[--C-:B------:R-:W-:Y:S02]  /*9210*/  FFMA.FTZ R110, R110, c[0x0][0x2d0], -R3.reuse ;  /* 0x0000b4006e6e7a23 */ /* 0x100fe40000010803 */
[----:B------:R-:W-:Y:S01]  /*9220*/  FFMA.FTZ R3, R111, c[0x0][0x2d0], -R3 ;  /* 0x0000b4006f037a23 */ /* 0x000fe20000010803 */
[----:B-----5:R-:W-:Y:S01]  /*9230*/  MOV R158, R217 ;  /* 0x000000d9009e7202 */ /* 0x020fe20000000f00 */
[----:B------:R-:W-:Y:S03]  /*9240*/  FMUL.FTZ R27, R0, R163 ;  /* 0x000000a3001b7220 */ /* 0x000fe60000410000 */
[----:B------:R-:W-:Y:S01]  /*9250*/  MOV R163, R33 ;  /* 0x0000002100a37202 */ /* 0x000fe20000000f00 */
[----:B------:R-:W-:Y:S01]  /*9260*/  FMUL.FTZ R33, R134, R169 ;  /* 0x000000a986217220 */ /* 0x000fe20000410000 */
[----:B------:R2:W4:Y:S01]  /*9270*/  MUFU.EX2 R34, R29 ;  /* 0x0000001d00227308 */ /* 0x0005220000000800 */
[----:B------:R-:W-:Y:S01]  /*9280*/  MOV R169, R206 ;  /* 0x000000ce00a97202 */ /* 0x000fe20000000f00 */
[--C-:B------:R-:W-:Y:S01]  /*9290*/  FFMA.FTZ R104, R104, c[0x0][0x2d0], -R138.reuse ;  /* 0x0000b40068687a23 */ /* 0x100fe2000001088a */
[----:B---3--:R-:W-:Y:S01]  /*92a0*/  MOV R160, R25 ;  /* 0x0000001900a07202 */ /* 0x008fe20000000f00 */
[----:B------:R-:W-:Y:S02]  /*92b0*/  FMUL.FTZ R25, R133, R161 ;  /* 0x000000a185197220 */ /* 0x000fe40000410000 */
[----:B------:R-:W-:Y:S02]  /*92c0*/  FMUL.FTZ R36, R134, R172 ;  /* 0x000000ac86247220 */ /* 0x000fe40000410000 */
[--C-:B------:R-:W-:Y:S02]  /*92d0*/  FFMA.FTZ R105, R105, c[0x0][0x2d0], -R138.reuse ;  /* 0x0000b40069697a23 */ /* 0x100fe4000001088a */
[----:B------:R3:W-:Y:S01]  /*92e0*/  MUFU.EX2 R198, R30 ;  /* 0x0000001e00c67308 */ /* 0x0007e20000000800 */
[--C-:B------:R-:W-:Y:S01]  /*92f0*/  FFMA.FTZ R108, R108, c[0x0][0x2d0], -R138.reuse ;  /* 0x0000b4006c6c7a23 */ /* 0x100fe2000001088a */
[C---:B------:R-:W-:Y:S04]  /*9300*/  HMMA.16816.F32.BF16 R24, R140.reuse, R188, R24 ;  /* 0x000000bc8c18723c */ /* 0x040fe80000041818 */
[----:B-1----:R-:W-:Y:S02]  /*9310*/  FMUL.FTZ R28, R133, R164 ;  /* 0x000000a4851c7220 */ /* 0x002fe40000410000 */
[----:B------:R-:W-:Y:S02]  /*9320*/  FFMA.FTZ R138, R109, c[0x0][0x2d0], -R138 ;  /* 0x0000b4006d8a7a23 */ /* 0x000fe4000001088a */
[----:B------:R1:W5:Y:S01]  /*9330*/  MUFU.EX2 R35, R31 ;  /* 0x0000001f00237308 */ /* 0x0003620000000800 */
[C---:B--2---:R-:W-:Y:S03]  /*9340*/  FMUL.FTZ R29, R133.reuse, R165 ;  /* 0x000000a5851d7220 */ /* 0x044fe60000410000 */
[----:B----4-:R-:W-:Y:S01]  /*9350*/  MOV R162, R34 ;  /* 0x0000002200a27202 */ /* 0x010fe20000000f00 */
[----:B------:R-:W-:Y:S01]  /*9360*/  FMUL.FTZ R34, R132, R170 ;  /* 0x000000aa84227220 */ /* 0x000fe20000410000 */
[----:B------:R-:W-:Y:S04]  /*9370*/  MOV R170, R205 ;  /* 0x000000cd00aa7202 */ /* 0x000fe80000000f00 */
[----:B------:R2:W4:Y:S01]  /*9380*/  MUFU.EX2 R211, R37 ;  /* 0x0000002500d37308 */ /* 0x0005220000000800 */
[C---:B---3--:R-:W-:Y:S09]  /*9390*/  FMUL.FTZ R30, R0.reuse, R166 ;  /* 0x000000a6001e7220 */ /* 0x048ff20000410000 */
[----:B------:R3:W3:Y:S01]  /*93a0*/  MUFU.EX2 R210, R39 ;  /* 0x0000002700d27308 */ /* 0x0006e20000000800 */
[----:B-1----:R-:W-:Y:S01]  /*93b0*/  FMUL.FTZ R31, R0, R167 ;  /* 0x000000a7001f7220 */ /* 0x002fe20000410000 */
[----:B-----5:R-:W-:Y:S01]  /*93c0*/  MOV R161, R35 ;  /* 0x0000002300a17202 */ /* 0x020fe20000000f00 */
[----:B------:R-:W-:Y:S01]  /*93d0*/  FMUL.FTZ R35, R132, R171 ;  /* 0x000000ab84237220 */ /* 0x000fe20000410000 */
[----:B------:R-:W-:Y:S06]  /*93e0*/  MOV R171, R204 ;  /* 0x000000cc00ab7202 */ /* 0x000fec0000000f00 */
[----:B------:R1:W-:Y:S01]  /*93f0*/  MUFU.EX2 R225, R48 ;  /* 0x0000003000e17308 */ /* 0x0003e20000000800 */
[-C--:B------:R-:W-:Y:S03]  /*9400*/  HMMA.16816.F32.BF16 R28, R140, R190.reuse, R28 ;  /* 0x000000be8c1c723c */ /* 0x080fe6000004181c */
[C---:B--2---:R-:W-:Y:S01]  /*9410*/  FMUL.FTZ R37, R134.reuse, R173 ;  /* 0x000000ad86257220 */ /* 0x044fe20000410000 */
[----:B----4-:R-:W-:Y:S01]  /*9420*/  MOV R189, R211 ;  /* 0x000000d300bd7202 */ /* 0x010fe20000000f00 */
[----:B------:R-:W-:Y:S03]  /*9430*/  FFMA.FTZ R134, R134, R251, R203 ;  /* 0x000000fb86867223 */ /* 0x000fe600000100cb */
[C---:B------:R-:W-:Y:S01]  /*9440*/  HMMA.16816.F32.BF16 R32, R144.reuse, R190, R32 ;  /* 0x000000be9020723c */ /* 0x040fe20000041820 */
[----:B------:R2:W4:Y:S03]  /*9450*/  MUFU.EX2 R224, R49 ;  /* 0x0000003100e07308 */ /* 0x0005260000000800 */
[C---:B---3--:R-:W-:Y:S01]  /*9460*/  FMUL.FTZ R39, R132.reuse, R175 ;  /* 0x000000af84277220 */ /* 0x048fe20000410000 */
[----:B------:R-:W-:Y:S01]  /*9470*/  MOV R188, R210 ;  /* 0x000000d200bc7202 */ /* 0x000fe20000000f00 */
[----:B------:R-:W-:Y:S05]  /*9480*/  FFMA.FTZ R132, R132, R252, R202 ;  /* 0x000000fc84847223 */ /* 0x000fea00000100ca */
[----:B------:R3:W-:Y:S01]  /*9490*/  MUFU.EX2 R223, R50 ;  /* 0x0000003200df7308 */ /* 0x0007e20000000800 */
[-C--:B------:R-:W-:Y:S03]  /*94a0*/  HMMA.16816.F32.BF16 R36, R144, R148.reuse, R36 ;  /* 0x000000949024723c */ /* 0x080fe60000041824 */
[C---:B-1----:R-:W-:Y:S06]  /*94b0*/  FMUL.FTZ R48, R133.reuse, R176 ;  /* 0x000000b085307220 */ /* 0x042fec0000410000 */
[----:B------:R1:W2:Y:S03]  /*94c0*/  MUFU.EX2 R222, R51 ;  /* 0x0000003300de7308 */ /* 0x0002a60000000800 */
[C---:B--2---:R-:W-:Y:S07]  /*94d0*/  FMUL.FTZ R49, R133.reuse, R177 ;  /* 0x000000b185317220 */ /* 0x044fee0000410000 */
[----:B------:R2:W-:Y:S01]  /*94e0*/  MUFU.EX2 R167, R40 ;  /* 0x0000002800a77308 */ /* 0x0005e20000000800 */
[C---:B---3--:R-:W-:Y:S09]  /*94f0*/  FMUL.FTZ R50, R0.reuse, R178 ;  /* 0x000000b200327220 */ /* 0x048ff20000410000 */
[----:B------:R3:W3:Y:S01]  /*9500*/  MUFU.EX2 R166, R41 ;  /* 0x0000002900a67308 */ /* 0x0006e20000000800 */
[C---:B-1----:R-:W-:Y:S09]  /*9510*/  FMUL.FTZ R51, R0.reuse, R179 ;  /* 0x000000b300337220 */ /* 0x042ff20000410000 */
[----:B------:R1:W-:Y:S01]  /*9520*/  MUFU.EX2 R165, R42 ;  /* 0x0000002a00a57308 */ /* 0x0003e20000000800 */
[C---:B------:R-:W-:Y:S04]  /*9530*/  HMMA.16816.F32.BF16 R48, R140.reuse, R148, R48 ;  /* 0x000000948c30723c */ /* 0x040fe80000041830 */
[C---:B--2---:R-:W-:Y:S05]  /*9540*/  FMUL.FTZ R40, R133.reuse, R180 ;  /* 0x000000b485287220 */ /* 0x044fea0000410000 */
[----:B------:R2:W2:Y:S03]  /*9550*/  MUFU.EX2 R164, R43 ;  /* 0x0000002b00a47308 */ /* 0x0004a60000000800 */
[C---:B---3--:R-:W-:Y:S07]  /*9560*/  FMUL.FTZ R41, R133.reuse, R181 ;  /* 0x000000b585297220 */ /* 0x048fee0000410000 */
[----:B------:R3:W-:Y:S01]  /*9570*/  MUFU.EX2 R217, R44 ;  /* 0x0000002c00d97308 */ /* 0x0007e20000000800 */
[C---:B-1----:R-:W-:Y:S09]  /*9580*/  FMUL.FTZ R42, R0.reuse, R182 ;  /* 0x000000b6002a7220 */ /* 0x042ff20000410000 */
[----:B------:R1:W1:Y:S01]  /*9590*/  MUFU.EX2 R214, R45 ;  /* 0x0000002d00d67308 */ /* 0x0002620000000800 */
[C---:B--2---:R-:W-:Y:S09]  /*95a0*/  FMUL.FTZ R43, R0.reuse, R183 ;  /* 0x000000b7002b7220 */ /* 0x044ff20000410000 */
[----:B------:R-:W-:Y:S01]  /*95b0*/  MUFU.EX2 R175, R54 ;  /* 0x0000003600af7308 */ /* 0x000fe20000000800 */
[-C--:B------:R-:W-:Y:S03]  /*95c0*/  HMMA.16816.F32.BF16 R40, R140, R150.reuse, R40 ;  /* 0x000000968c28723c */ /* 0x080fe60000041828 */
[C---:B---3--:R-:W-:Y:S01]  /*95d0*/  FMUL.FTZ R44, R133.reuse, R184 ;  /* 0x000000b8852c7220 */ /* 0x048fe20000410000 */
[----:B------:R-:W-:Y:S04]  /*95e0*/  MOV R184, R188 ;  /* 0x000000bc00b87202 */ /* 0x000fe80000000f00 */
[C---:B------:R-:W-:Y:S01]  /*95f0*/  HMMA.16816.F32.BF16 R116, R144.reuse, R150, R116 ;  /* 0x000000969074723c */ /* 0x040fe20000041874 */
[----:B------:R2:W-:Y:S01]  /*9600*/  MUFU.EX2 R211, R46 ;  /* 0x0000002e00d37308 */ /* 0x0005e20000000800 */
[----:B------:R-:W3:Y:S02]  /*9610*/  LDSM.16.MT88.4 R148, [R228+0x900] ;  /* 0x00090000e494783b */ /* 0x000ee40000004200 */
[----:B------:R-:W-:Y:S01]  /*9620*/  MOV R193, R184 ;  /* 0x000000b800c17202 */ /* 0x000fe20000000f00 */
[----:B-1----:R-:W-:Y:S01]  /*9630*/  FMUL.FTZ R45, R133, R185 ;  /* 0x000000b9852d7220 */ /* 0x002fe20000410000 */
[----:B------:R-:W-:Y:S02]  /*9640*/  MOV R185, R189 ;  /* 0x000000bd00b97202 */ /* 0x000fe40000000f00 */
[-C--:B------:R-:W-:Y:S03]  /*9650*/  HMMA.16816.F32.BF16 R120, R144, R152.reuse, R120 ;  /* 0x000000989078723c */ /* 0x080fe60000041878 */
[----:B------:R1:W1:Y:S01]  /*9660*/  MUFU.EX2 R210, R47 ;  /* 0x0000002f00d27308 */ /* 0x0002620000000800 */
[----:B------:R-:W-:Y:S04]  /*9670*/  MOV R192, R185 ;  /* 0x000000b900c07202 */ /* 0x000fe80000000f00 */
[C---:B------:R-:W-:Y:S05]  /*9680*/  HMMA.16816.F32.BF16 R124, R140.reuse, R152, R124 ;  /* 0x000000988c7c723c */ /* 0x040fea000004187c */
[----:B------:R-:W-:Y:S01]  /*9690*/  MUFU.EX2 R174, R55 ;  /* 0x0000003700ae7308 */ /* 0x000fe20000000800 */
[C---:B--2---:R-:W-:Y:S01]  /*96a0*/  FMUL.FTZ R46, R0.reuse, R186 ;  /* 0x000000ba002e7220 */ /* 0x044fe20000410000 */
[----:B------:R-:W-:Y:S08]  /*96b0*/  MOV R186, R209 ;  /* 0x000000d100ba7202 */ /* 0x000ff00000000f00 */
[----:B------:R-:W-:Y:S01]  /*96c0*/  MUFU.EX2 R209, R52 ;  /* 0x0000003400d17308 */ /* 0x000fe20000000800 */
[----:B-1----:R-:W-:Y:S01]  /*96d0*/  FMUL.FTZ R47, R0, R187 ;  /* 0x000000bb002f7220 */ /* 0x002fe20000410000 */
[----:B------:R-:W-:Y:S04]  /*96e0*/  MOV R187, R208 ;  /* 0x000000d000bb7202 */ /* 0x000fe80000000f00 */
[----:B------:R-:W-:Y:S04]  /*96f0*/  MOV R109, R187 ;  /* 0x000000bb006d7202 */ /* 0x000fe80000000f00 */
[----:B------:R1:W-:Y:S01]  /*9700*/  MUFU.EX2 R208, R53 ;  /* 0x0000003500d07308 */ /* 0x0003e20000000800 */
[-C--:B------:R-:W-:Y:S07]  /*9710*/  HMMA.16816.F32.BF16 R44, R140, R154.reuse, R44 ;  /* 0x0000009a8c2c723c */ /* 0x080fee000004182c */
[----:B------:R-:W-:Y:S01]  /*9720*/  F2FP.BF16.PACK_AB R140, R195, R196 ;  /* 0x000000c4c38c723e */ /* 0x000fe200000010ff */
[----:B------:R-:W-:Y:S01]  /*9730*/  HMMA.16816.F32.BF16 R128, R144, R154, R128 ;  /* 0x0000009a9080723c */ /* 0x000fe20000041880 */
[----:B------:R-:W2:Y:S01]  /*9740*/  LDSM.16.MT88.4 R152, [R231+0x900] ;  /* 0x00090000e798783b */ /* 0x000ea20000004200 */
[----:B------:R-:W-:Y:S02]  /*9750*/  MUFU.EX2 R207, R64 ;  /* 0x0000004000cf7308 */ /* 0x000fe40000000800 */
[----:B------:R-:W-:Y:S02]  /*9760*/  F2FP.BF16.PACK_AB R141, R194, R186 ;  /* 0x000000bac28d723e */ /* 0x000fe400000010ff */
[----:B------:R-:W-:Y:S02]  /*9770*/  F2FP.BF16.PACK_AB R142, R197, R157 ;  /* 0x0000009dc58e723e */ /* 0x000fe400000010ff */
[----:B------:R-:W-:Y:S04]  /*9780*/  F2FP.BF16.PACK_AB R143, R163, R156 ;  /* 0x0000009ca38f723e */ /* 0x000fe800000010ff */
[----:B------:R-:W-:Y:S01]  /*9790*/  MUFU.EX2 R206, R65 ;  /* 0x0000004100ce7308 */ /* 0x000fe20000000800 */
[----:B------:R-:W-:Y:S02]  /*97a0*/  F2FP.BF16.PACK_AB R144, R159, R227 ;  /* 0x000000e39f90723e */ /* 0x000fe400000010ff */
[-C--:B---3--:R-:W-:Y:S01]  /*97b0*/  HMMA.16816.F32.BF16 R4, R140, R148.reuse, R4 ;  /* 0x000000948c04723c */ /* 0x088fe20000041804 */
[----:B-1----:R-:W1:Y:S04]  /*97c0*/  LDSM.16.MT88.4 R52, [R229+0x900] ;  /* 0x00090000e534783b */ /* 0x002e680000004200 */
[----:B------:R-:W-:Y:S02]  /*97d0*/  F2FP.BF16.PACK_AB R145, R158, R226 ;  /* 0x000000e29e91723e */ /* 0x000fe400000010ff */
[----:B------:R-:W-:Y:S01]  /*97e0*/  F2FP.BF16.PACK_AB R146, R162, R199 ;  /* 0x000000c7a292723e */ /* 0x000fe200000010ff */
[----:B------:R-:W-:Y:S01]  /*97f0*/  MUFU.EX2 R204, R66 ;  /* 0x0000004200cc7308 */ /* 0x000fe20000000800 */
[----:B------:R-:W-:Y:S07]  /*9800*/  F2FP.BF16.PACK_AB R147, R161, R198 ;  /* 0x000000c6a193723e */ /* 0x000fee00000010ff */
[C---:B------:R-:W-:Y:S02]  /*9810*/  HMMA.16816.F32.BF16 R8, R144.reuse, R148, R8 ;  /* 0x000000949008723c */ /* 0x040fe40000041808 */
[----:B------:R3:W-:Y:S05]  /*9820*/  MUFU.EX2 R205, R67 ;  /* 0x0000004300cd7308 */ /* 0x0007ea0000000800 */
[----:B------:R-:W-:Y:S01]  /*9830*/  MOV R148, R197 ;  /* 0x000000c500947202 */ /* 0x000fe20000000f00 */
[-C--:B------:R-:W-:Y:S04]  /*9840*/  HMMA.16816.F32.BF16 R12, R144, R150.reuse, R12 ;  /* 0x00000096900c723c */ /* 0x080fe8000004180c */
[----:B------:R-:W-:Y:S01]  /*9850*/  MUFU.EX2 R173, R56 ;  /* 0x0000003800ad7308 */ /* 0x000fe20000000800 */
[----:B------:R-:W-:Y:S02]  /*9860*/  MOV R149, R196 ;  /* 0x000000c400957202 */ /* 0x000fe40000000f00 */
[----:B------:R-:W-:Y:S01]  /*9870*/  MOV R111, R148 ;  /* 0x00000094006f7202 */ /* 0x000fe20000000f00 */
[C---:B------:R-:W-:Y:S06]  /*9880*/  HMMA.16816.F32.BF16 R16, R140.reuse, R150, R16 ;  /* 0x000000968c10723c */ /* 0x040fec0000041810 */
[----:B------:R-:W1:Y:S01]  /*9890*/  MUFU.EX2 R179, R57 ;  /* 0x0000003900b37308 */ /* 0x000e620000000800 */
[----:B------:R-:W-:Y:S01]  /*98a0*/  MOV R150, R199 ;  /* 0x000000c700967202 */ /* 0x000fe20000000f00 */
[-C--:B--2---:R-:W-:Y:S01]  /*98b0*/  HMMA.16816.F32.BF16 R20, R140, R152.reuse, R20 ;  /* 0x000000988c14723c */ /* 0x084fe20000041814 */
[----:B---3--:R-:W2:Y:S03]  /*98c0*/  LDSM.16.MT88.4 R64, [R230+0x900] ;  /* 0x00090000e640783b */ /* 0x008ea60000004200 */
[----:B------:R-:W-:Y:S02]  /*98d0*/  MOV R151, R198 ;  /* 0x000000c600977202 */ /* 0x000fe40000000f00 */
[----:B------:R-:W-:Y:S02]  /*98e0*/  MOV R251, R150 ;  /* 0x0000009600fb7202 */ /* 0x000fe40000000f00 */
[C---:B------:R-:W-:Y:S01]  /*98f0*/  HMMA.16816.F32.BF16 R24, R144.reuse, R152, R24 ;  /* 0x000000989018723c */ /* 0x040fe20000041818 */
[----:B------:R-:W-:Y:S03]  /*9900*/  MUFU.EX2 R172, R58 ;  /* 0x0000003a00ac7308 */ /* 0x000fe60000000800 */
[----:B------:R-:W-:Y:S03]  /*9910*/  MOV R203, R151 ;  /* 0x0000009700cb7202 */ /* 0x000fe60000000f00 */
[----:B------:R-:W-:Y:S01]  /*9920*/  MOV R153, R195 ;  /* 0x000000c300997202 */ /* 0x000fe20000000f00 */
[-C--:B------:R-:W-:Y:S03]  /*9930*/  HMMA.16816.F32.BF16 R28, R144, R154.reuse, R28 ;  /* 0x0000009a901c723c */ /* 0x080fe6000004181c */
[----:B------:R3:W2:Y:S01]  /*9940*/  MUFU.EX2 R178, R59 ;  /* 0x0000003b00b27308 */ /* 0x0006a20000000800 */
[----:B------:R-:W-:Y:S02]  /*9950*/  MOV R152, R194 ;  /* 0x000000c200987202 */ /* 0x000fe40000000f00 */
[----:B------:R-:W-:Y:S02]  /*9960*/  MOV R252, R153 ;  /* 0x0000009900fc7202 */ /* 0x000fe40000000f00 */
[C---:B------:R-:W-:Y:S01]  /*9970*/  HMMA.16816.F32.BF16 R32, R140.reuse, R154, R32 ;  /* 0x0000009a8c20723c */ /* 0x040fe20000041820 */
[----:B------:R-:W5:Y:S03]  /*9980*/  LDL.LU R154, [R1] ;  /* 0x00000000019a7983 */ /* 0x000f660000300800 */
[----:B------:R-:W-:Y:S01]  /*9990*/  MOV R202, R152 ;  /* 0x0000009800ca7202 */ /* 0x000fe20000000f00 */
[----:B------:R-:W5:Y:S01]  /*99a0*/  LDL.LU R155, [R1+0x4] ;  /* 0x00000400019b7983 */ /* 0x000f620000300800 */
[----:B------:R-:W-:Y:S02]  /*99b0*/  MUFU.EX2 R183, R68 ;  /* 0x0000004400b77308 */ /* 0x000fe40000000800 */
[-C--:B-1----:R-:W-:Y:S08]  /*99c0*/  HMMA.16816.F32.BF16 R36, R140, R52.reuse, R36 ;  /* 0x000000348c24723c */ /* 0x082ff00000041824 */
[C---:B------:R-:W-:Y:S01]  /*99d0*/  HMMA.16816.F32.BF16 R48, R144.reuse, R52, R48 ;  /* 0x000000349030723c */ /* 0x040fe20000041830 */
[----:B------:R-:W-:Y:S01]  /*99e0*/  MUFU.EX2 R197, R69 ;  /* 0x0000004500c57308 */ /* 0x000fe20000000800 */
[----:B---3--:R-:W1:Y:S05]  /*99f0*/  LDSM.16.MT88.4 R56, [R228+0x1100] ;  /* 0x00110000e438783b */ /* 0x008e6a0000004200 */
[----:B------:R-:W-:Y:S01]  /*9a00*/  F2FP.BF16.PACK_AB R52, R185, R160 ;  /* 0x000000a0b934723e */ /* 0x000fe200000010ff */
[-C--:B------:R-:W-:Y:S03]  /*9a10*/  HMMA.16816.F32.BF16 R40, R144, R54.reuse, R40 ;  /* 0x000000369028723c */ /* 0x080fe60000041828 */
[----:B------:R-:W-:Y:S01]  /*9a20*/  MUFU.EX2 R182, R70 ;  /* 0x0000004600b67308 */ /* 0x000fe20000000800 */
[----:B------:R-:W-:Y:S04]  /*9a30*/  F2FP.BF16.PACK_AB R53, R184, R187 ;  /* 0x000000bbb835723e */ /* 0x000fe800000010ff */
[C---:B------:R-:W-:Y:S05]  /*9a40*/  HMMA.16816.F32.BF16 R116, R140.reuse, R54, R116 ;  /* 0x000000368c74723c */ /* 0x040fea0000041874 */
[----:B------:R3:W-:Y:S02]  /*9a50*/  MUFU.EX2 R196, R71 ;  /* 0x0000004700c47308 */ /* 0x0007e40000000800 */
[----:B----4-:R-:W-:Y:S01]  /*9a60*/  F2FP.BF16.PACK_AB R54, R224, R225 ;  /* 0x000000e1e036723e */ /* 0x010fe200000010ff */
[-C--:B--2---:R-:W-:Y:S04]  /*9a70*/  HMMA.16816.F32.BF16 R120, R140, R64.reuse, R120 ;  /* 0x000000408c78723c */ /* 0x084fe80000041878 */
[----:B------:R-:W-:Y:S03]  /*9a80*/  F2FP.BF16.PACK_AB R55, R222, R223 ;  /* 0x000000dfde37723e */ /* 0x000fe600000010ff */
[----:B------:R-:W-:Y:S01]  /*9a90*/  MUFU.EX2 R181, R72 ;  /* 0x0000004800b57308 */ /* 0x000fe20000000800 */
[C---:B------:R-:W-:Y:S08]  /*9aa0*/  HMMA.16816.F32.BF16 R124, R144.reuse, R64, R124 ;  /* 0x00000040907c723c */ /* 0x040ff0000004187c */
[-C--:B------:R-:W-:Y:S01]  /*9ab0*/  HMMA.16816.F32.BF16 R44, R144, R66.reuse, R44 ;  /* 0x00000042902c723c */ /* 0x080fe2000004182c */
[----:B------:R2:W-:Y:S01]  /*9ac0*/  MUFU.EX2 R177, R60 ;  /* 0x0000003c00b17308 */ /* 0x0005e20000000800 */
[----:B---3--:R-:W-:Y:S05]  /*9ad0*/  LDSM.16.MT88.4 R68, [R229+0x1100] ;  /* 0x00110000e544783b */ /* 0x008fea0000004200 */
[----:B------:R-:W-:Y:S01]  /*9ae0*/  MOV R147, R171 ;  /* 0x000000ab00937202 */ /* 0x000fe20000000f00 */
[----:B------:R-:W-:Y:S03]  /*9af0*/  HMMA.16816.F32.BF16 R128, R140, R66, R128 ;  /* 0x000000428c80723c */ /* 0x000fe60000041880 */
[----:B------:R3:W4:Y:S01]  /*9b00*/  MUFU.EX2 R199, R61 ;  /* 0x0000003d00c77308 */ /* 0x0007220000000800 */
[----:B------:R-:W-:Y:S01]  /*9b10*/  MOV R146, R170 ;  /* 0x000000aa00927202 */ /* 0x000fe20000000f00 */
[----:B------:R-:W4:Y:S01]  /*9b20*/  LDSM.16.MT88.4 R64, [R231+0x1100] ;  /* 0x00110000e740783b */ /* 0x000f220000004200 */
[----:B------:R-:W-:Y:S02]  /*9b30*/  MOV R145, R169 ;  /* 0x000000a900917202 */ /* 0x000fe40000000f00 */
[-C--:B-1----:R-:W-:Y:S05]  /*9b40*/  HMMA.16816.F32.BF16 R4, R52, R56.reuse, R4 ;  /* 0x000000383404723c */ /* 0x082fea0000041804 */
[----:B------:R1:W-:Y:S01]  /*9b50*/  MUFU.EX2 R176, R62 ;  /* 0x0000003e00b07308 */ /* 0x0003e20000000800 */
[----:B------:R-:W-:Y:S02]  /*9b60*/  MOV R144, R168 ;  /* 0x000000a800907202 */ /* 0x000fe40000000f00 */
[----:B------:R-:W-:Y:S01]  /*9b70*/  LDSM.16.MT88.4 R168, [R231+0x3100] ;  /* 0x00310000e7a8783b */ /* 0x000fe20000004200 */
[----:B--2---:R-:W-:Y:S06]  /*9b80*/  F2FP.BF16.PACK_AB R60, R166, R167 ;  /* 0x000000a7a63c723e */ /* 0x004fec00000010ff */
[----:B------:R2:W2:Y:S01]  /*9b90*/  MUFU.EX2 R198, R63 ;  /* 0x0000003f00c67308 */ /* 0x0004a20000000800 */
[----:B---3--:R-:W-:Y:S09]  /*9ba0*/  F2FP.BF16.PACK_AB R61, R164, R165 ;  /* 0x000000a5a43d723e */ /* 0x008ff200000010ff */
[----:B------:R-:W3:Y:S01]  /*9bb0*/  MUFU.EX2 R189, R73 ;  /* 0x0000004900bd7308 */ /* 0x000ee20000000800 */
[----:B-1----:R-:W-:Y:S09]  /*9bc0*/  F2FP.BF16.PACK_AB R62, R214, R217 ;  /* 0x000000d9d63e723e */ /* 0x002ff200000010ff */
[----:B------:R-:W-:Y:S01]  /*9bd0*/  MUFU.EX2 R180, R74 ;  /* 0x0000004a00b47308 */ /* 0x000fe20000000800 */
[----:B--2---:R-:W-:Y:S09]  /*9be0*/  F2FP.BF16.PACK_AB R63, R210, R211 ;  /* 0x000000d3d23f723e */ /* 0x004ff200000010ff */
[----:B------:R1:W2:Y:S01]  /*9bf0*/  MUFU.EX2 R188, R75 ;  /* 0x0000004b00bc7308 */ /* 0x0002a20000000800 */
[C---:B------:R-:W-:Y:S08]  /*9c00*/  HMMA.16816.F32.BF16 R8, R60.reuse, R56, R8 ;  /* 0x000000383c08723c */ /* 0x040ff00000041808 */
[-C--:B------:R-:W-:Y:S01]  /*9c10*/  HMMA.16816.F32.BF16 R12, R60, R58.reuse, R12 ;  /* 0x0000003a3c0c723c */ /* 0x080fe2000004180c */
[----:B------:R-:W-:Y:S07]  /*9c20*/  MUFU.EX2 R138, R138 ;  /* 0x0000008a008a7308 */ /* 0x000fee0000000800 */
[C---:B------:R-:W-:Y:S01]  /*9c30*/  HMMA.16816.F32.BF16 R16, R52.reuse, R58, R16 ;  /* 0x0000003a3410723c */ /* 0x040fe20000041810 */
[----:B------:R-:W2:Y:S02]  /*9c40*/  LDSM.16.MT88.4 R56, [R230+0x1100] ;  /* 0x00110000e638783b */ /* 0x000ea40000004200 */
[----:B------:R-:W-:Y:S05]  /*9c50*/  MUFU.EX2 R195, R80 ;  /* 0x0000005000c37308 */ /* 0x000fea0000000800 */
[-C--:B----4-:R-:W-:Y:S01]  /*9c60*/  HMMA.16816.F32.BF16 R20, R52, R64.reuse, R20 ;  /* 0x000000403414723c */ /* 0x090fe20000041814 */
[----:B-1----:R-:W-:Y:S04]  /*9c70*/  LDSM.16.MT88.4 R72, [R229+0x2100] ;  /* 0x00210000e548783b */ /* 0x002fe80000004200 */
[----:B------:R-:W-:Y:S03]  /*9c80*/  MUFU.EX2 R80, R79 ;  /* 0x0000004f00507308 */ /* 0x000fe60000000800 */
[C---:B------:R-:W-:Y:S07]  /*9c90*/  HMMA.16816.F32.BF16 R24, R60.reuse, R64, R24 ;  /* 0x000000403c18723c */ /* 0x040fee0000041818 */
[----:B------:R-:W-:Y:S01]  /*9ca0*/  MUFU.EX2 R194, R81 ;  /* 0x0000005100c27308 */ /* 0x000fe20000000800 */
[-C--:B------:R-:W-:Y:S08]  /*9cb0*/  HMMA.16816.F32.BF16 R28, R60, R66.reuse, R28 ;  /* 0x000000423c1c723c */ /* 0x080ff0000004181c */
[C---:B------:R-:W-:Y:S01]  /*9cc0*/  HMMA.16816.F32.BF16 R32, R52.reuse, R66, R32 ;  /* 0x000000423420723c */ /* 0x040fe20000041820 */
[----:B------:R-:W1:Y:S01]  /*9cd0*/  LDSM.16.MT88.4 R64, [R228+0x1900] ;  /* 0x00190000e440783b */ /* 0x000e620000004200 */
[----:B------:R-:W-:Y:S06]  /*9ce0*/  MUFU.EX2 R191, R82 ;  /* 0x0000005200bf7308 */ /* 0x000fec0000000800 */
[-C--:B------:R-:W-:Y:S04]  /*9cf0*/  HMMA.16816.F32.BF16 R36, R52, R68.reuse, R36 ;  /* 0x000000443424723c */ /* 0x080fe80000041824 */
[----:B------:R-:W-:Y:S04]  /*9d00*/  MUFU.EX2 R190, R83 ;  /* 0x0000005300be7308 */ /* 0x000fe80000000800 */
[C---:B------:R-:W-:Y:S06]  /*9d10*/  HMMA.16816.F32.BF16 R48, R60.reuse, R68, R48 ;  /* 0x000000443c30723c */ /* 0x040fec0000041830 */
[----:B------:R4:W-:Y:S02]  /*9d20*/  MUFU.EX2 R82, R76 ;  /* 0x0000004c00527308 */ /* 0x0009e40000000800 */
[-C--:B------:R-:W-:Y:S08]  /*9d30*/  HMMA.16816.F32.BF16 R40, R60, R70.reuse, R40 ;  /* 0x000000463c28723c */ /* 0x080ff00000041828 */
[C---:B------:R-:W-:Y:S01]  /*9d40*/  HMMA.16816.F32.BF16 R116, R52.reuse, R70, R116 ;  /* 0x000000463474723c */ /* 0x040fe20000041874 */
[----:B------:R-:W-:Y:S01]  /*9d50*/  LDSM.16.MT88.4 R68, [R229+0x1900] ;  /* 0x00190000e544783b */ /* 0x000fe20000004200 */
[----:B------:R-:W1:Y:S06]  /*9d60*/  MUFU.EX2 R83, R77 ;  /* 0x0000004d00537308 */ /* 0x000e6c0000000800 */
[-C--:B--2---:R-:W-:Y:S04]  /*9d70*/  HMMA.16816.F32.BF16 R120, R52, R56.reuse, R120 ;  /* 0x000000383478723c */ /* 0x084fe80000041878 */
[----:B------:R-:W2:Y:S04]  /*9d80*/  MUFU.EX2 R81, R78 ;  /* 0x0000004e00517308 */ /* 0x000ea80000000800 */
[C---:B------:R-:W-:Y:S06]  /*9d90*/  HMMA.16816.F32.BF16 R124, R60.reuse, R56, R124 ;  /* 0x000000383c7c723c */ /* 0x040fec000004187c */
[----:B------:R-:W-:Y:S01]  /*9da0*/  MUFU.EX2 R84, R84 ;  /* 0x0000005400547308 */ /* 0x000fe20000000800 */
[----:B------:R-:W-:Y:S01]  /*9db0*/  F2FP.BF16.PACK_AB R56, R179, R173 ;  /* 0x000000adb338723e */ /* 0x000fe200000010ff */
[-C--:B------:R-:W-:Y:S01]  /*9dc0*/  HMMA.16816.F32.BF16 R44, R60, R58.reuse, R44 ;  /* 0x0000003a3c2c723c */ /* 0x080fe2000004182c */
[----:B------:R-:W2:Y:S03]  /*9dd0*/  LDSM.16.MT88.4 R60, [R231+0x1900] ;  /* 0x00190000e73c783b */ /* 0x000ea60000004200 */
[----:B------:R-:W-:Y:S04]  /*9de0*/  F2FP.BF16.PACK_AB R57, R178, R172 ;  /* 0x000000acb239723e */ /* 0x000fe800000010ff */
[----:B------:R-:W-:Y:S01]  /*9df0*/  HMMA.16816.F32.BF16 R128, R52, R58, R128 ;  /* 0x0000003a3480723c */ /* 0x000fe20000041880 */
[----:B------:R-:W-:Y:S06]  /*9e00*/  MUFU.EX2 R85, R85 ;  /* 0x0000005500557308 */ /* 0x000fec0000000800 */
[----:B------:R-:W-:Y:S02]  /*9e10*/  F2FP.BF16.PACK_AB R52, R208, R209 ;  /* 0x000000d1d034723e */ /* 0x000fe400000010ff */
[----:B------:R-:W-:Y:S02]  /*9e20*/  F2FP.BF16.PACK_AB R53, R174, R175 ;  /* 0x000000afae35723e */ /* 0x000fe400000010ff */
[----:B------:R-:W-:Y:S01]  /*9e30*/  MUFU.EX2 R86, R86 ;  /* 0x0000005600567308 */ /* 0x000fe20000000800 */
[----:B------:R-:W-:Y:S02]  /*9e40*/  F2FP.BF16.PACK_AB R54, R206, R207 ;  /* 0x000000cfce36723e */ /* 0x000fe400000010ff */
[----:B------:R-:W-:Y:S02]  /*9e50*/  F2FP.BF16.PACK_AB R55, R205, R204 ;  /* 0x000000cccd37723e */ /* 0x000fe400000010ff */
[----:B------:R-:W-:Y:S02]  /*9e60*/  F2FP.BF16.PACK_AB R58, R199, R177 ;  /* 0x000000b1c73a723e */ /* 0x000fe400000010ff */
[----:B------:R-:W-:Y:S03]  /*9e70*/  F2FP.BF16.PACK_AB R59, R198, R176 ;  /* 0x000000b0c63b723e */ /* 0x000fe600000010ff */
[-C--:B-1----:R-:W-:Y:S01]  /*9e80*/  HMMA.16816.F32.BF16 R4, R52, R64.reuse, R4 ;  /* 0x000000403404723c */ /* 0x082fe20000041804 */
[----:B------:R-:W-:Y:S07]  /*9e90*/  MUFU.EX2 R87, R87 ;  /* 0x0000005700577308 */ /* 0x000fee0000000800 */
[C---:B------:R-:W-:Y:S03]  /*9ea0*/  HMMA.16816.F32.BF16 R8, R56.reuse, R64, R8 ;  /* 0x000000403808723c */ /* 0x040fe60000041808 */
[----:B------:R-:W-:Y:S05]  /*9eb0*/  MUFU.EX2 R96, R96 ;  /* 0x0000006000607308 */ /* 0x000fea0000000800 */
[-C--:B------:R-:W-:Y:S05]  /*9ec0*/  HMMA.16816.F32.BF16 R12, R56, R66.reuse, R12 ;  /* 0x00000042380c723c */ /* 0x080fea000004180c */
[----:B------:R-:W-:Y:S03]  /*9ed0*/  MUFU.EX2 R97, R97 ;  /* 0x0000006100617308 */ /* 0x000fe60000000800 */
[C---:B------:R-:W-:Y:S01]  /*9ee0*/  HMMA.16816.F32.BF16 R16, R52.reuse, R66, R16 ;  /* 0x000000423410723c */ /* 0x040fe20000041810 */
[----:B------:R-:W1:Y:S06]  /*9ef0*/  LDSM.16.MT88.4 R64, [R230+0x1900] ;  /* 0x00190000e640783b */ /* 0x000e6c0000004200 */
[----:B------:R-:W-:Y:S01]  /*9f00*/  MUFU.EX2 R98, R98 ;  /* 0x0000006200627308 */ /* 0x000fe20000000800 */
[-C--:B--2---:R-:W-:Y:S08]  /*9f10*/  HMMA.16816.F32.BF16 R20, R52, R60.reuse, R20 ;  /* 0x0000003c3414723c */ /* 0x084ff00000041814 */
[C---:B------:R-:W-:Y:S01]  /*9f20*/  HMMA.16816.F32.BF16 R24, R56.reuse, R60, R24 ;  /* 0x0000003c3818723c */ /* 0x040fe20000041818 */
[----:B------:R-:W-:Y:S07]  /*9f30*/  MUFU.EX2 R99, R99 ;  /* 0x0000006300637308 */ /* 0x000fee0000000800 */
[-C--:B------:R-:W-:Y:S03]  /*9f40*/  HMMA.16816.F32.BF16 R28, R56, R62.reuse, R28 ;  /* 0x0000003e381c723c */ /* 0x080fe6000004181c */
[----:B------:R-:W-:Y:S01]  /*9f50*/  MUFU.EX2 R100, R100 ;  /* 0x0000006400647308 */ /* 0x000fe20000000800 */
[----:B-----5:R-:W-:Y:S02]  /*9f60*/  FFMA.FTZ R133, R133, R154, R201 ;  /* 0x0000009a85857223 */ /* 0x020fe400000100c9 */
[----:B------:R-:W-:Y:S02]  /*9f70*/  FFMA.FTZ R0, R0, R155, R200 ;  /* 0x0000009b00007223 */ /* 0x000fe400000100c8 */
[C---:B------:R-:W-:Y:S01]  /*9f80*/  HMMA.16816.F32.BF16 R32, R52.reuse, R62, R32 ;  /* 0x0000003e3420723c */ /* 0x040fe20000041820 */
[----:B------:R-:W2:Y:S03]  /*9f90*/  LDSM.16.MT88.4 R60, [R228+0x2100] ;  /* 0x00210000e43c783b */ /* 0x000ea60000004200 */
[----:B------:R-:W-:Y:S01]  /*9fa0*/  FADD.FTZ R0, R212, R0 ;  /* 0x00000000d4007221 */ /* 0x000fe20000010000 */
[----:B------:R-:W-:Y:S03]  /*9fb0*/  MUFU.EX2 R101, R101 ;  /* 0x0000006500657308 */ /* 0x000fe60000000800 */
[-C--:B------:R-:W-:Y:S01]  /*9fc0*/  HMMA.16816.F32.BF16 R36, R52, R68.reuse, R36 ;  /* 0x000000443424723c */ /* 0x080fe20000041824 */
[----:B------:R-:W-:Y:S03]  /*9fd0*/  LDSM.16.MT88.4 R152, [R228+0x3100] ;  /* 0x00310000e498783b */ /* 0x000fe60000004200 */
[----:B----4-:R-:W-:Y:S03]  /*9fe0*/  FADD.FTZ R76, R215, R0 ;  /* 0x00000000d74c7221 */ /* 0x010fe60000010000 */
[----:B------:R-:W-:Y:S01]  /*9ff0*/  MUFU.EX2 R102, R102 ;  /* 0x0000006600667308 */ /* 0x000fe20000000800 */
[C---:B------:R-:W-:Y:S08]  /*a000*/  HMMA.16816.F32.BF16 R48, R56.reuse, R68, R48 ;  /* 0x000000443830723c */ /* 0x040ff00000041830 */
[-C--:B------:R-:W-:Y:S01]  /*a010*/  HMMA.16816.F32.BF16 R40, R56, R70.reuse, R40 ;  /* 0x000000463828723c */ /* 0x080fe20000041828 */
[----:B------:R-:W-:Y:S07]  /*a020*/  MUFU.EX2 R103, R103 ;  /* 0x0000006700677308 */ /* 0x000fee0000000800 */
[C---:B------:R-:W-:Y:S01]  /*a030*/  HMMA.16816.F32.BF16 R116, R52.reuse, R70, R116 ;  /* 0x000000463474723c */ /* 0x040fe20000041874 */
[----:B------:R-:W4:Y:S02]  /*a040*/  LDSM.16.MT88.4 R68, [R231+0x2100] ;  /* 0x00210000e744783b */ /* 0x000f240000004200 */
[----:B------:R-:W-:Y:S05]  /*a050*/  MUFU.EX2 R112, R112 ;  /* 0x0000007000707308 */ /* 0x000fea0000000800 */
[-C--:B-1----:R-:W-:Y:S05]  /*a060*/  HMMA.16816.F32.BF16 R120, R52, R64.reuse, R120 ;  /* 0x000000403478723c */ /* 0x082fea0000041878 */
[----:B------:R-:W-:Y:S03]  /*a070*/  MUFU.EX2 R113, R113 ;  /* 0x0000007100717308 */ /* 0x000fe60000000800 */
[C---:B------:R-:W-:Y:S07]  /*a080*/  HMMA.16816.F32.BF16 R124, R56.reuse, R64, R124 ;  /* 0x00000040387c723c */ /* 0x040fee000004187c */
[----:B------:R-:W-:Y:S01]  /*a090*/  MUFU.EX2 R114, R114 ;  /* 0x0000007200727308 */ /* 0x000fe20000000800 */
[-C--:B------:R-:W-:Y:S07]  /*a0a0*/  HMMA.16816.F32.BF16 R44, R56, R66.reuse, R44 ;  /* 0x00000042382c723c */ /* 0x080fee000004182c */
[----:B---3--:R-:W-:Y:S01]  /*a0b0*/  F2FP.BF16.PACK_AB R56, R189, R181 ;  /* 0x000000b5bd38723e */ /* 0x008fe200000010ff */
[----:B------:R-:W-:Y:S01]  /*a0c0*/  HMMA.16816.F32.BF16 R128, R52, R66, R128 ;  /* 0x000000423480723c */ /* 0x000fe20000041880 */
[----:B------:R-:W1:Y:S01]  /*a0d0*/  LDSM.16.MT88.4 R64, [R230+0x2100] ;  /* 0x00210000e640783b */ /* 0x000e620000004200 */
[----:B------:R-:W-:Y:S02]  /*a0e0*/  MUFU.EX2 R115, R115 ;  /* 0x0000007300737308 */ /* 0x000fe40000000800 */
[----:B------:R-:W-:Y:S02]  /*a0f0*/  F2FP.BF16.PACK_AB R57, R188, R180 ;  /* 0x000000b4bc39723e */ /* 0x000fe400000010ff */
[----:B------:R-:W-:Y:S02]  /*a100*/  F2FP.BF16.PACK_AB R58, R83, R82 ;  /* 0x00000052533a723e */ /* 0x000fe400000010ff */
[----:B------:R-:W-:Y:S04]  /*a110*/  F2FP.BF16.PACK_AB R52, R197, R183 ;  /* 0x000000b7c534723e */ /* 0x000fe800000010ff */
[----:B------:R-:W-:Y:S01]  /*a120*/  F2FP.BF16.PACK_AB R53, R196, R182 ;  /* 0x000000b6c435723e */ /* 0x000fe200000010ff */
[----:B------:R-:W-:Y:S01]  /*a130*/  MUFU.EX2 R108, R108 ;  /* 0x0000006c006c7308 */ /* 0x000fe20000000800 */
[----:B------:R-:W-:Y:S02]  /*a140*/  F2FP.BF16.PACK_AB R54, R194, R195 ;  /* 0x000000c3c236723e */ /* 0x000fe400000010ff */
[----:B------:R-:W-:Y:S02]  /*a150*/  F2FP.BF16.PACK_AB R55, R190, R191 ;  /* 0x000000bfbe37723e */ /* 0x000fe400000010ff */
[----:B------:R-:W-:Y:S05]  /*a160*/  F2FP.BF16.PACK_AB R59, R80, R81 ;  /* 0x00000051503b723e */ /* 0x000fea00000010ff */
[-C--:B--2---:R-:W-:Y:S01]  /*a170*/  HMMA.16816.F32.BF16 R4, R52, R60.reuse, R4 ;  /* 0x0000003c3404723c */ /* 0x084fe20000041804 */
[----:B------:R-:W-:Y:S07]  /*a180*/  MUFU.EX2 R110, R110 ;  /* 0x0000006e006e7308 */ /* 0x000fee0000000800 */
[C---:B------:R-:W-:Y:S03]  /*a190*/  HMMA.16816.F32.BF16 R8, R56.reuse, R60, R8 ;  /* 0x0000003c3808723c */ /* 0x040fe60000041808 */
[----:B------:R-:W-:Y:S05]  /*a1a0*/  MUFU.EX2 R88, R88 ;  /* 0x0000005800587308 */ /* 0x000fea0000000800 */
[-C--:B------:R-:W-:Y:S05]  /*a1b0*/  HMMA.16816.F32.BF16 R12, R56, R62.reuse, R12 ;  /* 0x0000003e380c723c */ /* 0x080fea000004180c */
[----:B------:R-:W-:Y:S03]  /*a1c0*/  MUFU.EX2 R89, R89 ;  /* 0x0000005900597308 */ /* 0x000fe60000000800 */
[C---:B------:R-:W-:Y:S01]  /*a1d0*/  HMMA.16816.F32.BF16 R16, R52.reuse, R62, R16 ;  /* 0x0000003e3410723c */ /* 0x040fe20000041810 */
[----:B------:R-:W2:Y:S06]  /*a1e0*/  LDSM.16.MT88.4 R60, [R228+0x2900] ;  /* 0x00290000e43c783b */ /* 0x000eac0000004200 */
[----:B------:R-:W-:Y:S01]  /*a1f0*/  MUFU.EX2 R90, R90 ;  /* 0x0000005a005a7308 */ /* 0x000fe20000000800 */
[-C--:B----4-:R-:W-:Y:S08]  /*a200*/  HMMA.16816.F32.BF16 R20, R52, R68.reuse, R20 ;  /* 0x000000443414723c */ /* 0x090ff00000041814 */
[C---:B------:R-:W-:Y:S01]  /*a210*/  HMMA.16816.F32.BF16 R24, R56.reuse, R68, R24 ;  /* 0x000000443818723c */ /* 0x040fe20000041818 */
[----:B------:R-:W-:Y:S07]  /*a220*/  MUFU.EX2 R91, R91 ;  /* 0x0000005b005b7308 */ /* 0x000fee0000000800 */
[-C--:B------:R-:W-:Y:S03]  /*a230*/  HMMA.16816.F32.BF16 R28, R56, R70.reuse, R28 ;  /* 0x00000046381c723c */ /* 0x080fe6000004181c */
[----:B------:R-:W-:Y:S05]  /*a240*/  MUFU.EX2 R92, R92 ;  /* 0x0000005c005c7308 */ /* 0x000fea0000000800 */
[C---:B------:R-:W-:Y:S01]  /*a250*/  HMMA.16816.F32.BF16 R32, R52.reuse, R70, R32 ;  /* 0x000000463420723c */ /* 0x040fe20000041820 */
[----:B------:R-:W3:Y:S04]  /*a260*/  LDSM.16.MT88.4 R68, [R231+0x2900] ;  /* 0x00290000e744783b */ /* 0x000ee80000004200 */
[----:B------:R-:W4:Y:S03]  /*a270*/  MUFU.EX2 R93, R93 ;  /* 0x0000005d005d7308 */ /* 0x000f260000000800 */
[-C--:B------:R-:W-:Y:S07]  /*a280*/  HMMA.16816.F32.BF16 R36, R52, R72.reuse, R36 ;  /* 0x000000483424723c */ /* 0x080fee0000041824 */
[----:B------:R-:W-:Y:S01]  /*a290*/  MUFU.EX2 R94, R94 ;  /* 0x0000005e005e7308 */ /* 0x000fe20000000800 */
[C---:B------:R-:W-:Y:S08]  /*a2a0*/  HMMA.16816.F32.BF16 R48, R56.reuse, R72, R48 ;  /* 0x000000483830723c */ /* 0x040ff00000041830 */
[-C--:B------:R-:W-:Y:S01]  /*a2b0*/  HMMA.16816.F32.BF16 R40, R56, R74.reuse, R40 ;  /* 0x0000004a3828723c */ /* 0x080fe20000041828 */
[----:B------:R-:W5:Y:S07]  /*a2c0*/  MUFU.EX2 R95, R95 ;  /* 0x0000005f005f7308 */ /* 0x000f6e0000000800 */
[C---:B------:R-:W-:Y:S01]  /*a2d0*/  HMMA.16816.F32.BF16 R116, R52.reuse, R74, R116 ;  /* 0x0000004a3474723c */ /* 0x040fe20000041874 */
[----:B------:R-:W2:Y:S02]  /*a2e0*/  LDSM.16.MT88.4 R72, [R229+0x2900] ;  /* 0x00290000e548783b */ /* 0x000ea40000004200 */
[----:B------:R-:W-:Y:S05]  /*a2f0*/  MUFU.EX2 R104, R104 ;  /* 0x0000006800687308 */ /* 0x000fea0000000800 */
[-C--:B-1----:R-:W-:Y:S05]  /*a300*/  HMMA.16816.F32.BF16 R120, R52, R64.reuse, R120 ;  /* 0x000000403478723c */ /* 0x082fea0000041878 */
[----:B------:R-:W1:Y:S03]  /*a310*/  MUFU.EX2 R105, R105 ;  /* 0x0000006900697308 */ /* 0x000e660000000800 */
[C---:B------:R-:W-:Y:S07]  /*a320*/  HMMA.16816.F32.BF16 R124, R56.reuse, R64, R124 ;  /* 0x00000040387c723c */ /* 0x040fee000004187c */
[----:B------:R-:W-:Y:S01]  /*a330*/  FADD.FTZ R64, R218, R134 ;  /* 0x00000086da407221 */ /* 0x000fe20000010000 */
[-C--:B------:R-:W-:Y:S01]  /*a340*/  HMMA.16816.F32.BF16 R44, R56, R66.reuse, R44 ;  /* 0x00000042382c723c */ /* 0x080fe2000004182c */
[----:B------:R-:W-:Y:S03]  /*a350*/  MUFU.EX2 R106, R106 ;  /* 0x0000006a006a7308 */ /* 0x000fe60000000800 */
[----:B------:R-:W-:Y:S03]  /*a360*/  FADD.FTZ R79, R221, R64 ;  /* 0x00000040dd4f7221 */ /* 0x000fe60000010000 */
[----:B----4-:R-:W-:Y:S01]  /*a370*/  F2FP.BF16.PACK_AB R58, R93, R92 ;  /* 0x0000005c5d3a723e */ /* 0x010fe200000010ff */
[----:B------:R-:W-:Y:S01]  /*a380*/  HMMA.16816.F32.BF16 R128, R52, R66, R128 ;  /* 0x000000423480723c */ /* 0x000fe20000041880 */
[----:B------:R-:W4:Y:S02]  /*a390*/  LDSM.16.MT88.4 R64, [R230+0x2900] ;  /* 0x00290000e640783b */ /* 0x000f240000004200 */
[----:B------:R-:W3:Y:S01]  /*a3a0*/  MUFU.EX2 R107, R107 ;  /* 0x0000006b006b7308 */ /* 0x000ee20000000800 */
[----:B------:R-:W-:Y:S01]  /*a3b0*/  FADD.FTZ R56, R216, R132 ;  /* 0x00000084d8387221 */ /* 0x000fe20000010000 */
[----:B-----5:R-:W-:Y:S01]  /*a3c0*/  F2FP.BF16.PACK_AB R59, R95, R94 ;  /* 0x0000005e5f3b723e */ /* 0x020fe200000010ff */
[----:B------:R-:W-:Y:S01]  /*a3d0*/  FADD.FTZ R57, R213, R133 ;  /* 0x00000085d5397221 */ /* 0x000fe20000010000 */
[----:B------:R-:W-:Y:S01]  /*a3e0*/  F2FP.BF16.PACK_AB R52, R85, R84 ;  /* 0x000000545534723e */ /* 0x000fe200000010ff */
[----:B------:R-:W-:Y:S01]  /*a3f0*/  FADD.FTZ R78, R220, R56 ;  /* 0x00000038dc4e7221 */ /* 0x000fe20000010000 */
[----:B------:R-:W-:Y:S03]  /*a400*/  F2FP.BF16.PACK_AB R53, R87, R86 ;  /* 0x000000565735723e */ /* 0x000fe600000010ff */
[----:B------:R-:W-:Y:S01]  /*a410*/  F2FP.BF16.PACK_AB R54, R97, R96 ;  /* 0x000000606136723e */ /* 0x000fe200000010ff */
[----:B------:R-:W-:Y:S01]  /*a420*/  FADD.FTZ R77, R219, R57 ;  /* 0x00000039db4d7221 */ /* 0x000fe20000010000 */
[----:B------:R-:W-:Y:S01]  /*a430*/  F2FP.BF16.PACK_AB R55, R99, R98 ;  /* 0x000000626337723e */ /* 0x000fe200000010ff */
[----:B------:R-:W-:Y:S01]  /*a440*/  FADD.FTZ R0, R144, R79 ;  /* 0x0000004f90007221 */ /* 0x000fe20000010000 */
[----:B------:R-:W-:Y:S02]  /*a450*/  F2FP.BF16.PACK_AB R56, R89, R88 ;  /* 0x000000585938723e */ /* 0x000fe400000010ff */
[----:B------:R-:W-:Y:S02]  /*a460*/  F2FP.BF16.PACK_AB R57, R91, R90 ;  /* 0x0000005a5b39723e */ /* 0x000fe400000010ff */
[----:B-1----:R-:W-:Y:S01]  /*a470*/  F2FP.BF16.PACK_AB R184, R105, R104 ;  /* 0x0000006869b8723e */ /* 0x002fe200000010ff */
[-C--:B--2---:R-:W-:Y:S03]  /*a480*/  HMMA.16816.F32.BF16 R4, R52, R60.reuse, R4 ;  /* 0x0000003c3404723c */ /* 0x084fe60000041804 */
[----:B------:R-:W-:Y:S02]  /*a490*/  MOV R133, R135 ;  /* 0x0000008700857202 */ /* 0x000fe40000000f00 */
[----:B---3--:R-:W-:Y:S03]  /*a4a0*/  F2FP.BF16.PACK_AB R185, R107, R106 ;  /* 0x0000006a6bb9723e */ /* 0x008fe600000010ff */
[C---:B------:R-:W-:Y:S01]  /*a4b0*/  HMMA.16816.F32.BF16 R8, R56.reuse, R60, R8 ;  /* 0x0000003c3808723c */ /* 0x040fe20000041808 */
[----:B------:R1:W2:Y:S07]  /*a4c0*/  MUFU.EX2 R60, R3 ;  /* 0x00000003003c7308 */ /* 0x0002ae0000000800 */
[-C--:B------:R-:W-:Y:S08]  /*a4d0*/  HMMA.16816.F32.BF16 R12, R56, R62.reuse, R12 ;  /* 0x0000003e380c723c */ /* 0x080ff0000004180c */
[C---:B------:R-:W-:Y:S08]  /*a4e0*/  HMMA.16816.F32.BF16 R16, R52.reuse, R62, R16 ;  /* 0x0000003e3410723c */ /* 0x040ff00000041810 */
[-C--:B------:R-:W-:Y:S04]  /*a4f0*/  HMMA.16816.F32.BF16 R20, R52, R68.reuse, R20 ;  /* 0x000000443414723c */ /* 0x080fe80000041814 */
[----:B-1----:R-:W-:Y:S01]  /*a500*/  FADD.FTZ R3, R147, R76 ;  /* 0x0000004c93037221 */ /* 0x002fe20000010000 */
[----:B--2---:R-:W-:Y:S03]  /*a510*/  F2FP.BF16.PACK_AB R187, R60, R110 ;  /* 0x0000006e3cbb723e */ /* 0x004fe600000010ff */
[C---:B------:R-:W-:Y:S08]  /*a520*/  HMMA.16816.F32.BF16 R24, R56.reuse, R68, R24 ;  /* 0x000000443818723c */ /* 0x040ff00000041818 */
[-C--:B------:R-:W-:Y:S08]  /*a530*/  HMMA.16816.F32.BF16 R28, R56, R70.reuse, R28 ;  /* 0x00000046381c723c */ /* 0x080ff0000004181c */
[C---:B------:R-:W-:Y:S08]  /*a540*/  HMMA.16816.F32.BF16 R32, R52.reuse, R70, R32 ;  /* 0x000000463420723c */ /* 0x040ff00000041820 */
[-C--:B------:R-:W-:Y:S08]  /*a550*/  HMMA.16816.F32.BF16 R36, R52, R72.reuse, R36 ;  /* 0x000000483424723c */ /* 0x080ff00000041824 */
[C---:B------:R-:W-:Y:S08]  /*a560*/  HMMA.16816.F32.BF16 R48, R56.reuse, R72, R48 ;  /* 0x000000483830723c */ /* 0x040ff00000041830 */
[-C--:B------:R-:W-:Y:S08]  /*a570*/  HMMA.16816.F32.BF16 R40, R56, R74.reuse, R40 ;  /* 0x0000004a3828723c */ /* 0x080ff00000041828 */
[C---:B------:R-:W-:Y:S08]  /*a580*/  HMMA.16816.F32.BF16 R116, R52.reuse, R74, R116 ;  /* 0x0000004a3474723c */ /* 0x040ff00000041874 */
[-C--:B----4-:R-:W-:Y:S08]  /*a590*/  HMMA.16816.F32.BF16 R120, R52, R64.reuse, R120 ;  /* 0x000000403478723c */ /* 0x090ff00000041878 */
[C---:B------:R-:W-:Y:S08]  /*a5a0*/  HMMA.16816.F32.BF16 R124, R56.reuse, R64, R124 ;  /* 0x00000040387c723c */ /* 0x040ff0000004187c */
[-C--:B------:R-:W-:Y:S07]  /*a5b0*/  HMMA.16816.F32.BF16 R44, R56, R66.reuse, R44 ;  /* 0x00000042382c723c */ /* 0x080fee000004182c */
[----:B------:R-:W-:Y:S01]  /*a5c0*/  FADD.FTZ R57, R145, R78 ;  /* 0x0000004e91397221 */ /* 0x000fe20000010000 */
[----:B------:R-:W-:Y:S04]  /*a5d0*/  HMMA.16816.F32.BF16 R128, R52, R66, R128 ;  /* 0x000000423480723c */ /* 0x000fe80000041880 */
[----:B------:R-:W-:Y:S02]  /*a5e0*/  FADD.FTZ R56, R146, R77 ;  /* 0x0000004d92387221 */ /* 0x000fe40000010000 */
[----:B------:R-:W-:Y:S01]  /*a5f0*/  FADD.FTZ R58, R149, R0 ;  /* 0x00000000953a7221 */ /* 0x000fe20000010000 */
[----:B------:R-:W-:Y:S01]  /*a600*/  F2FP.BF16.PACK_AB R52, R101, R100 ;  /* 0x000000646534723e */ /* 0x000fe200000010ff */
[----:B------:R-:W-:Y:S01]  /*a610*/  FADD.FTZ R0, R186, R57 ;  /* 0x00000039ba007221 */ /* 0x000fe20000010000 */
[----:B------:R-:W-:Y:S03]  /*a620*/  F2FP.BF16.PACK_AB R53, R103, R102 ;  /* 0x000000666735723e */ /* 0x000fe600000010ff */
[----:B------:R-:W-:Y:S01]  /*a630*/  FADD.FTZ R57, R227, R56 ;  /* 0x00000038e3397221 */ /* 0x000fe20000010000 */
[----:B------:R-:W-:Y:S01]  /*a640*/  F2FP.BF16.PACK_AB R54, R113, R112 ;  /* 0x000000707136723e */ /* 0x000fe200000010ff */
[----:B------:R-:W-:Y:S01]  /*a650*/  FADD.FTZ R56, R226, R3 ;  /* 0x00000003e2387221 */ /* 0x000fe20000010000 */
[----:B------:R-:W-:Y:S01]  /*a660*/  F2FP.BF16.PACK_AB R55, R115, R114 ;  /* 0x000000727337723e */ /* 0x000fe200000010ff */
[----:B------:R-:W-:Y:S01]  /*a670*/  FADD.FTZ R3, R252, R58 ;  /* 0x0000003afc037221 */ /* 0x000fe20000010000 */
[----:B------:R-:W-:Y:S01]  /*a680*/  F2FP.BF16.PACK_AB R186, R138, R108 ;  /* 0x0000006c8aba723e */ /* 0x000fe200000010ff */
[----:B------:R-:W-:Y:S04]  /*a690*/  FADD.FTZ R0, R202, R0 ;  /* 0x00000000ca007221 */ /* 0x000fe80000010000 */
[-C--:B------:R-:W-:Y:S01]  /*a6a0*/  HMMA.16816.F32.BF16 R144, R52, R152.reuse, R4 ;  /* 0x000000983490723c */ /* 0x080fe20000041804 */
[----:B------:R-:W1:Y:S07]  /*a6b0*/  LDSM.16.MT88.4 R4, [R229+0x3100] ;  /* 0x00310000e504783b */ /* 0x000e6e0000004200 */
[C---:B------:R-:W-:Y:S07]  /*a6c0*/  HMMA.16816.F32.BF16 R140, R184.reuse, R152, R8 ;  /* 0x00000098b88c723c */ /* 0x040fee0000041808 */
[----:B------:R-:W-:Y:S01]  /*a6d0*/  FADD.FTZ R8, R159, R57 ;  /* 0x000000399f087221 */ /* 0x000fe20000010000 */
[-C--:B------:R-:W-:Y:S04]  /*a6e0*/  HMMA.16816.F32.BF16 R148, R184, R154.reuse, R12 ;  /* 0x0000009ab894723c */ /* 0x080fe8000004180c */
[----:B------:R-:W-:Y:S02]  /*a6f0*/  FADD.FTZ R11, R158, R56 ;  /* 0x000000389e0b7221 */ /* 0x000fe40000010000 */
[----:B------:R-:W-:Y:S02]  /*a700*/  FADD.FTZ R10, R157, R3 ;  /* 0x000000039d0a7221 */ /* 0x000fe40000010000 */
[----:B------:R-:W-:Y:S01]  /*a710*/  FADD.FTZ R9, R156, R0 ;  /* 0x000000009c097221 */ /* 0x000fe20000010000 */
[C---:B------:R-:W-:Y:S04]  /*a720*/  HMMA.16816.F32.BF16 R152, R52.reuse, R154, R16 ;  /* 0x0000009a3498723c */ /* 0x040fe80000041810 */
[----:B------:R-:W-:Y:S02]  /*a730*/  FADD.FTZ R8, R251, R8 ;  /* 0x00000008fb087221 */ /* 0x000fe40000010000 */
[----:B------:R-:W-:Y:S02]  /*a740*/  FADD.FTZ R3, R203, R11 ;  /* 0x0000000bcb037221 */ /* 0x000fe40000010000 */
[----:B------:R-:W-:Y:S01]  /*a750*/  FADD.FTZ R0, R111, R10 ;  /* 0x0000000a6f007221 */ /* 0x000fe20000010000 */
[-C--:B------:R-:W-:Y:S03]  /*a760*/  HMMA.16816.F32.BF16 R156, R52, R168.reuse, R20 ;  /* 0x000000a8349c723c */ /* 0x080fe60000041814 */
[----:B------:R-:W-:Y:S02]  /*a770*/  FADD.FTZ R12, R163, R9 ;  /* 0x00000009a30c7221 */ /* 0x000fe40000010000 */
[----:B------:R-:W-:Y:S02]  /*a780*/  FADD.FTZ R11, R162, R8 ;  /* 0x00000008a20b7221 */ /* 0x000fe40000010000 */
[----:B------:R-:W-:Y:S02]  /*a790*/  FADD.FTZ R10, R161, R3 ;  /* 0x00000003a10a7221 */ /* 0x000fe40000010000 */
[----:B------:R-:W-:Y:S02]  /*a7a0*/  FADD.FTZ R9, R160, R0 ;  /* 0x00000000a0097221 */ /* 0x000fe40000010000 */
[C---:B------:R-:W-:Y:S04]  /*a7b0*/  HMMA.16816.F32.BF16 R160, R184.reuse, R168, R24 ;  /* 0x000000a8b8a0723c */ /* 0x040fe80000041818 */
[----:B------:R-:W-:Y:S02]  /*a7c0*/  FADD.FTZ R8, R109, R12 ;  /* 0x0000000c6d087221 */ /* 0x000fe40000010000 */
[----:B------:R-:W-:Y:S02]  /*a7d0*/  FADD.FTZ R3, R167, R11 ;  /* 0x0000000ba7037221 */ /* 0x000fe40000010000 */
[----:B------:R-:W-:Y:S04]  /*a7e0*/  FADD.FTZ R0, R165, R10 ;  /* 0x0000000aa5007221 */ /* 0x000fe80000010000 */
[----:B------:R-:W-:Y:S02]  /*a7f0*/  FADD.FTZ R12, R192, R9 ;  /* 0x00000009c00c7221 */ /* 0x000fe40000010000 */
[----:B------:R-:W-:Y:S02]  /*a800*/  FADD.FTZ R11, R193, R8 ;  /* 0x00000008c10b7221 */ /* 0x000fe40000010000 */
[----:B------:R-:W-:Y:S02]  /*a810*/  FADD.FTZ R10, R166, R3 ;  /* 0x00000003a60a7221 */ /* 0x000fe40000010000 */
[----:B------:R-:W-:Y:S02]  /*a820*/  FADD.FTZ R9, R164, R0 ;  /* 0x00000000a4097221 */ /* 0x000fe40000010000 */
[----:B------:R-:W-:Y:S01]  /*a830*/  FADD.FTZ R3, R223, R11 ;  /* 0x0000000bdf037221 */ /* 0x000fe20000010000 */
[-C--:B------:R-:W-:Y:S03]  /*a840*/  HMMA.16816.F32.BF16 R164, R184, R170.reuse, R28 ;  /* 0x000000aab8a4723c */ /* 0x080fe6000004181c */
[----:B------:R-:W-:Y:S02]  /*a850*/  FADD.FTZ R8, R225, R12 ;  /* 0x0000000ce1087221 */ /* 0x000fe40000010000 */
[----:B------:R-:W-:Y:S02]  /*a860*/  FADD.FTZ R0, R217, R10 ;  /* 0x0000000ad9007221 */ /* 0x000fe40000010000 */
[----:B------:R-:W-:Y:S01]  /*a870*/  FADD.FTZ R12, R211, R9 ;  /* 0x00000009d30c7221 */ /* 0x000fe20000010000 */
[C---:B------:R-:W-:Y:S04]  /*a880*/  HMMA.16816.F32.BF16 R168, R52.reuse, R170, R32 ;  /* 0x000000aa34a8723c */ /* 0x040fe80000041820 */
[----:B------:R-:W-:Y:S02]  /*a890*/  FADD.FTZ R15, R224, R8 ;  /* 0x00000008e00f7221 */ /* 0x000fe40000010000 */
[----:B------:R-:W-:Y:S01]  /*a8a0*/  FADD.FTZ R14, R222, R3 ;  /* 0x00000003de0e7221 */ /* 0x000fe20000010000 */
[----:B------:R-:W2:Y:S01]  /*a8b0*/  LDSM.16.MT88.4 R8, [R230+0x3100] ;  /* 0x00310000e608783b */ /* 0x000ea20000004200 */
[----:B------:R-:W-:Y:S04]  /*a8c0*/  FADD.FTZ R13, R214, R0 ;  /* 0x00000000d60d7221 */ /* 0x000fe80000010000 */
[----:B------:R-:W-:Y:S02]  /*a8d0*/  FADD.FTZ R12, R210, R12 ;  /* 0x0000000cd20c7221 */ /* 0x000fe40000010000 */
[----:B------:R-:W-:Y:S02]  /*a8e0*/  FADD.FTZ R0, R175, R14 ;  /* 0x0000000eaf007221 */ /* 0x000fe40000010000 */
[----:B------:R-:W-:Y:S02]  /*a8f0*/  FADD.FTZ R3, R209, R15 ;  /* 0x0000000fd1037221 */ /* 0x000fe40000010000 */
[----:B------:R-:W-:Y:S02]  /*a900*/  FADD.FTZ R16, R173, R13 ;  /* 0x0000000dad107221 */ /* 0x000fe40000010000 */
[----:B------:R-:W-:Y:S02]  /*a910*/  FADD.FTZ R15, R172, R12 ;  /* 0x0000000cac0f7221 */ /* 0x000fe40000010000 */
[----:B------:R-:W-:Y:S02]  /*a920*/  FADD.FTZ R13, R174, R0 ;  /* 0x00000000ae0d7221 */ /* 0x000fe40000010000 */
[----:B------:R-:W-:Y:S01]  /*a930*/  FADD.FTZ R14, R208, R3 ;  /* 0x00000003d00e7221 */ /* 0x000fe20000010000 */
[-C--:B-1----:R-:W-:Y:S03]  /*a940*/  HMMA.16816.F32.BF16 R172, R52, R4.reuse, R36 ;  /* 0x0000000434ac723c */ /* 0x082fe60000041824 */
[----:B------:R-:W-:Y:S02]  /*a950*/  FADD.FTZ R12, R179, R16 ;  /* 0x00000010b30c7221 */ /* 0x000fe40000010000 */
[----:B------:R-:W-:Y:S02]  /*a960*/  FADD.FTZ R3, R178, R15 ;  /* 0x0000000fb2037221 */ /* 0x000fe40000010000 */
[----:B------:R-:W-:Y:S02]  /*a970*/  FADD.FTZ R0, R207, R14 ;  /* 0x0000000ecf007221 */ /* 0x000fe40000010000 */
[----:B------:R-:W-:Y:S03]  /*a980*/  FADD.FTZ R15, R204, R13 ;  /* 0x0000000dcc0f7221 */ /* 0x000fe60000010000 */
[----:B------:R-:W-:Y:S02]  /*a990*/  FADD.FTZ R14, R177, R12 ;  /* 0x0000000cb10e7221 */ /* 0x000fe40000010000 */
[----:B------:R-:W-:Y:S02]  /*a9a0*/  FADD.FTZ R13, R176, R3 ;  /* 0x00000003b00d7221 */ /* 0x000fe40000010000 */
[----:B------:R-:W-:Y:S01]  /*a9b0*/  FADD.FTZ R12, R206, R0 ;  /* 0x00000000ce0c7221 */ /* 0x000fe20000010000 */
        /* <DEDUP_REMOVED lines=15> */
[----:B------:R-:W-:Y:S02]  /*aab0*/  FADD.FTZ R12, R191, R3 ;  /* 0x00000003bf0c7221 */ /* 0x000fe40000010000 */
[----:B------:R-:W-:Y:S01]  /*aac0*/  FADD.FTZ R5, R82, R0 ;  /* 0x0000000052057221 */ /* 0x000fe20000010000 */
[-C--:B--2---:R-:W-:Y:S03]  /*aad0*/  HMMA.16816.F32.BF16 R120, R52, R8.reuse, R120 ;  /* 0x000000083478723c */ /* 0x084fe60000041878 */
        /* <DEDUP_REMOVED lines=10> */
[----:B------:R-:W-:Y:S01]  /*ab80*/  FADD.FTZ R3, R90, R7 ;  /* 0x000000075a037221 */ /* 0x000fe20000010000 */
[----:B------:R-:W-:Y:S04]  /*ab90*/  HMMA.16816.F32.BF16 R128, R52, R10, R128 ;  /* 0x0000000a3480723c */ /* 0x000fe80000041880 */
[----:B------:R-:W-:Y:S02]  /*aba0*/  FADD.FTZ R0, R85, R6 ;  /* 0x0000000655007221 */ /* 0x000fe40000010000 */
[----:B------:R-:W-:Y:S02]  /*abb0*/  FADD.FTZ R12, R87, R5 ;  /* 0x00000005570c7221 */ /* 0x000fe40000010000 */
[----:B------:R-:W-:Y:S04]  /*abc0*/  FADD.FTZ R7, R89, R4 ;  /* 0x0000000459077221 */ /* 0x000fe80000010000 */
[----:B------:R-:W-:Y:S02]  /*abd0*/  FADD.FTZ R6, R91, R3 ;  /* 0x000000035b067221 */ /* 0x000fe40000010000 */
        /* <DEDUP_REMOVED lines=18> */
[----:B------:R-:W-:Y:S01]  /*ad00*/  FADD.FTZ R3, R138, R3 ;  /* 0x000000038a037221 */ /* 0x000fe20000010000 */
[----:B------:R-:W-:Y:S01]  /*ad10*/  MOV R138, R2 ;  /* 0x00000002008a7202 */ /* 0x000fe20000000f00 */
[----:B------:R-:W-:Y:S02]  /*ad20*/  FADD.FTZ R0, R60, R0 ;  /* 0x000000003c007221 */ /* 0x000fe40000010000 */
[----:B------:R-:W-:Y:S01]  /*ad30*/  FADD.FTZ R5, R112, R5 ;  /* 0x0000000570057221 */ /* 0x000fe20000010000 */
[----:B------:R1:W-:Y:S01]  /*ad40*/  STL [R1], R3 ;  /* 0x0000000301007387 */ /* 0x0003e20000100800 */
[----:B------:R-:W-:Y:S02]  /*ad50*/  FADD.FTZ R4, R114, R4 ;  /* 0x0000000472047221 */ /* 0x000fe40000010000 */
[----:B------:R-:W-:Y:S01]  /*ad60*/  FADD.FTZ R251, R113, R5 ;  /* 0x0000000571fb7221 */ /* 0x000fe20000010000 */
[----:B------:R2:W-:Y:S01]  /*ad70*/  STL [R1+0x4], R0 ;  /* 0x0000040001007387 */ /* 0x0005e20000100800 */
[----:B------:R-:W-:Y:S01]  /*ad80*/  FADD.FTZ R252, R115, R4 ;  /* 0x0000000473fc7221 */ /* 0x000fe20000010000 */
[----:B-1----:R-:W-:Y:S02]  /*ad90*/  MOV R3, R136 ;  /* 0x0000008800037202 */ /* 0x002fe40000000f00 */
[----:B--2---:R-:W-:Y:S01]  /*ada0*/  MOV R0, R137 ;  /* 0x0000008900007202 */ /* 0x004fe20000000f00 */
[----:B------:R-:W-:-:S05]  /*adb0*/  @P0 BRA `(.L_x_20) ;  /* 0xffffc1e000000947 */ /* 0x000fca000383ffff */
.L_x_19:
[----:B------:R-:W2:Y:S04]  /*adc0*/  LDL.LU R10, [R1] ;  /* 0x00000000010a7983 */ /* 0x000ea80000300800 */
[----:B------:R-:W3:Y:S01]  /*add0*/  LDL.LU R8, [R1+0x4] ;  /* 0x0000040001087983 */ /* 0x000ee20000300800 */
[----:B------:R-:W-:-:S02]  /*ade0*/  MOV R20, 0xff800000 ;  /* 0xff80000000147802 */ /* 0x000fc40000000f00 */
[----:B------:R-:W-:Y:S01]  /*adf0*/  MOV R21, 0xff800000 ;  /* 0xff80000000157802 */ /* 0x000fe20000000f00 */
[----:B------:R-:W4:Y:S01]  /*ae00*/  SHFL.BFLY PT, R5, R251, 0x2, 0x1f ;  /* 0x0c401f00fb057f89 */ /* 0x000f2200000e0000 */
[----:B------:R-:W-:Y:S02]  /*ae10*/  MOV R22, 0xff800000 ;  /* 0xff80000000167802 */ /* 0x000fe40000000f00 */
[----:B------:R-:W-:Y:S01]  /*ae20*/  MOV R23, 0xff800000 ;  /* 0xff80000000177802 */ /* 0x000fe20000000f00 */
[----:B------:R-:W1:Y:S01]  /*ae30*/  SHFL.BFLY PT, R9, R252, 0x2, 0x1f ;  /* 0x0c401f00fc097f89 */ /* 0x000e6200000e0000 */
[----:B------:R-:W-:Y:S01]  /*ae40*/  PLOP3.LUT P4, PT, PT, PT, PT, 0x8, 0x0 ;  /* 0x000000000000781c */ /* 0x000fe20003f8e170 */
[----:B----4-:R-:W-:Y:S02]  /*ae50*/  FADD.FTZ R5, R5, R251 ;  /* 0x000000fb05057221 */ /* 0x010fe40000010000 */
[----:B-1----:R-:W-:-:S03]  /*ae60*/  FADD.FTZ R9, R9, R252 ;  /* 0x000000fc09097221 */ /* 0x002fc60000010000 */
[----:B------:R-:W1:Y:S04]  /*ae70*/  SHFL.BFLY PT, R0, R5, 0x1, 0x1f ;  /* 0x0c201f0005007f89 */ /* 0x000e6800000e0000 */
[----:B------:R-:W4:Y:S01]  /*ae80*/  SHFL.BFLY PT, R4, R9, 0x1, 0x1f ;  /* 0x0c201f0009047f89 */ /* 0x000f2200000e0000 */
[----:B-1----:R-:W-:Y:S01]  /*ae90*/  FADD.FTZ R5, R5, R0 ;  /* 0x0000000005057221 */ /* 0x002fe20000010000 */
[----:B------:R-:W-:Y:S01]  /*aea0*/  MOV R0, RZ ;  /* 0x000000ff00007202 */ /* 0x000fe20000000f00 */
[----:B----4-:R-:W-:-:S03]  /*aeb0*/  FADD.FTZ R9, R9, R4 ;  /* 0x0000000409097221 */ /* 0x010fc60000010000 */
[----:B------:R-:W-:Y:S02]  /*aec0*/  FSETP.NE.FTZ.AND P3, PT, R5, RZ, PT ;  /* 0x000000ff0500720b */ /* 0x000fe40003f75000 */
[----:B------:R-:W-:Y:S02]  /*aed0*/  MOV R4, RZ ;  /* 0x000000ff00047202 */ /* 0x000fe40000000f00 */
[----:B------:R-:W-:-:S09]  /*aee0*/  FSETP.NE.FTZ.AND P2, PT, R9, RZ, PT ;  /* 0x000000ff0900720b */ /* 0x000fd20003f55000 */
[----:B------:R-:W1:Y:S08]  /*aef0*/  @P3 MUFU.RCP R0, R5 ;  /* 0x0000000500003308 */ /* 0x000e700000001000 */
[----:B------:R-:W4:Y:S01]  /*af00*/  @P2 MUFU.RCP R4, R9 ;  /* 0x0000000900042308 */ /* 0x000f220000001000 */
[----:B-1----:R-:W-:-:S07]  /*af10*/  FMUL.FTZ R144, R0, R144 ;  /* 0x0000009000907220 */ /* 0x002fce0000410000 */
[----:B------:R-:W1:Y:S01]  /*af20*/  @P3 MUFU.LG2 R11, R5 ;  /* 0x00000005000b3308 */ /* 0x000e620000000c00 */
[C---:B------:R-:W-:Y:S02]  /*af30*/  FMUL.FTZ R145, R0.reuse, R145 ;  /* 0x0000009100917220 */ /* 0x040fe40000410000 */
[C---:B------:R-:W-:Y:S02]  /*af40*/  FMUL.FTZ R152, R0.reuse, R152 ;  /* 0x0000009800987220 */ /* 0x040fe40000410000 */
[C---:B------:R-:W-:Y:S02]  /*af50*/  FMUL.FTZ R153, R0.reuse, R153 ;  /* 0x0000009900997220 */ /* 0x040fe40000410000 */
[C---:B------:R-:W-:Y:S01]  /*af60*/  FMUL.FTZ R156, R0.reuse, R156 ;  /* 0x0000009c009c7220 */ /* 0x040fe20000410000 */
[----:B------:R-:W1:Y:S01]  /*af70*/  @P2 MUFU.LG2 R9, R9 ;  /* 0x0000000900092308 */ /* 0x000e620000000c00 */
[C---:B------:R-:W-:Y:S02]  /*af80*/  FMUL.FTZ R157, R0.reuse, R157 ;  /* 0x0000009d009d7220 */ /* 0x040fe40000410000 */
[----:B------:R-:W-:-:S02]  /*af90*/  FMUL.FTZ R168, R0, R168 ;  /* 0x000000a800a87220 */ /* 0x000fc40000410000 */
[C---:B------:R-:W-:Y:S02]  /*afa0*/  FMUL.FTZ R169, R0.reuse, R169 ;  /* 0x000000a900a97220 */ /* 0x040fe40000410000 */
[C---:B------:R-:W-:Y:S02]  /*afb0*/  FMUL.FTZ R172, R0.reuse, R172 ;  /* 0x000000ac00ac7220 */ /* 0x040fe40000410000 */
[C---:B------:R-:W-:Y:S02]  /*afc0*/  FMUL.FTZ R173, R0.reuse, R173 ;  /* 0x000000ad00ad7220 */ /* 0x040fe40000410000 */
[C---:B------:R-:W-:Y:S02]  /*afd0*/  FMUL.FTZ R116, R0.reuse, R116 ;  /* 0x0000007400747220 */ /* 0x040fe40000410000 */
[C---:B------:R-:W-:Y:S02]  /*afe0*/  FMUL.FTZ R117, R0.reuse, R117 ;  /* 0x0000007500757220 */ /* 0x040fe40000410000 */
[----:B------:R-:W-:-:S02]  /*aff0*/  FMUL.FTZ R120, R0, R120 ;  /* 0x0000007800787220 */ /* 0x000fc40000410000 */
[C---:B------:R-:W-:Y:S02]  /*b000*/  FMUL.FTZ R121, R0.reuse, R121 ;  /* 0x0000007900797220 */ /* 0x040fe40000410000 */
[C---:B------:R-:W-:Y:S02]  /*b010*/  FMUL.FTZ R128, R0.reuse, R128 ;  /* 0x0000008000807220 */ /* 0x040fe40000410000 */
[----:B------:R-:W-:Y:S01]  /*b020*/  FMUL.FTZ R129, R0, R129 ;  /* 0x0000008100817220 */ /* 0x000fe20000410000 */
[----:B------:R-:W-:Y:S01]  /*b030*/  MOV R0, RZ ;  /* 0x000000ff00007202 */ /* 0x000fe20000000f00 */
[C---:B----4-:R-:W-:Y:S02]  /*b040*/  FMUL.FTZ R146, R4.reuse, R146 ;  /* 0x0000009204927220 */ /* 0x050fe40000410000 */
        /* <DEDUP_REMOVED lines=14> */
[----:B------:R-:W-:Y:S01]  /*b130*/  FMUL.FTZ R131, R4, R131 ;  /* 0x0000008304837220 */ /* 0x000fe20000410000 */
[----:B------:R-:W-:Y:S01]  /*b140*/  @P3 MOV R4, 0x3f317218 ;  /* 0x3f31721800043802 */ /* 0x000fe20000000f00 */
[----:B-1----:R-:W-:Y:S02]  /*b150*/  @P3 FMUL.FTZ R11, R11, 0.69314718246459960938 ;  /* 0x3f3172180b0b3820 */ /* 0x002fe40000410000 */
[----:B------:R-:W-:Y:S01]  /*b160*/  @P2 FMUL.FTZ R9, R9, 0.69314718246459960938 ;  /* 0x3f31721809092820 */ /* 0x000fe20000410000 */
[----:B--2---:R-:W1:Y:S04]  /*b170*/  SHFL.BFLY PT, R7, R10, 0x2, 0x1f ;  /* 0x0c401f000a077f89 */ /* 0x004e6800000e0000 */
[----:B---3--:R-:W2:Y:S01]  /*b180*/  SHFL.BFLY PT, R6, R8, 0x2, 0x1f ;  /* 0x0c401f0008067f89 */ /* 0x008ea200000e0000 */
[----:B-1----:R-:W-:-:S02]  /*b190*/  FADD.FTZ R7, R7, R10 ;  /* 0x0000000a07077221 */ /* 0x002fc40000010000 */
[----:B------:R-:W-:Y:S02]  /*b1a0*/  @P3 FMUL.FTZ R10, R4, c[0x0][0x2d0] ;  /* 0x0000b400040a3a20 */ /* 0x000fe40000410000 */
[----:B--2---:R-:W-:Y:S01]  /*b1b0*/  FADD.FTZ R6, R6, R8 ;  /* 0x0000000806067221 */ /* 0x004fe20000010000 */
[----:B------:R-:W1:Y:S01]  /*b1c0*/  SHFL.BFLY PT, R3, R7, 0x1, 0x1f ;  /* 0x0c201f0007037f89 */ /* 0x000e6200000e0000 */
[----:B------:R-:W-:-:S03]  /*b1d0*/  @P3 FFMA.FTZ R20, R10, R137, R11 ;  /* 0x000000890a143223 */ /* 0x000fc6000001000b */
[----:B------:R-:W2:Y:S01]  /*b1e0*/  SHFL.BFLY PT, R8, R6, 0x1, 0x1f ;  /* 0x0c201f0006087f89 */ /* 0x000ea200000e0000 */
[----:B-1----:R-:W-:Y:S01]  /*b1f0*/  FADD.FTZ R7, R7, R3 ;  /* 0x0000000307077221 */ /* 0x002fe20000010000 */
[----:B------:R-:W-:Y:S01]  /*b200*/  MOV R3, RZ ;  /* 0x000000ff00037202 */ /* 0x000fe20000000f00 */
[----:B--2---:R-:W-:-:S03]  /*b210*/  FADD.FTZ R6, R8, R6 ;  /* 0x0000000608067221 */ /* 0x004fc60000010000 */
[----:B------:R-:W-:Y:S02]  /*b220*/  FSETP.NE.FTZ.AND P1, PT, R7, RZ, PT ;  /* 0x000000ff0700720b */ /* 0x000fe40003f35000 */
[----:B------:R-:W-:-:S11]  /*b230*/  FSETP.NE.FTZ.AND P0, PT, R6, RZ, PT ;  /* 0x000000ff0600720b */ /* 0x000fd60003f15000 */
[----:B------:R-:W1:Y:S02]  /*b240*/  @P1 MUFU.RCP R3, R7 ;  /* 0x0000000700031308 */ /* 0x000e640000001000 */
[----:B------:R-:W-:-:S06]  /*b250*/  @P0 MOV R8, 0x3f317218 ;  /* 0x3f31721800080802 */ /* 0x000fcc0000000f00 */
[----:B------:R-:W2:Y:S08]  /*b260*/  @P0 MUFU.RCP R0, R6 ;  /* 0x0000000600000308 */ /* 0x000eb00000001000 */
[----:B------:R-:W3:Y:S01]  /*b270*/  @P1 MUFU.LG2 R7, R7 ;  /* 0x0000000700071308 */ /* 0x000ee20000000c00 */
[C---:B-1----:R-:W-:Y:S02]  /*b280*/  FMUL.FTZ R140, R3.reuse, R140 ;  /* 0x0000008c038c7220 */ /* 0x042fe40000410000 */
[----:B------:R-:W-:-:S02]  /*b290*/  FMUL.FTZ R141, R3, R141 ;  /* 0x0000008d038d7220 */ /* 0x000fc40000410000 */
[C---:B------:R-:W-:Y:S02]  /*b2a0*/  FMUL.FTZ R148, R3.reuse, R148 ;  /* 0x0000009403947220 */ /* 0x040fe40000410000 */
[C---:B------:R-:W-:Y:S01]  /*b2b0*/  FMUL.FTZ R149, R3.reuse, R149 ;  /* 0x0000009503957220 */ /* 0x040fe20000410000 */
[----:B------:R-:W1:Y:S01]  /*b2c0*/  @P0 MUFU.LG2 R6, R6 ;  /* 0x0000000600060308 */ /* 0x000e620000000c00 */
        /* <DEDUP_REMOVED lines=11> */
[----:B------:R-:W-:Y:S01]  /*b380*/  FMUL.FTZ R185, R3, R185 ;  /* 0x000000b903b97220 */ /* 0x000fe20000410000 */
[----:B------:R-:W-:Y:S01]  /*b390*/  @P2 MOV R3, 0x3f317218 ;  /* 0x3f31721800032802 */ /* 0x000fe20000000f00 */
[C---:B--2---:R-:W-:Y:S02]  /*b3a0*/  FMUL.FTZ R142, R0.reuse, R142 ;  /* 0x0000008e008e7220 */ /* 0x044fe40000410000 */
        /* <DEDUP_REMOVED lines=14> */
[----:B------:R-:W-:Y:S01]  /*b490*/  FMUL.FTZ R187, R0, R187 ;  /* 0x000000bb00bb7220 */ /* 0x000fe20000410000 */
[----:B------:R-:W-:Y:S01]  /*b4a0*/  @P1 MOV R0, 0x3f317218 ;  /* 0x3f31721800001802 */ /* 0x000fe20000000f00 */
[----:B------:R-:W-:-:S02]  /*b4b0*/  @P2 FMUL.FTZ R5, R3, c[0x0][0x2d0] ;  /* 0x0000b40003052a20 */ /* 0x000fc40000410000 */
[----:B---3--:R-:W-:Y:S02]  /*b4c0*/  @P1 FMUL.FTZ R7, R7, 0.69314718246459960938 ;  /* 0x3f31721807071820 */ /* 0x008fe40000410000 */
[----:B------:R-:W-:Y:S02]  /*b4d0*/  @P1 FMUL.FTZ R3, R0, c[0x0][0x2d0] ;  /* 0x0000b40000031a20 */ /* 0x000fe40000410000 */
[----:B-1----:R-:W-:Y:S02]  /*b4e0*/  @P0 FMUL.FTZ R4, R6, 0.69314718246459960938 ;  /* 0x3f31721806040820 */ /* 0x002fe40000410000 */
[----:B------:R-:W-:Y:S02]  /*b4f0*/  @P0 FMUL.FTZ R0, R8, c[0x0][0x2d0] ;  /* 0x0000b40008000a20 */ /* 0x000fe40000410000 */
[----:B------:R-:W-:Y:S02]  /*b500*/  @P2 FFMA.FTZ R21, R5, R136, R9 ;  /* 0x0000008805152223 */ /* 0x000fe40000010009 */
[----:B------:R-:W-:-:S02]  /*b510*/  @P1 FFMA.FTZ R22, R3, R135, R7 ;  /* 0x0000008703161223 */ /* 0x000fc40000010007 */
[----:B------:R-:W-:Y:S02]  /*b520*/  @P0 FFMA.FTZ R23, R0, R2, R4 ;  /* 0x0000000200170223 */ /* 0x000fe40000010004 */
.L_x_3:
[----:B------:R-:W-:Y:S05]  /*b530*/  @P4 BRA `(.L_x_23) ;  /* 0x0000149000004947 */ /* 0x000fea0003800000 */
[----:B------:R-:W3:Y:S01]  /*b540*/  S2R R16, SR_TID.X ;  /* 0x0000000000107919 */ /* 0x000ee20000002100 */
[----:B------:R-:W-:Y:S01]  /*b550*/  ULDC.64 UR4, c[0x0][0x4d0] ;  /* 0x0001340000047ab9 */ /* 0x000fe20000000a00 */
[----:B------:R-:W-:Y:S01]  /*b560*/  IMAD R4, RZ, RZ, -UR10 ;  /* 0x8000000aff047e24 */ /* 0x000fe2000f8e02ff */
[----:B--2---:R-:W-:Y:S01]  /*b570*/  UIMAD.WIDE.U32 UR8, UR10, UR4, URZ ;  /* 0x000000040a0872a5 */ /* 0x004fe2000f8e003f */
[----:B------:R-:W2:Y:S01]  /*b580*/  S2R R12, SR_CTAID.Y ;  /* 0x00000000000c7919 */ /* 0x000ea20000002600 */
[----:B------:R-:W-:Y:S01]  /*b590*/  USHF.R.S32.HI UR6, URZ, 0x1f, UR10 ;  /* 0x0000001f3f067899 */ /* 0x000fe2000801140a */
[----:B------:R-:W-:Y:S01]  /*b5a0*/  MOV R24, c[0x0][0x4e8] ;  /* 0x00013a0000187a02 */ /* 0x000fe20000000f00 */
[----:B------:R-:W-:Y:S01]  /*b5b0*/  BSSY B0, `(.L_x_24) ;  /* 0x00000ab000007945 */ /* 0x000fe20003800000 */
[----:B------:R-:W4:Y:S01]  /*b5c0*/  S2R R9, SR_CTAID.Z ;  /* 0x0000000000097919 */ /* 0x000f220000002700 */
[----:B------:R-:W-:Y:S01]  /*b5d0*/  IMAD.U32 R3, RZ, RZ, UR9 ;  /* 0x00000009ff037e24 */ /* 0x000fe2000f8e00ff */
[----:B------:R-:W-:Y:S01]  /*b5e0*/  UIMAD UR7, UR6, UR4, URZ ;  /* 0x00000004060772a4 */ /* 0x000fe2000f8e023f */
[----:B-1----:R-:W-:Y:S01]  /*b5f0*/  IMAD.U32 R2, RZ, RZ, UR8 ;  /* 0x00000008ff027e24 */ /* 0x002fe2000f8e00ff */
[----:B------:R-:W1:Y:S04]  /*b600*/  S2R R15, SR_CTAID.X ;  /* 0x00000000000f7919 */ /* 0x000e680000002500 */
[----:B------:R-:W-:Y:S01]  /*b610*/  BAR.SYNC.DEFER_BLOCKING 0x1, 0x80 ;  /* 0x0042000000007b1d */ /* 0x000fe20000010000 */
[----:B------:R-:W-:Y:S01]  /*b620*/  UIMAD UR5, UR10, UR5, UR7 ;  /* 0x000000050a0572a4 */ /* 0x000fe2000f8e0207 */
[C---:B------:R-:W-:Y:S01]  /*b630*/  ISETP.NE.AND P0, PT, R24.reuse, 0x1, PT ;  /* 0x000000011800780c */ /* 0x040fe20003f05270 */
[----:B------:R-:W-:-:S02]  /*b640*/  IMAD R24, R24, c[0x0][0x388], RZ ;  /* 0x0000e20018187a24 */ /* 0x000fc400078e02ff */
[----:B------:R-:W-:Y:S01]  /*b650*/  UIADD3 UR5, UR9, UR5, URZ ;  /* 0x0000000509057290 */ /* 0x000fe2000fffe03f */
[----:B---3--:R-:W-:-:S05]  /*b660*/  SHF.R.S32.HI R6, RZ, 0x1f, R16 ;  /* 0x0000001fff067819 */ /* 0x008fca0000011410 */
[----:B------:R-:W-:Y:S01]  /*b670*/  IMAD.U32 R5, RZ, RZ, UR5 ;  /* 0x00000005ff057e24 */ /* 0x000fe2000f8e00ff */
[-C--:B------:R-:W-:Y:S01]  /*b680*/  LEA.HI R0, R6, R16.reuse, RZ, 0x2 ;  /* 0x0000001006007211 */ /* 0x080fe200078f10ff */
[----:B--2---:R-:W-:Y:S01]  /*b690*/  IMAD R12, R4, c[0x0][0x550], R12 ;  /* 0x00015400040c7a24 */ /* 0x004fe200078e020c */
[-C--:B------:R-:W-:Y:S01]  /*b6a0*/  LEA.HI R6, R6, R16.reuse, RZ, 0x5 ;  /* 0x0000001006067211 */ /* 0x080fe200078f28ff */
[----:B------:R-:W-:Y:S01]  /*b6b0*/  IMAD.MOV.U32 R4, RZ, RZ, R2 ;  /* 0x000000ffff047224 */ /* 0x000fe200078e0002 */
[----:B------:R-:W-:Y:S01]  /*b6c0*/  LOP3.LUT R0, R0, 0xfffffffc, RZ, 0xc0, !PT ;  /* 0xfffffffc00007812 */ /* 0x000fe200078ec0ff */
[----:B------:R-:W-:Y:S01]  /*b6d0*/  ULDC.64 UR4, c[0x0][0x438] ;  /* 0x00010e0000047ab9 */ /* 0x000fe20000000a00 */
[----:B------:R-:W-:Y:S01]  /*b6e0*/  LOP3.LUT R7, R6, 0xffffffe0, RZ, 0xc0, !PT ;  /* 0xffffffe006077812 */ /* 0x000fe200078ec0ff */
[----:B------:R-:W-:Y:S01]  /*b6f0*/  UIMAD UR6, UR6, UR4, URZ ;  /* 0x00000004060672a4 */ /* 0x000fe2000f8e023f */
[----:B------:R-:W-:Y:S01]  /*b700*/  IADD3 R0, -R0, R16, RZ ;  /* 0x0000001000007210 */ /* 0x000fe20007ffe1ff */
[----:B------:R-:W-:Y:S01]  /*b710*/  UIMAD.WIDE.U32 UR8, UR10, UR4, URZ ;  /* 0x000000040a0872a5 */ /* 0x000fe2000f8e003f */
[--C-:B------:R-:W-:Y:S01]  /*b720*/  SHF.R.S32.HI R8, RZ, 0x5, R6.reuse ;  /* 0x00000005ff087819 */ /* 0x100fe20000011406 */
[----:B------:R-:W-:Y:S01]  /*b730*/  IMAD.IADD R16, R16, 0x1, -R7 ;  /* 0x0000000110107824 */ /* 0x000fe200078e0a07 */
[----:B------:R-:W-:Y:S01]  /*b740*/  LEA.HI R3, R0, R0, RZ, 0x1 ;  /* 0x0000000000037211 */ /* 0x000fe200078f08ff */
[----:B------:R-:W-:Y:S01]  /*b750*/  UIMAD UR4, UR10, UR5, UR6 ;  /* 0x000000050a0472a4 */ /* 0x000fe2000f8e0206 */
[----:B------:R-:W-:Y:S01]  /*b760*/  SHF.R.S32.HI R2, RZ, 0x1f, R6 ;  /* 0x0000001fff027819 */ /* 0x000fe20000011406 */
[----:B----4-:R-:W-:Y:S01]  /*b770*/  IMAD.WIDE.U32 R4, R9, c[0x0][0x4d8], R4 ;  /* 0x0001360009047a25 */ /* 0x010fe200078e0004 */
[----:B------:R-:W-:Y:S01]  /*b780*/  LOP3.LUT R7, R3, 0x1ffffffe, RZ, 0xc0, !PT ;  /* 0x1ffffffe03077812 */ /* 0x000fe200078ec0ff */
[----:B------:R-:W-:Y:S01]  /*b790*/  UIADD3 UR4, UR9, UR4, URZ ;  /* 0x0000000409047290 */ /* 0x000fe2000fffe03f */
[----:B------:R-:W-:-:S02]  /*b7a0*/  LEA.HI R2, R2, R8, RZ, 0x2 ;  /* 0x0000000802027211 */ /* 0x000fc400078f10ff */
[----:B------:R-:W-:Y:S01]  /*b7b0*/  IADD3 R7, R0, -R7, RZ ;  /* 0x8000000700077210 */ /* 0x000fe20007ffe0ff */
[----:B------:R-:W-:Y:S01]  /*b7c0*/  IMAD.SHL.U32 R0, R3, 0x20, RZ ;  /* 0x0000002003007824 */ /* 0x000fe200078e00ff */
[----:B------:R-:W-:Y:S02]  /*b7d0*/  SHF.R.S32.HI R3, RZ, 0x1f, R16 ;  /* 0x0000001fff037819 */ /* 0x000fe40000011410 */
[----:B------:R-:W-:Y:S02]  /*b7e0*/  LOP3.LUT R2, R2, 0xffffffc, RZ, 0xc0, !PT ;  /* 0x0ffffffc02027812 */ /* 0x000fe400078ec0ff */
[----:B------:R-:W-:Y:S01]  /*b7f0*/  LEA.HI R18, R3, R16, RZ, 0x2 ;  /* 0x0000001003127211 */ /* 0x000fe200078f10ff */
[----:B------:R-:W-:Y:S01]  /*b800*/  IMAD.U32 R3, RZ, RZ, UR9 ;  /* 0x00000009ff037e24 */ /* 0x000fe2000f8e00ff */
[----:B------:R-:W-:Y:S01]  /*b810*/  LOP3.LUT R0, R0, 0xffffffc0, RZ, 0xc0, !PT ;  /* 0xffffffc000007812 */ /* 0x000fe200078ec0ff */
[----:B------:R-:W-:Y:S01]  /*b820*/  IMAD.IADD R8, R8, 0x1, -R2 ;  /* 0x0000000108087824 */ /* 0x000fe200078e0a02 */
[----:B------:R-:W-:Y:S01]  /*b830*/  SHF.R.S32.HI R6, RZ, 0x2, R18 ;  /* 0x00000002ff067819 */ /* 0x000fe20000011412 */
[----:B------:R-:W-:Y:S01]  /*b840*/  IMAD.U32 R2, RZ, RZ, UR8 ;  /* 0x00000008ff027e24 */ /* 0x000fe2000f8e00ff */
[----:B------:R-:W-:Y:S01]  /*b850*/  SHF.R.S32.HI R10, RZ, 0x1f, R9 ;  /* 0x0000001fff0a7819 */ /* 0x000fe20000011409 */
[----:B------:R-:W-:Y:S01]  /*b860*/  IMAD R7, R7, 0x8, R0 ;  /* 0x0000000807077824 */ /* 0x000fe200078e0200 */
[----:B------:R-:W-:Y:S01]  /*b870*/  MOV R3, UR4 ;  /* 0x0000000400037c02 */ /* 0x000fe20008000f00 */
[----:B------:R-:W-:Y:S01]  /*b880*/  IMAD R14, R8, 0x10, R6 ;  /* 0x00000010080e7824 */ /* 0x000fe200078e0206 */
[----:B------:R-:W-:Y:S01]  /*b890*/  LOP3.LUT P1, RZ, R16, 0x3, RZ, 0xc0, !PT ;  /* 0x0000000310ff7812 */ /* 0x000fe2000782c0ff */
[----:B------:R-:W-:-:S02]  /*b8a0*/  IMAD R0, R10, c[0x0][0x4d8], RZ ;  /* 0x000136000a007a24 */ /* 0x000fc400078e02ff */
[----:B------:R-:W-:Y:S01]  /*b8b0*/  IMAD R6, R10, c[0x0][0x440], RZ ;  /* 0x000110000a067a24 */ /* 0x000fe200078e02ff */
[----:B------:R-:W-:Y:S01]  /*b8c0*/  IADD3 R8, R14, R7, RZ ;  /* 0x000000070e087210 */ /* 0x000fe20007ffe0ff */
[C---:B------:R-:W-:Y:S02]  /*b8d0*/  IMAD R0, R9.reuse, c[0x0][0x4dc], R0 ;  /* 0x0001370009007a24 */ /* 0x040fe400078e0200 */
[----:B------:R-:W-:Y:S02]  /*b8e0*/  IMAD R6, R9, c[0x0][0x444], R6 ;  /* 0x0001110009067a24 */ /* 0x000fe400078e0206 */
[----:B-1----:R-:W-:Y:S02]  /*b8f0*/  IMAD R8, R15, 0x80, R8 ;  /* 0x000000800f087824 */ /* 0x002fe400078e0208 */
[----:B------:R-:W-:-:S04]  /*b900*/  IMAD.WIDE.U32 R2, R9, c[0x0][0x440], R2 ;  /* 0x0001100009027a25 */ /* 0x000fc800078e0002 */
[----:B------:R-:W-:-:S04]  /*b910*/  @P0 IMAD.HI.U32 R11, R8, c[0x0][0x4ec], RZ ;  /* 0x00013b00080b0a27 */ /* 0x000fc800078e00ff */
[----:B------:R-:W-:Y:S01]  /*b920*/  IMAD.IADD R5, R5, 0x1, R0 ;  /* 0x0000000105057824 */ /* 0x000fe200078e0200 */
[----:B------:R-:W-:Y:S01]  /*b930*/  SHF.R.S32.HI R0, RZ, 0x1f, R12 ;  /* 0x0000001fff007819 */ /* 0x000fe2000001140c */
[----:B------:R-:W-:Y:S01]  /*b940*/  IMAD.IADD R3, R3, 0x1, R6 ;  /* 0x0000000103037824 */ /* 0x000fe200078e0206 */
[----:B------:R-:W-:Y:S01]  /*b950*/  MOV R6, R8 ;  /* 0x0000000800067202 */ /* 0x000fe20000000f00 */
[----:B------:R-:W-:Y:S01]  /*b960*/  @P0 IMAD.HI.U32 R10, R8, c[0x0][0x4ec], RZ ;  /* 0x00013b00080a0a27 */ /* 0x000fe200078e00ff */
[----:B------:R-:W-:-:S03]  /*b970*/  @P0 SHF.R.U32.HI R6, RZ, c[0x0][0x4f0], R11 ;  /* 0x00013c00ff060a19 */ /* 0x000fc6000001160b */
[----:B------:R-:W-:Y:S01]  /*b980*/  IMAD.MOV.U32 R7, RZ, RZ, R8 ;  /* 0x000000ffff077224 */ /* 0x000fe200078e0008 */
[----:B------:R-:W-:Y:S01]  /*b990*/  @P0 SHF.R.U32.HI R7, RZ, c[0x0][0x4f0], R10 ;  /* 0x00013c00ff070a19 */ /* 0x000fe2000001160a */
[C---:B------:R-:W-:Y:S02]  /*b9a0*/  IMAD R9, R0.reuse, c[0x0][0x448], RZ ;  /* 0x0001120000097a24 */ /* 0x040fe400078e02ff */
[----:B------:R-:W-:Y:S02]  /*b9b0*/  IMAD R0, R0, c[0x0][0x4e0], RZ ;  /* 0x0001380000007a24 */ /* 0x000fe400078e02ff */
[----:B------:R-:W-:Y:S02]  /*b9c0*/  IMAD.MOV R10, RZ, RZ, -R6 ;  /* 0x000000ffff0a7224 */ /* 0x000fe400078e0a06 */
[C---:B------:R-:W-:Y:S01]  /*b9d0*/  IMAD R11, R12.reuse, c[0x0][0x44c], R9 ;  /* 0x000113000c0b7a24 */ /* 0x040fe200078e0209 */
[----:B------:R-:W-:Y:S01]  /*b9e0*/  SHF.R.S32.HI R9, RZ, 0x1f, R7 ;  /* 0x0000001fff097819 */ /* 0x000fe20000011407 */
[----:B------:R-:W-:-:S02]  /*b9f0*/  IMAD R13, R12, c[0x0][0x4e4], R0 ;  /* 0x000139000c0d7a24 */ /* 0x000fc400078e0200 */
[----:B------:R-:W-:-:S04]  /*ba00*/  IMAD.WIDE.U32 R4, R12, c[0x0][0x4e0], R4 ;  /* 0x000138000c047a25 */ /* 0x000fc800078e0004 */
[----:B------:R-:W-:Y:S01]  /*ba10*/  IMAD R0, R10, c[0x0][0x4e8], R8 ;  /* 0x00013a000a007a24 */ /* 0x000fe200078e0208 */
[----:B------:R-:W-:Y:S01]  /*ba20*/  SHF.R.S32.HI R10, RZ, 0x1f, R6 ;  /* 0x0000001fff0a7819 */ /* 0x000fe20000011406 */
[----:B------:R-:W-:Y:S01]  /*ba30*/  IMAD R9, R9, c[0x0][0x430], RZ ;  /* 0x00010c0009097a24 */ /* 0x000fe200078e02ff */
[----:B------:R-:W-:Y:S01]  /*ba40*/  IADD3 R4, P0, R6, R4, RZ ;  /* 0x0000000406047210 */ /* 0x000fe20007f1e0ff */
[----:B------:R-:W-:Y:S01]  /*ba50*/  IMAD.WIDE.U32 R2, R12, c[0x0][0x448], R2 ;  /* 0x000112000c027a25 */ /* 0x000fe200078e0002 */
[----:B------:R-:W-:Y:S02]  /*ba60*/  SHF.R.S32.HI R6, RZ, 0x1f, R0 ;  /* 0x0000001fff067819 */ /* 0x000fe40000011400 */
[----:B------:R-:W-:Y:S01]  /*ba70*/  IADD3.X R5, R10, R5, R13, P0, !PT ;  /* 0x000000050a057210 */ /* 0x000fe200007fe40d */
[----:B------:R-:W-:Y:S01]  /*ba80*/  IMAD R10, R7, c[0x0][0x434], R9 ;  /* 0x00010d00070a7a24 */ /* 0x000fe200078e0209 */
[----:B------:R-:W-:Y:S01]  /*ba90*/  IADD3 R3, R3, R11, RZ ;  /* 0x0000000b03037210 */ /* 0x000fe20007ffe0ff */
[----:B------:R-:W-:-:S02]  /*baa0*/  IMAD R9, R6, c[0x0][0x4c8], RZ ;  /* 0x0001320006097a24 */ /* 0x000fc400078e02ff */
[----:B------:R-:W-:Y:S02]  /*bab0*/  IMAD.MOV R6, RZ, RZ, -R7 ;  /* 0x000000ffff067224 */ /* 0x000fe400078e0a07 */
[----:B------:R-:W-:-:S04]  /*bac0*/  IMAD.WIDE.U32 R4, R0, c[0x0][0x4c8], R4 ;  /* 0x0001320000047a25 */ /* 0x000fc800078e0004 */
[----:B------:R-:W-:Y:S02]  /*bad0*/  IMAD R0, R0, c[0x0][0x4cc], R9 ;  /* 0x0001330000007a24 */ /* 0x000fe400078e0209 */
[----:B------:R-:W-:Y:S01]  /*bae0*/  IMAD R13, R6, c[0x0][0x4e8], R8 ;  /* 0x00013a00060d7a24 */ /* 0x000fe200078e0208 */
[C---:B------:R-:W-:Y:S01]  /*baf0*/  LEA R6, P0, R4.reuse, c[0x0][0x4a8], 0x2 ;  /* 0x00012a0004067a11 */ /* 0x040fe200078010ff */
[----:B------:R-:W-:Y:S01]  /*bb00*/  IMAD.WIDE.U32 R2, R7, c[0x0][0x430], R2 ;  /* 0x00010c0007027a25 */ /* 0x000fe200078e0002 */
[----:B------:R-:W-:Y:S02]  /*bb10*/  IADD3 R0, R5, R0, RZ ;  /* 0x0000000005007210 */ /* 0x000fe40007ffe0ff */
[----:B------:R-:W-:Y:S01]  /*bb20*/  SHF.R.S32.HI R7, RZ, 0x1f, R13 ;  /* 0x0000001fff077819 */ /* 0x000fe2000001140d */
[----:B------:R-:W-:Y:S01]  /*bb30*/  IMAD.IADD R3, R3, 0x1, R10 ;  /* 0x0000000103037824 */ /* 0x000fe200078e020a */
[----:B------:R-:W-:Y:S01]  /*bb40*/  LEA.HI.X R0, R4, c[0x0][0x4ac], R0, 0x2, P0 ;  /* 0x00012b0004007a11 */ /* 0x000fe200000f1400 */
[----:B------:R-:W-:Y:S01]  /*bb50*/  IMAD R12, R15, 0x80, R14 ;  /* 0x000000800f0c7824 */ /* 0x000fe200078e020e */
[----:B------:R-:W-:Y:S01]  /*bb60*/  SHFL.IDX PT, R4, R6, RZ, 0x1c1f ;  /* 0x001c1fff06047589 */ /* 0x000fe200000e0000 */
[----:B------:R-:W-:-:S02]  /*bb70*/  IMAD R7, R7, c[0x0][0x428], RZ ;  /* 0x00010a0007077a24 */ /* 0x000fc400078e02ff */
[C---:B------:R-:W-:Y:S01]  /*bb80*/  IMAD.WIDE.U32 R2, R13.reuse, c[0x0][0x428], R2 ;  /* 0x00010a000d027a25 */ /* 0x040fe200078e0002 */
[----:B------:R-:W1:Y:S01]  /*bb90*/  SHFL.IDX PT, R5, R0, RZ, 0x1c1f ;  /* 0x001c1fff00057589 */ /* 0x000e6200000e0000 */
[C---:B------:R-:W-:Y:S02]  /*bba0*/  IADD3 R14, R12.reuse, 0x40, RZ ;  /* 0x000000400c0e7810 */ /* 0x040fe40007ffe0ff */
[----:B------:R-:W-:Y:S01]  /*bbb0*/  IMAD R15, R13, c[0x0][0x42c], R7 ;  /* 0x00010b000d0f7a24 */ /* 0x000fe200078e0207 */
[----:B------:R-:W-:Y:S01]  /*bbc0*/  SHFL.IDX PT, R10, R6, 0x1, 0x1c1f ;  /* 0x003c1f00060a7f89 */ /* 0x000fe200000e0000 */
[C---:B------:R-:W-:Y:S02]  /*bbd0*/  IADD3 R13, R12.reuse, 0x48, RZ ;  /* 0x000000480c0d7810 */ /* 0x040fe40007ffe0ff */
[-C--:B------:R-:W-:Y:S01]  /*bbe0*/  ISETP.GE.OR P4, PT, R12, R24.reuse, P1 ;  /* 0x000000180c00720c */ /* 0x080fe20000f86670 */
[----:B------:R-:W2:Y:S01]  /*bbf0*/  SHFL.IDX PT, R11, R0, 0x1, 0x1c1f ;  /* 0x003c1f00000b7f89 */ /* 0x000ea200000e0000 */
[-C--:B------:R-:W-:Y:S01]  /*bc00*/  ISETP.GE.OR P2, PT, R14, R24.reuse, P1 ;  /* 0x000000180e00720c */ /* 0x080fe20000f46670 */
[----:B------:R-:W-:Y:S01]  /*bc10*/  IMAD.IADD R3, R3, 0x1, R15 ;  /* 0x0000000103037824 */ /* 0x000fe200078e020f */
[----:B------:R-:W-:Y:S01]  /*bc20*/  LEA R19, P0, R2, c[0x0][0x400], 0x2 ;  /* 0x0001000002137a11 */ /* 0x000fe200078010ff */
[----:B------:R-:W-:Y:S01]  /*bc30*/  SHFL.IDX PT, R8, R6, 0x2, 0x1c1f ;  /* 0x005c1f0006087f89 */ /* 0x000fe200000e0000 */
[----:B------:R-:W-:-:S02]  /*bc40*/  ISETP.GE.AND P5, PT, R14, R24, PT ;  /* 0x000000180e00720c */ /* 0x000fc40003fa6270 */
[----:B------:R-:W-:Y:S01]  /*bc50*/  LEA.HI.X R17, R2, c[0x0][0x404], R3, 0x2, P0 ;  /* 0x0001010002117a11 */ /* 0x000fe200000f1403 */
[----:B------:R-:W3:Y:S01]  /*bc60*/  SHFL.IDX PT, R9, R0, 0x2, 0x1c1f ;  /* 0x005c1f0000097f89 */ /* 0x000ee200000e0000 */
[----:B------:R-:W-:-:S03]  /*bc70*/  ISETP.GE.AND P6, PT, R13, R24, PT ;  /* 0x000000180d00720c */ /* 0x000fc60003fc6270 */
[----:B------:R-:W-:Y:S04]  /*bc80*/  SHFL.IDX PT, R6, R6, 0x3, 0x1c1f ;  /* 0x007c1f0006067f89 */ /* 0x000fe800000e0000 */
[----:B------:R4:W2:Y:S04]  /*bc90*/  SHFL.IDX PT, R7, R0, 0x3, 0x1c1f ;  /* 0x007c1f0000077f89 */ /* 0x0008a800000e0000 */
[----:B-1----:R1:W-:Y:S04]  /*bca0*/  @!P4 ST.E [R4.64], R20 ;  /* 0x000000140400c985 */ /* 0x0023e8000c101910 */
[----:B------:R1:W1:Y:S04]  /*bcb0*/  SHFL.IDX PT, R2, R19, RZ, 0x1c1f ;  /* 0x001c1fff13027589 */ /* 0x00026800000e0000 */
[----:B------:R1:W1:Y:S01]  /*bcc0*/  SHFL.IDX PT, R3, R17, RZ, 0x1c1f ;  /* 0x001c1fff11037589 */ /* 0x00026200000e0000 */
[----:B----4-:R-:W-:-:S04]  /*bcd0*/  IADD3 R0, R12, 0x8, RZ ;  /* 0x000000080c007810 */ /* 0x010fc80007ffe0ff */
[CC--:B------:R-:W-:Y:S02]  /*bce0*/  ISETP.GE.OR P3, PT, R0.reuse, R24.reuse, P1 ;  /* 0x000000180000720c */ /* 0x0c0fe40000f66670 */
[-C--:B------:R-:W-:Y:S02]  /*bcf0*/  ISETP.GE.OR P1, PT, R13, R24.reuse, P1 ;  /* 0x000000180d00720c */ /* 0x080fe40000f26670 */
[----:B------:R-:W-:Y:S02]  /*bd00*/  ISETP.GE.AND P0, PT, R0, R24, PT ;  /* 0x000000180000720c */ /* 0x000fe40003f06270 */
[----:B------:R-:W-:-:S04]  /*bd10*/  LOP3.LUT R0, R18, 0x7ffffffc, RZ, 0xc0, !PT ;  /* 0x7ffffffc12007812 */ /* 0x000fc800078ec0ff */
[----:B------:R-:W-:-:S03]  /*bd20*/  IADD3 R0, R16, -R0, RZ ;  /* 0x8000000010007210 */ /* 0x000fc60007ffe0ff */
[----:B--2---:R2:W-:Y:S02]  /*bd30*/  @!P3 ST.E [R10.64], R21 ;  /* 0x000000150a00b985 */ /* 0x0045e4000c101910 */
[----:B------:R-:W-:Y:S02]  /*bd40*/  IMAD.SHL.U32 R0, R0, 0x2, RZ ;  /* 0x0000000200007824 */ /* 0x000fe400078e00ff */
[----:B---3--:R2:W-:Y:S04]  /*bd50*/  @!P2 ST.E [R8.64], R22 ;  /* 0x000000160800a985 */ /* 0x0085e8000c101910 */
[----:B------:R2:W-:Y:S01]  /*bd60*/  @!P1 ST.E [R6.64], R23 ;  /* 0x0000001706009985 */ /* 0x0005e2000c101910 */
[----:B------:R-:W-:-:S13]  /*bd70*/  ISETP.GE.AND P1, PT, R12, R24, PT ;  /* 0x000000180c00720c */ /* 0x000fda0003f26270 */
[----:B------:R-:W-:Y:S05]  /*bd80*/  @P1 BRA `(.L_x_25) ;  /* 0x000002d000001947 */ /* 0x000fea0003800000 */
[C---:B-12---:R-:W-:Y:S02]  /*bd90*/  IADD3 R6, R0.reuse, 0x8, RZ ;  /* 0x0000000800067810 */ /* 0x046fe40007ffe0ff */
[C---:B------:R-:W-:Y:S02]  /*bda0*/  IADD3 R5, R0.reuse, 0x10, RZ ;  /* 0x0000001000057810 */ /* 0x040fe40007ffe0ff */
[----:B------:R-:W-:Y:S02]  /*bdb0*/  IADD3 R4, R0, 0x18, RZ ;  /* 0x0000001800047810 */ /* 0x000fe40007ffe0ff */
[----:B------:R-:W-:Y:S02]  /*bdc0*/  ISETP.GE.AND P3, PT, R6, c[0x0][0x3c8], PT ;  /* 0x0000f20006007a0c */ /* 0x000fe40003f66270 */
[----:B------:R-:W-:Y:S02]  /*bdd0*/  ISETP.GE.AND P2, PT, R5, c[0x0][0x3c8], PT ;  /* 0x0000f20005007a0c */ /* 0x000fe40003f46270 */
[----:B------:R-:W-:-:S02]  /*bde0*/  ISETP.GE.AND P1, PT, R4, c[0x0][0x3c8], PT ;  /* 0x0000f20004007a0c */ /* 0x000fc40003f26270 */
[----:B------:R-:W-:-:S07]  /*bdf0*/  ISETP.GE.AND P4, PT, R0, c[0x0][0x3c8], PT ;  /* 0x0000f20000007a0c */ /* 0x000fce0003f86270 */
[----:B------:R-:W-:Y:S02]  /*be00*/  @!P3 LEA.HI R8, R6, R6, RZ, 0x1 ;  /* 0x000000060608b211 */ /* 0x000fe400078f08ff */
[----:B------:R-:W-:Y:S02]  /*be10*/  @!P2 LEA.HI R5, R5, R5, RZ, 0x1 ;  /* 0x000000050505a211 */ /* 0x000fe400078f08ff */
[----:B------:R-:W-:Y:S02]  /*be20*/  @!P1 LEA.HI R6, R4, R4, RZ, 0x1 ;  /* 0x0000000404069211 */ /* 0x000fe400078f08ff */
[----:B------:R-:W-:Y:S02]  /*be30*/  @!P3 LOP3.LUT R8, R8, 0xfffffffe, RZ, 0xc0, !PT ;  /* 0xfffffffe0808b812 */ /* 0x000fe400078ec0ff */
[----:B------:R-:W-:Y:S01]  /*be40*/  @!P2 LOP3.LUT R7, R5, 0xfffffffe, RZ, 0xc0, !PT ;  /* 0xfffffffe0507a812 */ /* 0x000fe200078ec0ff */
[----:B------:R-:W-:Y:S01]  /*be50*/  @!P4 IMAD.WIDE R4, R0, 0x4, R2 ;  /* 0x000000040004c825 */ /* 0x000fe200078e0202 */
[----:B------:R-:W-:-:S03]  /*be60*/  @!P1 LOP3.LUT R10, R6, 0xfffffffe, RZ, 0xc0, !PT ;  /* 0xfffffffe060a9812 */ /* 0x000fc600078ec0ff */
[--C-:B------:R-:W-:Y:S01]  /*be70*/  @!P3 IMAD.WIDE R8, R8, 0x4, R2.reuse ;  /* 0x000000040808b825 */ /* 0x100fe200078e0202 */
[----:B------:R1:W-:Y:S03]  /*be80*/  @!P4 ST.E.64 [R4.64], R144 ;  /* 0x000000900400c985 */ /* 0x0003e6000c101b10 */
[--C-:B------:R-:W-:Y:S01]  /*be90*/  @!P2 IMAD.WIDE R6, R7, 0x4, R2.reuse ;  /* 0x000000040706a825 */ /* 0x100fe200078e0202 */
[----:B------:R2:W-:Y:S04]  /*bea0*/  @!P3 ST.E.64 [R8.64], R152 ;  /* 0x000000980800b985 */ /* 0x0005e8000c101b10 */
[----:B------:R3:W-:Y:S01]  /*beb0*/  @!P2 ST.E.64 [R6.64], R156 ;  /* 0x0000009c0600a985 */ /* 0x0007e2000c101b10 */
[----:B-1----:R-:W-:Y:S01]  /*bec0*/  @!P1 IMAD.WIDE R4, R10, 0x4, R2 ;  /* 0x000000040a049825 */ /* 0x002fe200078e0202 */
[----:B--2---:R-:W-:-:S04]  /*bed0*/  IADD3 R8, R0, 0x20, RZ ;  /* 0x0000002000087810 */ /* 0x004fc80007ffe0ff */
[----:B------:R1:W-:Y:S01]  /*bee0*/  @!P1 ST.E.64 [R4.64], R168 ;  /* 0x000000a804009985 */ /* 0x0003e2000c101b10 */
[----:B---3--:R-:W-:Y:S02]  /*bef0*/  IADD3 R6, R0, 0x28, RZ ;  /* 0x0000002800067810 */ /* 0x008fe40007ffe0ff */
[----:B------:R-:W-:Y:S02]  /*bf00*/  ISETP.GE.AND P4, PT, R8, c[0x0][0x3c8], PT ;  /* 0x0000f20008007a0c */ /* 0x000fe40003f86270 */
[----:B------:R-:W-:-:S11]  /*bf10*/  ISETP.GE.AND P3, PT, R6, c[0x0][0x3c8], PT ;  /* 0x0000f20006007a0c */ /* 0x000fd60003f66270 */
[----:B------:R-:W-:Y:S02]  /*bf20*/  @!P4 LEA.HI R8, R8, R8, RZ, 0x1 ;  /* 0x000000080808c211 */ /* 0x000fe400078f08ff */
[----:B------:R-:W-:-:S04]  /*bf30*/  @!P3 LEA.HI R7, R6, R6, RZ, 0x1 ;  /* 0x000000060607b211 */ /* 0x000fc800078f08ff */
[----:B------:R-:W-:Y:S02]  /*bf40*/  @!P3 LOP3.LUT R7, R7, 0xfffffffe, RZ, 0xc0, !PT ;  /* 0xfffffffe0707b812 */ /* 0x000fe400078ec0ff */
[C---:B-1----:R-:W-:Y:S02]  /*bf50*/  IADD3 R5, R0.reuse, 0x30, RZ ;  /* 0x0000003000057810 */ /* 0x042fe40007ffe0ff */
[----:B------:R-:W-:Y:S02]  /*bf60*/  IADD3 R4, R0, 0x38, RZ ;  /* 0x0000003800047810 */ /* 0x000fe40007ffe0ff */
[----:B------:R-:W-:Y:S02]  /*bf70*/  ISETP.GE.AND P2, PT, R5, c[0x0][0x3c8], PT ;  /* 0x0000f20005007a0c */ /* 0x000fe40003f46270 */
[----:B------:R-:W-:-:S11]  /*bf80*/  ISETP.GE.AND P1, PT, R4, c[0x0][0x3c8], PT ;  /* 0x0000f20004007a0c */ /* 0x000fd60003f26270 */
[----:B------:R-:W-:Y:S02]  /*bf90*/  @!P2 LEA.HI R6, R5, R5, RZ, 0x1 ;  /* 0x000000050506a211 */ /* 0x000fe400078f08ff */
[----:B------:R-:W-:Y:S02]  /*bfa0*/  @!P1 LEA.HI R4, R4, R4, RZ, 0x1 ;  /* 0x0000000404049211 */ /* 0x000fe400078f08ff */
[----:B------:R-:W-:Y:S02]  /*bfb0*/  @!P4 LOP3.LUT R5, R8, 0xfffffffe, RZ, 0xc0, !PT ;  /* 0xfffffffe0805c812 */ /* 0x000fe400078ec0ff */
[----:B------:R-:W-:Y:S01]  /*bfc0*/  @!P2 LOP3.LUT R10, R6, 0xfffffffe, RZ, 0xc0, !PT ;  /* 0xfffffffe060aa812 */ /* 0x000fe200078ec0ff */
[----:B------:R-:W-:Y:S01]  /*bfd0*/  @!P3 IMAD.WIDE R6, R7, 0x4, R2 ;  /* 0x000000040706b825 */ /* 0x000fe200078e0202 */
[----:B------:R-:W-:-:S03]  /*bfe0*/  @!P1 LOP3.LUT R11, R4, 0xfffffffe, RZ, 0xc0, !PT ;  /* 0xfffffffe040b9812 */ /* 0x000fc600078ec0ff */
[----:B------:R-:W-:-:S04]  /*bff0*/  @!P4 IMAD.WIDE R8, R5, 0x4, R2 ;  /* 0x000000040508c825 */ /* 0x000fc800078e0202 */
[--C-:B------:R-:W-:Y:S01]  /*c000*/  @!P2 IMAD.WIDE R4, R10, 0x4, R2.reuse ;  /* 0x000000040a04a825 */ /* 0x100fe200078e0202 */
[----:B------:R1:W-:Y:S03]  /*c010*/  @!P4 ST.E.64 [R8.64], R172 ;  /* 0x000000ac0800c985 */ /* 0x0003e6000c101b10 */
[----:B------:R-:W-:Y:S01]  /*c020*/  @!P1 IMAD.WIDE R2, R11, 0x4, R2 ;  /* 0x000000040b029825 */ /* 0x000fe200078e0202 */
[----:B------:R1:W-:Y:S04]  /*c030*/  @!P3 ST.E.64 [R6.64], R116 ;  /* 0x000000740600b985 */ /* 0x0003e8000c101b10 */
[----:B------:R1:W-:Y:S04]  /*c040*/  @!P2 ST.E.64 [R4.64], R120 ;  /* 0x000000780400a985 */ /* 0x0003e8000c101b10 */
[----:B------:R1:W-:Y:S02]  /*c050*/  @!P1 ST.E.64 [R2.64], R128 ;  /* 0x0000008002009985 */ /* 0x0003e4000c101b10 */
.L_x_25:
[----:B-1----:R-:W-:Y:S05]  /*c060*/  BSYNC B0 ;  /* 0x0000000000007941 */ /* 0x002fea0003800000 */
.L_x_24:
[----:B------:R1:W3:Y:S01]  /*c070*/  SHFL.IDX PT, R3, R17, 0x1, 0x1c1f ;  /* 0x003c1f0011037f89 */ /* 0x0002e200000e0000 */
[----:B------:R-:W-:Y:S03]  /*c080*/  BSSY B0, `(.L_x_26) ;  /* 0x0000030000007945 */ /* 0x000fe60003800000 */
[----:B------:R1:W4:Y:S01]  /*c090*/  SHFL.IDX PT, R2, R19, 0x1, 0x1c1f ;  /* 0x003c1f0013027f89 */ /* 0x00032200000e0000 */
[----:B------:R-:W-:Y:S05]  /*c0a0*/  @P0 BRA `(.L_x_27) ;  /* 0x000002d000000947 */ /* 0x000fea0003800000 */
[C---:B------:R-:W-:Y:S02]  /*c0b0*/  IADD3 R5, R0.reuse, 0x8, RZ ;  /* 0x0000000800057810 */ /* 0x040fe40007ffe0ff */
[----:B------:R-:W-:-:S02]  /*c0c0*/  IADD3 R4, R0, 0x10, RZ ;  /* 0x0000001000047810 */ /* 0x000fc40007ffe0ff */
[----:B------:R-:W-:Y:S02]  /*c0d0*/  ISETP.GE.AND P1, PT, R5, c[0x0][0x3c8], PT ;  /* 0x0000f20005007a0c */ /* 0x000fe40003f26270 */
[----:B------:R-:W-:Y:S02]  /*c0e0*/  ISETP.GE.AND P0, PT, R4, c[0x0][0x3c8], PT ;  /* 0x0000f20004007a0c */ /* 0x000fe40003f06270 */
[C---:B------:R-:W-:Y:S02]  /*c0f0*/  ISETP.GE.AND P2, PT, R0.reuse, c[0x0][0x3c8], PT ;  /* 0x0000f20000007a0c */ /* 0x040fe40003f46270 */
[----:B--2---:R-:W-:-:S04]  /*c100*/  IADD3 R10, R0, 0x18, RZ ;  /* 0x00000018000a7810 */ /* 0x004fc80007ffe0ff */
[----:B------:R-:W-:-:S03]  /*c110*/  ISETP.GE.AND P4, PT, R10, c[0x0][0x3c8], PT ;  /* 0x0000f2000a007a0c */ /* 0x000fc60003f86270 */
[----:B------:R-:W-:Y:S02]  /*c120*/  @!P1 LEA.HI R5, R5, R5, RZ, 0x1 ;  /* 0x0000000505059211 */ /* 0x000fe400078f08ff */
[----:B------:R-:W-:Y:S02]  /*c130*/  @!P0 LEA.HI R4, R4, R4, RZ, 0x1 ;  /* 0x0000000404048211 */ /* 0x000fe400078f08ff */
[----:B------:R-:W-:Y:S01]  /*c140*/  @!P1 LOP3.LUT R5, R5, 0xfffffffe, RZ, 0xc0, !PT ;  /* 0xfffffffe05059812 */ /* 0x000fe200078ec0ff */
[----:B---34-:R-:W-:Y:S01]  /*c150*/  @!P2 IMAD.WIDE R6, R0, 0x4, R2 ;  /* 0x000000040006a825 */ /* 0x018fe200078e0202 */
[----:B------:R-:W-:-:S03]  /*c160*/  @!P0 LOP3.LUT R8, R4, 0xfffffffe, RZ, 0xc0, !PT ;  /* 0xfffffffe04088812 */ /* 0x000fc600078ec0ff */
[--C-:B------:R-:W-:Y:S01]  /*c170*/  @!P1 IMAD.WIDE R4, R5, 0x4, R2.reuse ;  /* 0x0000000405049825 */ /* 0x100fe200078e0202 */
[----:B------:R2:W-:Y:S01]  /*c180*/  @!P2 ST.E.64 [R6.64], R146 ;  /* 0x000000920600a985 */ /* 0x0005e2000c101b10 */
[----:B------:R-:W-:Y:S02]  /*c190*/  @!P4 LEA.HI R10, R10, R10, RZ, 0x1 ;  /* 0x0000000a0a0ac211 */ /* 0x000fe400078f08ff */
[----:B------:R-:W-:Y:S01]  /*c1a0*/  @!P0 IMAD.WIDE R8, R8, 0x4, R2 ;  /* 0x0000000408088825 */ /* 0x000fe200078e0202 */
[----:B------:R3:W-:Y:S04]  /*c1b0*/  @!P1 ST.E.64 [R4.64], R154 ;  /* 0x0000009a04009985 */ /* 0x0007e8000c101b10 */
[----:B------:R4:W-:Y:S01]  /*c1c0*/  @!P0 ST.E.64 [R8.64], R158 ;  /* 0x0000009e08008985 */ /* 0x0009e2000c101b10 */
[----:B--2---:R-:W-:-:S02]  /*c1d0*/  IADD3 R7, R0, 0x20, RZ ;  /* 0x0000002000077810 */ /* 0x004fc40007ffe0ff */
[C---:B------:R-:W-:Y:S02]  /*c1e0*/  IADD3 R6, R0.reuse, 0x28, RZ ;  /* 0x0000002800067810 */ /* 0x040fe40007ffe0ff */
[C---:B---3--:R-:W-:Y:S02]  /*c1f0*/  IADD3 R5, R0.reuse, 0x30, RZ ;  /* 0x0000003000057810 */ /* 0x048fe40007ffe0ff */
[----:B------:R-:W-:Y:S02]  /*c200*/  IADD3 R4, R0, 0x38, RZ ;  /* 0x0000003800047810 */ /* 0x000fe40007ffe0ff */
[----:B------:R-:W-:Y:S02]  /*c210*/  ISETP.GE.AND P3, PT, R7, c[0x0][0x3c8], PT ;  /* 0x0000f20007007a0c */ /* 0x000fe40003f66270 */
[----:B------:R-:W-:Y:S02]  /*c220*/  ISETP.GE.AND P2, PT, R6, c[0x0][0x3c8], PT ;  /* 0x0000f20006007a0c */ /* 0x000fe40003f46270 */
[----:B------:R-:W-:-:S02]  /*c230*/  ISETP.GE.AND P1, PT, R5, c[0x0][0x3c8], PT ;  /* 0x0000f20005007a0c */ /* 0x000fc40003f26270 */
[----:B------:R-:W-:-:S07]  /*c240*/  ISETP.GE.AND P0, PT, R4, c[0x0][0x3c8], PT ;  /* 0x0000f20004007a0c */ /* 0x000fce0003f06270 */
[----:B----4-:R-:W-:Y:S02]  /*c250*/  @!P3 LEA.HI R8, R7, R7, RZ, 0x1 ;  /* 0x000000070708b211 */ /* 0x010fe400078f08ff */
[----:B------:R-:W-:Y:S02]  /*c260*/  @!P2 LEA.HI R7, R6, R6, RZ, 0x1 ;  /* 0x000000060607a211 */ /* 0x000fe400078f08ff */
[----:B------:R-:W-:Y:S02]  /*c270*/  @!P1 LEA.HI R6, R5, R5, RZ, 0x1 ;  /* 0x0000000505069211 */ /* 0x000fe400078f08ff */
[----:B------:R-:W-:Y:S02]  /*c280*/  @!P0 LEA.HI R4, R4, R4, RZ, 0x1 ;  /* 0x0000000404048211 */ /* 0x000fe400078f08ff */
[----:B------:R-:W-:Y:S02]  /*c290*/  @!P4 LOP3.LUT R5, R10, 0xfffffffe, RZ, 0xc0, !PT ;  /* 0xfffffffe0a05c812 */ /* 0x000fe400078ec0ff */
[----:B------:R-:W-:-:S02]  /*c2a0*/  @!P3 LOP3.LUT R8, R8, 0xfffffffe, RZ, 0xc0, !PT ;  /* 0xfffffffe0808b812 */ /* 0x000fc400078ec0ff */
[----:B------:R-:W-:Y:S01]  /*c2b0*/  @!P2 LOP3.LUT R7, R7, 0xfffffffe, RZ, 0xc0, !PT ;  /* 0xfffffffe0707a812 */ /* 0x000fe200078ec0ff */
[--C-:B------:R-:W-:Y:S01]  /*c2c0*/  @!P4 IMAD.WIDE R10, R5, 0x4, R2.reuse ;  /* 0x00000004050ac825 */ /* 0x100fe200078e0202 */
[----:B------:R-:W-:Y:S02]  /*c2d0*/  @!P1 LOP3.LUT R12, R6, 0xfffffffe, RZ, 0xc0, !PT ;  /* 0xfffffffe060c9812 */ /* 0x000fe400078ec0ff */
[----:B------:R-:W-:Y:S01]  /*c2e0*/  @!P0 LOP3.LUT R13, R4, 0xfffffffe, RZ, 0xc0, !PT ;  /* 0xfffffffe040d8812 */ /* 0x000fe200078ec0ff */
[--C-:B------:R-:W-:Y:S01]  /*c2f0*/  @!P3 IMAD.WIDE R8, R8, 0x4, R2.reuse ;  /* 0x000000040808b825 */ /* 0x100fe200078e0202 */
[----:B------:R2:W-:Y:S03]  /*c300*/  @!P4 ST.E.64 [R10.64], R170 ;  /* 0x000000aa0a00c985 */ /* 0x0005e6000c101b10 */
[--C-:B------:R-:W-:Y:S01]  /*c310*/  @!P2 IMAD.WIDE R6, R7, 0x4, R2.reuse ;  /* 0x000000040706a825 */ /* 0x100fe200078e0202 */
[----:B------:R2:W-:Y:S03]  /*c320*/  @!P3 ST.E.64 [R8.64], R174 ;  /* 0x000000ae0800b985 */ /* 0x0005e6000c101b10 */
[--C-:B------:R-:W-:Y:S01]  /*c330*/  @!P1 IMAD.WIDE R4, R12, 0x4, R2.reuse ;  /* 0x000000040c049825 */ /* 0x100fe200078e0202 */
[----:B------:R2:W-:Y:S03]  /*c340*/  @!P2 ST.E.64 [R6.64], R118 ;  /* 0x000000760600a985 */ /* 0x0005e6000c101b10 */
[----:B------:R-:W-:Y:S01]  /*c350*/  @!P0 IMAD.WIDE R2, R13, 0x4, R2 ;  /* 0x000000040d028825 */ /* 0x000fe200078e0202 */
[----:B------:R2:W-:Y:S04]  /*c360*/  @!P1 ST.E.64 [R4.64], R122 ;  /* 0x0000007a04009985 */ /* 0x0005e8000c101b10 */
[----:B------:R2:W-:Y:S02]  /*c370*/  @!P0 ST.E.64 [R2.64], R130 ;  /* 0x0000008202008985 */ /* 0x0005e4000c101b10 */
.L_x_27:
[----:B------:R-:W-:Y:S05]  /*c380*/  BSYNC B0 ;  /* 0x0000000000007941 */ /* 0x000fea0003800000 */
.L_x_26:
[----:B--23--:R2:W3:Y:S01]  /*c390*/  SHFL.IDX PT, R3, R17, 0x2, 0x1c1f ;  /* 0x005c1f0011037f89 */ /* 0x00c4e200000e0000 */
[----:B------:R-:W-:Y:S03]  /*c3a0*/  BSSY B0, `(.L_x_28) ;  /* 0x0000030000007945 */ /* 0x000fe60003800000 */
[----:B----4-:R2:W4:Y:S01]  /*c3b0*/  SHFL.IDX PT, R2, R19, 0x2, 0x1c1f ;  /* 0x005c1f0013027f89 */ /* 0x01052200000e0000 */
[----:B------:R-:W-:Y:S05]  /*c3c0*/  @P5 BRA `(.L_x_29) ;  /* 0x000002d000005947 */ /* 0x000fea0003800000 */
[C---:B------:R-:W-:Y:S02]  /*c3d0*/  IADD3 R4, R0.reuse, 0x8, RZ ;  /* 0x0000000800047810 */ /* 0x040fe40007ffe0ff */
[----:B------:R-:W-:-:S02]  /*c3e0*/  ISETP.GE.AND P1, PT, R0, c[0x0][0x3c8], PT ;  /* 0x0000f20000007a0c */ /* 0x000fc40003f26270 */
[----:B------:R-:W-:Y:S02]  /*c3f0*/  ISETP.GE.AND P0, PT, R4, c[0x0][0x3c8], PT ;  /* 0x0000f20004007a0c */ /* 0x000fe40003f06270 */
[C---:B------:R-:W-:Y:S02]  /*c400*/  IADD3 R9, R0.reuse, 0x10, RZ ;  /* 0x0000001000097810 */ /* 0x040fe40007ffe0ff */
[----:B------:R-:W-:Y:S02]  /*c410*/  IADD3 R8, R0, 0x18, RZ ;  /* 0x0000001800087810 */ /* 0x000fe40007ffe0ff */
[----:B------:R-:W-:Y:S02]  /*c420*/  ISETP.GE.AND P5, PT, R9, c[0x0][0x3c8], PT ;  /* 0x0000f20009007a0c */ /* 0x000fe40003fa6270 */
[----:B------:R-:W-:-:S03]  /*c430*/  ISETP.GE.AND P4, PT, R8, c[0x0][0x3c8], PT ;  /* 0x0000f20008007a0c */ /* 0x000fc60003f86270 */
[----:B---34-:R-:W-:Y:S02]  /*c440*/  @!P1 IMAD.WIDE R6, R0, 0x4, R2 ;  /* 0x0000000400069825 */ /* 0x018fe400078e0202 */
[----:B------:R-:W-:-:S03]  /*c450*/  @!P0 LEA.HI R4, R4, R4, RZ, 0x1 ;  /* 0x0000000404048211 */ /* 0x000fc600078f08ff */
[----:B------:R3:W-:Y:S01]  /*c460*/  @!P1 ST.E.64 [R6.64], R140 ;  /* 0x0000008c06009985 */ /* 0x0007e2000c101b10 */
[----:B------:R-:W-:Y:S02]  /*c470*/  @!P0 LOP3.LUT R4, R4, 0xfffffffe, RZ, 0xc0, !PT ;  /* 0xfffffffe04048812 */ /* 0x000fe400078ec0ff */
[----:B------:R-:W-:Y:S02]  /*c480*/  @!P5 LEA.HI R9, R9, R9, RZ, 0x1 ;  /* 0x000000090909d211 */ /* 0x000fe400078f08ff */
[----:B------:R-:W-:Y:S01]  /*c490*/  @!P4 LEA.HI R10, R8, R8, RZ, 0x1 ;  /* 0x00000008080ac211 */ /* 0x000fe200078f08ff */
[----:B------:R-:W-:-:S03]  /*c4a0*/  @!P0 IMAD.WIDE R4, R4, 0x4, R2 ;  /* 0x0000000404048825 */ /* 0x000fc600078e0202 */
[----:B------:R-:W-:Y:S02]  /*c4b0*/  @!P4 LOP3.LUT R10, R10, 0xfffffffe, RZ, 0xc0, !PT ;  /* 0xfffffffe0a0ac812 */ /* 0x000fe400078ec0ff */
[----:B------:R4:W-:Y:S03]  /*c4c0*/  @!P0 ST.E.64 [R4.64], R148 ;  /* 0x0000009404008985 */ /* 0x0009e6000c101b10 */
[----:B------:R-:W-:Y:S01]  /*c4d0*/  @!P4 IMAD.WIDE R10, R10, 0x4, R2 ;  /* 0x000000040a0ac825 */ /* 0x000fe200078e0202 */
[C---:B---3--:R-:W-:Y:S02]  /*c4e0*/  IADD3 R7, R0.reuse, 0x20, RZ ;  /* 0x0000002000077810 */ /* 0x048fe40007ffe0ff */
[----:B------:R-:W-:Y:S02]  /*c4f0*/  IADD3 R6, R0, 0x28, RZ ;  /* 0x0000002800067810 */ /* 0x000fe40007ffe0ff */
[----:B------:R-:W-:-:S02]  /*c500*/  ISETP.GE.AND P3, PT, R7, c[0x0][0x3c8], PT ;  /* 0x0000f20007007a0c */ /* 0x000fc40003f66270 */
[----:B------:R-:W-:Y:S02]  /*c510*/  ISETP.GE.AND P2, PT, R6, c[0x0][0x3c8], PT ;  /* 0x0000f20006007a0c */ /* 0x000fe40003f46270 */
[C---:B----4-:R-:W-:Y:S02]  /*c520*/  IADD3 R5, R0.reuse, 0x30, RZ ;  /* 0x0000003000057810 */ /* 0x050fe40007ffe0ff */
[----:B------:R-:W-:Y:S02]  /*c530*/  IADD3 R4, R0, 0x38, RZ ;  /* 0x0000003800047810 */ /* 0x000fe40007ffe0ff */
[----:B------:R-:W-:Y:S02]  /*c540*/  ISETP.GE.AND P1, PT, R5, c[0x0][0x3c8], PT ;  /* 0x0000f20005007a0c */ /* 0x000fe40003f26270 */
[----:B------:R-:W-:-:S03]  /*c550*/  ISETP.GE.AND P0, PT, R4, c[0x0][0x3c8], PT ;  /* 0x0000f20004007a0c */ /* 0x000fc60003f06270 */
[----:B------:R-:W-:Y:S02]  /*c560*/  @!P3 LEA.HI R8, R7, R7, RZ, 0x1 ;  /* 0x000000070708b211 */ /* 0x000fe400078f08ff */
[----:B------:R-:W-:Y:S02]  /*c570*/  @!P2 LEA.HI R7, R6, R6, RZ, 0x1 ;  /* 0x000000060607a211 */ /* 0x000fe400078f08ff */
[----:B------:R-:W-:Y:S02]  /*c580*/  @!P3 LOP3.LUT R8, R8, 0xfffffffe, RZ, 0xc0, !PT ;  /* 0xfffffffe0808b812 */ /* 0x000fe400078ec0ff */
[----:B------:R-:W-:Y:S02]  /*c590*/  @!P2 LOP3.LUT R7, R7, 0xfffffffe, RZ, 0xc0, !PT ;  /* 0xfffffffe0707a812 */ /* 0x000fe400078ec0ff */
[----:B------:R-:W-:Y:S02]  /*c5a0*/  @!P1 LEA.HI R6, R5, R5, RZ, 0x1 ;  /* 0x0000000505069211 */ /* 0x000fe400078f08ff */
[----:B------:R-:W-:Y:S01]  /*c5b0*/  @!P5 LOP3.LUT R5, R9, 0xfffffffe, RZ, 0xc0, !PT ;  /* 0xfffffffe0905d812 */ /* 0x000fe200078ec0ff */
[----:B------:R-:W-:Y:S01]  /*c5c0*/  @!P3 IMAD.WIDE R8, R8, 0x4, R2 ;  /* 0x000000040808b825 */ /* 0x000fe200078e0202 */
[----:B------:R-:W-:-:S02]  /*c5d0*/  @!P0 LEA.HI R4, R4, R4, RZ, 0x1 ;  /* 0x0000000404048211 */ /* 0x000fc400078f08ff */
[----:B------:R-:W-:Y:S01]  /*c5e0*/  @!P1 LOP3.LUT R14, R6, 0xfffffffe, RZ, 0xc0, !PT ;  /* 0xfffffffe060e9812 */ /* 0x000fe200078ec0ff */
[----:B------:R-:W-:Y:S01]  /*c5f0*/  @!P5 IMAD.WIDE R12, R5, 0x4, R2 ;  /* 0x00000004050cd825 */ /* 0x000fe200078e0202 */
[----:B------:R-:W-:-:S03]  /*c600*/  @!P0 LOP3.LUT R15, R4, 0xfffffffe, RZ, 0xc0, !PT ;  /* 0xfffffffe040f8812 */ /* 0x000fc600078ec0ff */
[--C-:B------:R-:W-:Y:S01]  /*c610*/  @!P2 IMAD.WIDE R6, R7, 0x4, R2.reuse ;  /* 0x000000040706a825 */ /* 0x100fe200078e0202 */
[----:B------:R3:W-:Y:S03]  /*c620*/  @!P5 ST.E.64 [R12.64], R160 ;  /* 0x000000a00c00d985 */ /* 0x0007e6000c101b10 */
[--C-:B------:R-:W-:Y:S01]  /*c630*/  @!P1 IMAD.WIDE R4, R14, 0x4, R2.reuse ;  /* 0x000000040e049825 */ /* 0x100fe200078e0202 */
[----:B------:R3:W-:Y:S03]  /*c640*/  @!P4 ST.E.64 [R10.64], R164 ;  /* 0x000000a40a00c985 */ /* 0x0007e6000c101b10 */
[----:B------:R-:W-:Y:S01]  /*c650*/  @!P0 IMAD.WIDE R2, R15, 0x4, R2 ;  /* 0x000000040f028825 */ /* 0x000fe200078e0202 */
[----:B------:R3:W-:Y:S04]  /*c660*/  @!P3 ST.E.64 [R8.64], R176 ;  /* 0x000000b00800b985 */ /* 0x0007e8000c101b10 */
[----:B------:R3:W-:Y:S04]  /*c670*/  @!P2 ST.E.64 [R6.64], R180 ;  /* 0x000000b40600a985 */ /* 0x0007e8000c101b10 */
[----:B------:R3:W-:Y:S04]  /*c680*/  @!P1 ST.E.64 [R4.64], R124 ;  /* 0x0000007c04009985 */ /* 0x0007e8000c101b10 */
[----:B------:R3:W-:Y:S02]  /*c690*/  @!P0 ST.E.64 [R2.64], R184 ;  /* 0x000000b802008985 */ /* 0x0007e4000c101b10 */
.L_x_29:
[----:B------:R-:W-:Y:S05]  /*c6a0*/  BSYNC B0 ;  /* 0x0000000000007941 */ /* 0x000fea0003800000 */
.L_x_28:
[----:B---3--:R3:W1:Y:S04]  /*c6b0*/  SHFL.IDX PT, R3, R17, 0x3, 0x1c1f ;  /* 0x007c1f0011037f89 */ /* 0x00866800000e0000 */
[----:B----4-:R3:W4:Y:S01]  /*c6c0*/  SHFL.IDX PT, R2, R19, 0x3, 0x1c1f ;  /* 0x007c1f0013027f89 */ /* 0x01072200000e0000 */
[----:B------:R-:W-:Y:S05]  /*c6d0*/  @P6 EXIT ;  /* 0x000000000000694d */ /* 0x000fea0003800000 */
[C---:B------:R-:W-:Y:S02]  /*c6e0*/  IADD3 R4, R0.reuse, 0x8, RZ ;  /* 0x0000000800047810 */ /* 0x040fe40007ffe0ff */
[----:B------:R-:W-:-:S02]  /*c6f0*/  ISETP.GE.AND P6, PT, R0, c[0x0][0x3c8], PT ;  /* 0x0000f20000007a0c */ /* 0x000fc40003fc6270 */
[----:B------:R-:W-:Y:S02]  /*c700*/  ISETP.GE.AND P5, PT, R4, c[0x0][0x3c8], PT ;  /* 0x0000f20004007a0c */ /* 0x000fe40003fa6270 */
[C---:B------:R-:W-:Y:S02]  /*c710*/  IADD3 R9, R0.reuse, 0x10, RZ ;  /* 0x0000001000097810 */ /* 0x040fe40007ffe0ff */
[C---:B------:R-:W-:Y:S02]  /*c720*/  IADD3 R8, R0.reuse, 0x18, RZ ;  /* 0x0000001800087810 */ /* 0x040fe40007ffe0ff */
[C---:B------:R-:W-:Y:S02]  /*c730*/  IADD3 R10, R0.reuse, 0x20, RZ ;  /* 0x00000020000a7810 */ /* 0x040fe40007ffe0ff */
[C---:B------:R-:W-:Y:S02]  /*c740*/  IADD3 R11, R0.reuse, 0x28, RZ ;  /* 0x00000028000b7810 */ /* 0x040fe40007ffe0ff */
[C---:B------:R-:W-:Y:S01]  /*c750*/  IADD3 R13, R0.reuse, 0x30, RZ ;  /* 0x00000030000d7810 */ /* 0x040fe20007ffe0ff */
[----:B-1--4-:R-:W-:Y:S01]  /*c760*/  @!P6 IMAD.WIDE R6, R0, 0x4, R2 ;  /* 0x000000040006e825 */ /* 0x012fe200078e0202 */
[----:B------:R-:W-:-:S02]  /*c770*/  ISETP.GE.AND P4, PT, R9, c[0x0][0x3c8], PT ;  /* 0x0000f20009007a0c */ /* 0x000fc40003f86270 */
[----:B------:R-:W-:Y:S02]  /*c780*/  @!P5 LEA.HI R4, R4, R4, RZ, 0x1 ;  /* 0x000000040404d211 */ /* 0x000fe400078f08ff */
[----:B------:R-:W-:Y:S01]  /*c790*/  ISETP.GE.AND P3, PT, R8, c[0x0][0x3c8], PT ;  /* 0x0000f20008007a0c */ /* 0x000fe20003f66270 */
[----:B------:R1:W-:Y:S01]  /*c7a0*/  @!P6 ST.E.64 [R6.64], R142 ;  /* 0x0000008e0600e985 */ /* 0x0003e2000c101b10 */
[----:B------:R-:W-:Y:S02]  /*c7b0*/  ISETP.GE.AND P2, PT, R10, c[0x0][0x3c8], PT ;  /* 0x0000f2000a007a0c */ /* 0x000fe40003f46270 */
[----:B------:R-:W-:Y:S02]  /*c7c0*/  ISETP.GE.AND P1, PT, R11, c[0x0][0x3c8], PT ;  /* 0x0000f2000b007a0c */ /* 0x000fe40003f26270 */
[----:B------:R-:W-:Y:S02]  /*c7d0*/  ISETP.GE.AND P0, PT, R13, c[0x0][0x3c8], PT ;  /* 0x0000f2000d007a0c */ /* 0x000fe40003f06270 */
[----:B------:R-:W-:-:S02]  /*c7e0*/  @!P5 LOP3.LUT R4, R4, 0xfffffffe, RZ, 0xc0, !PT ;  /* 0xfffffffe0404d812 */ /* 0x000fc400078ec0ff */
[----:B------:R-:W-:Y:S02]  /*c7f0*/  @!P4 LEA.HI R12, R9, R9, RZ, 0x1 ;  /* 0x00000009090cc211 */ /* 0x000fe400078f08ff */
[----:B------:R-:W-:Y:S01]  /*c800*/  IADD3 R0, R0, 0x38, RZ ;  /* 0x0000003800007810 */ /* 0x000fe20007ffe0ff */
[----:B------:R-:W-:Y:S01]  /*c810*/  @!P5 IMAD.WIDE R4, R4, 0x4, R2 ;  /* 0x000000040404d825 */ /* 0x000fe200078e0202 */
[----:B------:R-:W-:Y:S02]  /*c820*/  @!P3 LEA.HI R8, R8, R8, RZ, 0x1 ;  /* 0x000000080808b211 */ /* 0x000fe400078f08ff */
[----:B------:R-:W-:Y:S02]  /*c830*/  @!P4 LOP3.LUT R12, R12, 0xfffffffe, RZ, 0xc0, !PT ;  /* 0xfffffffe0c0cc812 */ /* 0x000fe400078ec0ff */
[----:B------:R4:W-:Y:S01]  /*c840*/  @!P5 ST.E.64 [R4.64], R150 ;  /* 0x000000960400d985 */ /* 0x0009e2000c101b10 */
[----:B------:R-:W-:Y:S02]  /*c850*/  @!P3 LOP3.LUT R8, R8, 0xfffffffe, RZ, 0xc0, !PT ;  /* 0xfffffffe0808b812 */ /* 0x000fe400078ec0ff */
[----:B-1----:R-:W-:-:S04]  /*c860*/  @!P2 LEA.HI R6, R10, R10, RZ, 0x1 ;  /* 0x0000000a0a06a211 */ /* 0x002fc800078f08ff */
[----:B------:R-:W-:Y:S02]  /*c870*/  @!P2 LOP3.LUT R6, R6, 0xfffffffe, RZ, 0xc0, !PT ;  /* 0xfffffffe0606a812 */ /* 0x000fe400078ec0ff */
[----:B----4-:R-:W-:Y:S01]  /*c880*/  @!P1 LEA.HI R5, R11, R11, RZ, 0x1 ;  /* 0x0000000b0b059211 */ /* 0x010fe200078f08ff */
[--C-:B------:R-:W-:Y:S01]  /*c890*/  @!P3 IMAD.WIDE R10, R8, 0x4, R2.reuse ;  /* 0x00000004080ab825 */ /* 0x100fe200078e0202 */
[----:B------:R-:W-:Y:S02]  /*c8a0*/  @!P0 LEA.HI R4, R13, R13, RZ, 0x1 ;  /* 0x0000000d0d048211 */ /* 0x000fe400078f08ff */
        /* <DEDUP_REMOVED lines=10> */
[----:B------:R1:W-:Y:S01]  /*c950*/  @!P0 ST.E.64 [R4.64], R126 ;  /* 0x0000007e04008985 */ /* 0x0003e2000c101b10 */
[----:B------:R-:W-:-:S13]  /*c960*/  ISETP.GE.AND P0, PT, R0, c[0x0][0x3c8], PT ;  /* 0x0000f20000007a0c */ /* 0x000fda0003f06270 */
[----:B------:R-:W-:Y:S05]  /*c970*/  @P0 EXIT ;  /* 0x000000000000094d */ /* 0x000fea0003800000 */
[----:B------:R-:W-:-:S04]  /*c980*/  LEA.HI R0, R0, R0, RZ, 0x1 ;  /* 0x0000000000007211 */ /* 0x000fc800078f08ff */
[----:B------:R-:W-:-:S05]  /*c990*/  LOP3.LUT R0, R0, 0xfffffffe, RZ, 0xc0, !PT ;  /* 0xfffffffe00007812 */ /* 0x000fca00078ec0ff */
[----:B------:R-:W-:-:S05]  /*c9a0*/  IMAD.WIDE R2, R0, 0x4, R2 ;  /* 0x0000000400027825 */ /* 0x000fca00078e0202 */
[----:B------:R-:W-:Y:S01]  /*c9b0*/  ST.E.64 [R2.64], R186 ;  /* 0x000000ba02007985 */ /* 0x000fe2000c101b10 */
[----:B------:R-:W-:Y:S05]  /*c9c0*/  EXIT ;  /* 0x000000000000794d */ /* 0x000fea0003800000 */
.L_x_23:
[----:B------:R-:W3:Y:S02]  /*c9d0*/  S2R R0, SR_TID.X ;  /* 0x0000000000007919 */ /* 0x000ee40000002100 */
[----:B---3--:R-:W-:-:S13]  /*c9e0*/  ISETP.GT.AND P0, PT, R0, 0x7f, PT ;  /* 0x0000007f0000780c */ /* 0x008fda0003f04270 */
[----:B------:R-:W-:Y:S05]  /*c9f0*/  @P0 EXIT ;  /* 0x000000000000094d */ /* 0x000fea0003800000 */
[----:B------:R-:W3:Y:S01]  /*ca00*/  S2R R8, SR_CTAID.X ;  /* 0x0000000000087919 */ /* 0x000ee20000002500 */
[----:B------:R-:W-:-:S05]  /*ca10*/  MOV R3, c[0x0][0x4e8] ;  /* 0x00013a0000037a02 */ /* 0x000fca0000000f00 */
[----:B-1----:R-:W-:Y:S01]  /*ca20*/  IMAD R2, R3, c[0x0][0x388], RZ ;  /* 0x0000e20003027a24 */ /* 0x002fe200078e02ff */
[----:B---3--:R-:W-:-:S04]  /*ca30*/  LEA R8, R8, R0, 0x7 ;  /* 0x0000000008087211 */ /* 0x008fc800078e38ff */
[----:B------:R-:W-:-:S13]  /*ca40*/  ISETP.GE.AND P0, PT, R8, R2, PT ;  /* 0x000000020800720c */ /* 0x000fda0003f06270 */
[----:B------:R-:W-:Y:S05]  /*ca50*/  @P0 EXIT ;  /* 0x000000000000094d */ /* 0x000fea0003800000 */
[----:B------:R-:W1:Y:S01]  /*ca60*/  S2R R7, SR_CTAID.Z ;  /* 0x0000000000077919 */ /* 0x000e620000002700 */
[----:B------:R-:W-:Y:S01]  /*ca70*/  USHF.R.S32.HI UR6, URZ, 0x1f, UR10 ;  /* 0x0000001f3f067899 */ /* 0x000fe2000801140a */
[----:B------:R-:W-:Y:S01]  /*ca80*/  ISETP.NE.AND P0, PT, R3, 0x1, PT ;  /* 0x000000010300780c */ /* 0x000fe20003f05270 */
[----:B------:R-:W-:Y:S01]  /*ca90*/  ULDC.64 UR4, c[0x0][0x4d0] ;  /* 0x0001340000047ab9 */ /* 0x000fe20000000a00 */
[----:B------:R-:W3:Y:S01]  /*caa0*/  S2R R9, SR_CTAID.Y ;  /* 0x0000000000097919 */ /* 0x000ee20000002600 */
[----:B------:R-:W-:Y:S01]  /*cab0*/  UIMAD UR6, UR6, UR4, URZ ;  /* 0x00000004060672a4 */ /* 0x000fe2000f8e023f */
[----:B------:R-:W-:Y:S01]  /*cac0*/  IADD3 R4, RZ, -UR10, RZ ;  /* 0x8000000aff047c10 */ /* 0x000fe2000fffe0ff */
[----:B--2---:R-:W-:Y:S01]  /*cad0*/  UIMAD.WIDE.U32 UR8, UR10, UR4, URZ ;  /* 0x000000040a0872a5 */ /* 0x004fe2000f8e003f */
[----:B------:R-:W-:Y:S01]  /*cae0*/  MOV R0, R8 ;  /* 0x0000000800007202 */ /* 0x000fe20000000f00 */
[----:B------:R-:W-:-:S04]  /*caf0*/  UIMAD UR4, UR10, UR5, UR6 ;  /* 0x000000050a0472a4 */ /* 0x000fc8000f8e0206 */
[----:B------:R-:W-:Y:S01]  /*cb00*/  UIADD3 UR4, UR9, UR4, URZ ;  /* 0x0000000409047290 */ /* 0x000fe2000fffe03f */
[----:B------:R-:W-:Y:S01]  /*cb10*/  MOV R3, UR9 ;  /* 0x0000000900037c02 */ /* 0x000fe20008000f00 */
[----:B------:R-:W-:-:S04]  /*cb20*/  @P0 IMAD.HI.U32 R5, R8, c[0x0][0x4ec], RZ ;  /* 0x00013b0008050a27 */ /* 0x000fc800078e00ff */
[----:B------:R-:W-:Y:S01]  /*cb30*/  IMAD.U32 R2, RZ, RZ, UR8 ;  /* 0x00000008ff027e24 */ /* 0x000fe2000f8e00ff */
[----:B------:R-:W-:Y:S01]  /*cb40*/  @P0 SHF.R.U32.HI R0, RZ, c[0x0][0x4f0], R5 ;  /* 0x00013c00ff000a19 */ /* 0x000fe20000011605 */
[----:B------:R-:W-:Y:S01]  /*cb50*/  IMAD.U32 R3, RZ, RZ, UR4 ;  /* 0x00000004ff037e24 */ /* 0x000fe2000f8e00ff */
[----:B-1----:R-:W-:-:S03]  /*cb60*/  SHF.R.S32.HI R6, RZ, 0x1f, R7 ;  /* 0x0000001fff067819 */ /* 0x002fc60000011407 */
[----:B------:R-:W-:-:S04]  /*cb70*/  IMAD.WIDE.U32 R2, R7, c[0x0][0x4d8], R2 ;  /* 0x0001360007027a25 */ /* 0x000fc800078e0002 */
[----:B------:R-:W-:Y:S02]  /*cb80*/  IMAD R6, R6, c[0x0][0x4d8], RZ ;  /* 0x0001360006067a24 */ /* 0x000fe400078e02ff */
[----:B---3--:R-:W-:Y:S02]  /*cb90*/  IMAD R4, R4, c[0x0][0x550], R9 ;  /* 0x0001540004047a24 */ /* 0x008fe400078e0209 */
[----:B------:R-:W-:Y:S01]  /*cba0*/  IMAD R5, R7, c[0x0][0x4dc], R6 ;  /* 0x0001370007057a24 */ /* 0x000fe200078e0206 */
[----:B------:R-:W-:Y:S02]  /*cbb0*/  IADD3 R7, -R0, RZ, RZ ;  /* 0x000000ff00077210 */ /* 0x000fe40007ffe1ff */
[----:B------:R-:W-:Y:S01]  /*cbc0*/  SHF.R.S32.HI R6, RZ, 0x1f, R4 ;  /* 0x0000001fff067819 */ /* 0x000fe20000011404 */
[----:B------:R-:W-:Y:S02]  /*cbd0*/  IMAD.IADD R3, R5, 0x1, R3 ;  /* 0x0000000105037824 */ /* 0x000fe400078e0203 */
[----:B------:R-:W-:Y:S01]  /*cbe0*/  IMAD R5, R7, c[0x0][0x4e8], R8 ;  /* 0x00013a0007057a24 */ /* 0x000fe200078e0208 */
[----:B------:R-:W-:Y:S01]  /*cbf0*/  SHF.R.S32.HI R7, RZ, 0x1f, R0 ;  /* 0x0000001fff077819 */ /* 0x000fe20000011400 */
[----:B------:R-:W-:-:S02]  /*cc00*/  IMAD R6, R6, c[0x0][0x4e0], RZ ;  /* 0x0001380006067a24 */ /* 0x000fc400078e02ff */
[----:B------:R-:W-:-:S04]  /*cc10*/  IMAD.WIDE.U32 R2, R4, c[0x0][0x4e0], R2 ;  /* 0x0001380004027a25 */ /* 0x000fc800078e0002 */
[----:B------:R-:W-:Y:S01]  /*cc20*/  IMAD R6, R4, c[0x0][0x4e4], R6 ;  /* 0x0001390004067a24 */ /* 0x000fe200078e0206 */
[----:B------:R-:W-:Y:S02]  /*cc30*/  SHF.R.S32.HI R4, RZ, 0x1f, R5 ;  /* 0x0000001fff047819 */ /* 0x000fe40000011405 */
[----:B------:R-:W-:-:S03]  /*cc40*/  IADD3 R2, P0, R0, R2, RZ ;  /* 0x0000000200027210 */ /* 0x000fc60007f1e0ff */
[----:B------:R-:W-:Y:S01]  /*cc50*/  IMAD R0, R4, c[0x0][0x4c8], RZ ;  /* 0x0001320004007a24 */ /* 0x000fe200078e02ff */
[----:B------:R-:W-:-:S03]  /*cc60*/  IADD3.X R3, R7, R3, R6, P0, !PT ;  /* 0x0000000307037210 */ /* 0x000fc600007fe406 */
[C---:B------:R-:W-:Y:S02]  /*cc70*/  IMAD R0, R5.reuse, c[0x0][0x4cc], R0 ;  /* 0x0001330005007a24 */ /* 0x040fe400078e0200 */
[----:B------:R-:W-:-:S05]  /*cc80*/  IMAD.WIDE.U32 R2, R5, c[0x0][0x4c8], R2 ;  /* 0x0001320005027a25 */ /* 0x000fca00078e0002 */
[----:B------:R-:W-:Y:S02]  /*cc90*/  IADD3 R0, R3, R0, RZ ;  /* 0x0000000003007210 */ /* 0x000fe40007ffe0ff */
[----:B------:R-:W-:-:S04]  /*cca0*/  LEA R4, P0, R2, c[0x0][0x4a8], 0x2 ;  /* 0x00012a0002047a11 */ /* 0x000fc800078010ff */
[----:B------:R-:W-:Y:S02]  /*ccb0*/  LEA.HI.X R5, R2, c[0x0][0x4ac], R0, 0x2, P0 ;  /* 0x00012b0002057a11 */ /* 0x000fe400000f1400 */
[----:B------:R-:W-:-:S05]  /*ccc0*/  MOV R0, 0xff800000 ;  /* 0xff80000000007802 */ /* 0x000fca0000000f00 */
[----:B------:R-:W-:Y:S01]  /*ccd0*/  STG.E [R4.64], R0 ;  /* 0x0000000004007986 */ /* 0x000fe2000c101910 */
[----:B------:R-:W-:Y:S05]  /*cce0*/  EXIT ;  /* 0x000000000000794d */ /* 0x000fea0003800000 */
.L_x_30:
[----:B------:R-:W-:-:S00]  /*ccf0*/  BRA `(.L_x_30) ;  /* 0xfffffff000007947 */ /* 0x000fc0000383ffff */
[----:B------:R-:W-:-:S00]  /*cd00*/  NOP ;  /* 0x0000000000007918 */ /* 0x000fc00000000000 */
[----:B------:R-:W-:-:S00]  /*cd10*/  NOP ;  /* 0x0000000000007918 */ /* 0x000fc00000000000 */
[----:B------:R-:W-:-:S00]  /*cd20*/  NOP ;  /* 0x0000000000007918 */ /* 0x000fc00000000000 */
[----:B------:R-:W-:-:S00]  /*cd30*/  NOP ;  /* 0x0000000000007918 */ /* 0x000fc00000000000 */
[----:B------:R-:W-:-:S00]  /*cd40*/  NOP ;  /* 0x0000000000007918 */ /* 0x000fc00000000000 */
[----:B------:R-:W-:-:S00]  /*cd50*/  NOP ;  /* 0x0000000000007918 */ /* 0x000fc00000000000 */
[----:B------:R-:W-:-:S00]  /*cd60*/  NOP ;  /* 0x0000000000007918 */ /* 0x000fc00000000000 */
[----:B------:R-:W-:-:S00]  /*cd70*/  NOP ;  /* 0x0000000000007918 */ /* 0x000fc00000000000 */
.L_x_1909:


//--------------------- .text._ZN7cutlass13device_kernelIN5flash19enable_sm80_to_sm89INS1_16FlashAttnFwdSm80INS1_25CollectiveMainloopFwdSm80ILi4ELi1ELb0EN4cute5tupleIJNS5_1CILi128EEENS7_ILi80EEENS7_ILi64EEEEEELi64ENS_10bfloat16_tEfNS_4arch4Sm80ELb0ELb0ELb0ELb1ELb1ELb0ELb1ELb1EEENS1_21CollectiveEpilogueFwdINS6_IJS8_SA_S9_EEENS6_IJNS7_ILi1EEESI_SI_EEESC_SE_Li128ELb1ELb1ELb1ELb0EEENS1_36VarlenDynamicPersistentTileSchedulerILi128ELi80ELi128ELi128ELb1ELb1ELb0ELb0ELb1ELb1EEEEEEEEEvNT_6ParamsE --------------------------
	.section	.text._ZN7cutlass13device_kernelIN5flash19enable_sm80_to_sm89INS1_16FlashAttnFwdSm80INS1_25CollectiveMainloopFwdSm80ILi4ELi1ELb0EN4cute5tupleIJNS5_1CILi128EEENS7_ILi80EEENS7_ILi64EEEEEELi64ENS_10bfloat16_tEfNS_4arch4Sm80ELb0ELb0ELb0ELb1ELb1ELb0ELb1ELb1EEENS1_21CollectiveEpilogueFwdINS6_IJS8_SA_S9_EEENS6_IJNS7_ILi1EEESI_SI_EEESC_SE_Li128ELb1ELb1ELb1ELb0EEENS1_36VarlenDynamicPersistentTileSchedulerILi128ELi80ELi128ELi128ELb1ELb1ELb0ELb0ELb1ELb1EEEEEEEEEvNT_6ParamsE,"ax",@progbits
	.sectioninfo	@"SHI_REGISTERS=255"
	.align	128
.text._ZN7cutlass13device_kernelIN5flash19enable_sm80_to_sm89INS1_16FlashAttnFwdSm80INS1_25CollectiveMainloopFwdSm80ILi4ELi1ELb0EN4cute5tupleIJNS5_1CILi128EEENS7_ILi80EEENS7_ILi64EEEEEELi64ENS_10bfloat16_tEfNS_4arch4Sm80ELb0ELb0ELb0ELb1ELb1ELb0ELb1ELb1EEENS1_21CollectiveEpilogueFwdINS6_IJS8_SA_S9_EEENS6_IJNS7_ILi1EEESI_SI_EEESC_SE_Li128ELb1ELb1ELb1ELb0EEENS1_36VarlenDynamicPersistentTileSchedulerILi128ELi80ELi128ELi128ELb1ELb1ELb0ELb0ELb1ELb1EEEEEEEEEvNT_6ParamsE:
        .type           _ZN7cutlass13device_kernelIN5flash19enable_sm80_to_sm89INS1_16FlashAttnFwdSm80INS1_25CollectiveMainloopFwdSm80ILi4ELi1ELb0EN4cute5tupleIJNS5_1CILi128EEENS7_ILi80EEENS7_ILi64EEEEEELi64ENS_10bfloat16_tEfNS_4arch4Sm80ELb0ELb0ELb0ELb1ELb1ELb0ELb1ELb1EEENS1_21CollectiveEpilogueFwdINS6_IJS8_SA_S9_EEENS6_IJNS7_ILi1EEESI_SI_EEESC_SE_Li128ELb1ELb1ELb1ELb0EEENS1_36VarlenDynamicPersistentTileSchedulerILi128ELi80ELi128ELi128ELb1ELb1ELb0ELb0ELb1ELb1EEEEEEEEEvNT_6ParamsE,@function
        .size           _ZN7cutlass13device_kernelIN5flash19enable_sm80_to_sm89INS1_16FlashAttnFwdSm80INS1_25CollectiveMainloopFwdSm80ILi4ELi1ELb0EN4cute5tupleIJNS5_1CILi128EEENS7_ILi80EEENS7_ILi64EEEEEELi64ENS_10bfloat16_tEfNS_4arch4Sm80ELb0ELb0ELb0ELb1ELb1ELb0ELb1ELb1EEENS1_21CollectiveEpilogueFwdINS6_IJS8_SA_S9_EEENS6_IJNS7_ILi1EEESI_SI_EEESC_SE_Li128ELb1ELb1ELb1ELb0EEENS1_36VarlenDynamicPersistentTileSchedulerILi128ELi80ELi128ELi128ELb1ELb1ELb0ELb0ELb1ELb1EEEEEEEEEvNT_6ParamsE,(.L_x_1910 - _ZN7cutlass13device_kernelIN5flash19enable_sm80_to_sm89INS1_16FlashAttnFwdSm80INS1_25CollectiveMainloopFwdSm80ILi4ELi1ELb0EN4cute5tupleIJNS5_1CILi128EEENS7_ILi80EEENS7_ILi64EEEEEELi64ENS_10bfloat16_tEfNS_4arch4Sm80ELb0ELb0ELb0ELb1ELb1ELb0ELb1ELb1EEENS1_21CollectiveEpilogueFwdINS6_IJS8_SA_S9_EEENS6_IJNS7_ILi1EEESI_SI_EEESC_SE_Li128ELb1ELb1ELb1ELb0EEENS1_36VarlenDynamicPersistentTileSchedulerILi128ELi80ELi128ELi128ELb1ELb1ELb0ELb0ELb1ELb1EEEEEEEEEvNT_6ParamsE)
        .other          _ZN7cutlass13device_kernelIN5flash19enable_sm80_to_sm89INS1_16FlashAttnFwdSm80INS1_25CollectiveMainloopFwdSm80ILi4ELi1ELb0EN4cute5tupleIJNS5_1CILi128EEENS7_ILi80EEENS7_ILi64EEEEEELi64ENS_10bfloat16_tEfNS_4arch4Sm80ELb0ELb0ELb0ELb1ELb1ELb0ELb1ELb1EEENS1_21CollectiveEpilogueFwdINS6_IJS8_SA_S9_EEENS6_IJNS7_ILi1EEESI_SI_EEESC_SE_Li128ELb1ELb1ELb1ELb0EEENS1_36VarlenDynamicPersistentTileSchedulerILi128ELi80ELi128ELi128ELb1ELb1ELb0ELb0ELb1ELb1EEEEEEEEEvNT_6ParamsE,@"STO_CUDA_ENTRY STV_DEFAULT"
_ZN7cutlass13device_kernelIN5flash19enable_sm80_to_sm89INS1_16FlashAttnFwdSm80INS1_25CollectiveMainloopFwdSm80ILi4ELi1ELb0EN4cute5tupleIJNS5_1CILi128EEENS7_ILi80EEENS7_ILi64EEEEEELi64ENS_10bfloat16_tEfNS_4arch4Sm80ELb0ELb0ELb0ELb1ELb1ELb0ELb1ELb1EEENS1_21CollectiveEpilogueFwdINS6_IJS8_SA_S9_EEENS6_IJNS7_ILi1EEESI_SI_EEESC_SE_Li128ELb1ELb1ELb1ELb0EEENS1_36VarlenDynamicPersistentTileSchedulerILi128ELi80ELi128ELi128ELb1ELb1ELb0ELb0ELb1ELb1EEEEEEEEEvNT_6ParamsE:
[----:B------:R-:W-:-:S03]  /*0000*/  MOV R1, c[0x0][0x28] ;  /* 0x00000a0000017a02 */ /* 0x000fc60000000f00 */
[----:B------:R-:W1:Y:S01]  /*0010*/  S2R R2, SR_TID.X ;  /* 0x0000000000027919 */ /* 0x000e620000002100 */
[----:B------:R-:W-:Y:S01]  /*0020*/  IADD3 R1, R1, -0x98, RZ ;  /* 0xffffff6801017810 */ /* 0x000fe20007ffe0ff */
[----:B------:R-:W-:Y:S01]  /*0030*/  ULDC.64 UR6, c[0x0][0x118] ;  /* 0x0000460000067ab9 */ /* 0x000fe20000000a00 */
[----:B-1----:R-:W-:-:S05]  /*0040*/  SHF.R.U32.HI R0, RZ, 0x5, R2 ;  /* 0x00000005ff007819 */ /* 0x002fca0000011602 */
[----:B------:R-:W1:Y:S02]  /*0050*/  SHFL.IDX PT, R3, R0, RZ, 0x1f ;  /* 0x00001fff00037589 */ /* 0x000e6400000e0000 */
[----:B-1----:R-:W-:Y:S02]  /*0060*/  ISETP.NE.AND P0, PT, R3, RZ, PT ;  /* 0x000000ff0300720c */ /* 0x002fe40003f05270 */
[----:B------:R-:W-:Y:S11]  /*0070*/  STL [R1+0x88], R3 ;  /* 0x0000880301007387 */ /* 0x000ff60000100800 */
[----:B------:R-:W-:Y:S06]  /*0080*/  @P0 BAR.SYNC.DEFER_BLOCKING 0x5, 0x80 ;  /* 0x0142000000000b1d */ /* 0x000fec0000010000 */
[----:B------:R-:W1:Y:S04]  /*0090*/  @P0 LDS.128 R4, [0x9100] ;  /* 0x00910000ff040984 */ /* 0x000e680000000c00 */
[----:B-1----:R1:W-:Y:S04]  /*00a0*/  @P0 STL.64 [R1], R4 ;  /* 0x0000000401000387 */ /* 0x0023e80000100a00 */
[----:B------:R1:W-:Y:S04]  /*00b0*/  @P0 STL.64 [R1+0x8], R6 ;  /* 0x0000080601000387 */ /* 0x0003e80000100a00 */
[----:B------:R-:W-:Y:S06]  /*00c0*/  @P0 BAR.ARV 0x4, 0x80 ;  /* 0x0102000000000b1d */ /* 0x000fec0000002000 */
[----:B------:R-:W-:Y:S05]  /*00d0*/  @P0 BRA `(.L_x_31) ;  /* 0x00000b1000000947 */ /* 0x000fea0003800000 */
[----:B------:R-:W-:Y:S01]  /*00e0*/  LOP3.LUT R14, R2, 0x1f, RZ, 0xc0, !PT ;  /* 0x0000001f020e7812 */ /* 0x000fe200078ec0ff */
[----:B------:R-:W-:Y:S01]  /*00f0*/  CS2R R8, SRZ ;  /* 0x0000000000087805 */ /* 0x000fe2000001ff00 */
[----:B-1----:R-:W-:-:S02]  /*0100*/  IMAD.MOV.U32 R7, RZ, RZ, RZ ;  /* 0x000000ffff077224 */ /* 0x002fc400078e00ff */
[----:B------:R-:W-:-:S04]  /*0110*/  ISETP.NE.AND P6, PT, R14, 0x1f, PT ;  /* 0x0000001f0e00780c */ /* 0x000fc80003fc5270 */
[----:B------:R-:W-:-:S13]  /*0120*/  ISETP.GE.OR P0, PT, R14, c[0x0][0x53c], !P6 ;  /* 0x00014f000e007a0c */ /* 0x000fda0007706670 */
[----:B------:R-:W-:Y:S02]  /*0130*/  @!P0 IMAD.MOV.U32 R4, RZ, RZ, 0x4 ;  /* 0x00000004ff048424 */ /* 0x000fe400078e00ff */
[----:B------:R-:W-:Y:S02]  /*0140*/  @!P0 IMAD.MOV.U32 R2, RZ, RZ, 0x4 ;  /* 0x00000004ff028424 */ /* 0x000fe400078e00ff */
[----:B------:R-:W-:-:S04]  /*0150*/  @!P0 IMAD.WIDE.U32 R4, R14, R4, c[0x0][0x580] ;  /* 0x000160000e048625 */ /* 0x000fc800078e0004 */
[C---:B------:R-:W-:Y:S01]  /*0160*/  @!P0 IMAD.WIDE.U32 R2, R14.reuse, R2, c[0x0][0x578] ;  /* 0x00015e000e028625 */ /* 0x040fe200078e0002 */
[----:B------:R-:W2:Y:S04]  /*0170*/  @!P0 LDG.E R8, [R4.64] ;  /* 0x0000000604088981 */ /* 0x000ea8000c1e1900 */
[----:B------:R-:W2:Y:S01]  /*0180*/  @!P0 LDG.E R7, [R2.64] ;  /* 0x0000000602078981 */ /* 0x000ea2000c1e1900 */
[C---:B------:R-:W-:Y:S01]  /*0190*/  ISETP.NE.AND P5, PT, R14.reuse, RZ, PT ;  /* 0x000000ff0e00720c */ /* 0x040fe20003fa5270 */
[----:B------:R-:W1:Y:S01]  /*01a0*/  S2UR UR4, SR_CTAID.X ;  /* 0x00000000000479c3 */ /* 0x000e620000002500 */
[C---:B------:R-:W-:Y:S02]  /*01b0*/  ISETP.GE.U32.AND P4, PT, R14.reuse, 0x2, PT ;  /* 0x000000020e00780c */ /* 0x040fe40003f86070 */
[----:B------:R-:W-:-:S02]  /*01c0*/  ISETP.GE.U32.AND P3, PT, R14, 0x4, PT ;  /* 0x000000040e00780c */ /* 0x000fc40003f66070 */
[C---:B------:R-:W-:Y:S02]  /*01d0*/  ISETP.GE.U32.AND P2, PT, R14.reuse, 0x8, PT ;  /* 0x000000080e00780c */ /* 0x040fe40003f46070 */
[----:B------:R-:W-:Y:S01]  /*01e0*/  ISETP.GE.U32.AND P1, PT, R14, 0x10, PT ;  /* 0x000000100e00780c */ /* 0x000fe20003f26070 */
[----:B--2---:R-:W-:-:S05]  /*01f0*/  IMAD R4, R8, R7, RZ ;  /* 0x0000000708047224 */ /* 0x004fca00078e02ff */
[----:B------:R-:W2:Y:S02]  /*0200*/  SHFL.UP PT, R0, R4, 0x1, RZ ;  /* 0x0420000004007989 */ /* 0x000ea400000e00ff */
[----:B--2---:R-:W-:-:S05]  /*0210*/  SEL R0, R0, RZ, P5 ;  /* 0x000000ff00007207 */ /* 0x004fca0002800000 */
[----:B------:R-:W-:-:S05]  /*0220*/  IMAD.IADD R4, R4, 0x1, R0 ;  /* 0x0000000104047824 */ /* 0x000fca00078e0200 */
        /* <DEDUP_REMOVED lines=12> */
[----:B------:R-:W2:Y:S02]  /*02f0*/  SHFL.IDX PT, R6, R4, 0x1f, 0x1f ;  /* 0x03e01f0004067f89 */ /* 0x000ea400000e0000 */
[----:B--2---:R-:W-:-:S04]  /*0300*/  IMAD R6, R6, c[0x0][0x538], RZ ;  /* 0x00014e0006067a24 */ /* 0x004fc800078e02ff */
[----:B------:R-:W-:Y:S01]  /*0310*/  IMAD.MOV.U32 R0, RZ, RZ, R6 ;  /* 0x000000ffff007224 */ /* 0x000fe200078e0006 */
[----:B-1----:R-:W-:-:S13]  /*0320*/  ISETP.GT.AND P0, PT, R6, UR4, PT ;  /* 0x0000000406007c0c */ /* 0x002fda000bf04270 */
[----:B------:R-:W-:Y:S05]  /*0330*/  @P0 BRA `(.L_x_32) ;  /* 0x0000027000000947 */ /* 0x000fea0003800000 */
[----:B------:R-:W-:Y:S02]  /*0340*/  MOV R6, R0 ;  /* 0x0000000000067202 */ /* 0x000fe40000000f00 */
[----:B------:R-:W-:-:S04]  /*0350*/  MOV R9, RZ ;  /* 0x000000ff00097202 */ /* 0x000fc80000000f00 */
.L_x_36:
[----:B------:R-:W-:-:S04]  /*0360*/  IADD3 R0, R9, 0x1f, RZ ;  /* 0x0000001f09007810 */ /* 0x000fc80007ffe0ff */
[----:B------:R-:W-:-:S13]  /*0370*/  ISETP.GE.AND P0, PT, R0, c[0x0][0x53c], PT ;  /* 0x00014f0000007a0c */ /* 0x000fda0003f06270 */
[----:B------:R-:W-:Y:S05]  /*0380*/  @P0 BRA `(.L_x_33) ;  /* 0x0000078000000947 */ /* 0x000fea0003800000 */
[----:B------:R-:W-:Y:S01]  /*0390*/  MOV R9, R0 ;  /* 0x0000000000097202 */ /* 0x000fe20000000f00 */
[----:B------:R-:W-:Y:S01]  /*03a0*/  IMAD.MOV.U32 R7, RZ, RZ, RZ ;  /* 0x000000ffff077224 */ /* 0x000fe200078e00ff */
[----:B------:R-:W-:Y:S02]  /*03b0*/  MOV R8, RZ ;  /* 0x000000ff00087202 */ /* 0x000fe40000000f00 */
[----:B------:R-:W-:-:S04]  /*03c0*/  IADD3 R0, R14, R9, RZ ;  /* 0x000000090e007210 */ /* 0x000fc80007ffe0ff */
[----:B------:R-:W-:-:S13]  /*03d0*/  ISETP.GE.OR P0, PT, R0, c[0x0][0x53c], !P6 ;  /* 0x00014f0000007a0c */ /* 0x000fda0007706670 */
[----:B------:R-:W-:Y:S01]  /*03e0*/  @!P0 MOV R2, 0x4 ;  /* 0x0000000400028802 */ /* 0x000fe20000000f00 */
[----:B------:R-:W-:-:S04]  /*03f0*/  @!P0 IMAD.MOV.U32 R3, RZ, RZ, 0x4 ;  /* 0x00000004ff038424 */ /* 0x000fc800078e00ff */
[----:B------:R-:W-:-:S04]  /*0400*/  @!P0 IMAD.WIDE R4, R0, R2, c[0x0][0x580] ;  /* 0x0001600000048625 */ /* 0x000fc800078e0202 */
[----:B------:R-:W-:Y:S01]  /*0410*/  @!P0 IMAD.WIDE R2, R0, R3, c[0x0][0x578] ;  /* 0x00015e0000028625 */ /* 0x000fe200078e0203 */
[----:B------:R-:W2:Y:S04]  /*0420*/  @!P0 LDG.E R8, [R4.64] ;  /* 0x0000000604088981 */ /* 0x000ea8000c1e1900 */
[----:B------:R-:W2:Y:S02]  /*0430*/  @!P0 LDG.E R7, [R2.64] ;  /* 0x0000000602078981 */ /* 0x000ea4000c1e1900 */
[----:B--2---:R-:W-:Y:S01]  /*0440*/  IMAD R5, R8, R7, RZ ;  /* 0x0000000708057224 */ /* 0x004fe200078e02ff */
[----:B------:R-:W-:Y:S05]  /*0450*/  BRA.DIV ~URZ, `(.L_x_34) ;  /* 0x0000d4927f007947 */ /* 0x000fea000b800000 */
[----:B------:R1:W2:Y:S02]  /*0460*/  SHFL.UP PT, R0, R5, 0x1, RZ ;  /* 0x0420000005007989 */ /* 0x0002a400000e00ff */
.L_x_155:
[----:B--2---:R-:W-:-:S04]  /*0470*/  SEL R0, R0, RZ, P5 ;  /* 0x000000ff00007207 */ /* 0x004fc80002800000 */
[----:B-1----:R-:W-:Y:S01]  /*0480*/  IADD3 R5, R5, R0, RZ ;  /* 0x0000000005057210 */ /* 0x002fe20007ffe0ff */
[----:B------:R-:W-:Y:S05]  /*0490*/  BRA.DIV ~URZ, `(.L_x_35) ;  /* 0x0000d4b27f007947 */ /* 0x000fea000b800000 */
[----:B------:R-:W1:Y:S02]  /*04a0*/  SHFL.UP PT, R0, R5, 0x2, RZ ;  /* 0x0440000005007989 */ /* 0x000e6400000e00ff */
[----:B-1----:R-:W-:-:S05]  /*04b0*/  SEL R0, R0, RZ, P4 ;  /* 0x000000ff00007207 */ /* 0x002fca0002000000 */
[----:B------:R-:W-:-:S05]  /*04c0*/  IMAD.IADD R0, R5, 0x1, R0 ;  /* 0x0000000105007824 */ /* 0x000fca00078e0200 */
        /* <DEDUP_REMOVED lines=9> */
[----:B------:R1:W2:Y:S02]  /*0560*/  SHFL.IDX PT, R0, R4, 0x1f, 0x1f ;  /* 0x03e01f0004007f89 */ /* 0x0002a400000e0000 */
.L_x_156:
[----:B--2---:R-:W-:-:S05]  /*0570*/  IMAD R0, R0, c[0x0][0x538], RZ ;  /* 0x00014e0000007a24 */ /* 0x004fca00078e02ff */
[----:B------:R-:W-:-:S04]  /*0580*/  IADD3 R6, R0, R6, RZ ;  /* 0x0000000600067210 */ /* 0x000fc80007ffe0ff */
[----:B------:R-:W-:-:S13]  /*0590*/  ISETP.GT.AND P0, PT, R6, UR4, PT ;  /* 0x0000000406007c0c */ /* 0x000fda000bf04270 */
[----:B-1----:R-:W-:Y:S05]  /*05a0*/  @!P0 BRA `(.L_x_36) ;  /* 0xfffffdb000008947 */ /* 0x002fea000383ffff */
.L_x_32:
[----:B------:R-:W-:-:S05]  /*05b0*/  IADD3 R12, -R0, R6, RZ ;  /* 0x00000006000c7210 */ /* 0x000fca0007ffe1ff */
[----:B------:R-:W-:-:S05]  /*05c0*/  IMAD R0, R4, c[0x0][0x538], R12 ;  /* 0x00014e0004007a24 */ /* 0x000fca00078e020c */
[----:B------:R-:W-:Y:S01]  /*05d0*/  ISETP.GT.AND P0, PT, R0, UR4, PT ;  /* 0x0000000400007c0c */ /* 0x000fe2000bf04270 */
[----:B------:R-:W-:-:S12]  /*05e0*/  BRA.DIV ~URZ, `(.L_x_37) ;  /* 0x0000d5227f007947 */ /* 0x000fd8000b800000 */
[----:B------:R-:W-:-:S04]  /*05f0*/  VOTE.ANY R0, PT, !P0 ;  /* 0x0000000000007806 */ /* 0x000fc800040e0100 */
.L_x_157:
[----:B------:R1:W2:Y:S01]  /*0600*/  POPC R13, R0 ;  /* 0x00000000000d7309 */ /* 0x0002a20000000000 */
[----:B------:R-:W-:Y:S05]  /*0610*/  BRA.DIV ~URZ, `(.L_x_38) ;  /* 0x0000d5327f007947 */ /* 0x000fea000b800000 */
[----:B--2---:R2:W3:Y:S01]  /*0620*/  SHFL.IDX PT, R11, R8, R13, 0x1f ;  /* 0x00001f0d080b7589 */ /* 0x0044e200000e0000 */
[----:B------:R-:W-:-:S03]  /*0630*/  MOV R6, RZ ;  /* 0x000000ff00067202 */ /* 0x000fc60000000f00 */
[----:B------:R2:W4:Y:S04]  /*0640*/  SHFL.IDX PT, R10, R7, R13, 0x1f ;  /* 0x00001f0d070a7589 */ /* 0x00052800000e0000 */
.L_x_158:
[----:B------:R-:W-:Y:S01]  /*0650*/  ISETP.NE.AND P0, PT, R0, RZ, PT ;  /* 0x000000ff0000720c */ /* 0x000fe20003f05270 */
[----:B------:R-:W-:-:S12]  /*0660*/  BSSY B0, `(.L_x_39) ;  /* 0x0000005000007945 */ /* 0x000fd80003800000 */
[----:B------:R-:W-:Y:S05]  /*0670*/  @!P0 BRA `(.L_x_40) ;  /* 0x0000003000008947 */ /* 0x000fea0003800000 */
[----:B------:R-:W-:Y:S01]  /*0680*/  IADD3 R203, R13, -0x1, RZ ;  /* 0xffffffff0dcb7810 */ /* 0x000fe20007ffe0ff */
[----:B------:R-:W-:Y:S05]  /*0690*/  BRA.DIV ~URZ, `(.L_x_41) ;  /* 0x0000d5927f007947 */ /* 0x000fea000b800000 */
[----:B------:R1:W2:Y:S02]  /*06a0*/  SHFL.IDX PT, R6, R4, R203, 0x1f ;  /* 0x00001fcb04067589 */ /* 0x0002a400000e0000 */
.L_x_40:
[----:B------:R-:W-:Y:S05]  /*06b0*/  BSYNC B0 ;  /* 0x0000000000007941 */ /* 0x000fea0003800000 */
.L_x_39:
[----:B-1-3--:R-:W-:Y:S01]  /*06c0*/  IABS R0, R11 ;  /* 0x0000000b00007213 */ /* 0x00afe20000000000 */
[----:B--2---:R-:W-:-:S04]  /*06d0*/  IMAD R4, R6, c[0x0][0x538], R12 ;  /* 0x00014e0006047a24 */ /* 0x004fc800078e020c */
[----:B------:R-:W-:Y:S01]  /*06e0*/  IMAD.MOV.U32 R5, RZ, RZ, R0 ;  /* 0x000000ffff057224 */ /* 0x000fe200078e0000 */
[----:B----4-:R-:W-:Y:S01]  /*06f0*/  IABS R0, R10 ;  /* 0x0000000a00007213 */ /* 0x010fe20000000000 */
[----:B------:R1:W-:Y:S01]  /*0700*/  STL [R1], R4 ;  /* 0x0000000401007387 */ /* 0x0003e20000100800 */
[----:B------:R-:W-:Y:S01]  /*0710*/  IADD3 R12, -R4, UR4, RZ ;  /* 0x00000004040c7c10 */ /* 0x000fe2000fffe1ff */
[----:B------:R-:W2:Y:S02]  /*0720*/  I2F.RP R2, R5 ;  /* 0x0000000500027306 */ /* 0x000ea40000209400 */
[----:B------:R-:W-:Y:S01]  /*0730*/  IMAD.MOV.U32 R7, RZ, RZ, R0 ;  /* 0x000000ffff077224 */ /* 0x000fe200078e0000 */
[----:B------:R-:W-:Y:S02]  /*0740*/  IABS R6, R12 ;  /* 0x0000000c00067213 */ /* 0x000fe40000000000 */
[----:B------:R-:W-:-:S03]  /*0750*/  IABS R0, R11 ;  /* 0x0000000b00007213 */ /* 0x000fc60000000000 */
[----:B------:R-:W-:Y:S01]  /*0760*/  I2F.RP R8, R7 ;  /* 0x0000000700087306 */ /* 0x000fe20000209400 */
[----:B------:R-:W-:-:S07]  /*0770*/  IADD3 R0, RZ, -R0, RZ ;  /* 0x80000000ff007210 */ /* 0x000fce0007ffe0ff */
[----:B--2---:R-:W2:Y:S02]  /*0780*/  MUFU.RCP R2, R2 ;  /* 0x0000000200027308 */ /* 0x004ea40000001000 */
[----:B--2---:R-:W-:-:S06]  /*0790*/  IADD3 R2, R2, 0xffffffe, RZ ;  /* 0x0ffffffe02027810 */ /* 0x004fcc0007ffe0ff */
[----:B------:R-:W2:Y:S02]  /*07a0*/  F2I.FTZ.U32.TRUNC.NTZ R3, R2 ;  /* 0x0000000200037305 */ /* 0x000ea4000021f000 */
[----:B--2---:R-:W-:-:S04]  /*07b0*/  IMAD.MOV R2, RZ, RZ, -R3 ;  /* 0x000000ffff027224 */ /* 0x004fc800078e0a03 */
[----:B-1----:R-:W-:Y:S02]  /*07c0*/  IMAD R4, R2, R5, RZ ;  /* 0x0000000502047224 */ /* 0x002fe400078e02ff */
[----:B------:R-:W-:-:S04]  /*07d0*/  IMAD.MOV.U32 R2, RZ, RZ, RZ ;  /* 0x000000ffff027224 */ /* 0x000fc800078e00ff */
[----:B------:R-:W-:-:S04]  /*07e0*/  IMAD.HI.U32 R2, R3, R4, R2 ;  /* 0x0000000403027227 */ /* 0x000fc800078e0002 */
[----:B------:R-:W-:-:S04]  /*07f0*/  IMAD.MOV.U32 R3, RZ, RZ, R6 ;  /* 0x000000ffff037224 */ /* 0x000fc800078e0006 */
[----:B------:R-:W-:-:S04]  /*0800*/  IMAD.HI.U32 R2, R2, R3, RZ ;  /* 0x0000000302027227 */ /* 0x000fc800078e00ff */
[----:B------:R-:W-:Y:S02]  /*0810*/  IMAD R0, R2, R0, R3 ;  /* 0x0000000002007224 */ /* 0x000fe400078e0203 */
[----:B------:R-:W1:Y:S03]  /*0820*/  MUFU.RCP R3, R8 ;  /* 0x0000000800037308 */ /* 0x000e660000001000 */
[----:B------:R-:W-:Y:S02]  /*0830*/  ISETP.GT.U32.AND P1, PT, R5, R0, PT ;  /* 0x000000000500720c */ /* 0x000fe40003f24070 */
[----:B-1----:R-:W-:-:S11]  /*0840*/  IADD3 R3, R3, 0xffffffe, RZ ;  /* 0x0ffffffe03037810 */ /* 0x002fd60007ffe0ff */
[----:B------:R-:W-:Y:S01]  /*0850*/  @!P1 IMAD.IADD R0, R0, 0x1, -R5 ;  /* 0x0000000100009824 */ /* 0x000fe200078e0a05 */
[----:B------:R-:W-:Y:S02]  /*0860*/  @!P1 IADD3 R2, R2, 0x1, RZ ;  /* 0x0000000102029810 */ /* 0x000fe40007ffe0ff */
[----:B------:R-:W-:Y:S01]  /*0870*/  ISETP.NE.AND P1, PT, R11, RZ, PT ;  /* 0x000000ff0b00720c */ /* 0x000fe20003f25270 */
[----:B------:R-:W1:Y:S01]  /*0880*/  F2I.FTZ.U32.TRUNC.NTZ R3, R3 ;  /* 0x0000000300037305 */ /* 0x000e62000021f000 */
[----:B------:R-:W-:Y:S02]  /*0890*/  ISETP.GE.U32.AND P2, PT, R0, R5, PT ;  /* 0x000000050000720c */ /* 0x000fe40003f46070 */
[----:B------:R-:W-:-:S04]  /*08a0*/  LOP3.LUT R0, R12, R11, RZ, 0x3c, !PT ;  /* 0x0000000b0c007212 */ /* 0x000fc800078e3cff */
[----:B------:R-:W-:-:S07]  /*08b0*/  ISETP.GE.AND P0, PT, R0, RZ, PT ;  /* 0x000000ff0000720c */ /* 0x000fce0003f06270 */
[----:B------:R-:W-:Y:S02]  /*08c0*/  @P2 IADD3 R2, R2, 0x1, RZ ;  /* 0x0000000102022810 */ /* 0x000fe40007ffe0ff */
[----:B-1----:R-:W-:-:S03]  /*08d0*/  IADD3 R0, RZ, -R3, RZ ;  /* 0x80000003ff007210 */ /* 0x002fc60007ffe0ff */
[----:B------:R-:W-:Y:S02]  /*08e0*/  IMAD.MOV.U32 R4, RZ, RZ, R2 ;  /* 0x000000ffff047224 */ /* 0x000fe400078e0002 */
[----:B------:R-:W-:Y:S01]  /*08f0*/  IMAD.MOV.U32 R2, RZ, RZ, R0 ;  /* 0x000000ffff027224 */ /* 0x000fe200078e0000 */
[----:B------:R-:W-:Y:S01]  /*0900*/  IABS R0, R10 ;  /* 0x0000000a00007213 */ /* 0x000fe20000000000 */
[----:B------:R-:W-:Y:S01]  /*0910*/  @!P0 IMAD.MOV R4, RZ, RZ, -R4 ;  /* 0x000000ffff048224 */ /* 0x000fe200078e0a04 */
[----:B------:R-:W-:Y:S01]  /*0920*/  @!P1 LOP3.LUT R4, RZ, R11, RZ, 0x33, !PT ;  /* 0x0000000bff049212 */ /* 0x000fe200078e33ff */
[----:B------:R-:W-:Y:S01]  /*0930*/  IMAD R5, R2, R7, RZ ;  /* 0x0000000702057224 */ /* 0x000fe200078e02ff */
[----:B------:R-:W-:Y:S01]  /*0940*/  MOV R2, RZ ;  /* 0x000000ff00027202 */ /* 0x000fe20000000f00 */
[----:B------:R-:W-:Y:S01]  /*0950*/  IMAD.MOV R6, RZ, RZ, -R0 ;  /* 0x000000ffff067224 */ /* 0x000fe200078e0a00 */
[----:B------:R-:W-:-:S03]  /*0960*/  IABS R8, R4 ;  /* 0x0000000400087213 */ /* 0x000fc60000000000 */
[----:B------:R-:W-:-:S04]  /*0970*/  IMAD.HI.U32 R0, R3, R5, R2 ;  /* 0x0000000503007227 */ /* 0x000fc800078e0002 */
[----:B------:R-:W-:Y:S02]  /*0980*/  IMAD.MOV.U32 R2, RZ, RZ, R8 ;  /* 0x000000ffff027224 */ /* 0x000fe400078e0008 */
[----:B------:R-:W-:Y:S02]  /*0990*/  IMAD.MOV.U32 R3, RZ, RZ, R6 ;  /* 0x000000ffff037224 */ /* 0x000fe400078e0006 */
[----:B------:R-:W-:-:S04]  /*09a0*/  IMAD.HI.U32 R0, R0, R2, RZ ;  /* 0x0000000200007227 */ /* 0x000fc800078e00ff */
[----:B------:R-:W-:Y:S02]  /*09b0*/  IMAD R2, R0, R3, R2 ;  /* 0x0000000300027224 */ /* 0x000fe400078e0202 */
[----:B------:R-:W-:-:S03]  /*09c0*/  IMAD R3, R4, R11, RZ ;  /* 0x0000000b04037224 */ /* 0x000fc600078e02ff */
[----:B------:R-:W-:Y:S02]  /*09d0*/  ISETP.GT.U32.AND P1, PT, R7, R2, PT ;  /* 0x000000020700720c */ /* 0x000fe40003f24070 */
[----:B------:R-:W-:-:S11]  /*09e0*/  IADD3 R3, R12, -R3, RZ ;  /* 0x800000030c037210 */ /* 0x000fd60007ffe0ff */
[----:B------:R-:W-:Y:S01]  /*09f0*/  @!P1 IMAD.IADD R2, R2, 0x1, -R7 ;  /* 0x0000000102029824 */ /* 0x000fe200078e0a07 */
[----:B------:R-:W-:Y:S02]  /*0a00*/  @!P1 IADD3 R0, R0, 0x1, RZ ;  /* 0x0000000100009810 */ /* 0x000fe40007ffe0ff */
[----:B------:R-:W-:Y:S02]  /*0a10*/  ISETP.NE.AND P1, PT, R10, RZ, PT ;  /* 0x000000ff0a00720c */ /* 0x000fe40003f25270 */
[----:B------:R-:W-:Y:S02]  /*0a20*/  ISETP.GE.U32.AND P2, PT, R2, R7, PT ;  /* 0x000000070200720c */ /* 0x000fe40003f46070 */
[----:B------:R-:W-:-:S04]  /*0a30*/  LOP3.LUT R2, R4, R10, RZ, 0x3c, !PT ;  /* 0x0000000a04027212 */ /* 0x000fc800078e3cff */
[----:B------:R-:W-:-:S07]  /*0a40*/  ISETP.GE.AND P0, PT, R2, RZ, PT ;  /* 0x000000ff0200720c */ /* 0x000fce0003f06270 */
[----:B------:R-:W-:-:S06]  /*0a50*/  @P2 IADD3 R0, R0, 0x1, RZ ;  /* 0x0000000100002810 */ /* 0x000fcc0007ffe0ff */
[----:B------:R-:W-:Y:S02]  /*0a60*/  @!P0 IADD3 R0, -R0, RZ, RZ ;  /* 0x000000ff00008210 */ /* 0x000fe40007ffe1ff */
[----:B------:R-:W-:-:S05]  /*0a70*/  @!P1 LOP3.LUT R0, RZ, R10, RZ, 0x33, !PT ;  /* 0x0000000aff009212 */ /* 0x000fca00078e33ff */
[--C-:B------:R-:W-:Y:S02]  /*0a80*/  IMAD.MOV R2, RZ, RZ, -R0.reuse ;  /* 0x000000ffff027224 */ /* 0x100fe400078e0a00 */
[C---:B------:R-:W-:Y:S02]  /*0a90*/  IMAD R0, R10.reuse, 0x1000000, R0 ;  /* 0x010000000a007824 */ /* 0x040fe400078e0200 */
[----:B------:R-:W-:Y:S02]  /*0aa0*/  IMAD R2, R10, R2, R4 ;  /* 0x000000020a027224 */ /* 0x000fe400078e0204 */
[----:B------:R-:W-:Y:S02]  /*0ab0*/  IMAD.IADD R4, R13, 0x1, R9 ;  /* 0x000000010d047824 */ /* 0x000fe400078e0209 */
[----:B------:R-:W-:-:S03]  /*0ac0*/  IMAD R0, R2, 0x10000, R0 ;  /* 0x0001000002007824 */ /* 0x000fc600078e0200 */
[----:B------:R1:W-:Y:S04]  /*0ad0*/  STL [R1+0xc], R4 ;  /* 0x00000c0401007387 */ /* 0x0003e80000100800 */
[----:B------:R1:W-:Y:S04]  /*0ae0*/  STL [R1+0x8], R0 ;  /* 0x0000080001007387 */ /* 0x0003e80000100800 */
[----:B------:R1:W-:Y:S01]  /*0af0*/  STL [R1+0x4], R3 ;  /* 0x0000040301007387 */ /* 0x0003e20000100800 */
[----:B------:R-:W-:Y:S05]  /*0b00*/  BRA `(.L_x_42) ;  /* 0x0000006000007947 */ /* 0x000fea0003800000 */
.L_x_33:
[----:B------:R-:W-:Y:S01]  /*0b10*/  MOV R0, UR4 ;  /* 0x0000000400007c02 */ /* 0x000fe20008000f00 */
[----:B------:R-:W-:Y:S04]  /*0b20*/  STL [R1+0x4], RZ ;  /* 0x000004ff01007387 */ /* 0x000fe80000100800 */
[----:B------:R1:W-:Y:S04]  /*0b30*/  STL [R1], R0 ;  /* 0x0000000001007387 */ /* 0x0003e80000100800 */
[----:B------:R2:W-:Y:S01]  /*0b40*/  STL [R1+0x8], RZ ;  /* 0x000008ff01007387 */ /* 0x0005e20000100800 */
[----:B-1----:R-:W-:-:S05]  /*0b50*/  MOV R0, c[0x0][0x53c] ;  /* 0x00014f0000007a02 */ /* 0x002fca0000000f00 */
[----:B------:R2:W-:Y:S02]  /*0b60*/  STL [R1+0xc], R0 ;  /* 0x00000c0001007387 */ /* 0x0005e40000100800 */
.L_x_42:
[----:B-1----:R-:W3:Y:S04]  /*0b70*/  LDL R4, [R1] ;  /* 0x0000000001047983 */ /* 0x002ee80000100800 */
[----:B------:R-:W3:Y:S04]  /*0b80*/  LDL R5, [R1+0x4] ;  /* 0x0000040001057983 */ /* 0x000ee80000100800 */
[----:B------:R-:W3:Y:S04]  /*0b90*/  LDL R6, [R1+0x8] ;  /* 0x0000080001067983 */ /* 0x000ee80000100800 */
[----:B------:R-:W3:Y:S01]  /*0ba0*/  LDL R7, [R1+0xc] ;  /* 0x00000c0001077983 */ /* 0x000ee20000100800 */
[----:B------:R-:W-:Y:S01]  /*0bb0*/  ISETP.NE.AND P0, PT, R14, RZ, PT ;  /* 0x000000ff0e00720c */ /* 0x000fe20003f05270 */
[----:B------:R-:W-:-:S12]  /*0bc0*/  WARPSYNC 0xffffffff ;  /* 0xffffffff00007948 */ /* 0x000fd80003800000 */
[----:B---3--:R1:W-:Y:S04]  /*0bd0*/  @!P0 STS.128 [0x9100], R4 ;  /* 0x00910004ff008388 */ /* 0x0083e80000000c00 */
[----:B------:R-:W-:Y:S06]  /*0be0*/  BAR.ARV 0x5, 0x80 ;  /* 0x0142000000007b1d */ /* 0x000fec0000002000 */
.L_x_31:
[----:B--2---:R-:W2:Y:S02]  /*0bf0*/  LDL R0, [R1+0xc] ;  /* 0x00000c0001007983 */ /* 0x004ea40000100800 */
[----:B--2---:R-:W-:-:S13]  /*0c00*/  ISETP.GE.AND P0, PT, R0, c[0x0][0x53c], PT ;  /* 0x00014f0000007a0c */ /* 0x004fda0003f06270 */
[----:B------:R-:W-:Y:S05]  /*0c10*/  @P0 EXIT ;  /* 0x000000000000094d */ /* 0x000fea0003800000 */
[----:B------:R-:W2:Y:S01]  /*0c20*/  S2R R11, SR_TID.X ;  /* 0x00000000000b7919 */ /* 0x000ea20000002100 */
[----:B------:R-:W-:Y:S02]  /*0c30*/  ULDC UR5, c[0x0][0x2ac] ;  /* 0x0000ab0000057ab9 */ /* 0x000fe40000000800 */
[----:B------:R-:W-:Y:S02]  /*0c40*/  ULDC UR4, c[0x0][0x1d0] ;  /* 0x0000740000047ab9 */ /* 0x000fe40000000800 */
[----:B------:R-:W-:Y:S01]  /*0c50*/  UIMAD UR5, UR5, UR4, URZ ;  /* 0x00000004050572a4 */ /* 0x000fe2000f8e023f */
[----:B--2---:R-:W-:-:S04]  /*0c60*/  SHF.R.S32.HI R10, RZ, 0x1f, R11 ;  /* 0x0000001fff0a7819 */ /* 0x004fc8000001140b */
[CC--:B------:R-:W-:Y:S02]  /*0c70*/  LEA.HI R8, R10.reuse, R11.reuse, RZ, 0x2 ;  /* 0x0000000b0a087211 */ /* 0x0c0fe400078f10ff */
[----:B-1----:R-:W-:Y:S02]  /*0c80*/  LEA.HI R5, R10, R11, RZ, 0x4 ;  /* 0x0000000b0a057211 */ /* 0x002fe400078f20ff */
[--C-:B------:R-:W-:Y:S02]  /*0c90*/  SHF.R.S32.HI R3, RZ, 0x2, R8.reuse ;  /* 0x00000002ff037819 */ /* 0x100fe40000011408 */
[----:B------:R-:W-:Y:S02]  /*0ca0*/  SHF.R.S32.HI R0, RZ, 0x1f, R8 ;  /* 0x0000001fff007819 */ /* 0x000fe40000011408 */
[----:B------:R-:W-:Y:S02]  /*0cb0*/  LOP3.LUT R2, R5, 0xfffffff0, RZ, 0xc0, !PT ;  /* 0xfffffff005027812 */ /* 0x000fe400078ec0ff */
[----:B------:R-:W-:-:S02]  /*0cc0*/  LEA.HI R0, R0, R3, RZ, 0x3 ;  /* 0x0000000300007211 */ /* 0x000fc400078f18ff */
[----:B------:R-:W-:Y:S02]  /*0cd0*/  LEA.HI R16, R10, R11, RZ, 0x3 ;  /* 0x0000000b0a107211 */ /* 0x000fe400078f18ff */
[----:B------:R-:W-:Y:S02]  /*0ce0*/  LOP3.LUT R0, R0, 0xfffffff8, RZ, 0xc0, !PT ;  /* 0xfffffff800007812 */ /* 0x000fe400078ec0ff */
[----:B------:R-:W-:Y:S02]  /*0cf0*/  SHF.R.S32.HI R242, RZ, 0x3, R16 ;  /* 0x00000003fff27819 */ /* 0x000fe40000011410 */
[----:B------:R-:W-:Y:S01]  /*0d00*/  LOP3.LUT R206, R16, 0xfffffff8, RZ, 0xc0, !PT ;  /* 0xfffffff810ce7812 */ /* 0x000fe200078ec0ff */
[----:B------:R-:W-:Y:S01]  /*0d10*/  IMAD.IADD R9, R3, 0x1, -R0 ;  /* 0x0000000103097824 */ /* 0x000fe200078e0a00 */
[----:B------:R-:W-:Y:S01]  /*0d20*/  SHF.R.S32.HI R3, RZ, 0x4, R5 ;  /* 0x00000004ff037819 */ /* 0x000fe20000011405 */
[----:B------:R-:W-:Y:S02]  /*0d30*/  IMAD.IADD R0, R11, 0x1, -R2 ;  /* 0x000000010b007824 */ /* 0x000fe400078e0a02 */
[----:B------:R-:W-:Y:S01]  /*0d40*/  IMAD.SHL.U32 R2, R242, 0x40, RZ ;  /* 0x00000040f2027824 */ /* 0x000fe200078e00ff */
[----:B------:R-:W-:Y:S01]  /*0d50*/  LEA.HI R5, R5, R3, RZ, 0x1 ;  /* 0x0000000305057211 */ /* 0x000fe200078f08ff */
[----:B------:R-:W-:Y:S01]  /*0d60*/  IMAD.IADD R206, R11, 0x1, -R206 ;  /* 0x000000010bce7824 */ /* 0x000fe200078e0ace */
[----:B------:R-:W-:-:S02]  /*0d70*/  SHF.R.S32.HI R4, RZ, 0x1f, R0 ;  /* 0x0000001fff047819 */ /* 0x000fc40000011400 */
[----:B------:R-:W-:Y:S01]  /*0d80*/  LOP3.LUT R2, R2, 0x1c0, RZ, 0xc0, !PT ;  /* 0x000001c002027812 */ /* 0x000fe200078ec0ff */
[----:B------:R-:W-:Y:S01]  /*0d90*/  IMAD.SHL.U32 R205, R206, 0x8, RZ ;  /* 0x00000008cecd7824 */ /* 0x000fe200078e00ff */
[----:B------:R-:W-:Y:S02]  /*0da0*/  LEA.HI R13, R4, R0, RZ, 0x3 ;  /* 0x00000000040d7211 */ /* 0x000fe400078f18ff */
[----:B------:R-:W-:Y:S02]  /*0db0*/  LOP3.LUT R5, R5, 0xfffffffe, RZ, 0xc0, !PT ;  /* 0xfffffffe05057812 */ /* 0x000fe400078ec0ff */
[----:B------:R-:W-:Y:S02]  /*0dc0*/  LOP3.LUT R6, R13, 0xfffffff8, RZ, 0xc0, !PT ;  /* 0xfffffff80d067812 */ /* 0x000fe400078ec0ff */
[----:B------:R-:W-:Y:S01]  /*0dd0*/  SHF.R.U32.HI R7, RZ, 0x3, R2 ;  /* 0x00000003ff077819 */ /* 0x000fe20000011602 */
[----:B------:R-:W-:Y:S01]  /*0de0*/  IMAD.IADD R14, R3, 0x1, -R5 ;  /* 0x00000001030e7824 */ /* 0x000fe200078e0a05 */
[----:B------:R-:W-:Y:S01]  /*0df0*/  LOP3.LUT R4, R2, 0x38, R205, 0xf8, !PT ;  /* 0x0000003802047812 */ /* 0x000fe200078ef8cd */
[----:B------:R-:W-:Y:S01]  /*0e00*/  IMAD.IADD R6, R0, 0x1, -R6 ;  /* 0x0000000100067824 */ /* 0x000fe200078e0a06 */
[----:B------:R-:W-:-:S02]  /*0e10*/  LOP3.LUT R2, R9, 0x1, RZ, 0xc0, !PT ;  /* 0x0000000109027812 */ /* 0x000fc400078ec0ff */
[----:B------:R-:W-:Y:S02]  /*0e20*/  LEA.HI R0, R10, R11, RZ, 0x5 ;  /* 0x0000000b0a007211 */ /* 0x000fe400078f28ff */
[----:B------:R-:W-:Y:S02]  /*0e30*/  LOP3.LUT R3, R8, 0xfffffffc, RZ, 0xc0, !PT ;  /* 0xfffffffc08037812 */ /* 0x000fe400078ec0ff */
[----:B------:R-:W-:Y:S02]  /*0e40*/  ISETP.NE.U32.AND P0, PT, R2, 0x1, PT ;  /* 0x000000010200780c */ /* 0x000fe40003f05070 */
[--C-:B------:R-:W-:Y:S01]  /*0e50*/  SHF.R.S32.HI R5, RZ, 0x5, R0.reuse ;  /* 0x00000005ff057819 */ /* 0x100fe20000011400 */
[----:B------:R-:W-:Y:S01]  /*0e60*/  IMAD.IADD R8, R11, 0x1, -R3 ;  /* 0x000000010b087824 */ /* 0x000fe200078e0a03 */
[----:B------:R-:W-:Y:S02]  /*0e70*/  SHF.R.S32.HI R2, RZ, 0x1f, R0 ;  /* 0x0000001fff027819 */ /* 0x000fe40000011400 */
[----:B------:R-:W-:-:S02]  /*0e80*/  LOP3.LUT R0, R0, 0xffffffe0, RZ, 0xc0, !PT ;  /* 0xffffffe000007812 */ /* 0x000fc400078ec0ff */
[----:B------:R-:W-:Y:S02]  /*0e90*/  LOP3.LUT R15, R4, R7, RZ, 0x3c, !PT ;  /* 0x00000007040f7212 */ /* 0x000fe400078e3cff */
[----:B------:R-:W-:Y:S01]  /*0ea0*/  LEA.HI R4, R10, R11, RZ, 0x6 ;  /* 0x0000000b0a047211 */ /* 0x000fe200078f30ff */
[----:B------:R-:W-:Y:S01]  /*0eb0*/  IMAD.IADD R18, R11, 0x1, -R0 ;  /* 0x000000010b127824 */ /* 0x000fe200078e0a00 */
[----:B------:R-:W-:Y:S01]  /*0ec0*/  LEA.HI R3, R2, R5, RZ, 0x2 ;  /* 0x0000000502037211 */ /* 0x000fe200078f10ff */
[----:B------:R-:W-:Y:S01]  /*0ed0*/  IMAD.SHL.U32 R2, R206, 0x40, RZ ;  /* 0x00000040ce027824 */ /* 0x000fe200078e00ff */
[----:B------:R-:W-:Y:S01]  /*0ee0*/  LEA.HI R0, R8, R8, RZ, 0x1 ;  /* 0x0000000808007211 */ /* 0x000fe200078f08ff */
[----:B------:R-:W-:Y:S01]  /*0ef0*/  IMAD.SHL.U32 R12, R4, 0x8, RZ ;  /* 0x00000008040c7824 */ /* 0x000fe200078e00ff */
[----:B------:R-:W-:Y:S02]  /*0f00*/  LOP3.LUT R4, R3, 0xffffffc, RZ, 0xc0, !PT ;  /* 0x0ffffffc03047812 */ /* 0x000fe400078ec0ff */
[C---:B------:R-:W-:Y:S01]  /*0f10*/  LOP3.LUT R3, R0.reuse, 0x1ffffffe, RZ, 0xc0, !PT ;  /* 0x1ffffffe00037812 */ /* 0x040fe200078ec0ff */
[----:B------:R-:W-:Y:S01]  /*0f20*/  IMAD.SHL.U32 R0, R0, 0x20, RZ ;  /* 0x0000002000007824 */ /* 0x000fe200078e00ff */
[----:B------:R-:W-:Y:S01]  /*0f30*/  SHF.R.S32.HI R11, RZ, 0x1f, R18 ;  /* 0x0000001fff0b7819 */ /* 0x000fe20000011412 */
[----:B------:R-:W-:Y:S01]  /*0f40*/  IMAD.IADD R7, R5, 0x1, -R4 ;  /* 0x0000000105077824 */ /* 0x000fe200078e0a04 */
[----:B------:R-:W-:Y:S01]  /*0f50*/  LOP3.LUT R2, R2, 0x1c0, RZ, 0xc0, !PT ;  /* 0x000001c002027812 */ /* 0x000fe200078ec0ff */
[----:B------:R-:W-:Y:S01]  /*0f60*/  IMAD.IADD R3, R8, 0x1, -R3 ;  /* 0x0000000108037824 */ /* 0x000fe200078e0a03 */
[----:B------:R-:W-:Y:S01]  /*0f70*/  LEA.HI R11, R11, R18, RZ, 0x2 ;  /* 0x000000120b0b7211 */ /* 0x000fe200078f10ff */
[----:B------:R-:W-:Y:S01]  /*0f80*/  IMAD.SHL.U32 R5, R5, 0x400, RZ ;  /* 0x0000040005057824 */ /* 0x000fe200078e00ff */
[----:B------:R-:W-:-:S02]  /*0f90*/  LOP3.LUT R0, R0, 0xffffffc0, RZ, 0xc0, !PT ;  /* 0xffffffc000007812 */ /* 0x000fc400078ec0ff */
[----:B------:R-:W-:Y:S02]  /*0fa0*/  LOP3.LUT R10, R2, 0x8, R16, 0xf8, !PT ;  /* 0x00000008020a7812 */ /* 0x000fe400078ef810 */
[----:B------:R-:W-:Y:S02]  /*0fb0*/  SHF.R.U32.HI R4, RZ, 0x3, R2 ;  /* 0x00000003ff047819 */ /* 0x000fe40000011602 */
[----:B------:R-:W-:Y:S02]  /*0fc0*/  SHF.R.S32.HI R2, RZ, 0x2, R11 ;  /* 0x00000002ff027819 */ /* 0x000fe4000001140b */
[----:B------:R-:W-:Y:S01]  /*0fd0*/  LOP3.LUT R15, R15, 0x7ffffe00, R12, 0xf8, !PT ;  /* 0x7ffffe000f0f7812 */ /* 0x000fe200078ef80c */
[----:B------:R-:W-:Y:S01]  /*0fe0*/  IMAD R12, R3, 0x8, R0 ;  /* 0x00000008030c7824 */ /* 0x000fe200078e0200 */
[----:B------:R-:W-:Y:S01]  /*0ff0*/  LOP3.LUT R10, R10, R4, RZ, 0x3c, !PT ;  /* 0x000000040a0a7212 */ /* 0x000fe200078e3cff */
[C---:B------:R-:W-:Y:S01]  /*1000*/  IMAD.SHL.U32 R0, R6.reuse, 0x40, RZ ;  /* 0x0000004006007824 */ /* 0x040fe200078e00ff */
[----:B------:R-:W-:Y:S01]  /*1010*/  R2P PR, R9, 0x6 ;  /* 0x0000000609007804 */ /* 0x000fe20000000000 */
[----:B------:R-:W-:Y:S01]  /*1020*/  IMAD R17, R7, 0x10, R2 ;  /* 0x0000001007117824 */ /* 0x000fe200078e0202 */
[----:B------:R-:W-:Y:S01]  /*1030*/  LOP3.LUT P4, RZ, R6, 0x2, RZ, 0xc0, !PT ;  /* 0x0000000206ff7812 */ /* 0x000fe2000788c0ff */
[----:B------:R-:W-:Y:S01]  /*1040*/  IMAD.SHL.U32 R2, R9, 0x40, RZ ;  /* 0x0000004009027824 */ /* 0x000fe200078e00ff */
[----:B------:R-:W-:Y:S01]  /*1050*/  LOP3.LUT R0, R0, 0x1c0, RZ, 0xc0, !PT ;  /* 0x000001c000007812 */ /* 0x000fe200078ec0ff */
[----:B------:R-:W-:Y:S01]  /*1060*/  IMAD.SHL.U32 R3, R14, 0x8, RZ ;  /* 0x000000080e037824 */ /* 0x000fe200078e00ff */
[----:B------:R-:W-:Y:S01]  /*1070*/  LOP3.LUT P3, RZ, R6, 0x4, RZ, 0xc0, !PT ;  /* 0x0000000406ff7812 */ /* 0x000fe2000786c0ff */
[----:B------:R-:W-:Y:S01]  /*1080*/  IMAD R7, R8, 0x2, R5 ;  /* 0x0000000208077824 */ /* 0x000fe200078e0205 */
[----:B------:R-:W-:Y:S01]  /*1090*/  LOP3.LUT R4, R2, 0x1c0, RZ, 0xc0, !PT ;  /* 0x000001c002047812 */ /* 0x000fe200078ec0ff */
[----:B------:R1:W-:Y:S01]  /*10a0*/  STL [R1+0x8c], R17 ;  /* 0x00008c1101007387 */ /* 0x0003e20000100800 */
[----:B------:R-:W-:Y:S01]  /*10b0*/  LOP3.LUT R2, R0, 0x8, R3, 0xf8, !PT ;  /* 0x0000000800027812 */ /* 0x000fe200078ef803 */
[----:B------:R-:W-:Y:S01]  /*10c0*/  IMAD.SHL.U32 R3, R13, 0x40, RZ ;  /* 0x000000400d037824 */ /* 0x000fe200078e00ff */
[----:B------:R-:W-:Y:S01]  /*10d0*/  SHF.R.U32.HI R0, RZ, 0x3, R0 ;  /* 0x00000003ff007819 */ /* 0x000fe20000011600 */
[----:B------:R-:W-:Y:S01]  /*10e0*/  IMAD.MOV.U32 R9, RZ, RZ, 0x40 ;  /* 0x00000040ff097424 */ /* 0x000fe200078e00ff */
[----:B------:R-:W-:Y:S01]  /*10f0*/  LEA.HI R6, R4, R4, RZ, 0x1d ;  /* 0x0000000404067211 */ /* 0x000fe200078fe8ff */
[----:B------:R-:W-:Y:S01]  /*1100*/  IMAD.SHL.U32 R200, R15, 0x2, RZ ;  /* 0x000000020fc87824 */ /* 0x000fe200078e00ff */
[----:B------:R-:W-:Y:S01]  /*1110*/  LOP3.LUT R2, R2, R0, RZ, 0x3c, !PT ;  /* 0x0000000002027212 */ /* 0x000fe200078e3cff */
[----:B------:R-:W-:Y:S01]  /*1120*/  IMAD R0, R14, 0x200, R10 ;  /* 0x000002000e007824 */ /* 0x000fe200078e020a */
[----:B------:R-:W-:Y:S01]  /*1130*/  LOP3.LUT R4, R3, 0xfffffe00, RZ, 0xc0, !PT ;  /* 0xfffffe0003047812 */ /* 0x000fe200078ec0ff */
[----:B------:R-:W-:Y:S01]  /*1140*/  IMAD.IADD R7, R7, 0x1, R6 ;  /* 0x0000000107077824 */ /* 0x000fe200078e0206 */
[----:B------:R-:W-:Y:S01]  /*1150*/  SHF.R.S32.HI R10, RZ, 0x1f, R205 ;  /* 0x0000001fff0a7819 */ /* 0x000fe200000114cd */
[----:B------:R-:W-:Y:S01]  /*1160*/  IMAD.MOV.U32 R8, RZ, RZ, 0x20 ;  /* 0x00000020ff087424 */ /* 0x000fe200078e00ff */
[CC--:B------:R-:W-:Y:S01]  /*1170*/  IADD3 R3, R2.reuse, R4.reuse, R5 ;  /* 0x0000000402037210 */ /* 0x0c0fe20007ffe005 */
[----:B------:R-:W-:Y:S01]  /*1180*/  IMAD.MOV.U32 R5, RZ, RZ, -0x10 ;  /* 0xfffffff0ff057424 */ /* 0x000fe200078e00ff */
[----:B------:R-:W-:-:S02]  /*1190*/  LOP3.LUT R4, R2, R4, RZ, 0xfc, !PT ;  /* 0x0000000402047212 */ /* 0x000fc400078efcff */
[----:B------:R-:W-:Y:S01]  /*11a0*/  LOP3.LUT R2, R11, 0x7ffffffc, RZ, 0xc0, !PT ;  /* 0x7ffffffc0b027812 */ /* 0x000fe200078ec0ff */
[----:B------:R-:W-:Y:S01]  /*11b0*/  IMAD.IADD R11, R17, 0x1, R12 ;  /* 0x00000001110b7824 */ /* 0x000fe200078e020c */
[----:B------:R-:W-:Y:S02]  /*11c0*/  LEA R188, R0, 0x2900, 0x1 ;  /* 0x0000290000bc7811 */ /* 0x000fe400078e08ff */
[----:B------:R-:W-:Y:S01]  /*11d0*/  SEL R0, R9, 0xffffffc0, !P3 ;  /* 0xffffffc009007807 */ /* 0x000fe20005800000 */
[----:B------:R-:W-:Y:S01]  /*11e0*/  IMAD.IADD R2, R18, 0x1, -R2 ;  /* 0x0000000112027824 */ /* 0x000fe200078e0a02 */
[----:B------:R2:W-:Y:S01]  /*11f0*/  STL [R1+0x90], R11 ;  /* 0x0000900b01007387 */ /* 0x0005e20000100800 */
[----:B------:R-:W-:Y:S02]  /*1200*/  LEA R9, R7, 0x80, 0x1 ;  /* 0x0000008007097811 */ /* 0x000fe400078e08ff */
[----:B------:R-:W-:Y:S01]  /*1210*/  IMAD.SHL.U32 R10, R2, 0x2, RZ ;  /* 0x00000002020a7824 */ /* 0x000fe200078e00ff */
[----:B------:R-:W-:-:S02]  /*1220*/  SEL R6, R8, 0xffffffe0, !P1 ;  /* 0xffffffe008067807 */ /* 0x000fc40004800000 */
[----:B------:R-:W-:Y:S02]  /*1230*/  SEL R2, R8, 0xffffffe0, !P4 ;  /* 0xffffffe008027807 */ /* 0x000fe40006000000 */
[C---:B-1----:R-:W-:Y:S01]  /*1240*/  IADD3 R17, R10.reuse, 0x8, RZ ;  /* 0x000000080a117810 */ /* 0x042fe20007ffe0ff */
[----:B------:R1:W-:Y:S01]  /*1250*/  STL [R1+0x38], R10 ;  /* 0x0000380a01007387 */ /* 0x0003e20000100800 */
[C---:B------:R-:W-:Y:S02]  /*1260*/  IADD3 R16, R10.reuse, 0x10, RZ ;  /* 0x000000100a107810 */ /* 0x040fe40007ffe0ff */
[C---:B------:R-:W-:Y:S01]  /*1270*/  IADD3 R15, R10.reuse, 0x18, RZ ;  /* 0x000000180a0f7810 */ /* 0x040fe20007ffe0ff */
[----:B------:R-:W-:Y:S01]  /*1280*/  STL [R1+0x2c], R17 ;  /* 0x00002c1101007387 */ /* 0x000fe20000100800 */
[C---:B------:R-:W-:Y:S02]  /*1290*/  IADD3 R14, R10.reuse, 0x20, RZ ;  /* 0x000000200a0e7810 */ /* 0x040fe40007ffe0ff */
[----:B------:R-:W-:Y:S01]  /*12a0*/  IADD3 R13, R10, 0x28, RZ ;  /* 0x000000280a0d7810 */ /* 0x000fe20007ffe0ff */
[----:B------:R-:W-:Y:S01]  /*12b0*/  STL [R1+0x28], R16 ;  /* 0x0000281001007387 */ /* 0x000fe20000100800 */
[----:B------:R-:W-:-:S02]  /*12c0*/  SHF.R.S32.HI R7, RZ, 0x1f, R17 ;  /* 0x0000001fff077819 */ /* 0x000fc40000011411 */
[----:B------:R-:W-:Y:S01]  /*12d0*/  SHF.R.S32.HI R8, RZ, 0x1f, R16 ;  /* 0x0000001fff087819 */ /* 0x000fe20000011410 */
[----:B------:R-:W-:Y:S01]  /*12e0*/  STL [R1+0x24], R15 ;  /* 0x0000240f01007387 */ /* 0x000fe20000100800 */
[----:B------:R-:W-:Y:S02]  /*12f0*/  SEL R5, R5, 0x10, !P0 ;  /* 0x0000001005057807 */ /* 0x000fe40004000000 */
[----:B------:R-:W-:Y:S01]  /*1300*/  LEA R194, R3, 0x5100, 0x1 ;  /* 0x0000510003c27811 */ /* 0x000fe200078e08ff */
[----:B------:R-:W-:Y:S01]  /*1310*/  STL [R1+0x20], R14 ;  /* 0x0000200e01007387 */ /* 0x000fe20000100800 */
[----:B--2---:R-:W-:Y:S02]  /*1320*/  IADD3 R11, R10, 0x30, RZ ;  /* 0x000000300a0b7810 */ /* 0x004fe40007ffe0ff */
[----:B------:R-:W-:Y:S01]  /*1330*/  LEA R190, R4, 0x100, 0x1 ;  /* 0x0000010004be7811 */ /* 0x000fe200078e08ff */
[----:B------:R-:W-:Y:S01]  /*1340*/  STL [R1+0x1c], R13 ;  /* 0x00001c0d01007387 */ /* 0x000fe20000100800 */
[----:B------:R-:W-:-:S02]  /*1350*/  IMAD.IADD R195, R194, 0x1, R0 ;  /* 0x00000001c2c37824 */ /* 0x000fc400078e0200 */
[----:B------:R-:W-:Y:S01]  /*1360*/  IMAD.IADD R197, R194, 0x1, R2 ;  /* 0x00000001c2c57824 */ /* 0x000fe200078e0202 */
[----:B------:R2:W-:Y:S01]  /*1370*/  STL [R1+0x18], R11 ;  /* 0x0000180b01007387 */ /* 0x0005e20000100800 */
[----:B-1----:R-:W-:Y:S01]  /*1380*/  IADD3 R10, R10, 0x38, RZ ;  /* 0x000000380a0a7810 */ /* 0x002fe20007ffe0ff */
[--C-:B------:R-:W-:Y:S02]  /*1390*/  IMAD.IADD R191, R0, 0x1, R190.reuse ;  /* 0x0000000100bf7824 */ /* 0x100fe400078e02be */
[----:B------:R1:W-:Y:S01]  /*13a0*/  STL [R1+0x74], R7 ;  /* 0x0000740701007387 */ /* 0x0003e20000100800 */
[C---:B------:R-:W-:Y:S02]  /*13b0*/  IMAD.IADD R193, R2.reuse, 0x1, R190 ;  /* 0x0000000102c17824 */ /* 0x040fe400078e02be */
[C---:B------:R-:W-:Y:S01]  /*13c0*/  IMAD.IADD R196, R2.reuse, 0x1, R195 ;  /* 0x0000000102c47824 */ /* 0x040fe200078e02c3 */
[----:B------:R-:W-:Y:S01]  /*13d0*/  STL [R1+0x14], R10 ;  /* 0x0000140a01007387 */ /* 0x000fe20000100800 */
[----:B------:R-:W-:-:S03]  /*13e0*/  IMAD.IADD R192, R2, 0x1, R191 ;  /* 0x0000000102c07824 */ /* 0x000fc600078e02bf */
[----:B------:R3:W-:Y:S04]  /*13f0*/  STL [R1+0x70], R8 ;  /* 0x0000700801007387 */ /* 0x0007e80000100800 */
[----:B------:R-:W-:Y:S01]  /*1400*/  STL [R1+0x48], R9 ;  /* 0x0000480901007387 */ /* 0x000fe20000100800 */
[----:B--2---:R-:W-:Y:S02]  /*1410*/  SHF.R.S32.HI R11, RZ, 0x1f, R11 ;  /* 0x0000001fff0b7819 */ /* 0x004fe4000001140b */
[----:B-1----:R-:W-:-:S05]  /*1420*/  SHF.R.S32.HI R7, RZ, 0x1f, R15 ;  /* 0x0000001fff077819 */ /* 0x002fca000001140f */
[----:B------:R1:W-:Y:S01]  /*1430*/  STL [R1+0x6c], R7 ;  /* 0x00006c0701007387 */ /* 0x0003e20000100800 */
[----:B---3--:R-:W-:-:S05]  /*1440*/  SHF.R.S32.HI R8, RZ, 0x1f, R14 ;  /* 0x0000001fff087819 */ /* 0x008fca000001140e */
[----:B------:R2:W-:Y:S01]  /*1450*/  STL [R1+0x68], R8 ;  /* 0x0000680801007387 */ /* 0x0005e20000100800 */
[----:B-1----:R-:W-:-:S05]  /*1460*/  SHF.R.S32.HI R7, RZ, 0x1f, R13 ;  /* 0x0000001fff077819 */ /* 0x002fca000001140d */
[----:B------:R1:W-:Y:S01]  /*1470*/  STL [R1+0x64], R7 ;  /* 0x0000640701007387 */ /* 0x0003e20000100800 */
[----:B--2---:R-:W-:-:S03]  /*1480*/  IADD3 R8, R9, 0x40, RZ ;  /* 0x0000004009087810 */ /* 0x004fc60007ffe0ff */
[----:B------:R2:W-:Y:S01]  /*1490*/  STL [R1+0x60], R11 ;  /* 0x0000600b01007387 */ /* 0x0005e20000100800 */
[----:B------:R-:W-:-:S05]  /*14a0*/  @P2 IADD3 R8, R9, -0x40, RZ ;  /* 0xffffffc009082810 */ /* 0x000fca0007ffe0ff */
[----:B------:R-:W-:-:S04]  /*14b0*/  IMAD.IADD R3, R5, 0x1, R8 ;  /* 0x0000000105037824 */ /* 0x000fc800078e0208 */
[----:B------:R-:W-:Y:S02]  /*14c0*/  IMAD.IADD R0, R6, 0x1, R3 ;  /* 0x0000000106007824 */ /* 0x000fe400078e0203 */
[C---:B-1----:R-:W-:Y:S01]  /*14d0*/  IMAD.IADD R7, R9.reuse, 0x1, R5 ;  /* 0x0000000109077824 */ /* 0x042fe200078e0205 */
[----:B--2---:R-:W-:Y:S01]  /*14e0*/  SHF.R.S32.HI R11, RZ, 0x1f, R10 ;  /* 0x0000001fff0b7819 */ /* 0x004fe2000001140a */
[----:B------:R-:W-:-:S04]  /*14f0*/  IMAD.IADD R10, R9, 0x1, R6 ;  /* 0x00000001090a7824 */ /* 0x000fc800078e0206 */
[----:B------:R-:W-:Y:S04]  /*1500*/  STL [R1+0x5c], R11 ;  /* 0x00005c0b01007387 */ /* 0x000fe80000100800 */
[----:B------:R1:W-:Y:S04]  /*1510*/  STL [R1+0x58], R7 ;  /* 0x0000580701007387 */ /* 0x0003e80000100800 */
[----:B------:R-:W-:Y:S01]  /*1520*/  STL [R1+0x7c], R10 ;  /* 0x00007c0a01007387 */ /* 0x000fe20000100800 */
[----:B-1----:R-:W-:-:S05]  /*1530*/  IMAD.IADD R7, R7, 0x1, R6 ;  /* 0x0000000107077824 */ /* 0x002fca00078e0206 */
[----:B------:R1:W-:Y:S04]  /*1540*/  STL [R1+0x78], R7 ;  /* 0x0000780701007387 */ /* 0x0003e80000100800 */
[----:B------:R2:W-:Y:S01]  /*1550*/  STL [R1+0x4c], R8 ;  /* 0x00004c0801007387 */ /* 0x0005e20000100800 */
[----:B-1----:R-:W-:-:S04]  /*1560*/  IMAD.IADD R7, R6, 0x1, R8 ;  /* 0x0000000106077824 */ /* 0x002fc800078e0208 */
[----:B------:R-:W-:Y:S01]  /*1570*/  IMAD.IADD R4, R5, 0x1, R7 ;  /* 0x0000000105047824 */ /* 0x000fe200078e0207 */
[----:B------:R2:W-:Y:S04]  /*1580*/  STL [R1+0x50], R7 ;  /* 0x0000500701007387 */ /* 0x0005e80000100800 */
[----:B------:R2:W-:Y:S04]  /*1590*/  STL [R1+0x54], R3 ;  /* 0x0000540301007387 */ /* 0x0005e80000100800 */
[----:B------:R2:W-:Y:S04]  /*15a0*/  STL [R1+0x84], R4 ;  /* 0x0000840401007387 */ /* 0x0005e80000100800 */
[----:B------:R2:W-:Y:S02]  /*15b0*/  STL [R1+0x80], R0 ;  /* 0x0000800001007387 */ /* 0x0005e40000100800 */
.L_x_154:
[----:B--2---:R-:W2:Y:S01]  /*15c0*/  LDL R0, [R1+0xc] ;  /* 0x00000c0001007983 */ /* 0x004ea20000100800 */
[----:B------:R-:W-:Y:S01]  /*15d0*/  IMAD.MOV.U32 R8, RZ, RZ, 0x4 ;  /* 0x00000004ff087424 */ /* 0x000fe200078e00ff */
[----:B------:R-:W-:-:S02]  /*15e0*/  ISETP.NE.U32.AND P4, PT, RZ, c[0x0][0x370], PT ;  /* 0x0000dc00ff007a0c */ /* 0x000fc40003f85070 */
[----:B------:R-:W-:Y:S02]  /*15f0*/  ISETP.NE.U32.AND P2, PT, RZ, c[0x0][0x360], PT ;  /* 0x0000d800ff007a0c */ /* 0x000fe40003f45070 */
[----:B------:R-:W-:Y:S01]  /*1600*/  ISETP.NE.AND.EX P4, PT, RZ, c[0x0][0x374], PT, P4 ;  /* 0x0000dd00ff007a0c */ /* 0x000fe20003f85340 */
[----:B--2---:R-:W-:-:S05]  /*1610*/  IMAD.WIDE R2, R0, R8, c[0x0][0x588] ;  /* 0x0001620000027625 */ /* 0x004fca00078e0208 */
[----:B------:R-:W2:Y:S01]  /*1620*/  LDG.E R14, [R2.64] ;  /* 0x00000006020e7981 */ /* 0x000ea2000c1e1900 */
[----:B------:R-:W-:Y:S01]  /*1630*/  ISETP.NE.AND.EX P2, PT, RZ, c[0x0][0x364], PT, P2 ;  /* 0x0000d900ff007a0c */ /* 0x000fe20003f45320 */
[----:B------:R-:W-:Y:S01]  /*1640*/  IMAD.MOV.U32 R243, RZ, RZ, RZ ;  /* 0x000000fffff37224 */ /* 0x000fe200078e00ff */
[----:B------:R-:W-:Y:S01]  /*1650*/  ISETP.NE.U32.AND P3, PT, RZ, c[0x0][0x348], PT ;  /* 0x0000d200ff007a0c */ /* 0x000fe20003f65070 */
[----:B------:R-:W-:-:S03]  /*1660*/  IMAD.MOV.U32 R11, RZ, RZ, RZ ;  /* 0x000000ffff0b7224 */ /* 0x000fc600078e00ff */
[----:B------:R-:W-:Y:S02]  /*1670*/  ISETP.NE.AND.EX P3, PT, RZ, c[0x0][0x34c], PT, P3 ;  /* 0x0000d300ff007a0c */ /* 0x000fe40003f65330 */
[----:B--2---:R-:W-:Y:S01]  /*1680*/  SHF.R.S32.HI R15, RZ, 0x1f, R14 ;  /* 0x0000001fff0f7819 */ /* 0x004fe2000001140e */
[C---:B------:R-:W-:Y:S01]  /*1690*/  IMAD.SHL.U32 R18, R14.reuse, 0x4, RZ ;  /* 0x000000040e127824 */ /* 0x040fe200078e00ff */
[C---:B------:R-:W-:Y:S01]  /*16a0*/  @P4 LEA R6, P1, R14.reuse, c[0x0][0x370], 0x2 ;  /* 0x0000dc000e064a11 */ /* 0x040fe200078210ff */
[----:B------:R1:W-:Y:S01]  /*16b0*/  STL [R1+0x10], R14 ;  /* 0x0000100e01007387 */ /* 0x0003e20000100800 */
[C-C-:B------:R-:W-:Y:S02]  /*16c0*/  SHF.L.U64.HI R17, R14.reuse, 0x2, R15.reuse ;  /* 0x000000020e117819 */ /* 0x140fe4000001020f */
[----:B------:R-:W-:Y:S01]  /*16d0*/  @P4 LEA.HI.X R7, R14, c[0x0][0x374], R15, 0x2, P1 ;  /* 0x0000dd000e074a11 */ /* 0x000fe200008f140f */
[----:B------:R1:W-:Y:S01]  /*16e0*/  STL [R1+0x40], R15 ;  /* 0x0000400f01007387 */ /* 0x0003e20000100800 */
[----:B------:R-:W-:-:S02]  /*16f0*/  @P2 IADD3 R4, P0, R18, c[0x0][0x360], RZ ;  /* 0x0000d80012042a10 */ /* 0x000fc40007f1e0ff */
[----:B------:R-:W-:Y:S01]  /*1700*/  IADD3 R2, P1, R18, c[0x0][0x348], RZ ;  /* 0x0000d20012027a10 */ /* 0x000fe20007f3e0ff */
[----:B------:R1:W5:Y:S01]  /*1710*/  @P4 LDG.E R243, [R6.64] ;  /* 0x0000000606f34981 */ /* 0x000362000c1e1900 */
[C---:B------:R-:W-:Y:S02]  /*1720*/  @P2 IADD3.X R5, R17.reuse, c[0x0][0x364], RZ, P0, !PT ;  /* 0x0000d90011052a10 */ /* 0x040fe400007fe4ff */
[----:B------:R-:W-:Y:S01]  /*1730*/  IADD3.X R3, R17, c[0x0][0x34c], RZ, P1, !PT ;  /* 0x0000d30011037a10 */ /* 0x000fe20000ffe4ff */
[----:B------:R1:W-:Y:S04]  /*1740*/  STL [R1+0x30], R18 ;  /* 0x0000301201007387 */ /* 0x0003e80000100800 */
[----:B------:R1:W5:Y:S04]  /*1750*/  @P2 LDG.E R12, [R4.64] ;  /* 0x00000006040c2981 */ /* 0x000368000c1e1900 */
[----:B------:R1:W5:Y:S04]  /*1760*/  @P3 LDG.E R11, [R2.64] ;  /* 0x00000006020b3981 */ /* 0x000368000c1e1900 */
[----:B------:R1:W-:Y:S01]  /*1770*/  STL [R1+0x34], R17 ;  /* 0x0000341101007387 */ /* 0x0003e20000100800 */
[----:B------:R-:W-:Y:S01]  /*1780*/  YIELD ;  /* 0x0000000000007946 */ /* 0x000fe20003800000 */
[----:B------:R-:W-:Y:S05]  /*1790*/  @P2 BRA `(.L_x_43) ;  /* 0x0000005000002947 */ /* 0x000fea0003800000 */
[----:B-----5:R-:W-:Y:S01]  /*17a0*/  MOV R12, c[0x0][0x168] ;  /* 0x00005a00000c7a02 */ /* 0x020fe20000000f00 */
[----:B------:R-:W-:Y:S05]  /*17b0*/  @!P3 BRA `(.L_x_43) ;  /* 0x000000300000b947 */ /* 0x000fea0003800000 */
[----:B------:R2:W3:Y:S04]  /*17c0*/  LDG.E R0, [R2.64] ;  /* 0x0000000602007981 */ /* 0x0004e8000c1e1900 */
[----:B-12---:R-:W3:Y:S02]  /*17d0*/  LDG.E R2, [R2.64+0x4] ;  /* 0x0000040602027981 */ /* 0x006ee4000c1e1900 */
[----:B---3--:R-:W-:-:S02]  /*17e0*/  IADD3 R12, -R0, R2, RZ ;  /* 0x00000002000c7210 */ /* 0x008fc40007ffe1ff */
.L_x_43:
[----:B------:R-:W-:-:S04]  /*17f0*/  ISETP.NE.U32.AND P0, PT, RZ, c[0x0][0x368], PT ;  /* 0x0000da00ff007a0c */ /* 0x000fc80003f05070 */
[----:B------:R-:W-:-:S13]  /*1800*/  ISETP.NE.AND.EX P0, PT, RZ, c[0x0][0x36c], PT, P0 ;  /* 0x0000db00ff007a0c */ /* 0x000fda0003f05300 */
[----:B------:R-:W-:Y:S05]  /*1810*/  @!P0 BRA `(.L_x_44) ;  /* 0x0000004000008947 */ /* 0x000fea0003800000 */
[----:B-1----:R-:W-:-:S04]  /*1820*/  IADD3 R2, P0, R18, c[0x0][0x368], RZ ;  /* 0x0000da0012027a10 */ /* 0x002fc80007f1e0ff */
[----:B------:R-:W-:-:S05]  /*1830*/  IADD3.X R3, R17, c[0x0][0x36c], RZ, P0, !PT ;  /* 0x0000db0011037a10 */ /* 0x000fca00007fe4ff */
[----:B------:R1:W5:Y:S01]  /*1840*/  LDG.E R0, [R2.64] ;  /* 0x0000000602007981 */ /* 0x000362000c1e1900 */
[----:B------:R-:W-:Y:S05]  /*1850*/  BRA `(.L_x_45) ;  /* 0x0000008000007947 */ /* 0x000fea0003800000 */
.L_x_44:
[----:B------:R-:W-:Y:S01]  /*1860*/  ISETP.NE.U32.AND P0, PT, RZ, c[0x0][0x350], PT ;  /* 0x0000d400ff007a0c */ /* 0x000fe20003f05070 */
[----:B------:R-:W-:-:S03]  /*1870*/  IMAD.U32 R0, RZ, RZ, UR5 ;  /* 0x00000005ff007e24 */ /* 0x000fc6000f8e00ff */
[----:B------:R-:W-:-:S13]  /*1880*/  ISETP.NE.AND.EX P0, PT, RZ, c[0x0][0x354], PT, P0 ;  /* 0x0000d500ff007a0c */ /* 0x000fda0003f05300 */
[----:B------:R-:W-:Y:S05]  /*1890*/  @!P0 BRA `(.L_x_45) ;  /* 0x0000004000008947 */ /* 0x000fea0003800000 */
[----:B-1----:R-:W-:-:S05]  /*18a0*/  IMAD.WIDE R2, R14, R8, c[0x0][0x350] ;  /* 0x0000d4000e027625 */ /* 0x002fca00078e0208 */
[----:B------:R-:W2:Y:S04]  /*18b0*/  LDG.E R4, [R2.64] ;  /* 0x0000000602047981 */ /* 0x000ea8000c1e1900 */
[----:B------:R-:W2:Y:S02]  /*18c0*/  LDG.E R0, [R2.64+0x4] ;  /* 0x0000040602007981 */ /* 0x000ea4000c1e1900 */
[----:B--2---:R-:W-:-:S04]  /*18d0*/  IADD3 R0, -R4, R0, RZ ;  /* 0x0000000004007210 */ /* 0x004fc80007ffe1ff */
.L_x_45:
[----:B------:R-:W2:Y:S01]  /*18e0*/  LDL R16, [R1+0x8] ;  /* 0x0000080001107983 */ /* 0x000ea20000100800 */
[----:B-----5:R-:W-:Y:S01]  /*18f0*/  IMAD.IADD R13, R0, 0x1, -R243 ;  /* 0x00000001000d7824 */ /* 0x020fe200078e0af3 */
[----:B------:R-:W-:Y:S04]  /*1900*/  BSSY B0, `(.L_x_46) ;  /* 0x000002e000007945 */ /* 0x000fe80003800000 */
[----:B------:R-:W-:-:S02]  /*1910*/  IADD3 R0, R13, 0x4f, RZ ;  /* 0x0000004f0d007810 */ /* 0x000fc40007ffe0ff */
[----:B------:R-:W-:-:S03]  /*1920*/  ISETP.GE.AND P0, PT, R13, 0x1, PT ;  /* 0x000000010d00780c */ /* 0x000fc60003f06270 */
[----:B------:R-:W-:-:S05]  /*1930*/  IMAD.HI R0, R0, 0x66666667, RZ ;  /* 0x6666666700007827 */ /* 0x000fca00078e02ff */
[----:B-1----:R-:W-:-:S04]  /*1940*/  SHF.R.U32.HI R2, RZ, 0x1f, R0 ;  /* 0x0000001fff027819 */ /* 0x002fc80000011600 */
[----:B------:R-:W-:Y:S01]  /*1950*/  LEA.HI.SX32 R10, R0, R2, 0x1b ;  /* 0x00000002000a7211 */ /* 0x000fe200078fdaff */
[----:B------:R-:W-:Y:S01]  /*1960*/  IMAD.MOV.U32 R2, RZ, RZ, RZ ;  /* 0x000000ffff027224 */ /* 0x000fe200078e00ff */
[C---:B--2---:R-:W-:Y:S02]  /*1970*/  LOP3.LUT R3, R16.reuse, 0xff000000, RZ, 0xc0, !PT ;  /* 0xff00000010037812 */ /* 0x044fe400078ec0ff */
[----:B------:R-:W-:Y:S02]  /*1980*/  LOP3.LUT R4, R16, 0xff0000, RZ, 0xc0, !PT ;  /* 0x00ff000010047812 */ /* 0x000fe400078ec0ff */
[----:B------:R-:W-:-:S04]  /*1990*/  SHF.R.U32.HI R3, RZ, 0x8, R3 ;  /* 0x00000008ff037819 */ /* 0x000fc80000011603 */
[----:B------:R-:W-:-:S04]  /*19a0*/  LEA.HI R3, R4, R3, RZ, 0x10 ;  /* 0x0000000304037211 */ /* 0x000fc800078f80ff */
[----:B------:R-:W-:Y:S02]  /*19b0*/  LOP3.LUT R19, R3, 0xff, RZ, 0xc0, !PT ;  /* 0x000000ff03137812 */ /* 0x000fe400078ec0ff */
[----:B------:R-:W-:-:S03]  /*19c0*/  SHF.R.U32.HI R5, RZ, 0x10, R3 ;  /* 0x00000010ff057819 */ /* 0x000fc60000011603 */
[----:B------:R1:W-:Y:S04]  /*19d0*/  STL [R1+0x44], R19 ;  /* 0x0000441301007387 */ /* 0x0003e80000100800 */
[----:B------:R1:W-:Y:S01]  /*19e0*/  STL [R1+0x3c], R5 ;  /* 0x00003c0501007387 */ /* 0x0003e20000100800 */
[----:B------:R-:W-:Y:S05]  /*19f0*/  @!P0 BRA `(.L_x_47) ;  /* 0x000001e000008947 */ /* 0x000fea0003800000 */
[----:B------:R-:W-:Y:S01]  /*1a00*/  ISETP.NE.AND P0, PT, R5, RZ, PT ;  /* 0x000000ff0500720c */ /* 0x000fe20003f05270 */
[----:B------:R-:W-:-:S03]  /*1a10*/  IMAD.MOV.U32 R4, RZ, RZ, RZ ;  /* 0x000000ffff047224 */ /* 0x000fc600078e00ff */
[----:B------:R-:W-:-:S04]  /*1a20*/  SEL R0, R5, c[0x0][0x338], P0 ;  /* 0x0000ce0005007a07 */ /* 0x000fc80000000000 */
[----:B------:R-:W-:Y:S02]  /*1a30*/  IABS R3, R0 ;  /* 0x0000000000037213 */ /* 0x000fe40000000000 */
[----:B------:R-:W-:Y:S02]  /*1a40*/  IADD3 R6, R10, -0x1, R0 ;  /* 0xffffffff0a067810 */ /* 0x000fe40007ffe000 */
[----:B------:R-:W2:Y:S02]  /*1a50*/  I2F.RP R2, R3 ;  /* 0x0000000300027306 */ /* 0x000ea40000209400 */
[----:B------:R-:W-:-:S06]  /*1a60*/  IABS R9, R6 ;  /* 0x0000000600097213 */ /* 0x000fcc0000000000 */
[----:B--2---:R-:W2:Y:S02]  /*1a70*/  MUFU.RCP R2, R2 ;  /* 0x0000000200027308 */ /* 0x004ea40000001000 */
[----:B--2---:R-:W-:-:S06]  /*1a80*/  IADD3 R2, R2, 0xffffffe, RZ ;  /* 0x0ffffffe02027810 */ /* 0x004fcc0007ffe0ff */
[----:B-1----:R-:W1:Y:S02]  /*1a90*/  F2I.FTZ.U32.TRUNC.NTZ R5, R2 ;  /* 0x0000000200057305 */ /* 0x002e64000021f000 */
[----:B-1----:R-:W-:-:S04]  /*1aa0*/  IMAD.MOV R2, RZ, RZ, -R5 ;  /* 0x000000ffff027224 */ /* 0x002fc800078e0a05 */
[----:B------:R-:W-:Y:S01]  /*1ab0*/  IMAD.MOV.U32 R7, RZ, RZ, R2 ;  /* 0x000000ffff077224 */ /* 0x000fe200078e0002 */
[----:B------:R-:W-:-:S03]  /*1ac0*/  IABS R2, R0 ;  /* 0x0000000000027213 */ /* 0x000fc60000000000 */
[----:B------:R-:W-:Y:S02]  /*1ad0*/  IMAD R7, R7, R3, RZ ;  /* 0x0000000307077224 */ /* 0x000fe400078e02ff */
[----:B------:R-:W-:Y:S02]  /*1ae0*/  IMAD.MOV R8, RZ, RZ, -R2 ;  /* 0x000000ffff087224 */ /* 0x000fe400078e0a02 */
[----:B------:R-:W-:-:S04]  /*1af0*/  IMAD.HI.U32 R2, R5, R7, R4 ;  /* 0x0000000705027227 */ /* 0x000fc800078e0004 */
[----:B------:R-:W-:Y:S02]  /*1b00*/  IMAD.MOV.U32 R4, RZ, RZ, R9 ;  /* 0x000000ffff047224 */ /* 0x000fe400078e0009 */
[----:B------:R-:W-:Y:S02]  /*1b10*/  IMAD.MOV.U32 R5, RZ, RZ, R8 ;  /* 0x000000ffff057224 */ /* 0x000fe400078e0008 */
[----:B------:R-:W-:-:S04]  /*1b20*/  IMAD.HI.U32 R2, R2, R4, RZ ;  /* 0x0000000402027227 */ /* 0x000fc800078e00ff */
[----:B------:R-:W-:-:S05]  /*1b30*/  IMAD R4, R2, R5, R4 ;  /* 0x0000000502047224 */ /* 0x000fca00078e0204 */
[----:B------:R-:W-:-:S13]  /*1b40*/  ISETP.GT.U32.AND P1, PT, R3, R4, PT ;  /* 0x000000040300720c */ /* 0x000fda0003f24070 */
[----:B------:R-:W-:Y:S01]  /*1b50*/  @!P1 IMAD.IADD R4, R4, 0x1, -R3 ;  /* 0x0000000104049824 */ /* 0x000fe200078e0a03 */
[----:B------:R-:W-:Y:S02]  /*1b60*/  @!P1 IADD3 R2, R2, 0x1, RZ ;  /* 0x0000000102029810 */ /* 0x000fe40007ffe0ff */
[----:B------:R-:W-:Y:S02]  /*1b70*/  ISETP.NE.AND P1, PT, R0, RZ, PT ;  /* 0x000000ff0000720c */ /* 0x000fe40003f25270 */
[----:B------:R-:W-:Y:S02]  /*1b80*/  ISETP.GE.U32.AND P2, PT, R4, R3, PT ;  /* 0x000000030400720c */ /* 0x000fe40003f46070 */
[----:B------:R-:W-:-:S04]  /*1b90*/  LOP3.LUT R3, R6, R0, RZ, 0x3c, !PT ;  /* 0x0000000006037212 */ /* 0x000fc800078e3cff */
[----:B------:R-:W-:-:S07]  /*1ba0*/  ISETP.GE.AND P0, PT, R3, RZ, PT ;  /* 0x000000ff0300720c */ /* 0x000fce0003f06270 */
[----:B------:R-:W-:-:S06]  /*1bb0*/  @P2 IADD3 R2, R2, 0x1, RZ ;  /* 0x0000000102022810 */ /* 0x000fcc0007ffe0ff */
[----:B------:R-:W-:Y:S01]  /*1bc0*/  @!P0 IMAD.MOV R2, RZ, RZ, -R2 ;  /* 0x000000ffff028224 */ /* 0x000fe200078e0a02 */
[----:B------:R-:W-:Y:S02]  /*1bd0*/  @!P1 LOP3.LUT R2, RZ, R0, RZ, 0x33, !PT ;  /* 0x00000000ff029212 */ /* 0x000fe400078e33ff */
.L_x_47:
[----:B------:R-:W-:Y:S05]  /*1be0*/  BSYNC B0 ;  /* 0x0000000000007941 */ /* 0x000fea0003800000 */
.L_x_46:
[----:B------:R-:W-:Y:S01]  /*1bf0*/  IMAD R241, R19, R2, RZ ;  /* 0x0000000213f17224 */ /* 0x000fe200078e02ff */
[----:B------:R-:W-:Y:S01]  /*1c00*/  PRMT R0, RZ, 0x7610, R0 ;  /* 0x00007610ff007816 */ /* 0x000fe20000000000 */
[----:B------:R-:W-:Y:S01]  /*1c10*/  IMAD.MOV.U32 R24, RZ, RZ, RZ ;  /* 0x000000ffff187224 */ /* 0x000fe200078e00ff */
[----:B-1----:R-:W-:Y:S01]  /*1c20*/  MOV R19, RZ ;  /* 0x000000ff00137202 */ /* 0x002fe20000000f00 */
[----:B------:R-:W-:Y:S01]  /*1c30*/  IMAD.IADD R2, R241, 0x1, R2 ;  /* 0x00000001f1027824 */ /* 0x000fe200078e0202 */
[----:B------:R-:W-:Y:S01]  /*1c40*/  CS2R R22, SRZ ;  /* 0x0000000000167805 */ /* 0x000fe2000001ff00 */
[----:B------:R-:W-:Y:S01]  /*1c50*/  CS2R R28, SRZ ;  /* 0x00000000001c7805 */ /* 0x000fe2000001ff00 */
[----:B------:R-:W-:Y:S01]  /*1c60*/  CS2R R26, SRZ ;  /* 0x00000000001a7805 */ /* 0x000fe2000001ff00 */
[----:B------:R-:W-:Y:S01]  /*1c70*/  CS2R R62, SRZ ;  /* 0x00000000003e7805 */ /* 0x000fe2000001ff00 */
[----:B------:R-:W-:Y:S01]  /*1c80*/  IMNMX R176, R10, R2, PT ;  /* 0x000000020ab07217 */ /* 0x000fe20003800200 */
[----:B------:R-:W-:Y:S01]  /*1c90*/  CS2R R58, SRZ ;  /* 0x00000000003a7805 */ /* 0x000fe2000001ff00 */
[----:B------:R-:W-:Y:S01]  /*1ca0*/  CS2R R40, SRZ ;  /* 0x0000000000287805 */ /* 0x000fe2000001ff00 */
[----:B------:R-:W-:Y:S01]  /*1cb0*/  CS2R R38, SRZ ;  /* 0x0000000000267805 */ /* 0x000fe2000001ff00 */
[----:B------:R-:W-:Y:S01]  /*1cc0*/  ISETP.GT.AND P0, PT, R176, R241, PT ;  /* 0x000000f1b000720c */ /* 0x000fe20003f04270 */
        /* <DEDUP_REMOVED lines=27> */
[----:B------:R-:W2:Y:S01]  /*1e80*/  LDL R6, [R1+0x4] ;  /* 0x0000040001067983 */ /* 0x000ea20000100800 */
[----:B------:R-:W-:-:S04]  /*1e90*/  ISETP.NE.U32.AND P1, PT, RZ, c[0x0][0x340], PT ;  /* 0x0000d000ff007a0c */ /* 0x000fc80003f25070 */
[----:B------:R-:W-:-:S13]  /*1ea0*/  ISETP.NE.AND.EX P1, PT, RZ, c[0x0][0x344], PT, P1 ;  /* 0x0000d100ff007a0c */ /* 0x000fda0003f25310 */
[----:B------:R-:W-:-:S04]  /*1eb0*/  @P1 IADD3 R2, P0, R18, c[0x0][0x340], RZ ;  /* 0x0000d00012021a10 */ /* 0x000fc80007f1e0ff */
[----:B------:R-:W-:-:S05]  /*1ec0*/  @P1 IADD3.X R3, R17, c[0x0][0x344], RZ, P0, !PT ;  /* 0x0000d10011031a10 */ /* 0x000fca00007fe4ff */
[----:B------:R1:W5:Y:S01]  /*1ed0*/  @P1 LDG.E R8, [R2.64] ;  /* 0x0000000602081981 */ /* 0x000362000c1e1900 */
[----:B------:R-:W-:Y:S01]  /*1ee0*/  SHF.R.S32.HI R0, RZ, 0x1f, R11 ;  /* 0x0000001fff007819 */ /* 0x000fe2000001140b */
[----:B------:R-:W-:Y:S01]  /*1ef0*/  IMAD.MOV.U32 R4, RZ, RZ, c[0x0][0x2c4] ;  /* 0x0000b100ff047624 */ /* 0x000fe200078e00ff */
[----:B------:R-:W-:Y:S01]  /*1f00*/  LOP3.LUT R26, R16, 0xffff, RZ, 0xc0, !PT ;  /* 0x0000ffff101a7812 */ /* 0x000fe200078ec0ff */
[----:B------:R-:W-:Y:S01]  /*1f10*/  IMAD R5, R206, 0x10, R242 ;  /* 0x00000010ce057824 */ /* 0x000fe200078e02f2 */
[----:B------:R-:W-:Y:S01]  /*1f20*/  ISETP.GE.AND P2, PT, R205, c[0x0][0x198], PT ;  /* 0x00006600cd007a0c */ /* 0x000fe20003f46270 */
[----:B------:R-:W-:Y:S01]  /*1f30*/  IMAD R0, R0, c[0x0][0x178], RZ ;  /* 0x00005e0000007a24 */ /* 0x000fe200078e02ff */
[----:B------:R-:W-:Y:S02]  /*1f40*/  ISETP.NE.AND P0, PT, R4, 0x1, PT ;  /* 0x000000010400780c */ /* 0x000fe40003f05270 */
[----:B------:R-:W-:Y:S01]  /*1f50*/  SEL R4, R14, RZ, !P3 ;  /* 0x000000ff0e047207 */ /* 0x000fe20005800000 */
[C---:B------:R-:W-:Y:S01]  /*1f60*/  IMAD R0, R11.reuse, c[0x0][0x17c], R0 ;  /* 0x00005f000b007a24 */ /* 0x040fe200078e0200 */
[----:B------:R-:W-:Y:S01]  /*1f70*/  IADD3 R175, R176, -0x1, RZ ;  /* 0xffffffffb0af7810 */ /* 0x000fe20007ffe0ff */
[----:B-1----:R-:W-:-:S05]  /*1f80*/  IMAD.WIDE.U32 R2, R11, c[0x0][0x178], RZ ;  /* 0x00005e000b027a25 */ /* 0x002fca00078e00ff */
[----:B------:R-:W-:-:S05]  /*1f90*/  IADD3 R3, R3, R0, RZ ;  /* 0x0000000003037210 */ /* 0x000fca0007ffe0ff */
[----:B------:R-:W-:-:S04]  /*1fa0*/  IMAD.WIDE.U32 R2, R26, c[0x0][0x1b8], R2 ;  /* 0x00006e001a027a25 */ /* 0x000fc800078e0002 */
[----:B------:R-:W-:-:S04]  /*1fb0*/  IMAD R3, R26, c[0x0][0x1bc], R3 ;  /* 0x00006f001a037a24 */ /* 0x000fc800078e0203 */
[----:B------:R-:W-:-:S04]  /*1fc0*/  IMAD.WIDE.U32 R2, R4, c[0x0][0x1c0], R2 ;  /* 0x0000700004027a25 */ /* 0x000fc800078e0002 */
[----:B--2---:R-:W-:Y:S01]  /*1fd0*/  IMAD R5, R6, 0x80, R5 ;  /* 0x0000008006057824 */ /* 0x004fe200078e0205 */
[----:B------:R-:W-:-:S03]  /*1fe0*/  SEL R6, R15, RZ, !P3 ;  /* 0x000000ff0f067207 */ /* 0x000fc60005800000 */
[----:B------:R-:W-:Y:S01]  /*1ff0*/  @P0 IMAD.HI.U32 R7, R5, c[0x0][0x2c8], RZ ;  /* 0x0000b20005070a27 */ /* 0x000fe200078e00ff */
[----:B------:R-:W-:-:S03]  /*2000*/  MOV R0, R5 ;  /* 0x0000000500007202 */ /* 0x000fc60000000f00 */
[----:B------:R-:W-:Y:S01]  /*2010*/  IMAD R6, R6, c[0x0][0x1c0], RZ ;  /* 0x0000700006067a24 */ /* 0x000fe200078e02ff */
[----:B------:R-:W-:-:S03]  /*2020*/  @P0 SHF.R.U32.HI R0, RZ, c[0x0][0x2cc], R7 ;  /* 0x0000b300ff000a19 */ /* 0x000fc60000011607 */
[----:B------:R-:W-:Y:S01]  /*2030*/  IMAD R6, R4, c[0x0][0x1c4], R6 ;  /* 0x0000710004067a24 */ /* 0x000fe200078e0206 */
[--C-:B------:R-:W-:Y:S01]  /*2040*/  SHF.R.S32.HI R7, RZ, 0x1f, R0.reuse ;  /* 0x0000001fff077819 */ /* 0x100fe20000011400 */
[----:B------:R-:W-:-:S03]  /*2050*/  IMAD.MOV R4, RZ, RZ, -R0 ;  /* 0x000000ffff047224 */ /* 0x000fc600078e0a00 */
[----:B------:R-:W-:Y:S01]  /*2060*/  IADD3 R3, R3, R6, RZ ;  /* 0x0000000603037210 */ /* 0x000fe20007ffe0ff */
[----:B------:R-:W-:Y:S02]  /*2070*/  IMAD R4, R4, c[0x0][0x2c4], R5 ;  /* 0x0000b10004047a24 */ /* 0x000fe400078e0205 */
[----:B------:R-:W-:Y:S02]  /*2080*/  IMAD R5, R7, c[0x0][0x1b0], RZ ;  /* 0x00006c0007057a24 */ /* 0x000fe400078e02ff */
[----:B------:R-:W-:-:S04]  /*2090*/  IMAD.WIDE.U32 R2, R0, c[0x0][0x1b0], R2 ;  /* 0x00006c0000027a25 */ /* 0x000fc800078e0002 */
[----:B------:R-:W-:Y:S01]  /*20a0*/  IMAD R6, R0, c[0x0][0x1b4], R5 ;  /* 0x00006d0000067a24 */ /* 0x000fe200078e0205 */
[----:B------:R-:W-:Y:S02]  /*20b0*/  SHF.R.S32.HI R5, RZ, 0x1f, R4 ;  /* 0x0000001fff057819 */ /* 0x000fe40000011404 */
[----:B------:R-:W-:Y:S01]  /*20c0*/  @!P1 MOV R8, R14 ;  /* 0x0000000e00089202 */ /* 0x000fe20000000f00 */
[----:B------:R-:W-:Y:S02]  /*20d0*/  IMAD.IADD R3, R3, 0x1, R6 ;  /* 0x0000000103037824 */ /* 0x000fe400078e0206 */
[----:B------:R-:W-:Y:S02]  /*20e0*/  IMAD R0, R5, c[0x0][0x1a8], RZ ;  /* 0x00006a0005007a24 */ /* 0x000fe400078e02ff */
[----:B------:R-:W-:-:S04]  /*20f0*/  IMAD.WIDE.U32 R2, R4, c[0x0][0x1a8], R2 ;  /* 0x00006a0004027a25 */ /* 0x000fc800078e0002 */
[----:B------:R-:W-:Y:S01]  /*2100*/  IMAD R0, R4, c[0x0][0x1ac], R0 ;  /* 0x00006b0004007a24 */ /* 0x000fe200078e0200 */
[----:B------:R-:W-:-:S04]  /*2110*/  LEA R6, P0, R2, c[0x0][0x160], 0x1 ;  /* 0x0000580002067a11 */ /* 0x000fc800078008ff */
[----:B------:R-:W-:-:S04]  /*2120*/  IADD3 R0, R3, R0, RZ ;  /* 0x0000000003007210 */ /* 0x000fc80007ffe0ff */
[----:B------:R-:W-:Y:S01]  /*2130*/  LEA.HI.X R5, R2, c[0x0][0x164], R0, 0x1, P0 ;  /* 0x0000590002057a11 */ /* 0x000fe200000f0c00 */
[----:B------:R-:W-:Y:S05]  /*2140*/  BRA.DIV ~URZ, `(.L_x_49) ;  /* 0x0000bb427f007947 */ /* 0x000fea000b800000 */
[----:B------:R1:W2:Y:S02]  /*2150*/  SHFL.IDX PT, R7, R5, RZ, 0x181f ;  /* 0x00181fff05077589 */ /* 0x0002a400000e0000 */
.L_x_159:
[----:B------:R-:W-:Y:S05]  /*2160*/  BRA.DIV ~URZ, `(.L_x_50) ;  /* 0x0000bb927f007947 */ /* 0x000fea000b800000 */
[----:B------:R3:W4:Y:S02]  /*2170*/  SHFL.IDX PT, R2, R6, RZ, 0x181f ;  /* 0x00181fff06027589 */ /* 0x00072400000e0000 */
.L_x_160:
[----:B---3--:R-:W3:Y:S01]  /*2180*/  LDL R0, [R1+0x4] ;  /* 0x0000040001007983 */ /* 0x008ee20000100800 */
[----:B------:R-:W-:Y:S01]  /*2190*/  IMAD R4, R12, c[0x0][0x2c4], RZ ;  /* 0x0000b1000c047a24 */ /* 0x000fe200078e02ff */
[----:B------:R-:W-:Y:S01]  /*21a0*/  BSSY B0, `(.L_x_51) ;  /* 0x000000b000007945 */ /* 0x000fe20003800000 */
[----:B---3--:R-:W-:-:S04]  /*21b0*/  LEA R0, R0, R242, 0x7 ;  /* 0x000000f200007211 */ /* 0x008fc800078e38ff */
[----:B------:R-:W-:-:S13]  /*21c0*/  ISETP.GE.AND P0, PT, R0, R4, PT ;  /* 0x000000040000720c */ /* 0x000fda0003f06270 */
[----:B------:R-:W-:Y:S05]  /*21d0*/  @P0 BRA `(.L_x_52) ;  /* 0x0000007000000947 */ /* 0x000fea0003800000 */
[----:B------:R-:W-:Y:S02]  /*21e0*/  SHF.R.S32.HI R9, RZ, 0x1f, R205 ;  /* 0x0000001fff097819 */ /* 0x000fe400000114cd */
[----:B----4-:R-:W-:-:S04]  /*21f0*/  LEA R2, P0, R205, R2, 0x1 ;  /* 0x00000002cd027211 */ /* 0x010fc800078008ff */
[----:B--2---:R-:W-:-:S05]  /*2200*/  LEA.HI.X R3, R205, R7, R9, 0x1, P0 ;  /* 0x00000007cd037211 */ /* 0x004fca00000f0c09 */
[----:B------:R-:W-:Y:S01]  /*2210*/  @!PT LDS RZ, [RZ] ;  /* 0x00000000fffff984 */ /* 0x000fe20000000800 */
[----:B------:R-:W-:Y:S01]  /*2220*/  @!PT LDS RZ, [RZ] ;  /* 0x00000000fffff984 */ /* 0x000fe20000000800 */
[----:B------:R-:W-:Y:S01]  /*2230*/  @!PT LDS RZ, [RZ] ;  /* 0x00000000fffff984 */ /* 0x000fe20000000800 */
[----:B------:R2:W-:Y:S04]  /*2240*/  LDGSTS.E.BYPASS.LTC128B.128 [R200+0x5100], [R2.64], !P2 ;  /* 0x0510000002c87fae */ /* 0x0005e8000d101d46 */
.L_x_52:
[----:B------:R-:W-:Y:S05]  /*2250*/  BSYNC B0 ;  /* 0x0000000000007941 */ /* 0x000fea0003800000 */
.L_x_51:
[----:B------:R-:W-:Y:S05]  /*2260*/  BRA.DIV ~URZ, `(.L_x_53) ;  /* 0x0000bb027f007947 */ /* 0x000fea000b800000 */
[----:B--2---:R2:W3:Y:S04]  /*2270*/  SHFL.IDX PT, R7, R5, 0x1, 0x181f ;  /* 0x00381f0005077f89 */ /* 0x0044e800000e0000 */
[----:B----4-:R2:W4:Y:S02]  /*2280*/  SHFL.IDX PT, R2, R6, 0x1, 0x181f ;  /* 0x00381f0006027f89 */ /* 0x01052400000e0000 */
.L_x_161:
[----:B------:R-:W-:Y:S01]  /*2290*/  IADD3 R3, R0, 0x10, RZ ;  /* 0x0000001000037810 */ /* 0x000fe20007ffe0ff */
[----:B------:R-:W-:Y:S03]  /*22a0*/  BSSY B0, `(.L_x_54) ;  /* 0x000000a000007945 */ /* 0x000fe60003800000 */
[----:B------:R-:W-:-:S13]  /*22b0*/  ISETP.GE.AND P0, PT, R3, R4, PT ;  /* 0x000000040300720c */ /* 0x000fda0003f06270 */
[----:B------:R-:W-:Y:S05]  /*22c0*/  @P0 BRA `(.L_x_55) ;  /* 0x0000007000000947 */ /* 0x000fea0003800000 */
[----:B------:R-:W-:Y:S02]  /*22d0*/  SHF.R.S32.HI R9, RZ, 0x1f, R205 ;  /* 0x0000001fff097819 */ /* 0x000fe400000114cd */
[----:B----4-:R-:W-:-:S04]  /*22e0*/  LEA R2, P0, R205, R2, 0x1 ;  /* 0x00000002cd027211 */ /* 0x010fc800078008ff */
[----:B---3--:R-:W-:-:S05]  /*22f0*/  LEA.HI.X R3, R205, R7, R9, 0x1, P0 ;  /* 0x00000007cd037211 */ /* 0x008fca00000f0c09 */
[----:B------:R-:W-:Y:S01]  /*2300*/  @!PT LDS RZ, [RZ] ;  /* 0x00000000fffff984 */ /* 0x000fe20000000800 */
[----:B------:R-:W-:Y:S01]  /*2310*/  @!PT LDS RZ, [RZ] ;  /* 0x00000000fffff984 */ /* 0x000fe20000000800 */
[----:B------:R-:W-:Y:S01]  /*2320*/  @!PT LDS RZ, [RZ] ;  /* 0x00000000fffff984 */ /* 0x000fe20000000800 */
[----:B------:R3:W-:Y:S04]  /*2330*/  LDGSTS.E.BYPASS.LTC128B.128 [R200+0x5900], [R2.64], !P2 ;  /* 0x0590000002c87fae */ /* 0x0007e8000d101d46 */
.L_x_55:
[----:B------:R-:W-:Y:S05]  /*2340*/  BSYNC B0 ;  /* 0x0000000000007941 */ /* 0x000fea0003800000 */
.L_x_54:
[----:B------:R-:W-:Y:S05]  /*2350*/  BRA.DIV ~URZ, `(.L_x_56) ;  /* 0x0000bae27f007947 */ /* 0x000fea000b800000 */
[----:B---3--:R3:W1:Y:S02]  /*2360*/  SHFL.IDX PT, R7, R5, 0x2, 0x181f ;  /* 0x00581f0005077f89 */ /* 0x00866400000e0000 */
.L_x_162:
[----:B------:R-:W-:Y:S05]  /*2370*/  BRA.DIV ~URZ, `(.L_x_57) ;  /* 0x0000bb327f007947 */ /* 0x000fea000b800000 */
[----:B----4-:R4:W2:Y:S02]  /*2380*/  SHFL.IDX PT, R2, R6, 0x2, 0x181f ;  /* 0x00581f0006027f89 */ /* 0x0108a400000e0000 */
.L_x_163:
[----:B------:R-:W-:Y:S01]  /*2390*/  IADD3 R3, R0, 0x20, RZ ;  /* 0x0000002000037810 */ /* 0x000fe20007ffe0ff */
[----:B------:R-:W-:Y:S03]  /*23a0*/  BSSY B0, `(.L_x_58) ;  /* 0x000000a000007945 */ /* 0x000fe60003800000 */
[----:B------:R-:W-:-:S13]  /*23b0*/  ISETP.GE.AND P0, PT, R3, R4, PT ;  /* 0x000000040300720c */ /* 0x000fda0003f06270 */
[----:B------:R-:W-:Y:S05]  /*23c0*/  @P0 BRA `(.L_x_59) ;  /* 0x0000007000000947 */ /* 0x000fea0003800000 */
[----:B------:R-:W-:Y:S02]  /*23d0*/  SHF.R.S32.HI R9, RZ, 0x1f, R205 ;  /* 0x0000001fff097819 */ /* 0x000fe400000114cd */
[----:B--2---:R-:W-:-:S04]  /*23e0*/  LEA R2, P0, R205, R2, 0x1 ;  /* 0x00000002cd027211 */ /* 0x004fc800078008ff */
[----:B-1----:R-:W-:-:S05]  /*23f0*/  LEA.HI.X R3, R205, R7, R9, 0x1, P0 ;  /* 0x00000007cd037211 */ /* 0x002fca00000f0c09 */
[----:B------:R-:W-:Y:S01]  /*2400*/  @!PT LDS RZ, [RZ] ;  /* 0x00000000fffff984 */ /* 0x000fe20000000800 */
[----:B------:R-:W-:Y:S01]  /*2410*/  @!PT LDS RZ, [RZ] ;  /* 0x00000000fffff984 */ /* 0x000fe20000000800 */
[----:B------:R-:W-:Y:S01]  /*2420*/  @!PT LDS RZ, [RZ] ;  /* 0x00000000fffff984 */ /* 0x000fe20000000800 */
[----:B------:R1:W-:Y:S04]  /*2430*/  LDGSTS.E.BYPASS.LTC128B.128 [R200+0x6100], [R2.64], !P2 ;  /* 0x0610000002c87fae */ /* 0x0003e8000d101d46 */
.L_x_59:
[----:B------:R-:W-:Y:S05]  /*2440*/  BSYNC B0 ;  /* 0x0000000000007941 */ /* 0x000fea0003800000 */
.L_x_58:
[----:B------:R-:W-:Y:S05]  /*2450*/  BRA.DIV ~URZ, `(.L_x_60) ;  /* 0x0000bac27f007947 */ /* 0x000fea000b800000 */
[----:B-1----:R1:W3:Y:S04]  /*2460*/  SHFL.IDX PT, R7, R5, 0x3, 0x181f ;  /* 0x00781f0005077f89 */ /* 0x0022e800000e0000 */
[----:B--2---:R1:W2:Y:S02]  /*2470*/  SHFL.IDX PT, R2, R6, 0x3, 0x181f ;  /* 0x00781f0006027f89 */ /* 0x0042a400000e0000 */
.L_x_164:
[----:B------:R-:W-:Y:S01]  /*2480*/  IADD3 R3, R0, 0x30, RZ ;  /* 0x0000003000037810 */ /* 0x000fe20007ffe0ff */
[----:B------:R-:W-:Y:S03]  /*2490*/  BSSY B0, `(.L_x_61) ;  /* 0x000000a000007945 */ /* 0x000fe60003800000 */
[----:B------:R-:W-:-:S13]  /*24a0*/  ISETP.GE.AND P0, PT, R3, R4, PT ;  /* 0x000000040300720c */ /* 0x000fda0003f06270 */
[----:B------:R-:W-:Y:S05]  /*24b0*/  @P0 BRA `(.L_x_62) ;  /* 0x0000007000000947 */ /* 0x000fea0003800000 */
[----:B------:R-:W-:Y:S02]  /*24c0*/  SHF.R.S32.HI R9, RZ, 0x1f, R205 ;  /* 0x0000001fff097819 */ /* 0x000fe400000114cd */
[----:B--2---:R-:W-:-:S04]  /*24d0*/  LEA R2, P0, R205, R2, 0x1 ;  /* 0x00000002cd027211 */ /* 0x004fc800078008ff */
[----:B---3--:R-:W-:-:S05]  /*24e0*/  LEA.HI.X R3, R205, R7, R9, 0x1, P0 ;  /* 0x00000007cd037211 */ /* 0x008fca00000f0c09 */
[----:B------:R-:W-:Y:S01]  /*24f0*/  @!PT LDS RZ, [RZ] ;  /* 0x00000000fffff984 */ /* 0x000fe20000000800 */
[----:B------:R-:W-:Y:S01]  /*2500*/  @!PT LDS RZ, [RZ] ;  /* 0x00000000fffff984 */ /* 0x000fe20000000800 */
[----:B------:R-:W-:Y:S01]  /*2510*/  @!PT LDS RZ, [RZ] ;  /* 0x00000000fffff984 */ /* 0x000fe20000000800 */
[----:B------:R2:W-:Y:S04]  /*2520*/  LDGSTS.E.BYPASS.LTC128B.128 [R200+0x6900], [R2.64], !P2 ;  /* 0x0690000002c87fae */ /* 0x0005e8000d101d46 */
.L_x_62:
[----:B------:R-:W-:Y:S05]  /*2530*/  BSYNC B0 ;  /* 0x0000000000007941 */ /* 0x000fea0003800000 */
.L_x_61:
[----:B------:R-:W-:Y:S05]  /*2540*/  BRA.DIV ~URZ, `(.L_x_63) ;  /* 0x0000baa27f007947 */ /* 0x000fea000b800000 */
[----:B---3--:R3:W1:Y:S02]  /*2550*/  SHFL.IDX PT, R7, R5, 0x4, 0x181f ;  /* 0x00981f0005077f89 */ /* 0x00866400000e0000 */
.L_x_165:
[----:B------:R-:W-:Y:S05]  /*2560*/  BRA.DIV ~URZ, `(.L_x_64) ;  /* 0x0000baf27f007947 */ /* 0x000fea000b800000 */
[----:B--2---:R2:W3:Y:S02]  /*2570*/  SHFL.IDX PT, R2, R6, 0x4, 0x181f ;  /* 0x00981f0006027f89 */ /* 0x0044e400000e0000 */
.L_x_166:
[----:B------:R-:W-:Y:S01]  /*2580*/  IADD3 R3, R0, 0x40, RZ ;  /* 0x0000004000037810 */ /* 0x000fe20007ffe0ff */
[----:B------:R-:W-:Y:S03]  /*2590*/  BSSY B0, `(.L_x_65) ;  /* 0x000000a000007945 */ /* 0x000fe60003800000 */
[----:B------:R-:W-:-:S13]  /*25a0*/  ISETP.GE.AND P0, PT, R3, R4, PT ;  /* 0x000000040300720c */ /* 0x000fda0003f06270 */
[----:B------:R-:W-:Y:S05]  /*25b0*/  @P0 BRA `(.L_x_66) ;  /* 0x0000007000000947 */ /* 0x000fea0003800000 */
[----:B------:R-:W-:Y:S02]  /*25c0*/  SHF.R.S32.HI R9, RZ, 0x1f, R205 ;  /* 0x0000001fff097819 */ /* 0x000fe400000114cd */
[----:B---3--:R-:W-:-:S04]  /*25d0*/  LEA R2, P0, R205, R2, 0x1 ;  /* 0x00000002cd027211 */ /* 0x008fc800078008ff */
[----:B-1----:R-:W-:-:S05]  /*25e0*/  LEA.HI.X R3, R205, R7, R9, 0x1, P0 ;  /* 0x00000007cd037211 */ /* 0x002fca00000f0c09 */
[----:B------:R-:W-:Y:S01]  /*25f0*/  @!PT LDS RZ, [RZ] ;  /* 0x00000000fffff984 */ /* 0x000fe20000000800 */
[----:B------:R-:W-:Y:S01]  /*2600*/  @!PT LDS RZ, [RZ] ;  /* 0x00000000fffff984 */ /* 0x000fe20000000800 */
[----:B------:R-:W-:Y:S01]  /*2610*/  @!PT LDS RZ, [RZ] ;  /* 0x00000000fffff984 */ /* 0x000fe20000000800 */
[----:B------:R1:W-:Y:S04]  /*2620*/  LDGSTS.E.BYPASS.LTC128B.128 [R200+0x7100], [R2.64], !P2 ;  /* 0x0710000002c87fae */ /* 0x0003e8000d101d46 */
.L_x_66:
[----:B------:R-:W-:Y:S05]  /*2630*/  BSYNC B0 ;  /* 0x0000000000007941 */ /* 0x000fea0003800000 */
.L_x_65:
[----:B------:R-:W-:Y:S05]  /*2640*/  BRA.DIV ~URZ, `(.L_x_67) ;  /* 0x0000ba827f007947 */ /* 0x000fea000b800000 */
[----:B-1----:R1:W2:Y:S04]  /*2650*/  SHFL.IDX PT, R7, R5, 0x5, 0x181f ;  /* 0x00b81f0005077f89 */ /* 0x0022a800000e0000 */
[----:B---3--:R1:W3:Y:S02]  /*2660*/  SHFL.IDX PT, R2, R6, 0x5, 0x181f ;  /* 0x00b81f0006027f89 */ /* 0x0082e400000e0000 */
.L_x_167:
[----:B------:R-:W-:Y:S01]  /*2670*/  IADD3 R3, R0, 0x50, RZ ;  /* 0x0000005000037810 */ /* 0x000fe20007ffe0ff */
[----:B------:R-:W-:Y:S03]  /*2680*/  BSSY B0, `(.L_x_68) ;  /* 0x000000a000007945 */ /* 0x000fe60003800000 */
[----:B------:R-:W-:-:S13]  /*2690*/  ISETP.GE.AND P0, PT, R3, R4, PT ;  /* 0x000000040300720c */ /* 0x000fda0003f06270 */
[----:B------:R-:W-:Y:S05]  /*26a0*/  @P0 BRA `(.L_x_69) ;  /* 0x0000007000000947 */ /* 0x000fea0003800000 */
[----:B------:R-:W-:Y:S02]  /*26b0*/  SHF.R.S32.HI R9, RZ, 0x1f, R205 ;  /* 0x0000001fff097819 */ /* 0x000fe400000114cd */
[----:B---3--:R-:W-:-:S04]  /*26c0*/  LEA R2, P0, R205, R2, 0x1 ;  /* 0x00000002cd027211 */ /* 0x008fc800078008ff */
[----:B--2---:R-:W-:-:S05]  /*26d0*/  LEA.HI.X R3, R205, R7, R9, 0x1, P0 ;  /* 0x00000007cd037211 */ /* 0x004fca00000f0c09 */
[----:B------:R-:W-:Y:S01]  /*26e0*/  @!PT LDS RZ, [RZ] ;  /* 0x00000000fffff984 */ /* 0x000fe20000000800 */
[----:B------:R-:W-:Y:S01]  /*26f0*/  @!PT LDS RZ, [RZ] ;  /* 0x00000000fffff984 */ /* 0x000fe20000000800 */
[----:B------:R-:W-:Y:S01]  /*2700*/  @!PT LDS RZ, [RZ] ;  /* 0x00000000fffff984 */ /* 0x000fe20000000800 */
[----:B------:R2:W-:Y:S04]  /*2710*/  LDGSTS.E.BYPASS.LTC128B.128 [R200+0x7900], [R2.64], !P2 ;  /* 0x0790000002c87fae */ /* 0x0005e8000d101d46 */
.L_x_69:
[----:B------:R-:W-:Y:S05]  /*2720*/  BSYNC B0 ;  /* 0x0000000000007941 */ /* 0x000fea0003800000 */
.L_x_68:
[----:B------:R-:W-:Y:S05]  /*2730*/  BRA.DIV ~URZ, `(.L_x_70) ;  /* 0x0000ba627f007947 */ /* 0x000fea000b800000 */
[----:B--2---:R2:W1:Y:S02]  /*2740*/  SHFL.IDX PT, R7, R5, 0x6, 0x181f ;  /* 0x00d81f0005077f89 */ /* 0x00446400000e0000 */
.L_x_168:
[----:B------:R-:W-:Y:S05]  /*2750*/  BRA.DIV ~URZ, `(.L_x_71) ;  /* 0x0000bab27f007947 */ /* 0x000fea000b800000 */
[----:B---3--:R3:W2:Y:S02]  /*2760*/  SHFL.IDX PT, R2, R6, 0x6, 0x181f ;  /* 0x00d81f0006027f89 */ /* 0x0086a400000e0000 */
.L_x_169:
        /* <DEDUP_REMOVED lines=11> */
.L_x_73:
[----:B------:R-:W-:Y:S05]  /*2820*/  BSYNC B0 ;  /* 0x0000000000007941 */ /* 0x000fea0003800000 */
.L_x_72:
[----:B------:R-:W-:Y:S05]  /*2830*/  BRA.DIV ~URZ, `(.L_x_74) ;  /* 0x0000ba427f007947 */ /* 0x000fea000b800000 */
[----:B-12---:R-:W1:Y:S04]  /*2840*/  SHFL.IDX PT, R5, R5, 0x7, 0x181f ;  /* 0x00f81f0005057f89 */ /* 0x006e6800000e0000 */
[----:B------:R2:W3:Y:S02]  /*2850*/  SHFL.IDX PT, R2, R6, 0x7, 0x181f ;  /* 0x00f81f0006027f89 */ /* 0x0004e400000e0000 */
.L_x_170:
[----:B------:R-:W-:Y:S01]  /*2860*/  IADD3 R0, R0, 0x70, RZ ;  /* 0x0000007000007810 */ /* 0x000fe20007ffe0ff */
[----:B-----5:R-:W-:Y:S01]  /*2870*/  IMAD.WIDE.U32 R246, R8, c[0x0][0x2b0], RZ ;  /* 0x0000ac0008f67a25 */ /* 0x020fe200078e00ff */
[----:B------:R-:W-:Y:S02]  /*2880*/  SHF.R.S32.HI R132, RZ, 0x1f, R205 ;  /* 0x0000001fff847819 */ /* 0x000fe400000114cd */
[----:B------:R-:W-:Y:S01]  /*2890*/  ISETP.GE.AND P1, PT, R0, R4, PT ;  /* 0x000000040000720c */ /* 0x000fe20003f26270 */
[----:B------:R-:W-:Y:S01]  /*28a0*/  IMAD R172, R206, 0x10, R242 ;  /* 0x00000010ceac7824 */ /* 0x000fe200078e02f2 */
[----:B------:R-:W-:-:S05]  /*28b0*/  SHF.R.S32.HI R0, RZ, 0x1f, R8 ;  /* 0x0000001fff007819 */ /* 0x000fca0000011408 */
[----:B------:R-:W-:-:S04]  /*28c0*/  IMAD R0, R0, c[0x0][0x2b0], RZ ;  /* 0x0000ac0000007a24 */ /* 0x000fc800078e02ff */
[----:B------:R-:W-:Y:S02]  /*28d0*/  IMAD R0, R8, c[0x0][0x2b4], R0 ;  /* 0x0000ad0008007a24 */ /* 0x000fe400078e0200 */
[----:B---3--:R-:W-:Y:S02]  /*28e0*/  @!P1 LEA R2, P0, R205, R2, 0x1 ;  /* 0x00000002cd029211 */ /* 0x008fe400078008ff */
[----:B------:R-:W-:Y:S02]  /*28f0*/  IMAD.IADD R251, R247, 0x1, R0 ;  /* 0x00000001f7fb7824 */ /* 0x000fe400078e0200 */
[----:B-1----:R-:W-:-:S05]  /*2900*/  @!P1 LEA.HI.X R3, R205, R5, R132, 0x1, P0 ;  /* 0x00000005cd039211 */ /* 0x002fca00000f0c84 */
[----:B------:R-:W-:Y:S01]  /*2910*/  @!PT LDS RZ, [RZ] ;  /* 0x00000000fffff984 */ /* 0x000fe20000000800 */
[----:B------:R-:W-:Y:S01]  /*2920*/  @!PT LDS RZ, [RZ] ;  /* 0x00000000fffff984 */ /* 0x000fe20000000800 */
[----:B------:R-:W-:Y:S01]  /*2930*/  @!PT LDS RZ, [RZ] ;  /* 0x00000000fffff984 */ /* 0x000fe20000000800 */
[----:B------:R1:W-:Y:S04]  /*2940*/  @!P1 LDGSTS.E.BYPASS.LTC128B.128 [R200+0x8900], [R2.64], !P2 ;  /* 0x0890000002c89fae */ /* 0x0003e8000d101d46 */
[----:B------:R-:W0:Y:S01]  /*2950*/  LDGDEPBAR ;  /* 0x00000000000079af */ /* 0x000e220000000000 */
[----:B------:R-:W-:Y:S02]  /*2960*/  WARPSYNC 0xffffffff ;  /* 0xffffffff00007948 */ /* 0x000fe40003800000 */
[----:B------:R-:W-:Y:S01]  /*2970*/  IMAD.MOV.U32 R174, RZ, RZ, 0x50 ;  /* 0x00000050ffae7424 */ /* 0x000fe200078e00ff */
[----:B------:R-:W-:Y:S01]  /*2980*/  BAR.SYNC.DEFER_BLOCKING 0x0 ;  /* 0x0000000000007b1d */ /* 0x000fe20000010000 */
[----:B------:R-:W-:Y:S02]  /*2990*/  IMAD.MOV.U32 R0, RZ, RZ, c[0x0][0x2b8] ;  /* 0x0000ae00ff007624 */ /* 0x000fe400078e00ff */
[----:B------:R-:W-:Y:S02]  /*29a0*/  IMAD R174, R176, R174, -0x50 ;  /* 0xffffffb0b0ae7424 */ /* 0x000fe400078e02ae */
[----:B------:R-:W-:Y:S01]  /*29b0*/  IMAD.MOV.U32 R199, RZ, RZ, RZ ;  /* 0x000000ffffc77224 */ /* 0x000fe200078e00ff */
[----:B------:R-:W-:Y:S01]  /*29c0*/  ISETP.NE.AND P3, PT, R0, 0x1, PT ;  /* 0x000000010000780c */ /* 0x000fe20003f65270 */
[----:B-1----:R-:W-:-:S05]  /*29d0*/  IMAD.IADD R2, R172, 0x1, R174 ;  /* 0x00000001ac027824 */ /* 0x002fca00078e02ae */
[C---:B------:R-:W-:Y:S01]  /*29e0*/  ISETP.GE.AND P1, PT, R2.reuse, R13, PT ;  /* 0x0000000d0200720c */ /* 0x040fe20003f26270 */
[----:B------:R-:W-:-:S03]  /*29f0*/  IMAD.IADD R2, R2, 0x1, R243 ;  /* 0x0000000102027824 */ /* 0x000fc600078e02f3 */
[----:B------:R-:W-:Y:S01]  /*2a00*/  ISETP.GT.OR P1, PT, R172, 0x4f, P1 ;  /* 0x0000004fac00780c */ /* 0x000fe20000f24670 */
[----:B------:R-:W-:Y:S02]  /*2a10*/  IMAD.MOV.U32 R0, RZ, RZ, R2 ;  /* 0x000000ffff007224 */ /* 0x000fe400078e0002 */
[----:B------:R-:W-:-:S05]  /*2a20*/  @P3 IMAD.HI.U32 R3, R2, c[0x0][0x2bc], RZ ;  /* 0x0000af0002033a27 */ /* 0x000fca00078e00ff */
[----:B------:R-:W-:-:S05]  /*2a30*/  @P3 SHF.R.U32.HI R0, RZ, c[0x0][0x2c0], R3 ;  /* 0x0000b000ff003a19 */ /* 0x000fca0000011603 */
[----:B------:R-:W-:-:S04]  /*2a40*/  @!P1 IADD3 R3, P0, R0, R246, RZ ;  /* 0x000000f600039210 */ /* 0x000fc80007f1e0ff */
[----:B------:R-:W-:Y:S02]  /*2a50*/  @!P1 LEA.HI.X.SX32 R5, R0, R251, 0x1, P0 ;  /* 0x000000fb00059211 */ /* 0x000fe400000f0eff */
[----:B------:R-:W-:-:S04]  /*2a60*/  @!P1 LEA R4, P0, R3, c[0x0][0x2a0], 0x2 ;  /* 0x0000a80003049a11 */ /* 0x000fc800078010ff */
[----:B------:R-:W-:-:S05]  /*2a70*/  @!P1 LEA.HI.X R5, R3, c[0x0][0x2a4], R5, 0x2, P0 ;  /* 0x0000a90003059a11 */ /* 0x000fca00000f1405 */
[----:B------:R-:W3:Y:S01]  /*2a80*/  @!P1 LDG.E R199, [R4.64] ;  /* 0x0000000604c79981 */ /* 0x000ee2000c1e1900 */
[----:B------:R-:W-:Y:S01]  /*2a90*/  IMAD.MOV R0, RZ, RZ, -R0 ;  /* 0x000000ffff007224 */ /* 0x000fe200078e0a00 */
[----:B------:R-:W-:Y:S01]  /*2aa0*/  BSSY B0, `(.L_x_75) ;  /* 0x0000122000007945 */ /* 0x000fe20003800000 */
[----:B------:R-:W-:-:S04]  /*2ab0*/  IMAD.WIDE.U32 R244, R26, c[0x0][0x1e8], RZ ;  /* 0x00007a001af47a25 */ /* 0x000fc800078e00ff */
[----:B------:R-:W-:Y:S02]  /*2ac0*/  IMAD R201, R0, c[0x0][0x2b8], R2 ;  /* 0x0000ae0000c97a24 */ /* 0x000fe400078e0202 */
[----:B------:R-:W-:Y:S02]  /*2ad0*/  IMAD R250, R26, c[0x0][0x1ec], R245 ;  /* 0x00007b001afa7a24 */ /* 0x000fe400078e02f5 */
[----:B------:R-:W-:Y:S01]  /*2ae0*/  IMAD.WIDE.U32 R2, R201, c[0x0][0x1e0], RZ ;  /* 0x00007800c9027a25 */ /* 0x000fe200078e00ff */
[----:B------:R-:W-:-:S03]  /*2af0*/  SHF.R.S32.HI R25, RZ, 0x1f, R201 ;  /* 0x0000001fff197819 */ /* 0x000fc600000114c9 */
[----:B------:R-:W-:Y:S02]  /*2b00*/  IMAD R173, R175, -0x50, R13 ;  /* 0xffffffb0afad7824 */ /* 0x000fe400078e020d */
[----:B------:R-:W-:Y:S02]  /*2b10*/  IMAD R0, R25, c[0x0][0x1e0], RZ ;  /* 0x0000780019007a24 */ /* 0x000fe400078e02ff */
[----:B------:R-:W-:Y:S02]  /*2b20*/  IMAD.IADD R24, R173, 0x1, -R242 ;  /* 0x00000001ad187824 */ /* 0x000fe400078e0af2 */
[----:B------:R-:W-:Y:S02]  /*2b30*/  IMAD R0, R201, c[0x0][0x1e4], R0 ;  /* 0x00007900c9007a24 */ /* 0x000fe400078e0200 */
[----:B------:R-:W-:Y:S01]  /*2b40*/  IMAD.WIDE.U32 R248, R26, c[0x0][0x210], RZ ;  /* 0x000084001af87a25 */ /* 0x000fe200078e00ff */
[C---:B------:R-:W-:Y:S02]  /*2b50*/  ISETP.GE.AND P2, PT, R24.reuse, 0x1, PT ;  /* 0x000000011800780c */ /* 0x040fe40003f46270 */
[C---:B------:R-:W-:Y:S01]  /*2b60*/  ISETP.GE.AND P1, PT, R24.reuse, 0x11, PT ;  /* 0x000000111800780c */ /* 0x040fe20003f26270 */
[----:B------:R-:W-:Y:S01]  /*2b70*/  IMAD.IADD R3, R3, 0x1, R0 ;  /* 0x0000000103037824 */ /* 0x000fe200078e0200 */
[----:B------:R-:W-:Y:S01]  /*2b80*/  ISETP.GE.AND P6, PT, R24, 0x21, PT ;  /* 0x000000211800780c */ /* 0x000fe20003fc6270 */
[----:B------:R-:W-:Y:S01]  /*2b90*/  IMAD R252, R26, c[0x0][0x214], R249 ;  /* 0x000085001afc7a24 */ /* 0x000fe200078e02f9 */
[----:B------:R-:W-:-:S02]  /*2ba0*/  ISETP.GE.AND P5, PT, R24, 0x31, PT ;  /* 0x000000311800780c */ /* 0x000fc40003fa6270 */
[----:B---3--:R-:W-:Y:S01]  /*2bb0*/  SHF.R.S32.HI R27, RZ, 0x1f, R199 ;  /* 0x0000001fff1b7819 */ /* 0x008fe200000114c7 */
[----:B------:R-:W-:-:S04]  /*2bc0*/  IMAD.WIDE.U32 R2, R199, c[0x0][0x1f0], R2 ;  /* 0x00007c00c7027a25 */ /* 0x000fc800078e0002 */
[----:B------:R-:W-:Y:S01]  /*2bd0*/  IMAD R0, R27, c[0x0][0x1f0], RZ ;  /* 0x00007c001b007a24 */ /* 0x000fe200078e02ff */
[----:B------:R-:W-:-:S03]  /*2be0*/  IADD3 R2, P0, R2, R244, RZ ;  /* 0x000000f402027210 */ /* 0x000fc60007f1e0ff */
[----:B------:R-:W-:-:S05]  /*2bf0*/  IMAD R0, R199, c[0x0][0x1f4], R0 ;  /* 0x00007d00c7007a24 */ /* 0x000fca00078e0200 */
[----:B------:R-:W-:Y:S02]  /*2c00*/  IADD3.X R3, R250, R3, R0, P0, !PT ;  /* 0x00000003fa037210 */ /* 0x000fe400007fe400 */
[----:B------:R-:W-:-:S04]  /*2c10*/  LEA R0, P0, R2, c[0x0][0x1c8], 0x1 ;  /* 0x0000720002007a11 */ /* 0x000fc800078008ff */
[----:B------:R-:W-:Y:S01]  /*2c20*/  LEA.HI.X R4, R2, c[0x0][0x1cc], R3, 0x1, P0 ;  /* 0x0000730002047a11 */ /* 0x000fe200000f0c03 */
[----:B------:R-:W-:Y:S01]  /*2c30*/  SHFL.IDX PT, R5, R0, 0x1, 0x181f ;  /* 0x00381f0000057f89 */ /* 0x000fe200000e0000 */
[----:B------:R-:W-:-:S03]  /*2c40*/  @P2 ISETP.GE.AND P0, PT, R205, c[0x0][0x1d4], PT ;  /* 0x00007500cd002a0c */ /* 0x000fc60003f06270 */
[----:B------:R-:W1:Y:S04]  /*2c50*/  SHFL.IDX PT, R2, R0, RZ, 0x181f ;  /* 0x00181fff00027589 */ /* 0x000e6800000e0000 */
[----:B------:R-:W3:Y:S04]  /*2c60*/  SHFL.IDX PT, R3, R4, RZ, 0x181f ;  /* 0x00181fff04037589 */ /* 0x000ee800000e0000 */
[----:B------:R-:W5:Y:S04]  /*2c70*/  SHFL.IDX PT, R7, R4, 0x1, 0x181f ;  /* 0x00381f0004077f89 */ /* 0x000f6800000e0000 */
[----:B--2-4-:R-:W2:Y:S04]  /*2c80*/  SHFL.IDX PT, R6, R0, 0x2, 0x181f ;  /* 0x00581f0000067f89 */ /* 0x014ea800000e0000 */
[----:B------:R-:W4:Y:S04]  /*2c90*/  SHFL.IDX PT, R8, R0, 0x3, 0x181f ;  /* 0x00781f0000087f89 */ /* 0x000f2800000e0000 */
[----:B------:R-:W-:Y:S01]  /*2ca0*/  SHFL.IDX PT, R0, R0, 0x4, 0x181f ;  /* 0x00981f0000007f89 */ /* 0x000fe200000e0000 */
[----:B-1----:R-:W-:-:S03]  /*2cb0*/  @P2 LEA R2, P4, R205, R2, 0x1 ;  /* 0x00000002cd022211 */ /* 0x002fc600078808ff */
[----:B------:R-:W1:Y:S01]  /*2cc0*/  SHFL.IDX PT, R11, R4, 0x2, 0x181f ;  /* 0x00581f00040b7f89 */ /* 0x000e6200000e0000 */
[----:B---3--:R-:W-:-:S03]  /*2cd0*/  @P2 LEA.HI.X R3, R205, R3, R132, 0x1, P4 ;  /* 0x00000003cd032211 */ /* 0x008fc600020f0c84 */
[----:B------:R-:W3:Y:S01]  /*2ce0*/  SHFL.IDX PT, R10, R4, 0x3, 0x181f ;  /* 0x00781f00040a7f89 */ /* 0x000ee200000e0000 */
[----:B------:R-:W-:-:S03]  /*2cf0*/  ISETP.GE.AND P4, PT, R24, 0x41, PT ;  /* 0x000000411800780c */ /* 0x000fc60003f86270 */
[----:B------:R4:W1:Y:S04]  /*2d00*/  SHFL.IDX PT, R9, R4, 0x4, 0x181f ;  /* 0x00981f0004097f89 */ /* 0x00086800000e0000 */
[----:B------:R1:W-:Y:S01]  /*2d10*/  @P2 LDGSTS.E.BYPASS.LTC128B.128 [R200+0x2900], [R2.64], !P0 ;  /* 0x0290000002c82fae */ /* 0x0003e2000c101d46 */
[C---:B------:R-:W-:Y:S02]  /*2d20*/  @P1 ISETP.GE.AND P0, PT, R205.reuse, c[0x0][0x1d4], PT ;  /* 0x00007500cd001a0c */ /* 0x040fe40003f06270 */
[----:B-1----:R-:W-:-:S04]  /*2d30*/  @P1 LEA R2, P2, R205, R5, 0x1 ;  /* 0x00000005cd021211 */ /* 0x002fc800078408ff */
[C---:B-----5:R-:W-:Y:S02]  /*2d40*/  @P1 LEA.HI.X R3, R205.reuse, R7, R132, 0x1, P2 ;  /* 0x00000007cd031211 */ /* 0x060fe400010f0c84 */
[----:B--2---:R-:W-:-:S05]  /*2d50*/  @P6 LEA R6, P2, R205, R6, 0x1 ;  /* 0x00000006cd066211 */ /* 0x004fca00078408ff */
[----:B------:R1:W-:Y:S01]  /*2d60*/  @P1 LDGSTS.E.BYPASS.LTC128B.128 [R200+0x3100], [R2.64], !P0 ;  /* 0x0310000002c81fae */ /* 0x0003e2000c101d46 */
[C---:B----4-:R-:W-:Y:S02]  /*2d70*/  @P5 LEA R4, P1, R205.reuse, R8, 0x1 ;  /* 0x00000008cd045211 */ /* 0x050fe400078208ff */
[C-C-:B------:R-:W-:Y:S02]  /*2d80*/  @P6 LEA.HI.X R7, R205.reuse, R11, R132.reuse, 0x1, P2 ;  /* 0x0000000bcd076211 */ /* 0x140fe400010f0c84 */
[C---:B------:R-:W-:Y:S02]  /*2d90*/  @P6 ISETP.GE.AND P2, PT, R205.reuse, c[0x0][0x1d4], PT ;  /* 0x00007500cd006a0c */ /* 0x040fe40003f46270 */
[C---:B---3--:R-:W-:Y:S02]  /*2da0*/  @P5 LEA.HI.X R5, R205.reuse, R10, R132, 0x1, P1 ;  /* 0x0000000acd055211 */ /* 0x048fe400008f0c84 */
[----:B------:R-:W-:-:S09]  /*2db0*/  @P5 ISETP.GE.AND P1, PT, R205, c[0x0][0x1d4], PT ;  /* 0x00007500cd005a0c */ /* 0x000fd20003f26270 */
[----:B------:R2:W-:Y:S04]  /*2dc0*/  @P6 LDGSTS.E.BYPASS.LTC128B.128 [R200+0x3900], [R6.64], !P2 ;  /* 0x0390000006c86fae */ /* 0x0005e8000d101d46 */
[----:B------:R2:W-:Y:S01]  /*2dd0*/  @P5 LDGSTS.E.BYPASS.LTC128B.128 [R200+0x4100], [R4.64], !P1 ;  /* 0x0410000004c85fae */ /* 0x0005e2000c901d46 */
[C---:B-1----:R-:W-:Y:S02]  /*2de0*/  @P4 LEA R2, P0, R205.reuse, R0, 0x1 ;  /* 0x00000000cd024211 */ /* 0x042fe400078008ff */
[----:B------:R-:W-:Y:S02]  /*2df0*/  IADD3 R0, R188, 0x20, RZ ;  /* 0x00000020bc007810 */ /* 0x000fe40007ffe0ff */
[C---:B------:R-:W-:Y:S02]  /*2e00*/  @P4 LEA.HI.X R3, R205.reuse, R9, R132, 0x1, P0 ;  /* 0x00000009cd034211 */ /* 0x040fe400000f0c84 */
[----:B------:R-:W-:-:S13]  /*2e10*/  @P4 ISETP.GE.AND P0, PT, R205, c[0x0][0x1d4], PT ;  /* 0x00007500cd004a0c */ /* 0x000fda0003f06270 */
[----:B------:R1:W-:Y:S01]  /*2e20*/  @P4 LDGSTS.E.BYPASS.LTC128B.128 [R200+0x4900], [R2.64], !P0 ;  /* 0x0490000002c84fae */ /* 0x0003e2000c101d46 */
[----:B------:R-:W-:-:S03]  /*2e30*/  R2P PR, R206, 0x6 ;  /* 0x00000006ce007804 */ /* 0x000fc60000000000 */
[----:B------:R-:W0:Y:S10]  /*2e40*/  LDGDEPBAR ;  /* 0x00000000000079af */ /* 0x000e340000000000 */
[----:B------:R-:W-:-:S02]  /*2e50*/  @P1 IADD3 R0, R188, -0x20, RZ ;  /* 0xffffffe0bc001810 */ /* 0x000fc40007ffe0ff */
[----:B------:R-:W-:-:S04]  /*2e60*/  ISETP.GE.AND P1, PT, R205, c[0x0][0x1d4], PT ;  /* 0x00007500cd007a0c */ /* 0x000fc80003f26270 */
[----:B------:R-:W-:Y:S01]  /*2e70*/  ISETP.LT.OR P6, PT, R24, 0x11, P1 ;  /* 0x000000111800780c */ /* 0x000fe20000fc1670 */
[----:B-1----:R-:W-:Y:S01]  /*2e80*/  IMAD.WIDE.U32 R2, R201, c[0x0][0x208], RZ ;  /* 0x00008200c9027a25 */ /* 0x002fe200078e00ff */
[----:B------:R-:W-:-:S04]  /*2e90*/  DEPBAR.LE SB0, 0x1 ;  /* 0x000080400000791a */ /* 0x000fc80000000000 */
[----:B------:R-:W-:-:S04]  /*2ea0*/  DEPBAR.LE SB0, 0x0 ;  /* 0x000080000000791a */ /* 0x000fc80000000000 */
[----:B------:R-:W-:Y:S06]  /*2eb0*/  BAR.SYNC.DEFER_BLOCKING 0x0 ;  /* 0x0000000000007b1d */ /* 0x000fec0000010000 */
[----:B--2---:R-:W-:Y:S04]  /*2ec0*/  LDSM.16.M88.4 R4, [R194+0x2000] ;  /* 0x00200000c204783b */ /* 0x004fe80000000200 */
[----:B------:R-:W1:Y:S04]  /*2ed0*/  LDSM.16.M88.4 R16, [R188] ;  /* 0x00000000bc10783b */ /* 0x000e680000000200 */
[----:B------:R-:W2:Y:S04]  /*2ee0*/  LDSM.16.M88.4 R12, [R188+0x800] ;  /* 0x00080000bc0c783b */ /* 0x000ea80000000200 */
[----:B------:R-:W3:Y:S04]  /*2ef0*/  LDSM.16.M88.4 R20, [R188+0x1000] ;  /* 0x00100000bc14783b */ /* 0x000ee80000000200 */
[----:B------:R-:W4:Y:S04]  /*2f00*/  LDSM.16.M88.4 R28, [R188+0x1800] ;  /* 0x00180000bc1c783b */ /* 0x000f280000000200 */
[----:B------:R-:W5:Y:S04]  /*2f10*/  LDSM.16.M88.4 R32, [R188+0x2000] ;  /* 0x00200000bc20783b */ /* 0x000f680000000200 */
[----:B------:R-:W4:Y:S04]  /*2f20*/  LDSM.16.M88.4 R8, [R194] ;  /* 0x00000000c208783b */ /* 0x000f280000000200 */
[----:B------:R-:W-:Y:S04]  /*2f30*/  LDSM.16.M88.4 R40, [R0+0x1000] ;  /* 0x001000000028783b */ /* 0x000fe80000000200 */
[----:B------:R-:W-:Y:S04]  /*2f40*/  LDSM.16.M88.4 R36, [R0+0x1800] ;  /* 0x001800000024783b */ /* 0x000fe80000000200 */
[----:B------:R-:W-:Y:S04]  /*2f50*/  LDSM.16.M88.4 R68, [R0] ;  /* 0x000000000044783b */ /* 0x000fe80000000200 */
[----:B------:R-:W-:Y:S01]  /*2f60*/  LDSM.16.M88.4 R64, [R0+0x800] ;  /* 0x000800000040783b */ /* 0x000fe20000000200 */
[C---:B-1----:R-:W-:Y:S08]  /*2f70*/  HMMA.16816.F32.BF16 R44, R4.reuse, R16, RZ ;  /* 0x00000010042c723c */ /* 0x042ff000000418ff */
[C---:B--2---:R-:W-:Y:S08]  /*2f80*/  HMMA.16816.F32.BF16 R48, R4.reuse, R12, RZ ;  /* 0x0000000c0430723c */ /* 0x044ff000000418ff */
[C---:B---3--:R-:W-:Y:S08]  /*2f90*/  HMMA.16816.F32.BF16 R52, R4.reuse, R20, RZ ;  /* 0x000000140434723c */ /* 0x048ff000000418ff */
[C---:B----4-:R-:W-:Y:S08]  /*2fa0*/  HMMA.16816.F32.BF16 R56, R4.reuse, R28, RZ ;  /* 0x0000001c0438723c */ /* 0x050ff000000418ff */
[C---:B-----5:R-:W-:Y:S08]  /*2fb0*/  HMMA.16816.F32.BF16 R60, R4.reuse, R32, RZ ;  /* 0x00000020043c723c */ /* 0x060ff000000418ff */
[C---:B------:R-:W-:Y:S08]  /*2fc0*/  HMMA.16816.F32.BF16 R72, R4.reuse, R18, RZ ;  /* 0x000000120448723c */ /* 0x040ff000000418ff */
[C---:B------:R-:W-:Y:S08]  /*2fd0*/  HMMA.16816.F32.BF16 R92, R4.reuse, R14, RZ ;  /* 0x0000000e045c723c */ /* 0x040ff000000418ff */
[C---:B------:R-:W-:Y:S08]  /*2fe0*/  HMMA.16816.F32.BF16 R96, R4.reuse, R22, RZ ;  /* 0x000000160460723c */ /* 0x040ff000000418ff */
[C---:B------:R-:W-:Y:S08]  /*2ff0*/  HMMA.16816.F32.BF16 R104, R4.reuse, R30, RZ ;  /* 0x0000001e0468723c */ /* 0x040ff000000418ff */
[----:B------:R-:W-:Y:S07]  /*3000*/  HMMA.16816.F32.BF16 R112, R4, R34, RZ ;  /* 0x000000220470723c */ /* 0x000fee00000418ff */
[----:B------:R-:W-:Y:S01]  /*3010*/  IMAD R4, R25, c[0x0][0x208], RZ ;  /* 0x0000820019047a24 */ /* 0x000fe200078e02ff */
[----:B------:R-:W-:Y:S01]  /*3020*/  HMMA.16816.F32.BF16 R116, R8, R16, RZ ;  /* 0x000000100874723c */ /* 0x000fe200000418ff */
[----:B------:R-:W-:-:S02]  /*3030*/  IMAD R5, R27, c[0x0][0x218], RZ ;  /* 0x000086001b057a24 */ /* 0x000fc400078e02ff */
[----:B------:R-:W-:Y:S02]  /*3040*/  IMAD R4, R201, c[0x0][0x20c], R4 ;  /* 0x00008300c9047a24 */ /* 0x000fe400078e0204 */
[----:B------:R-:W-:Y:S02]  /*3050*/  IMAD R5, R199, c[0x0][0x21c], R5 ;  /* 0x00008700c7057a24 */ /* 0x000fe400078e0205 */
[----:B------:R-:W-:Y:S01]  /*3060*/  IMAD.IADD R3, R3, 0x1, R4 ;  /* 0x0000000103037824 */ /* 0x000fe200078e0204 */
[----:B------:R-:W-:Y:S03]  /*3070*/  HMMA.16816.F32.BF16 R128, R8, R18, RZ ;  /* 0x000000120880723c */ /* 0x000fe600000418ff */
[----:B------:R-:W-:-:S05]  /*3080*/  IMAD.WIDE.U32 R2, R199, c[0x0][0x218], R2 ;  /* 0x00008600c7027a25 */ /* 0x000fca00078e0002 */
[----:B------:R-:W-:Y:S01]  /*3090*/  IADD3 R4, P0, R2, R248, RZ ;  /* 0x000000f802047210 */ /* 0x000fe20007f1e0ff */
[----:B------:R-:W-:Y:S03]  /*30a0*/  HMMA.16816.F32.BF16 R140, R8, R12, RZ ;  /* 0x0000000c088c723c */ /* 0x000fe600000418ff */
[----:B------:R-:W-:Y:S02]  /*30b0*/  IADD3.X R3, R252, R3, R5, P0, !PT ;  /* 0x00000003fc037210 */ /* 0x000fe400007fe405 */
[----:B------:R-:W-:-:S03]  /*30c0*/  LEA R2, P0, R4, c[0x0][0x1f8], 0x1 ;  /* 0x00007e0004027a11 */ /* 0x000fc600078008ff */
[----:B------:R-:W-:Y:S01]  /*30d0*/  HMMA.16816.F32.BF16 R120, R8, R14, RZ ;  /* 0x0000000e0878723c */ /* 0x000fe200000418ff */
[----:B------:R-:W-:Y:S01]  /*30e0*/  LEA.HI.X R5, R4, c[0x0][0x1fc], R3, 0x1, P0 ;  /* 0x00007f0004057a11 */ /* 0x000fe200000f0c03 */
[----:B------:R-:W-:Y:S01]  /*30f0*/  SHFL.IDX PT, R6, R2, 0x2, 0x181f ;  /* 0x00581f0002067f89 */ /* 0x000fe200000e0000 */
[----:B------:R-:W-:-:S03]  /*3100*/  ISETP.LT.OR P0, PT, R24, 0x1, P1 ;  /* 0x000000011800780c */ /* 0x000fc60000f01670 */
[----:B------:R-:W-:Y:S02]  /*3110*/  SHFL.IDX PT, R3, R2, RZ, 0x181f ;  /* 0x00181fff02037589 */ /* 0x000fe400000e0000 */
[C---:B------:R-:W-:Y:S02]  /*3120*/  HMMA.16816.F32.BF16 R108, R8.reuse, R20, RZ ;  /* 0x00000014086c723c */ /* 0x040fe400000418ff */
[----:B------:R-:W1:Y:S04]  /*3130*/  SHFL.IDX PT, R4, R2, 0x1, 0x181f ;  /* 0x00381f0002047f89 */ /* 0x000e6800000e0000 */
[----:B------:R-:W-:Y:S01]  /*3140*/  SHFL.IDX PT, R7, R5, RZ, 0x181f ;  /* 0x00181fff05077589 */ /* 0x000fe200000e0000 */
[C---:B------:R-:W-:Y:S01]  /*3150*/  SHF.L.U64.HI R20, R205.reuse, 0x1, R132 ;  /* 0x00000001cd147819 */ /* 0x040fe20000010284 */
[C---:B------:R-:W-:Y:S02]  /*3160*/  HMMA.16816.F32.BF16 R124, R8.reuse, R22, RZ ;  /* 0x00000016087c723c */ /* 0x040fe400000418ff */
[----:B------:R-:W2:Y:S04]  /*3170*/  LDSM.16.M88.4 R12, [R197+0x2000] ;  /* 0x00200000c50c783b */ /* 0x000ea80000000200 */
[----:B------:R-:W-:Y:S01]  /*3180*/  SHFL.IDX PT, R18, R2, 0x3, 0x181f ;  /* 0x00781f0002127f89 */ /* 0x000fe200000e0000 */
[----:B------:R-:W-:Y:S01]  /*3190*/  IMAD.SHL.U32 R23, R205, 0x2, RZ ;  /* 0x00000002cd177824 */ /* 0x000fe200078e00ff */
[C---:B------:R-:W-:Y:S02]  /*31a0*/  HMMA.16816.F32.BF16 R100, R8.reuse, R28, RZ ;  /* 0x0000001c0864723c */ /* 0x040fe400000418ff */
[----:B------:R-:W-:Y:S04]  /*31b0*/  SHFL.IDX PT, R22, R5, 0x3, 0x181f ;  /* 0x00781f0005167f89 */ /* 0x000fe800000e0000 */
[----:B------:R1:W-:Y:S02]  /*31c0*/  SHFL.IDX PT, R19, R2, 0x4, 0x181f ;  /* 0x00981f0002137f89 */ /* 0x0003e400000e0000 */
[C---:B------:R-:W-:Y:S02]  /*31d0*/  HMMA.16816.F32.BF16 R136, R8.reuse, R30, RZ ;  /* 0x0000001e0888723c */ /* 0x040fe400000418ff */
[----:B------:R-:W-:Y:S04]  /*31e0*/  LDSM.16.M88.4 R28, [R0+0x2000] ;  /* 0x00200000001c783b */ /* 0x000fe80000000200 */
[----:B------:R-:W-:Y:S02]  /*31f0*/  SHFL.IDX PT, R21, R5, 0x4, 0x181f ;  /* 0x00981f0005157f89 */ /* 0x000fe400000e0000 */
[C---:B------:R-:W-:Y:S08]  /*3200*/  HMMA.16816.F32.BF16 R88, R8.reuse, R32, RZ ;  /* 0x000000200858723c */ /* 0x040ff000000418ff */
[----:B------:R-:W-:Y:S01]  /*3210*/  HMMA.16816.F32.BF16 R84, R8, R34, RZ ;  /* 0x000000220854723c */ /* 0x000fe200000418ff */
[----:B------:R-:W3:Y:S04]  /*3220*/  SHFL.IDX PT, R11, R5, 0x1, 0x181f ;  /* 0x00381f00050b7f89 */ /* 0x000ee800000e0000 */
[----:B------:R-:W4:Y:S01]  /*3230*/  SHFL.IDX PT, R10, R5, 0x2, 0x181f ;  /* 0x00581f00050a7f89 */ /* 0x000f2200000e0000 */
[----:B-1----:R-:W-:-:S02]  /*3240*/  IADD3 R2, P5, R4, R23, RZ ;  /* 0x0000001704027210 */ /* 0x002fc40007fbe0ff */
[-C--:B------:R-:W-:Y:S01]  /*3250*/  IADD3 R8, P4, R3, R23.reuse, RZ ;  /* 0x0000001703087210 */ /* 0x080fe20007f9e0ff */
[C---:B--2---:R-:W-:Y:S04]  /*3260*/  HMMA.16816.F32.BF16 R32, R12.reuse, R40, R52 ;  /* 0x000000280c20723c */ /* 0x044fe80000041834 */
[--C-:B------:R-:W-:Y:S01]  /*3270*/  IMAD.X R9, R7, 0x1, R20.reuse, P4 ;  /* 0x0000000107097824 */ /* 0x100fe200020e0614 */
[----:B------:R-:W-:Y:S02]  /*3280*/  IADD3 R16, P4, R6, R23, RZ ;  /* 0x0000001706107210 */ /* 0x000fe40007f9e0ff */
[----:B------:R-:W1:Y:S01]  /*3290*/  LDSM.16.M88.4 R4, [R197] ;  /* 0x00000000c504783b */ /* 0x000e620000000200 */
[----:B------:R-:W-:Y:S03]  /*32a0*/  HMMA.16816.F32.BF16 R164, R12, R36, R56 ;  /* 0x000000240ca4723c */ /* 0x000fe60000041838 */
[----:B------:R-:W-:Y:S01]  /*32b0*/  @!PT LDS RZ, [RZ] ;  /* 0x00000000fffff984 */ /* 0x000fe20000000800 */
[----:B------:R-:W-:Y:S01]  /*32c0*/  @!PT LDS RZ, [RZ] ;  /* 0x00000000fffff984 */ /* 0x000fe20000000800 */
[----:B------:R-:W-:Y:S01]  /*32d0*/  @!PT LDS RZ, [RZ] ;  /* 0x00000000fffff984 */ /* 0x000fe20000000800 */
[----:B------:R2:W-:Y:S01]  /*32e0*/  LDGSTS.E.BYPASS.LTC128B.128 [R200+0x100], [R8.64], !P0 ;  /* 0x0010000008c87fae */ /* 0x0005e2000c101d46 */
[----:B---3--:R-:W-:Y:S01]  /*32f0*/  IMAD.X R3, R11, 0x1, R20, P5 ;  /* 0x000000010b037824 */ /* 0x008fe200028e0614 */
[----:B------:R-:W-:-:S03]  /*3300*/  ISETP.LT.OR P5, PT, R24, 0x21, P1 ;  /* 0x000000211800780c */ /* 0x000fc60000fa1670 */
[C---:B------:R-:W-:Y:S01]  /*3310*/  HMMA.16816.F32.BF16 R168, R12.reuse, R28, R60 ;  /* 0x0000001c0ca8723c */ /* 0x040fe2000004183c */
[--C-:B----4-:R-:W-:Y:S01]  /*3320*/  IMAD.X R17, R10, 0x1, R20.reuse, P4 ;  /* 0x000000010a117824 */ /* 0x110fe200020e0614 */
[-C--:B------:R-:W-:Y:S01]  /*3330*/  IADD3 R10, P0, R18, R23.reuse, RZ ;  /* 0x00000017120a7210 */ /* 0x080fe20007f1e0ff */
[----:B------:R3:W-:Y:S01]  /*3340*/  LDGSTS.E.BYPASS.LTC128B.128 [R200+0x900], [R2.64], !P6 ;  /* 0x0090000002c87fae */ /* 0x0007e2000f101d46 */
[C---:B------:R-:W-:Y:S02]  /*3350*/  ISETP.LT.OR P4, PT, R24.reuse, 0x31, P1 ;  /* 0x000000311800780c */ /* 0x040fe40000f81670 */
[----:B------:R-:W-:Y:S01]  /*3360*/  ISETP.LT.OR P1, PT, R24, 0x41, P1 ;  /* 0x000000411800780c */ /* 0x000fe20000f21670 */
[----:B------:R-:W-:Y:S01]  /*3370*/  IMAD.X R11, R22, 0x1, R20, P0 ;  /* 0x00000001160b7824 */ /* 0x000fe200000e0614 */
[C---:B------:R-:W-:Y:S02]  /*3380*/  HMMA.16816.F32.BF16 R80, R12.reuse, R68, R44 ;  /* 0x000000440c50723c */ /* 0x040fe4000004182c */
[----:B------:R4:W-:Y:S06]  /*3390*/  LDGSTS.E.BYPASS.LTC128B.128 [R200+0x1100], [R16.64], !P5 ;  /* 0x0110000010c87fae */ /* 0x0009ec000e901d46 */
[----:B------:R-:W-:Y:S01]  /*33a0*/  HMMA.16816.F32.BF16 R76, R12, R64, R48 ;  /* 0x000000400c4c723c */ /* 0x000fe20000041830 */
[----:B------:R5:W-:Y:S01]  /*33b0*/  LDGSTS.E.BYPASS.LTC128B.128 [R200+0x1900], [R10.64], !P4 ;  /* 0x019000000ac87fae */ /* 0x000be2000e101d46 */
[----:B--2---:R-:W-:-:S05]  /*33c0*/  IADD3 R8, P0, R19, R23, RZ ;  /* 0x0000001713087210 */ /* 0x004fca0007f1e0ff */
[----:B------:R-:W-:Y:S01]  /*33d0*/  IMAD.X R9, R21, 0x1, R20, P0 ;  /* 0x0000000115097824 */ /* 0x000fe200000e0614 */
[----:B------:R-:W-:Y:S01]  /*33e0*/  HMMA.16816.F32.BF16 R72, R12, R70, R72 ;  /* 0x000000460c48723c */ /* 0x000fe20000041848 */
[----:B------:R-:W-:-:S03]  /*33f0*/  ISETP.GT.AND P0, PT, R172, 0x4f, PT ;  /* 0x0000004fac00780c */ /* 0x000fc60003f04270 */
[----:B------:R5:W-:Y:S01]  /*3400*/  LDGSTS.E.BYPASS.LTC128B.128 [R200+0x2100], [R8.64], !P1 ;  /* 0x0210000008c87fae */ /* 0x000be2000c901d46 */
[----:B---3--:R-:W-:Y:S01]  /*3410*/  IMAD.MOV.U32 R2, RZ, RZ, 0x40 ;  /* 0x00000040ff027424 */ /* 0x008fe200078e00ff */
[----:B------:R-:W-:Y:S02]  /*3420*/  ISETP.GT.AND P1, PT, R175, R241, PT ;  /* 0x000000f1af00720c */ /* 0x000fe40003f24270 */
[----:B------:R-:W-:Y:S01]  /*3430*/  HMMA.16816.F32.BF16 R24, R12, R66, R92 ;  /* 0x000000420c18723c */ /* 0x000fe2000004185c */
[----:B------:R-:W0:Y:S01]  /*3440*/  LDGDEPBAR ;  /* 0x00000000000079af */ /* 0x000e220000000000 */
[----:B------:R-:W-:-:S03]  /*3450*/  SEL R2, R2, 0xffffffc0, !P2 ;  /* 0xffffffc002027807 */ /* 0x000fc60005000000 */
[----:B----4-:R-:W-:Y:S02]  /*3460*/  LDSM.16.M88.4 R16, [R195+0x2000] ;  /* 0x00200000c310783b */ /* 0x010fe40000000200 */
[----:B------:R-:W-:Y:S01]  /*3470*/  IMAD.IADD R3, R188, 0x1, R2 ;  /* 0x00000001bc037824 */ /* 0x000fe200078e0202 */
[----:B------:R-:W-:Y:S01]  /*3480*/  HMMA.16816.F32.BF16 R156, R12, R42, R96 ;  /* 0x0000002a0c9c723c */ /* 0x000fe20000041860 */
[----:B------:R-:W-:-:S03]  /*3490*/  IMAD.IADD R189, R2, 0x1, R0 ;  /* 0x0000000102bd7824 */ /* 0x000fc600078e0200 */
[----:B------:R-:W-:Y:S04]  /*34a0*/  LDSM.16.M88.4 R56, [R3+0x800] ;  /* 0x000800000338783b */ /* 0x000fe80000000200 */
[----:B------:R-:W2:Y:S01]  /*34b0*/  LDSM.16.M88.4 R52, [R3+0x1000] ;  /* 0x001000000334783b */ /* 0x000ea20000000200 */
[C---:B------:R-:W-:Y:S03]  /*34c0*/  HMMA.16816.F32.BF16 R152, R12.reuse, R38, R104 ;  /* 0x000000260c98723c */ /* 0x040fe60000041868 */
[----:B------:R-:W3:Y:S04]  /*34d0*/  LDSM.16.M88.4 R60, [R3] ;  /* 0x00000000033c783b */ /* 0x000ee80000000200 */
[----:B------:R-:W-:Y:S01]  /*34e0*/  LDSM.16.M88.4 R48, [R3+0x1800] ;  /* 0x001800000330783b */ /* 0x000fe20000000200 */
[----:B------:R-:W-:Y:S03]  /*34f0*/  HMMA.16816.F32.BF16 R112, R12, R30, R112 ;  /* 0x0000001e0c70723c */ /* 0x000fe60000041870 */
[----:B------:R-:W4:Y:S04]  /*3500*/  LDSM.16.M88.4 R12, [R195] ;  /* 0x00000000c30c783b */ /* 0x000f280000000200 */
[----:B------:R-:W2:Y:S01]  /*3510*/  LDSM.16.M88.4 R44, [R3+0x2000] ;  /* 0x00200000032c783b */ /* 0x000ea20000000200 */
[C---:B-1----:R-:W-:Y:S03]  /*3520*/  HMMA.16816.F32.BF16 R116, R4.reuse, R68, R116 ;  /* 0x000000440474723c */ /* 0x042fe60000041874 */
[----:B-----5:R-:W-:Y:S05]  /*3530*/  LDSM.16.M88.4 R8, [R196] ;  /* 0x00000000c408783b */ /* 0x020fea0000000200 */
[C---:B------:R-:W-:Y:S08]  /*3540*/  HMMA.16816.F32.BF16 R140, R4.reuse, R64, R140 ;  /* 0x00000040048c723c */ /* 0x040ff0000004188c */
[C---:B------:R-:W-:Y:S08]  /*3550*/  HMMA.16816.F32.BF16 R68, R4.reuse, R70, R128 ;  /* 0x000000460444723c */ /* 0x040ff00000041880 */
[C---:B------:R-:W-:Y:S08]  /*3560*/  HMMA.16816.F32.BF16 R64, R4.reuse, R66, R120 ;  /* 0x000000420440723c */ /* 0x040ff00000041878 */
[C---:B------:R-:W-:Y:S08]  /*3570*/  HMMA.16816.F32.BF16 R144, R4.reuse, R40, R108 ;  /* 0x000000280490723c */ /* 0x040ff0000004186c */
[C---:B------:R-:W-:Y:S01]  /*3580*/  HMMA.16816.F32.BF16 R124, R4.reuse, R42, R124 ;  /* 0x0000002a047c723c */ /* 0x040fe2000004187c */
[----:B------:R-:W-:Y:S07]  /*3590*/  LDSM.16.M88.4 R40, [R189] ;  /* 0x00000000bd28783b */ /* 0x000fee0000000200 */
[C---:B------:R-:W-:Y:S08]  /*35a0*/  HMMA.16816.F32.BF16 R148, R4.reuse, R36, R100 ;  /* 0x000000240494723c */ /* 0x040ff00000041864 */
[C---:B------:R-:W-:Y:S01]  /*35b0*/  HMMA.16816.F32.BF16 R136, R4.reuse, R38, R136 ;  /* 0x000000260488723c */ /* 0x040fe20000041888 */
[----:B------:R-:W-:Y:S07]  /*35c0*/  LDSM.16.M88.4 R36, [R189+0x800] ;  /* 0x00080000bd24783b */ /* 0x000fee0000000200 */
[C---:B------:R-:W-:Y:S08]  /*35d0*/  HMMA.16816.F32.BF16 R160, R4.reuse, R28, R88 ;  /* 0x0000001c04a0723c */ /* 0x040ff00000041858 */
[----:B------:R-:W-:Y:S01]  /*35e0*/  HMMA.16816.F32.BF16 R132, R4, R30, R84 ;  /* 0x0000001e0484723c */ /* 0x000fe20000041854 */
[----:B------:R-:W1:Y:S04]  /*35f0*/  LDSM.16.M88.4 R4, [R196+0x2000] ;  /* 0x00200000c404783b */ /* 0x000e680000000200 */
[----:B------:R-:W5:Y:S03]  /*3600*/  LDSM.16.M88.4 R28, [R189+0x1800] ;  /* 0x00180000bd1c783b */ /* 0x000f660000000200 */
[C---:B--2---:R-:W-:Y:S01]  /*3610*/  HMMA.16816.F32.BF16 R108, R16.reuse, R52, R32 ;  /* 0x00000034106c723c */ /* 0x044fe20000041820 */
[----:B------:R-:W2:Y:S07]  /*3620*/  LDSM.16.M88.4 R32, [R189+0x1000] ;  /* 0x00100000bd20783b */ /* 0x000eae0000000200 */
[----:B------:R-:W-:Y:S01]  /*3630*/  HMMA.16816.F32.BF16 R92, R16, R58, R24 ;  /* 0x0000003a105c723c */ /* 0x000fe20000041818 */
[----:B------:R-:W1:Y:S01]  /*3640*/  LDSM.16.M88.4 R24, [R189+0x2000] ;  /* 0x00200000bd18783b */ /* 0x000e620000000200 */
[----:B------:R-:W-:-:S06]  /*3650*/  DEPBAR.LE SB0, 0x0 ;  /* 0x000080000000791a */ /* 0x000fcc0000000000 */
[C---:B---3--:R-:W-:Y:S08]  /*3660*/  HMMA.16816.F32.BF16 R96, R16.reuse, R62, R72 ;  /* 0x0000003e1060723c */ /* 0x048ff00000041848 */
[----:B------:R-:W-:Y:S08]  /*3670*/  HMMA.16816.F32.BF16 R120, R16, R56, R76 ;  /* 0x000000381078723c */ /* 0x000ff0000004184c */
[----:B----4-:R-:W-:Y:S08]  /*3680*/  HMMA.16816.F32.BF16 R72, R12, R62, R68 ;  /* 0x0000003e0c48723c */ /* 0x010ff00000041844 */
[-C--:B------:R-:W-:Y:S08]  /*3690*/  HMMA.16816.F32.BF16 R128, R16, R60.reuse, R80 ;  /* 0x0000003c1080723c */ /* 0x080ff00000041850 */
[C---:B------:R-:W-:Y:S08]  /*36a0*/  HMMA.16816.F32.BF16 R76, R12.reuse, R60, R116 ;  /* 0x0000003c0c4c723c */ /* 0x040ff00000041874 */
[C---:B------:R-:W-:Y:S08]  /*36b0*/  HMMA.16816.F32.BF16 R68, R12.reuse, R56, R140 ;  /* 0x000000380c44723c */ /* 0x040ff0000004188c */
[----:B------:R-:W-:Y:S08]  /*36c0*/  HMMA.16816.F32.BF16 R64, R12, R58, R64 ;  /* 0x0000003a0c40723c */ /* 0x000ff00000041840 */
[----:B------:R-:W-:Y:S08]  /*36d0*/  HMMA.16816.F32.BF16 R88, R16, R54, R156 ;  /* 0x000000361058723c */ /* 0x000ff0000004189c */
[C---:B------:R-:W-:Y:S08]  /*36e0*/  HMMA.16816.F32.BF16 R60, R12.reuse, R52, R144 ;  /* 0x000000340c3c723c */ /* 0x040ff00000041890 */
[----:B------:R-:W-:Y:S08]  /*36f0*/  HMMA.16816.F32.BF16 R56, R12, R54, R124 ;  /* 0x000000360c38723c */ /* 0x000ff0000004187c */
[C---:B------:R-:W-:Y:S08]  /*3700*/  HMMA.16816.F32.BF16 R104, R16.reuse, R48, R164 ;  /* 0x000000301068723c */ /* 0x040ff000000418a4 */
[----:B------:R-:W-:Y:S08]  /*3710*/  HMMA.16816.F32.BF16 R84, R16, R50, R152 ;  /* 0x000000321054723c */ /* 0x000ff00000041898 */
[----:B------:R-:W-:Y:S08]  /*3720*/  HMMA.16816.F32.BF16 R52, R12, R48, R148 ;  /* 0x000000300c34723c */ /* 0x000ff00000041894 */
[C---:B------:R-:W-:Y:S08]  /*3730*/  HMMA.16816.F32.BF16 R100, R16.reuse, R44, R168 ;  /* 0x0000002c1064723c */ /* 0x040ff000000418a8 */
[----:B------:R-:W-:Y:S08]  /*3740*/  HMMA.16816.F32.BF16 R80, R16, R46, R112 ;  /* 0x0000002e1050723c */ /* 0x000ff00000041870 */
[C---:B------:R-:W-:Y:S08]  /*3750*/  HMMA.16816.F32.BF16 R48, R12.reuse, R50, R136 ;  /* 0x000000320c30723c */ /* 0x040ff00000041888 */
[C---:B------:R-:W-:Y:S08]  /*3760*/  HMMA.16816.F32.BF16 R16, R12.reuse, R44, R160 ;  /* 0x0000002c0c10723c */ /* 0x040ff000000418a0 */
[----:B------:R-:W-:Y:S08]  /*3770*/  HMMA.16816.F32.BF16 R12, R12, R46, R132 ;  /* 0x0000002e0c0c723c */ /* 0x000ff00000041884 */
[C---:B-1----:R-:W-:Y:S08]  /*3780*/  HMMA.16816.F32.BF16 R112, R4.reuse, R42, R96 ;  /* 0x0000002a0470723c */ /* 0x042ff00000041860 */
[C---:B-----5:R-:W-:Y:S08]  /*3790*/  HMMA.16816.F32.BF16 R132, R4.reuse, R28, R104 ;  /* 0x0000001c0484723c */ /* 0x060ff00000041868 */
[----:B------:R-:W-:Y:S08]  /*37a0*/  HMMA.16816.F32.BF16 R96, R4, R30, R84 ;  /* 0x0000001e0460723c */ /* 0x000ff00000041854 */
[C---:B------:R-:W-:Y:S08]  /*37b0*/  HMMA.16816.F32.BF16 R52, R8.reuse, R28, R52 ;  /* 0x0000001c0834723c */ /* 0x040ff00000041834 */
[----:B------:R-:W-:Y:S08]  /*37c0*/  HMMA.16816.F32.BF16 R48, R8, R30, R48 ;  /* 0x0000001e0830723c */ /* 0x000ff00000041830 */
[C---:B--2---:R-:W-:Y:S08]  /*37d0*/  HMMA.16816.F32.BF16 R124, R4.reuse, R32, R108 ;  /* 0x00000020047c723c */ /* 0x044ff0000004186c */
[C---:B------:R-:W-:Y:S08]  /*37e0*/  HMMA.16816.F32.BF16 R100, R4.reuse, R24, R100 ;  /* 0x000000180464723c */ /* 0x040ff00000041864 */
[----:B------:R-:W-:Y:S08]  /*37f0*/  HMMA.16816.F32.BF16 R44, R4, R26, R80 ;  /* 0x0000001a042c723c */ /* 0x000ff00000041850 */
[----:B------:R-:W-:Y:S08]  /*3800*/  HMMA.16816.F32.BF16 R28, R8, R24, R16 ;  /* 0x00000018081c723c */ /* 0x000ff00000041810 */
        /* <DEDUP_REMOVED lines=12> */
[----:B------:R-:W-:Y:S01]  /*38d0*/  @!UPT UIADD3 URZ, URZ, URZ, URZ ;  /* 0x0000003f3f3ff290 */ /* 0x000fe2000fffe03f */
[----:B------:R-:W-:Y:S11]  /*38e0*/  @!P1 BRA `(.L_x_76) ;  /* 0x000003d000009947 */ /* 0x000ff60003800000 */
[----:B------:R-:W-:Y:S01]  /*38f0*/  IADD3 R2, R172, R174, R243 ;  /* 0x000000aeac027210 */ /* 0x000fe20007ffe0f3 */
[----:B------:R-:W-:-:S03]  /*3900*/  IMAD.MOV.U32 R199, RZ, RZ, RZ ;  /* 0x000000ffffc77224 */ /* 0x000fc600078e00ff */
[----:B------:R-:W-:-:S05]  /*3910*/  IADD3 R2, R2, -0x50, RZ ;  /* 0xffffffb002027810 */ /* 0x000fca0007ffe0ff */
[----:B------:R-:W-:-:S04]  /*3920*/  @P3 IMAD.HI.U32 R3, R2, c[0x0][0x2bc], RZ ;  /* 0x0000af0002033a27 */ /* 0x000fc800078e00ff */
[----:B------:R-:W-:Y:S01]  /*3930*/  IMAD.MOV.U32 R0, RZ, RZ, R2 ;  /* 0x000000ffff007224 */ /* 0x000fe200078e0002 */
[----:B------:R-:W-:-:S04]  /*3940*/  @P3 SHF.R.U32.HI R0, RZ, c[0x0][0x2c0], R3 ;  /* 0x0000b000ff003a19 */ /* 0x000fc80000011603 */
[----:B------:R-:W-:-:S04]  /*3950*/  @!P0 IADD3 R3, P1, R0, R246, RZ ;  /* 0x000000f600038210 */ /* 0x000fc80007f3e0ff */
[----:B------:R-:W-:Y:S02]  /*3960*/  @!P0 LEA.HI.X.SX32 R5, R0, R251, 0x1, P1 ;  /* 0x000000fb00058211 */ /* 0x000fe400008f0eff */
[----:B------:R-:W-:-:S04]  /*3970*/  @!P0 LEA R4, P1, R3, c[0x0][0x2a0], 0x2 ;  /* 0x0000a80003048a11 */ /* 0x000fc800078210ff */
[----:B------:R-:W-:-:S05]  /*3980*/  @!P0 LEA.HI.X R5, R3, c[0x0][0x2a4], R5, 0x2, P1 ;  /* 0x0000a90003058a11 */ /* 0x000fca00008f1405 */
[----:B------:R-:W2:Y:S01]  /*3990*/  @!P0 LDG.E R199, [R4.64] ;  /* 0x0000000604c78981 */ /* 0x000ea2000c1e1900 */
[----:B------:R-:W-:-:S04]  /*39a0*/  IMAD.MOV R0, RZ, RZ, -R0 ;  /* 0x000000ffff007224 */ /* 0x000fc800078e0a00 */
[----:B------:R-:W-:-:S04]  /*39b0*/  IMAD R201, R0, c[0x0][0x2b8], R2 ;  /* 0x0000ae0000c97a24 */ /* 0x000fc800078e0202 */
[----:B------:R-:W-:Y:S01]  /*39c0*/  IMAD.WIDE.U32 R2, R201, c[0x0][0x1e0], RZ ;  /* 0x00007800c9027a25 */ /* 0x000fe200078e00ff */
[----:B------:R-:W-:-:S05]  /*39d0*/  SHF.R.S32.HI R0, RZ, 0x1f, R201 ;  /* 0x0000001fff007819 */ /* 0x000fca00000114c9 */
[----:B------:R-:W-:-:S04]  /*39e0*/  IMAD R0, R0, c[0x0][0x1e0], RZ ;  /* 0x0000780000007a24 */ /* 0x000fc800078e02ff */
[----:B------:R-:W-:-:S04]  /*39f0*/  IMAD R0, R201, c[0x0][0x1e4], R0 ;  /* 0x00007900c9007a24 */ /* 0x000fc800078e0200 */
[----:B------:R-:W-:Y:S01]  /*3a00*/  IMAD.IADD R3, R3, 0x1, R0 ;  /* 0x0000000103037824 */ /* 0x000fe200078e0200 */
[----:B--2---:R-:W-:-:S03]  /*3a10*/  SHF.R.S32.HI R0, RZ, 0x1f, R199 ;  /* 0x0000001fff007819 */ /* 0x004fc600000114c7 */
[----:B------:R-:W-:-:S04]  /*3a20*/  IMAD.WIDE.U32 R2, R199, c[0x0][0x1f0], R2 ;  /* 0x00007c00c7027a25 */ /* 0x000fc800078e0002 */
[----:B------:R-:W-:Y:S01]  /*3a30*/  IMAD R0, R0, c[0x0][0x1f0], RZ ;  /* 0x00007c0000007a24 */ /* 0x000fe200078e02ff */
[----:B------:R-:W-:-:S03]  /*3a40*/  IADD3 R2, P2, R244, R2, RZ ;  /* 0x00000002f4027210 */ /* 0x000fc60007f5e0ff */
[----:B------:R-:W-:Y:S01]  /*3a50*/  IMAD R4, R199, c[0x0][0x1f4], R0 ;  /* 0x00007d00c7047a24 */ /* 0x000fe200078e0200 */
[----:B------:R-:W-:-:S04]  /*3a60*/  LEA R0, P1, R2, c[0x0][0x1c8], 0x1 ;  /* 0x0000720002007a11 */ /* 0x000fc800078208ff */
[----:B------:R-:W-:-:S04]  /*3a70*/  IADD3.X R3, R250, R3, R4, P2, !PT ;  /* 0x00000003fa037210 */ /* 0x000fc800017fe404 */
[----:B------:R-:W-:Y:S01]  /*3a80*/  LEA.HI.X R4, R2, c[0x0][0x1cc], R3, 0x1, P1 ;  /* 0x0000730002047a11 */ /* 0x000fe200008f0c03 */
[----:B------:R-:W-:Y:S05]  /*3a90*/  BRA.DIV ~URZ, `(.L_x_77) ;  /* 0x0000a8b27f007947 */ /* 0x000fea000b800000 */
[----:B------:R1:W2:Y:S02]  /*3aa0*/  SHFL.IDX PT, R7, R4, RZ, 0x181f ;  /* 0x00181fff04077589 */ /* 0x0002a400000e0000 */
.L_x_171:
[----:B------:R-:W-:Y:S05]  /*3ab0*/  BRA.DIV ~URZ, `(.L_x_78) ;  /* 0x0000a9027f007947 */ /* 0x000fea000b800000 */
[----:B------:R-:W3:Y:S01]  /*3ac0*/  SHFL.IDX PT, R2, R0, RZ, 0x181f ;  /* 0x00181fff00027589 */ /* 0x000ee200000e0000 */
[----:B------:R-:W-:-:S03]  /*3ad0*/  ISETP.GE.AND P1, PT, R205, c[0x0][0x1d4], PT ;  /* 0x00007500cd007a0c */ /* 0x000fc60003f26270 */
[----:B------:R-:W4:Y:S04]  /*3ae0*/  SHFL.IDX PT, R3, R0, 0x1, 0x181f ;  /* 0x00381f0000037f89 */ /* 0x000f2800000e0000 */
[----:B------:R-:W5:Y:S04]  /*3af0*/  SHFL.IDX PT, R6, R0, 0x2, 0x181f ;  /* 0x00581f0000067f89 */ /* 0x000f6800000e0000 */
[----:B------:R-:W1:Y:S04]  /*3b00*/  SHFL.IDX PT, R5, R0, 0x3, 0x181f ;  /* 0x00781f0000057f89 */ /* 0x000e6800000e0000 */
[----:B------:R-:W2:Y:S04]  /*3b10*/  SHFL.IDX PT, R9, R4, 0x1, 0x181f ;  /* 0x00381f0004097f89 */ /* 0x000ea800000e0000 */
[----:B------:R-:W2:Y:S04]  /*3b20*/  SHFL.IDX PT, R13, R4, 0x2, 0x181f ;  /* 0x00581f00040d7f89 */ /* 0x000ea800000e0000 */
[----:B------:R-:W2:Y:S01]  /*3b30*/  SHFL.IDX PT, R12, R4, 0x3, 0x181f ;  /* 0x00781f00040c7f89 */ /* 0x000ea200000e0000 */
[----:B---3--:R-:W-:-:S02]  /*3b40*/  IADD3 R10, P2, R2, R23, RZ ;  /* 0x00000017020a7210 */ /* 0x008fc40007f5e0ff */
[-C--:B----4-:R-:W-:Y:S01]  /*3b50*/  IADD3 R8, P4, R3, R23.reuse, RZ ;  /* 0x0000001703087210 */ /* 0x090fe20007f9e0ff */
[----:B------:R-:W3:Y:S02]  /*3b60*/  SHFL.IDX PT, R0, R0, 0x4, 0x181f ;  /* 0x00981f0000007f89 */ /* 0x000ee400000e0000 */
[----:B--2---:R-:W-:Y:S01]  /*3b70*/  IMAD.X R11, R7, 0x1, R20, P2 ;  /* 0x00000001070b7824 */ /* 0x004fe200010e0614 */
[-C--:B-----5:R-:W-:Y:S01]  /*3b80*/  IADD3 R6, P3, R6, R23.reuse, RZ ;  /* 0x0000001706067210 */ /* 0x0a0fe20007f7e0ff */
[----:B-1----:R-:W1:Y:S01]  /*3b90*/  SHFL.IDX PT, R4, R4, 0x4, 0x181f ;  /* 0x00981f0004047f89 */ /* 0x002e6200000e0000 */
[----:B------:R-:W-:-:S03]  /*3ba0*/  IADD3 R2, P2, R5, R23, RZ ;  /* 0x0000001705027210 */ /* 0x000fc60007f5e0ff */
[----:B------:R2:W-:Y:S01]  /*3bb0*/  LDGSTS.E.BYPASS.LTC128B.128 [R200+0x2900], [R10.64], !P1 ;  /* 0x029000000ac87fae */ /* 0x0005e2000c901d46 */
[----:B------:R-:W-:Y:S01]  /*3bc0*/  SEL R5, RZ, 0x10, P1 ;  /* 0x00000010ff057807 */ /* 0x000fe20000800000 */
[--C-:B------:R-:W-:Y:S02]  /*3bd0*/  IMAD.X R9, R9, 0x1, R20.reuse, P4 ;  /* 0x0000000109097824 */ /* 0x100fe400020e0614 */
[----:B------:R-:W-:-:S03]  /*3be0*/  IMAD.X R7, R13, 0x1, R20, P3 ;  /* 0x000000010d077824 */ /* 0x000fc600018e0614 */
[----:B------:R2:W-:Y:S01]  /*3bf0*/  LDGSTS.E.BYPASS.LTC128B.128 [R200+0x3100], [R8.64], !P1 ;  /* 0x0310000008c87fae */ /* 0x0005e2000c901d46 */
[----:B------:R-:W-:-:S03]  /*3c00*/  IMAD.X R3, R12, 0x1, R20, P2 ;  /* 0x000000010c037824 */ /* 0x000fc600010e0614 */
[----:B------:R2:W-:Y:S04]  /*3c10*/  LDGSTS.E.BYPASS.LTC128B.128 [R200+0x3900], [R6.64], !P1 ;  /* 0x0390000006c87fae */ /* 0x0005e8000c901d46 */
[----:B------:R2:W-:Y:S02]  /*3c20*/  LDGSTS.E.BYPASS.LTC128B.128 [R200+0x4100], [R2.64], !P1 ;  /* 0x0410000002c87fae */ /* 0x0005e4000c901d46 */
.L_x_172:
[C---:B--23--:R-:W-:Y:S02]  /*3c30*/  IADD3 R2, -R5.reuse, 0x10, RZ ;  /* 0x0000001005027810 */ /* 0x04cfe40007ffe1ff */
[----:B------:R-:W-:Y:S02]  /*3c40*/  ISETP.NE.U32.AND P3, PT, R5, RZ, PT ;  /* 0x000000ff0500720c */ /* 0x000fe40003f65070 */
[----:B------:R-:W-:-:S04]  /*3c50*/  LOP3.LUT R2, R2, 0xf, RZ, 0xc0, !PT ;  /* 0x0000000f02027812 */ /* 0x000fc800078ec0ff */
[----:B------:R-:W-:-:S04]  /*3c60*/  IADD3 R2, P2, P1, R2, R0, R23 ;  /* 0x0000000002027210 */ /* 0x000fc8000795e017 */
[----:B-1----:R-:W-:-:S05]  /*3c70*/  IADD3.X R3, RZ, R4, R20, P2, P1 ;  /* 0x00000004ff037210 */ /* 0x002fca00017e2414 */
[----:B------:R-:W-:Y:S01]  /*3c80*/  @!PT LDS RZ, [RZ] ;  /* 0x00000000fffff984 */ /* 0x000fe20000000800 */
[----:B------:R-:W-:Y:S01]  /*3c90*/  @!PT LDS RZ, [RZ] ;  /* 0x00000000fffff984 */ /* 0x000fe20000000800 */
[----:B------:R-:W-:Y:S01]  /*3ca0*/  @!PT LDS RZ, [RZ] ;  /* 0x00000000fffff984 */ /* 0x000fe20000000800 */
[----:B------:R1:W-:Y:S04]  /*3cb0*/  LDGSTS.E.BYPASS.LTC128B.128.ZFILL [R200+0x4900], [R2.64], P3 ;  /* 0x0490000002c87fae */ /* 0x0003e80009941d46 */
.L_x_76:
[----:B------:R-:W-:Y:S05]  /*3cc0*/  BSYNC B0 ;  /* 0x0000000000007941 */ /* 0x000fea0003800000 */
.L_x_75:
[----:B------:R-:W2:Y:S04]  /*3cd0*/  LDL R0, [R1+0x38] ;  /* 0x0000380001007983 */ /* 0x000ea80000100800 */
[----:B------:R-:W0:Y:S01]  /*3ce0*/  LDGDEPBAR ;  /* 0x00000000000079af */ /* 0x000e220000000000 */
[----:B--2---:R-:W-:-:S05]  /*3cf0*/  IMAD.IADD R0, R173, 0x1, -R0 ;  /* 0x00000001ad007824 */ /* 0x004fca00078e0a00 */
[C---:B------:R-:W-:Y:S02]  /*3d00*/  ISETP.GT.AND P2, PT, R0.reuse, RZ, PT ;  /* 0x000000ff0000720c */ /* 0x040fe40003f44270 */
[----:B------:R-:W-:Y:S02]  /*3d10*/  ISETP.GT.AND P1, PT, R0, 0x1, PT ;  /* 0x000000010000780c */ /* 0x000fe40003f24270 */
[----:B------:R-:W-:Y:S02]  /*3d20*/  FSEL R88, R130, -INF , P2 ;  /* 0xff80000082587808 */ /* 0x000fe40001000000 */
[----:B------:R-:W-:Y:S02]  /*3d30*/  FSEL R38, R128, -INF , P2 ;  /* 0xff80000080267808 */ /* 0x000fe40001000000 */
[----:B------:R-:W-:Y:S02]  /*3d40*/  FSEL R89, R131, -INF , P1 ;  /* 0xff80000083597808 */ /* 0x000fe40000800000 */
[----:B------:R-:W-:-:S02]  /*3d50*/  FSEL R81, R129, -INF , P1 ;  /* 0xff80000081517808 */ /* 0x000fc40000800000 */
[C---:B------:R-:W-:Y:S02]  /*3d60*/  ISETP.GT.AND P4, PT, R0.reuse, 0x8, PT ;  /* 0x000000080000780c */ /* 0x040fe40003f84270 */
        /* <DEDUP_REMOVED lines=39> */
[C---:B------:R-:W-:Y:S02]  /*3fe0*/  ISETP.GT.AND P4, PT, R0.reuse, 0x28, PT ;  /* 0x000000280000780c */ /* 0x040fe40003f84270 */
[----:B------:R-:W-:-:S02]  /*3ff0*/  ISETP.GT.AND P3, PT, R0, 0x29, PT ;  /* 0x000000290000780c */ /* 0x000fc40003f64270 */
        /* <DEDUP_REMOVED lines=24> */
[C---:B------:R-:W-:Y:S02]  /*4180*/  ISETP.GT.AND P4, PT, R0.reuse, 0x40, PT ;  /* 0x000000400000780c */ /* 0x040fe40003f84270 */
[C---:B------:R-:W-:Y:S02]  /*4190*/  ISETP.GT.AND P3, PT, R0.reuse, 0x41, PT ;  /* 0x000000410000780c */ /* 0x040fe40003f64270 */
[C---:B------:R-:W-:Y:S02]  /*41a0*/  ISETP.GT.AND P2, PT, R0.reuse, 0x48, PT ;  /* 0x000000480000780c */ /* 0x040fe40003f44270 */
[----:B------:R-:W-:Y:S02]  /*41b0*/  ISETP.GT.AND P1, PT, R0, 0x49, PT ;  /* 0x000000490000780c */ /* 0x000fe40003f24270 */
[----:B------:R-:W-:Y:S02]  /*41c0*/  FMNMX.FTZ R0, R10, R11, !PT ;  /* 0x0000000b0a007209 */ /* 0x000fe40007810000 */
[----:B-1----:R-:W-:-:S02]  /*41d0*/  FMNMX.FTZ R2, R14, R16, !PT ;  /* 0x000000100e027209 */ /* 0x002fc40007810000 */
        /* <DEDUP_REMOVED lines=46> */
[----:B------:R-:W-:Y:S02]  /*44c0*/  FSEL R153, R98, -INF , P6 ;  /* 0xff80000062997808 */ /* 0x000fe40003000000 */
[----:B------:R-:W-:-:S02]  /*44d0*/  FSEL R151, R96, -INF , P6 ;  /* 0xff80000060977808 */ /* 0x000fc40003000000 */
[----:B------:R-:W-:Y:S02]  /*44e0*/  FSEL R139, R50, -INF , P6 ;  /* 0xff800000328b7808 */ /* 0x000fe40003000000 */
[----:B------:R-:W-:Y:S02]  /*44f0*/  FSEL R137, R48, -INF , P6 ;  /* 0xff80000030897808 */ /* 0x000fe40003000000 */
[----:B------:R-:W-:Y:S02]  /*4500*/  FMNMX.FTZ R0, R140, R0, !PT ;  /* 0x000000008c007209 */ /* 0x000fe40007810000 */
[----:B------:R-:W-:Y:S02]  /*4510*/  FMNMX.FTZ R2, R142, R2, !PT ;  /* 0x000000028e027209 */ /* 0x000fe40007810000 */
[----:B------:R-:W-:Y:S02]  /*4520*/  FMNMX.FTZ R3, R149, R3, !PT ;  /* 0x0000000395037209 */ /* 0x000fe40007810000 */
[----:B------:R-:W-:-:S02]  /*4530*/  FMNMX.FTZ R4, R154, R4, !PT ;  /* 0x000000049a047209 */ /* 0x000fc40007810000 */
[----:B------:R-:W-:Y:S02]  /*4540*/  FSEL R155, R99, -INF , P5 ;  /* 0xff800000639b7808 */ /* 0x000fe40002800000 */
[----:B------:R-:W-:Y:S02]  /*4550*/  FSEL R150, R97, -INF , P5 ;  /* 0xff80000061967808 */ /* 0x000fe40002800000 */
        /* <DEDUP_REMOVED lines=8> */
[----:B------:R-:W-:Y:S02]  /*45e0*/  FSEL R162, R30, -INF , P4 ;  /* 0xff8000001ea27808 */ /* 0x000fe40002000000 */
[----:B------:R-:W-:-:S02]  /*45f0*/  FSEL R160, R28, -INF , P4 ;  /* 0xff8000001ca07808 */ /* 0x000fc40002000000 */
        /* <DEDUP_REMOVED lines=28> */
[----:B------:R-:W-:Y:S02]  /*47c0*/  FMNMX.FTZ R0, R156, R0, !PT ;  /* 0x000000009c007209 */ /* 0x000fe40007810000 */
[----:B------:R-:W-:-:S02]  /*47d0*/  FMNMX.FTZ R5, R164, R2, !PT ;  /* 0x00000002a4057209 */ /* 0x000fc40007810000 */
[----:B------:R-:W-:Y:S02]  /*47e0*/  FMNMX.FTZ R6, R165, R3, !PT ;  /* 0x00000003a5067209 */ /* 0x000fe40007810000 */
[----:B------:R-:W-:Y:S01]  /*47f0*/  FMNMX.FTZ R8, R169, R4, !PT ;  /* 0x00000004a9087209 */ /* 0x000fe20007810000 */
[----:B------:R-:W-:Y:S05]  /*4800*/  BRA.DIV ~URZ, `(.L_x_79) ;  /* 0x0000a1127f007947 */ /* 0x000fea000b800000 */
[----:B------:R1:W2:Y:S02]  /*4810*/  SHFL.BFLY PT, R2, R0, 0x2, 0x1f ;  /* 0x0c401f0000027f89 */ /* 0x0002a400000e0000 */
.L_x_173:
[----:B--2---:R-:W-:Y:S01]  /*4820*/  FMNMX.FTZ R4, R0, R2, !PT ;  /* 0x0000000200047209 */ /* 0x004fe20007810000 */
[----:B------:R-:W-:Y:S05]  /*4830*/  BRA.DIV ~URZ, `(.L_x_80) ;  /* 0x0000a1427f007947 */ /* 0x000fea000b800000 */
[----:B-1----:R-:W1:Y:S04]  /*4840*/  SHFL.BFLY PT, R0, R5, 0x2, 0x1f ;  /* 0x0c401f0005007f89 */ /* 0x002e6800000e0000 */
[----:B------:R-:W2:Y:S04]  /*4850*/  SHFL.BFLY PT, R2, R6, 0x2, 0x1f ;  /* 0x0c401f0006027f89 */ /* 0x000ea800000e0000 */
[----:B------:R-:W3:Y:S04]  /*4860*/  SHFL.BFLY PT, R7, R8, 0x2, 0x1f ;  /* 0x0c401f0008077f89 */ /* 0x000ee800000e0000 */
[----:B------:R-:W4:Y:S01]  /*4870*/  SHFL.BFLY PT, R3, R4, 0x1, 0x1f ;  /* 0x0c201f0004037f89 */ /* 0x000f2200000e0000 */
[----:B-1----:R-:W-:-:S02]  /*4880*/  FMNMX.FTZ R0, R5, R0, !PT ;  /* 0x0000000005007209 */ /* 0x002fc40007810000 */
[----:B--2---:R-:W-:-:S03]  /*4890*/  FMNMX.FTZ R2, R6, R2, !PT ;  /* 0x0000000206027209 */ /* 0x004fc60007810000 */
[----:B------:R-:W1:Y:S01]  /*48a0*/  SHFL.BFLY PT, R5, R0, 0x1, 0x1f ;  /* 0x0c201f0000057f89 */ /* 0x000e6200000e0000 */
[----:B---3--:R-:W-:-:S03]  /*48b0*/  FMNMX.FTZ R9, R8, R7, !PT ;  /* 0x0000000708097209 */ /* 0x008fc60007810000 */
[----:B------:R-:W2:Y:S01]  /*48c0*/  SHFL.BFLY PT, R6, R2, 0x1, 0x1f ;  /* 0x0c201f0002067f89 */ /* 0x000ea200000e0000 */
[----:B----4-:R-:W-:-:S03]  /*48d0*/  FMNMX.FTZ R113, R4, R3, !PT ;  /* 0x0000000304717209 */ /* 0x010fc60007810000 */
[----:B------:R3:W4:Y:S01]  /*48e0*/  SHFL.BFLY PT, R80, R9, 0x1, 0x1f ;  /* 0x0c201f0009507f89 */ /* 0x00072200000e0000 */
[----:B-1----:R-:W-:Y:S02]  /*48f0*/  FMNMX.FTZ R112, R0, R5, !PT ;  /* 0x0000000500707209 */ /* 0x002fe40007810000 */
[----:B--2---:R-:W-:Y:S02]  /*4900*/  FMNMX.FTZ R111, R2, R6, !PT ;  /* 0x00000006026f7209 */ /* 0x004fe40007810000 */
.L_x_174:
[C---:B------:R-:W-:Y:S01]  /*4910*/  FMUL.FTZ R0, R113.reuse, c[0x0][0x2d0] ;  /* 0x0000b40071007a20 */ /* 0x040fe20000410000 */
[----:B------:R-:W-:Y:S01]  /*4920*/  FSETP.NEU.FTZ.AND P1, PT, R113, -INF , PT ;  /* 0xff8000007100780b */ /* 0x000fe20003f3d000 */
[----:B------:R-:W-:Y:S01]  /*4930*/  FMUL.FTZ R3, R112, c[0x0][0x2d0] ;  /* 0x0000b40070037a20 */ /* 0x000fe20000410000 */
[----:B------:R-:W-:Y:S01]  /*4940*/  WARPSYNC 0xffffffff ;  /* 0xffffffff00007948 */ /* 0x000fe20003800000 */
[----:B------:R-:W1:Y:S01]  /*4950*/  LDSM.16.MT88.4 R20, [R190] ;  /* 0x00000000be14783b */ /* 0x000e620000004200 */
[----:B------:R-:W-:Y:S01]  /*4960*/  FSEL R8, R0, RZ, P1 ;  /* 0x000000ff00087208 */ /* 0x000fe20000800000 */
[----:B------:R-:W-:Y:S01]  /*4970*/  FMUL.FTZ R2, R111, c[0x0][0x2d0] ;  /* 0x0000b4006f027a20 */ /* 0x000fe20000410000 */
[----:B------:R-:W-:Y:S01]  /*4980*/  FSETP.NEU.FTZ.AND P1, PT, R112, -INF , PT ;  /* 0xff8000007000780b */ /* 0x000fe20003f3d000 */
[----:B------:R-:W2:Y:S01]  /*4990*/  LDSM.16.MT88.4 R24, [R193] ;  /* 0x00000000c118783b */ /* 0x000ea20000004200 */
[----:B---34-:R-:W-:Y:S01]  /*49a0*/  FMNMX.FTZ R9, R80, R9, !PT ;  /* 0x0000000950097209 */ /* 0x018fe20007810000 */
[----:B------:R-:W-:Y:S01]  /*49b0*/  FFMA.FTZ R0, R10, c[0x0][0x2d0], -R8 ;  /* 0x0000b4000a007a23 */ /* 0x000fe20000010808 */
[----:B------:R-:W-:Y:S01]  /*49c0*/  FSEL R3, R3, RZ, P1 ;  /* 0x000000ff03037208 */ /* 0x000fe20000800000 */
[----:B------:R-:W3:Y:S01]  /*49d0*/  LDSM.16.MT88.4 R28, [R191] ;  /* 0x00000000bf1c783b */ /* 0x000ee20000004200 */
[----:B------:R-:W-:Y:S01]  /*49e0*/  FSETP.NEU.FTZ.AND P1, PT, R111, -INF , PT ;  /* 0xff8000006f00780b */ /* 0x000fe20003f3d000 */
[----:B------:R4:W-:Y:S02]  /*49f0*/  MUFU.EX2 R186, R0 ;  /* 0x0000000000ba7308 */ /* 0x0009e40000000800 */
[----:B------:R-:W5:Y:S01]  /*4a00*/  LDSM.16.MT88.4 R44, [R192] ;  /* 0x00000000c02c783b */ /* 0x000f620000004200 */
[----:B------:R-:W-:-:S02]  /*4a10*/  FSEL R2, R2, RZ, P1 ;  /* 0x000000ff02027208 */ /* 0x000fc40000800000 */
[----:B------:R-:W-:Y:S01]  /*4a20*/  FSETP.NEU.FTZ.AND P1, PT, R9, -INF , PT ;  /* 0xff8000000900780b */ /* 0x000fe20003f3d000 */
[----:B------:R-:W-:Y:S02]  /*4a30*/  LDSM.16.MT88.4 R64, [R190+0x800] ;  /* 0x00080000be40783b */ /* 0x000fe40000004200 */
[----:B------:R-:W-:Y:S02]  /*4a40*/  FFMA.FTZ R10, R83, c[0x0][0x2d0], -R2 ;  /* 0x0000b400530a7a23 */ /* 0x000fe40000010802 */
[----:B------:R-:W1:Y:S02]  /*4a50*/  LDSM.16.MT88.4 R60, [R193+0x800] ;  /* 0x00080000c13c783b */ /* 0x000e640000004200 */
[----:B------:R-:W-:Y:S02]  /*4a60*/  MUFU.EX2 R219, R10 ;  /* 0x0000000a00db7308 */ /* 0x000fe40000000800 */
[----:B------:R-:W1:Y:S01]  /*4a70*/  LDSM.16.MT88.4 R72, [R191+0x800] ;  /* 0x00080000bf48783b */ /* 0x000e620000004200 */
[----:B----4-:R-:W-:-:S03]  /*4a80*/  FFMA.FTZ R0, R11, c[0x0][0x2d0], -R8 ;  /* 0x0000b4000b007a23 */ /* 0x010fc60000010808 */
[----:B------:R-:W4:Y:S02]  /*4a90*/  LDSM.16.MT88.4 R76, [R192+0x800] ;  /* 0x00080000c04c783b */ /* 0x000f240000004200 */
[----:B------:R2:W2:Y:S02]  /*4aa0*/  MUFU.EX2 R185, R0 ;  /* 0x0000000000b97308 */ /* 0x0004a40000000800 */
[----:B--2---:R-:W-:Y:S01]  /*4ab0*/  FFMA.FTZ R0, R12, c[0x0][0x2d0], -R8 ;  /* 0x0000b4000c007a23 */ /* 0x004fe20000010808 */
[----:B------:R-:W-:-:S05]  /*4ac0*/  F2FP.BF16.PACK_AB R4, R185, R186 ;  /* 0x000000bab904723e */ /* 0x000fca00000010ff */
[----:B------:R2:W-:Y:S02]  /*4ad0*/  MUFU.EX2 R220, R0 ;  /* 0x0000000000dc7308 */ /* 0x0005e40000000800 */
[----:B--2---:R-:W-:-:S06]  /*4ae0*/  FFMA.FTZ R0, R13, c[0x0][0x2d0], -R8 ;  /* 0x0000b4000d007a23 */ /* 0x004fcc0000010808 */
[----:B------:R2:W1:Y:S02]  /*4af0*/  MUFU.EX2 R221, R0 ;  /* 0x0000000000dd7308 */ /* 0x0004640000000800 */
[----:B--2---:R-:W-:Y:S01]  /*4b00*/  FFMA.FTZ R0, R15, c[0x0][0x2d0], -R8 ;  /* 0x0000b4000f007a23 */ /* 0x004fe20000010808 */
[----:B-1----:R-:W-:-:S05]  /*4b10*/  F2FP.BF16.PACK_AB R6, R221, R220 ;  /* 0x000000dcdd06723e */ /* 0x002fca00000010ff */
[----:B------:R1:W-:Y:S02]  /*4b20*/  MUFU.EX2 R228, R0 ;  /* 0x0000000000e47308 */ /* 0x0003e40000000800 */
[----:B-1----:R-:W-:-:S06]  /*4b30*/  FFMA.FTZ R0, R14, c[0x0][0x2d0], -R3 ;  /* 0x0000b4000e007a23 */ /* 0x002fcc0000010803 */
[----:B------:R1:W-:Y:S02]  /*4b40*/  MUFU.EX2 R214, R0 ;  /* 0x0000000000d67308 */ /* 0x0003e40000000800 */
[----:B-1----:R-:W-:-:S06]  /*4b50*/  FFMA.FTZ R0, R16, c[0x0][0x2d0], -R3 ;  /* 0x0000b40010007a23 */ /* 0x002fcc0000010803 */
[----:B------:R1:W2:Y:S02]  /*4b60*/  MUFU.EX2 R213, R0 ;  /* 0x0000000000d57308 */ /* 0x0002a40000000800 */
[----:B-1----:R-:W-:Y:S01]  /*4b70*/  FFMA.FTZ R0, R17, c[0x0][0x2d0], -R3 ;  /* 0x0000b40011007a23 */ /* 0x002fe20000010803 */
[----:B--2---:R-:W-:-:S05]  /*4b80*/  F2FP.BF16.PACK_AB R5, R213, R214 ;  /* 0x000000d6d505723e */ /* 0x004fca00000010ff */
[----:B------:R1:W-:Y:S02]  /*4b90*/  MUFU.EX2 R215, R0 ;  /* 0x0000000000d77308 */ /* 0x0003e40000000800 */
[----:B-1----:R-:W-:-:S06]  /*4ba0*/  FFMA.FTZ R0, R18, c[0x0][0x2d0], -R3 ;  /* 0x0000b40012007a23 */ /* 0x002fcc0000010803 */
[----:B------:R1:W2:Y:S02]  /*4bb0*/  MUFU.EX2 R216, R0 ;  /* 0x0000000000d87308 */ /* 0x0002a40000000800 */
[----:B-1----:R-:W-:Y:S01]  /*4bc0*/  FFMA.FTZ R0, R19, c[0x0][0x2d0], -R8 ;  /* 0x0000b40013007a23 */ /* 0x002fe20000010808 */
[----:B--2---:R-:W-:-:S05]  /*4bd0*/  F2FP.BF16.PACK_AB R7, R216, R215 ;  /* 0x000000d7d807723e */ /* 0x004fca00000010ff */
[----:B------:R1:W2:Y:S02]  /*4be0*/  MUFU.EX2 R225, R0 ;  /* 0x0000000000e17308 */ /* 0x0002a40000000800 */
[C---:B------:R-:W-:Y:S08]  /*4bf0*/  HMMA.16816.F32.BF16 R48, R4.reuse, R20, RZ ;  /* 0x000000140430723c */ /* 0x040ff000000418ff */
[----:B------:R-:W-:Y:S01]  /*4c00*/  HMMA.16816.F32.BF16 R68, R4, R24, RZ ;  /* 0x000000180444723c */ /* 0x000fe200000418ff */
[----:B-1----:R-:W-:Y:S01]  /*4c10*/  FFMA.FTZ R0, R32, c[0x0][0x2d0], -R8 ;  /* 0x0000b40020007a23 */ /* 0x002fe20000010808 */
[----:B--2---:R-:W-:-:S03]  /*4c20*/  F2FP.BF16.PACK_AB R12, R225, R228 ;  /* 0x000000e4e10c723e */ /* 0x004fc600000010ff */
[----:B------:R1:W-:Y:S03]  /*4c30*/  MUFU.EX2 R227, R0 ;  /* 0x0000000000e37308 */ /* 0x0003e60000000800 */
[C---:B---3--:R-:W-:Y:S08]  /*4c40*/  HMMA.16816.F32.BF16 R56, R4.reuse, R28, RZ ;  /* 0x0000001c0438723c */ /* 0x048ff000000418ff */
[----:B-----5:R-:W-:Y:S01]  /*4c50*/  HMMA.16816.F32.BF16 R52, R4, R44, RZ ;  /* 0x0000002c0434723c */ /* 0x020fe200000418ff */
[----:B-1----:R-:W-:-:S07]  /*4c60*/  FFMA.FTZ R0, R33, c[0x0][0x2d0], -R8 ;  /* 0x0000b40021007a23 */ /* 0x002fce0000010808 */
[C---:B------:R-:W-:Y:S01]  /*4c70*/  HMMA.16816.F32.BF16 R40, R4.reuse, R22, RZ ;  /* 0x000000160428723c */ /* 0x040fe200000418ff */
[----:B------:R1:W2:Y:S07]  /*4c80*/  MUFU.EX2 R229, R0 ;  /* 0x0000000000e57308 */ /* 0x0002ae0000000800 */
[----:B------:R-:W-:Y:S01]  /*4c90*/  HMMA.16816.F32.BF16 R16, R4, R46, RZ ;  /* 0x0000002e0410723c */ /* 0x000fe200000418ff */
[----:B-1----:R-:W-:Y:S01]  /*4ca0*/  FFMA.FTZ R0, R34, c[0x0][0x2d0], -R3 ;  /* 0x0000b40022007a23 */ /* 0x002fe20000010803 */
[----:B--2---:R-:W-:-:S03]  /*4cb0*/  F2FP.BF16.PACK_AB R14, R229, R227 ;  /* 0x000000e3e50e723e */ /* 0x004fc600000010ff */
[----:B------:R1:W-:Y:S02]  /*4cc0*/  MUFU.EX2 R222, R0 ;  /* 0x0000000000de7308 */ /* 0x0003e40000000800 */
[--C-:B-1----:R-:W-:Y:S02]  /*4cd0*/  FFMA.FTZ R0, R35, c[0x0][0x2d0], -R3.reuse ;  /* 0x0000b40023007a23 */ /* 0x102fe40000010803 */
[----:B------:R-:W-:Y:S04]  /*4ce0*/  HMMA.16816.F32.BF16 R32, R4, R30, RZ ;  /* 0x0000001e0420723c */ /* 0x000fe800000418ff */
[----:B------:R1:W2:Y:S02]  /*4cf0*/  MUFU.EX2 R223, R0 ;  /* 0x0000000000df7308 */ /* 0x0002a40000000800 */
[----:B-1----:R-:W-:Y:S01]  /*4d00*/  FFMA.FTZ R0, R36, c[0x0][0x2d0], -R3 ;  /* 0x0000b40024007a23 */ /* 0x002fe20000010803 */
[----:B--2---:R-:W-:-:S05]  /*4d10*/  F2FP.BF16.PACK_AB R13, R223, R222 ;  /* 0x000000dedf0d723e */ /* 0x004fca00000010ff */
[----:B------:R1:W-:Y:S02]  /*4d20*/  MUFU.EX2 R224, R0 ;  /* 0x0000000000e07308 */ /* 0x0003e40000000800 */
[----:B-1----:R-:W-:-:S06]  /*4d30*/  FFMA.FTZ R0, R37, c[0x0][0x2d0], -R3 ;  /* 0x0000b40025007a23 */ /* 0x002fcc0000010803 */
[----:B------:R1:W2:Y:S02]  /*4d40*/  MUFU.EX2 R226, R0 ;  /* 0x0000000000e27308 */ /* 0x0002a40000000800 */
[--C-:B-1----:R-:W-:Y:S01]  /*4d50*/  FFMA.FTZ R0, R38, c[0x0][0x2d0], -R2.reuse ;  /* 0x0000b40026007a23 */ /* 0x102fe20000010802 */
[----:B--2---:R-:W-:Y:S01]  /*4d60*/  F2FP.BF16.PACK_AB R15, R226, R224 ;  /* 0x000000e0e20f723e */ /* 0x004fe200000010ff */
[----:B------:R-:W-:Y:S04]  /*4d70*/  HMMA.16816.F32.BF16 R36, R4, R26, RZ ;  /* 0x0000001a0424723c */ /* 0x000fe800000418ff */
[----:B------:R1:W-:Y:S03]  /*4d80*/  MUFU.EX2 R203, R0 ;  /* 0x0000000000cb7308 */ /* 0x0003e60000000800 */
[--C-:B------:R-:W-:Y:S01]  /*4d90*/  FFMA.FTZ R4, R84, c[0x0][0x2d0], -R2.reuse ;  /* 0x0000b40054047a23 */ /* 0x100fe20000010802 */
[C---:B------:R-:W-:Y:S04]  /*4da0*/  HMMA.16816.F32.BF16 R132, R12.reuse, R60, R68 ;  /* 0x0000003c0c84723c */ /* 0x040fe80000041844 */
[----:B------:R2:W-:Y:S04]  /*4db0*/  MUFU.EX2 R217, R4 ;  /* 0x0000000400d97308 */ /* 0x0005e80000000800 */
[----:B------:R-:W-:Y:S01]  /*4dc0*/  HMMA.16816.F32.BF16 R128, R12, R66, R40 ;  /* 0x000000420c80723c */ /* 0x000fe20000041828 */
[----:B-1----:R-:W-:-:S04]  /*4dd0*/  FFMA.FTZ R0, R81, c[0x0][0x2d0], -R2 ;  /* 0x0000b40051007a23 */ /* 0x002fc80000010802 */
[----:B------:R1:W-:Y:S03]  /*4de0*/  MUFU.EX2 R187, R0 ;  /* 0x0000000000bb7308 */ /* 0x0003e60000000800 */
[----:B------:R-:W-:Y:S01]  /*4df0*/  HMMA.16816.F32.BF16 R144, R12, R62, R36 ;  /* 0x0000003e0c90723c */ /* 0x000fe20000041824 */
[----:B--2---:R-:W-:-:S04]  /*4e00*/  FFMA.FTZ R4, R85, c[0x0][0x2d0], -R2 ;  /* 0x0000b40055047a23 */ /* 0x004fc80000010802 */
[----:B------:R-:W-:Y:S03]  /*4e10*/  MUFU.EX2 R218, R4 ;  /* 0x0000000400da7308 */ /* 0x000fe60000000800 */
[----:B------:R-:W-:Y:S01]  /*4e20*/  HMMA.16816.F32.BF16 R68, R12, R72, R56 ;  /* 0x000000480c44723c */ /* 0x000fe20000041838 */
[----:B-1----:R-:W-:-:S07]  /*4e30*/  FFMA.FTZ R0, R82, c[0x0][0x2d0], -R2 ;  /* 0x0000b40052007a23 */ /* 0x002fce0000010802 */
[C---:B------:R-:W-:Y:S01]  /*4e40*/  HMMA.16816.F32.BF16 R96, R12.reuse, R74, R32 ;  /* 0x0000004a0c60723c */ /* 0x040fe20000041820 */
[----:B------:R1:W2:Y:S07]  /*4e50*/  MUFU.EX2 R202, R0 ;  /* 0x0000000000ca7308 */ /* 0x0002ae0000000800 */
[C---:B------:R-:W-:Y:S08]  /*4e60*/  HMMA.16816.F32.BF16 R120, R12.reuse, R64, R48 ;  /* 0x000000400c78723c */ /* 0x040ff00000041830 */
[----:B----4-:R-:W-:Y:S01]  /*4e70*/  HMMA.16816.F32.BF16 R100, R12, R76, R52 ;  /* 0x0000004c0c64723c */ /* 0x010fe20000041834 */
[----:B-1----:R-:W-:Y:S01]  /*4e80*/  FMUL.FTZ R0, R9, c[0x0][0x2d0] ;  /* 0x0000b40009007a20 */ /* 0x002fe20000410000 */
[----:B--2---:R-:W-:-:S04]  /*4e90*/  F2FP.BF16.PACK_AB R6, R219, R202 ;  /* 0x000000cadb06723e */ /* 0x004fc800000010ff */
[----:B------:R-:W-:Y:S02]  /*4ea0*/  FSEL R0, R0, RZ, P1 ;  /* 0x000000ff00007208 */ /* 0x000fe40000800000 */
[----:B------:R-:W-:Y:S03]  /*4eb0*/  HMMA.16816.F32.BF16 R56, R12, R78, R16 ;  /* 0x0000004e0c38723c */ /* 0x000fe60000041810 */
[--C-:B------:R-:W-:Y:S02]  /*4ec0*/  FFMA.FTZ R4, R88, c[0x0][0x2d0], -R0.reuse ;  /* 0x0000b40058047a23 */ /* 0x100fe40000010800 */
[--C-:B------:R-:W-:Y:S02]  /*4ed0*/  FFMA.FTZ R10, R92, c[0x0][0x2d0], -R0.reuse ;  /* 0x0000b4005c0a7a23 */ /* 0x100fe40000010800 */
[----:B------:R1:W-:Y:S08]  /*4ee0*/  MUFU.EX2 R180, R4 ;  /* 0x0000000400b47308 */ /* 0x0003f00000000800 */
[----:B------:R2:W-:Y:S01]  /*4ef0*/  MUFU.EX2 R182, R10 ;  /* 0x0000000a00b67308 */ /* 0x0005e20000000800 */
[----:B-1----:R-:W-:-:S07]  /*4f00*/  FFMA.FTZ R4, R89, c[0x0][0x2d0], -R0 ;  /* 0x0000b40059047a23 */ /* 0x002fce0000010800 */
[----:B------:R1:W3:Y:S01]  /*4f10*/  MUFU.EX2 R88, R4 ;  /* 0x0000000400587308 */ /* 0x0002e20000000800 */
[----:B--2---:R-:W-:-:S07]  /*4f20*/  FFMA.FTZ R10, R93, c[0x0][0x2d0], -R0 ;  /* 0x0000b4005d0a7a23 */ /* 0x004fce0000010800 */
[----:B------:R2:W-:Y:S01]  /*4f30*/  MUFU.EX2 R181, R10 ;  /* 0x0000000a00b57308 */ /* 0x0005e20000000800 */
[----:B-1----:R-:W-:Y:S01]  /*4f40*/  FFMA.FTZ R4, R90, c[0x0][0x2d0], -R0 ;  /* 0x0000b4005a047a23 */ /* 0x002fe20000010800 */
[----:B---3--:R-:W-:-:S06]  /*4f50*/  F2FP.BF16.PACK_AB R5, R88, R180 ;  /* 0x000000b45805723e */ /* 0x008fcc00000010ff */
[----:B------:R1:W-:Y:S01]  /*4f60*/  MUFU.EX2 R204, R4 ;  /* 0x0000000400cc7308 */ /* 0x0003e20000000800 */
[----:B--2---:R-:W-:-:S07]  /*4f70*/  FFMA.FTZ R10, R94, c[0x0][0x2d0], -R0 ;  /* 0x0000b4005e0a7a23 */ /* 0x004fce0000010800 */
[----:B------:R2:W-:Y:S01]  /*4f80*/  MUFU.EX2 R184, R10 ;  /* 0x0000000a00b87308 */ /* 0x0005e20000000800 */
[----:B-1----:R-:W-:-:S07]  /*4f90*/  FFMA.FTZ R4, R91, c[0x0][0x2d0], -R0 ;  /* 0x0000b4005b047a23 */ /* 0x002fce0000010800 */
[----:B------:R1:W3:Y:S01]  /*4fa0*/  MUFU.EX2 R198, R4 ;  /* 0x0000000400c67308 */ /* 0x0002e20000000800 */
[----:B--2---:R-:W-:Y:S02]  /*4fb0*/  FFMA.FTZ R10, R95, c[0x0][0x2d0], -R0 ;  /* 0x0000b4005f0a7a23 */ /* 0x004fe40000010800 */
[----:B------:R-:W-:Y:S05]  /*4fc0*/  LDSM.16.MT88.4 R92, [R191+0x2000] ;  /* 0x00200000bf5c783b */ /* 0x000fea0000004200 */
        /* <DEDUP_REMOVED lines=8> */
[----:B--2---:R-:W-:-:S07]  /*5050*/  FFMA.FTZ R10, R106, c[0x0][0x2d0], -R8 ;  /* 0x0000b4006a0a7a23 */ /* 0x004fce0000010808 */
[----:B------:R2:W-:Y:S01]  /*5060*/  MUFU.EX2 R177, R10 ;  /* 0x0000000a00b17308 */ /* 0x0005e20000000800 */
[----:B-1----:R-:W-:-:S07]  /*5070*/  F2FP.BF16.PACK_AB R4, R187, R203 ;  /* 0x000000cbbb04723e */ /* 0x002fce00000010ff */
[----:B------:R-:W-:Y:S01]  /*5080*/  HMMA.16816.F32.BF16 R40, R4, R20, RZ ;  /* 0x000000140428723c */ /* 0x000fe200000418ff */
[----:B--2---:R-:W-:-:S04]  /*5090*/  FFMA.FTZ R10, R105, c[0x0][0x2d0], -R8 ;  /* 0x0000b400690a7a23 */ /* 0x004fc80000010808 */
[----:B------:R1:W-:Y:S03]  /*50a0*/  MUFU.EX2 R178, R10 ;  /* 0x0000000a00b27308 */ /* 0x0003e60000000800 */
[C---:B------:R-:W-:Y:S08]  /*50b0*/  HMMA.16816.F32.BF16 R36, R4.reuse, R22, RZ ;  /* 0x000000160424723c */ /* 0x040ff000000418ff */
[----:B------:R-:W-:Y:S01]  /*50c0*/  HMMA.16816.F32.BF16 R32, R4, R24, RZ ;  /* 0x000000180420723c */ /* 0x000fe200000418ff */
[----:B-1----:R-:W-:-:S07]  /*50d0*/  FFMA.FTZ R10, R104, c[0x0][0x2d0], -R8 ;  /* 0x0000b400680a7a23 */ /* 0x002fce0000010808 */
[C---:B------:R-:W-:Y:S01]  /*50e0*/  HMMA.16816.F32.BF16 R20, R4.reuse, R28, RZ ;  /* 0x0000001c0414723c */ /* 0x040fe200000418ff */
[----:B------:R1:W-:Y:S07]  /*50f0*/  MUFU.EX2 R179, R10 ;  /* 0x0000000a00b37308 */ /* 0x0003ee0000000800 */
[C---:B------:R-:W-:Y:S08]  /*5100*/  HMMA.16816.F32.BF16 R12, R4.reuse, R26, RZ ;  /* 0x0000001a040c723c */ /* 0x040ff000000418ff */
[----:B------:R-:W-:Y:S01]  /*5110*/  HMMA.16816.F32.BF16 R28, R4, R30, RZ ;  /* 0x0000001e041c723c */ /* 0x000fe200000418ff */
[----:B-1----:R-:W-:-:S04]  /*5120*/  FFMA.FTZ R10, R115, c[0x0][0x2d0], -R3 ;  /* 0x0000b400730a7a23 */ /* 0x002fc80000010803 */
[----:B------:R1:W-:Y:S03]  /*5130*/  MUFU.EX2 R115, R10 ;  /* 0x0000000a00737308 */ /* 0x0003e60000000800 */
[C---:B------:R-:W-:Y:S08]  /*5140*/  HMMA.16816.F32.BF16 R16, R4.reuse, R44, RZ ;  /* 0x0000002c0410723c */ /* 0x040ff000000418ff */
[----:B------:R-:W-:Y:S01]  /*5150*/  HMMA.16816.F32.BF16 R24, R4, R46, RZ ;  /* 0x0000002e0418723c */ /* 0x000fe200000418ff */
[----:B-1----:R-:W-:-:S06]  /*5160*/  FFMA.FTZ R10, R114, c[0x0][0x2d0], -R3 ;  /* 0x0000b400720a7a23 */ /* 0x002fcc0000010803 */
[----:B------:R-:W-:Y:S01]  /*5170*/  F2FP.BF16.PACK_AB R4, R218, R217 ;  /* 0x000000d9da04723e */ /* 0x000fe200000010ff */
[----:B------:R1:W2:Y:S01]  /*5180*/  MUFU.EX2 R157, R10 ;  /* 0x0000000a009d7308 */ /* 0x0002a20000000800 */
[----:B---3--:R-:W-:Y:S02]  /*5190*/  F2FP.BF16.PACK_AB R6, R210, R212 ;  /* 0x000000d4d206723e */ /* 0x008fe400000010ff */
[----:B------:R-:W-:Y:S02]  /*51a0*/  F2FP.BF16.PACK_AB R5, R181, R182 ;  /* 0x000000b6b505723e */ /* 0x000fe400000010ff */
[----:B------:R-:W-:-:S07]  /*51b0*/  F2FP.BF16.PACK_AB R7, R183, R184 ;  /* 0x000000b8b707723e */ /* 0x000fce00000010ff */
[----:B------:R-:W-:Y:S01]  /*51c0*/  HMMA.16816.F32.BF16 R48, R4, R64, R40 ;  /* 0x000000400430723c */ /* 0x000fe20000041828 */
[----:B-1----:R-:W-:-:S04]  /*51d0*/  FFMA.FTZ R10, R110, c[0x0][0x2d0], -R3 ;  /* 0x0000b4006e0a7a23 */ /* 0x002fc80000010803 */
[----:B------:R1:W-:Y:S03]  /*51e0*/  MUFU.EX2 R173, R10 ;  /* 0x0000000a00ad7308 */ /* 0x0003e60000000800 */
[C---:B------:R-:W-:Y:S08]  /*51f0*/  HMMA.16816.F32.BF16 R44, R4.reuse, R60, R32 ;  /* 0x0000003c042c723c */ /* 0x040ff00000041820 */
[----:B------:R-:W-:Y:S01]  /*5200*/  HMMA.16816.F32.BF16 R64, R4, R66, R36 ;  /* 0x000000420440723c */ /* 0x000fe20000041824 */
[----:B-1----:R-:W-:-:S07]  /*5210*/  FFMA.FTZ R10, R109, c[0x0][0x2d0], -R3 ;  /* 0x0000b4006d0a7a23 */ /* 0x002fce0000010803 */
[C---:B------:R-:W-:Y:S01]  /*5220*/  HMMA.16816.F32.BF16 R32, R4.reuse, R74, R28 ;  /* 0x0000004a0420723c */ /* 0x040fe2000004181c */
[----:B------:R1:W3:Y:S07]  /*5230*/  MUFU.EX2 R174, R10 ;  /* 0x0000000a00ae7308 */ /* 0x0002ee0000000800 */
[C---:B------:R-:W-:Y:S01]  /*5240*/  HMMA.16816.F32.BF16 R40, R4.reuse, R72, R20 ;  /* 0x000000480428723c */ /* 0x040fe20000041814 */
[----:B------:R-:W4:Y:S07]  /*5250*/  LDSM.16.MT88.4 R20, [R190+0x1000] ;  /* 0x00100000be14783b */ /* 0x000f2e0000004200 */
[----:B------:R-:W-:Y:S01]  /*5260*/  HMMA.16816.F32.BF16 R52, R4, R76, R16 ;  /* 0x0000004c0434723c */ /* 0x000fe20000041810 */
[----:B------:R-:W5:Y:S01]  /*5270*/  LDSM.16.MT88.4 R16, [R193+0x1000] ;  /* 0x00100000c110783b */ /* 0x000f620000004200 */
[----:B-1----:R-:W-:-:S04]  /*5280*/  FFMA.FTZ R10, R118, c[0x0][0x2d0], -R2 ;  /* 0x0000b400760a7a23 */ /* 0x002fc80000010802 */
[----:B------:R1:W-:Y:S02]  /*5290*/  MUFU.EX2 R114, R10 ;  /* 0x0000000a00727308 */ /* 0x0003e40000000800 */
[C---:B------:R-:W-:Y:S01]  /*52a0*/  HMMA.16816.F32.BF16 R36, R4.reuse, R62, R12 ;  /* 0x0000003e0424723c */ /* 0x040fe2000004180c */
[----:B------:R-:W4:Y:S07]  /*52b0*/  LDSM.16.MT88.4 R12, [R191+0x1000] ;  /* 0x00100000bf0c783b */ /* 0x000f2e0000004200 */
[----:B------:R-:W-:Y:S01]  /*52c0*/  HMMA.16816.F32.BF16 R28, R4, R78, R24 ;  /* 0x0000004e041c723c */ /* 0x000fe20000041818 */
[----:B------:R-:W4:Y:S01]  /*52d0*/  LDSM.16.MT88.4 R24, [R192+0x1000] ;  /* 0x00100000c018783b */ /* 0x000f220000004200 */
[----:B-1----:R-:W-:-:S05]  /*52e0*/  FFMA.FTZ R10, R117, c[0x0][0x2d0], -R2 ;  /* 0x0000b400750a7a23 */ /* 0x002fca0000010802 */
[----:B--2---:R-:W-:Y:S01]  /*52f0*/  F2FP.BF16.PACK_AB R5, R157, R115 ;  /* 0x000000739d05723e */ /* 0x004fe200000010ff */
[----:B------:R-:W-:Y:S01]  /*5300*/  FFMA.FTZ R4, R119, c[0x0][0x2d0], -R2 ;  /* 0x0000b40077047a23 */ /* 0x000fe20000010802 */
[----:B------:R-:W-:Y:S01]  /*5310*/  F2FP.BF16.PACK_AB R6, R179, R178 ;  /* 0x000000b2b306723e */ /* 0x000fe200000010ff */
[----:B------:R1:W2:Y:S01]  /*5320*/  MUFU.EX2 R109, R10 ;  /* 0x0000000a006d7308 */ /* 0x0002a20000000800 */
[----:B---3--:R-:W-:-:S07]  /*5330*/  F2FP.BF16.PACK_AB R7, R174, R173 ;  /* 0x000000adae07723e */ /* 0x008fce00000010ff */
[----:B------:R3:W-:Y:S01]  /*5340*/  MUFU.EX2 R108, R4 ;  /* 0x00000004006c7308 */ /* 0x0007e20000000800 */
[----:B-1----:R-:W-:-:S07]  /*5350*/  FFMA.FTZ R10, R116, c[0x0][0x2d0], -R2 ;  /* 0x0000b400740a7a23 */ /* 0x002fce0000010802 */
[----:B------:R1:W1:Y:S01]  /*5360*/  MUFU.EX2 R110, R10 ;  /* 0x0000000a006e7308 */ /* 0x0002620000000800 */
[----:B---3--:R-:W-:-:S07]  /*5370*/  FFMA.FTZ R4, R126, c[0x0][0x2d0], -R0 ;  /* 0x0000b4007e047a23 */ /* 0x008fce0000010800 */
[----:B------:R3:W-:Y:S01]  /*5380*/  MUFU.EX2 R82, R4 ;  /* 0x0000000400527308 */ /* 0x0007e20000000800 */
[----:B-1----:R-:W-:-:S07]  /*5390*/  FFMA.FTZ R10, R124, c[0x0][0x2d0], -R0 ;  /* 0x0000b4007c0a7a23 */ /* 0x002fce0000010800 */
[----:B------:R1:W-:Y:S01]  /*53a0*/  MUFU.EX2 R81, R10 ;  /* 0x0000000a00517308 */ /* 0x0003e20000000800 */
[----:B---3--:R-:W-:-:S07]  /*53b0*/  FFMA.FTZ R4, R127, c[0x0][0x2d0], -R0 ;  /* 0x0000b4007f047a23 */ /* 0x008fce0000010800 */
[----:B------:R3:W2:Y:S01]  /*53c0*/  MUFU.EX2 R83, R4 ;  /* 0x0000000400537308 */ /* 0x0006a20000000800 */
[----:B-1----:R-:W-:Y:S02]  /*53d0*/  FFMA.FTZ R10, R125, c[0x0][0x2d0], -R0 ;  /* 0x0000b4007d0a7a23 */ /* 0x002fe40000010800 */
[----:B------:R-:W-:Y:S05]  /*53e0*/  LDSM.16.MT88.4 R124, [R190+0x2000] ;  /* 0x00200000be7c783b */ /* 0x000fea0000004200 */
[----:B------:R1:W1:Y:S01]  /*53f0*/  MUFU.EX2 R80, R10 ;  /* 0x0000000a00507308 */ /* 0x0002620000000800 */
[----:B---3--:R-:W-:-:S07]  /*5400*/  F2FP.BF16.PACK_AB R4, R177, R175 ;  /* 0x000000afb104723e */ /* 0x008fce00000010ff */
[----:B----4-:R-:W-:Y:S01]  /*5410*/  HMMA.16816.F32.BF16 R120, R4, R20, R120 ;  /* 0x000000140478723c */ /* 0x010fe20000041878 */
[----:B-1----:R-:W-:-:S07]  /*5420*/  FFMA.FTZ R10, R141, c[0x0][0x2d0], -R8 ;  /* 0x0000b4008d0a7a23 */ /* 0x002fce0000010808 */
[C---:B-----5:R-:W-:Y:S01]  /*5430*/  HMMA.16816.F32.BF16 R132, R4.reuse, R16, R132 ;  /* 0x000000100484723c */ /* 0x060fe20000041884 */
[----:B------:R1:W-:Y:S07]  /*5440*/  MUFU.EX2 R76, R10 ;  /* 0x0000000a004c7308 */ /* 0x0003ee0000000800 */
[C---:B------:R-:W-:Y:S08]  /*5450*/  HMMA.16816.F32.BF16 R84, R4.reuse, R12, R68 ;  /* 0x0000000c0454723c */ /* 0x040ff00000041844 */
[----:B------:R-:W-:Y:S01]  /*5460*/  HMMA.16816.F32.BF16 R100, R4, R24, R100 ;  /* 0x000000180464723c */ /* 0x000fe20000041864 */
[----:B-1----:R-:W-:-:S04]  /*5470*/  FFMA.FTZ R10, R140, c[0x0][0x2d0], -R8 ;  /* 0x0000b4008c0a7a23 */ /* 0x002fc80000010808 */
[----:B------:R1:W-:Y:S03]  /*5480*/  MUFU.EX2 R77, R10 ;  /* 0x0000000a004d7308 */ /* 0x0003e60000000800 */
[C---:B------:R-:W-:Y:S08]  /*5490*/  HMMA.16816.F32.BF16 R128, R4.reuse, R22, R128 ;  /* 0x000000160480723c */ /* 0x040ff00000041880 */
[----:B------:R-:W-:Y:S01]  /*54a0*/  HMMA.16816.F32.BF16 R144, R4, R18, R144 ;  /* 0x000000120490723c */ /* 0x000fe20000041890 */
[----:B-1----:R-:W-:-:S07]  /*54b0*/  FFMA.FTZ R10, R137, c[0x0][0x2d0], -R8 ;  /* 0x0000b400890a7a23 */ /* 0x002fce0000010808 */
[C---:B------:R-:W-:Y:S01]  /*54c0*/  HMMA.16816.F32.BF16 R96, R4.reuse, R14, R96 ;  /* 0x0000000e0460723c */ /* 0x040fe20000041860 */
[----:B------:R1:W-:Y:S07]  /*54d0*/  MUFU.EX2 R78, R10 ;  /* 0x0000000a004e7308 */ /* 0x0003ee0000000800 */
[----:B------:R-:W-:Y:S07]  /*54e0*/  HMMA.16816.F32.BF16 R60, R4, R26, R56 ;  /* 0x0000001a043c723c */ /* 0x000fee0000041838 */
[----:B--2---:R-:W-:Y:S01]  /*54f0*/  F2FP.BF16.PACK_AB R4, R109, R114 ;  /* 0x000000726d04723e */ /* 0x004fe200000010ff */
[----:B-1----:R-:W-:Y:S01]  /*5500*/  FFMA.FTZ R10, R136, c[0x0][0x2d0], -R8 ;  /* 0x0000b400880a7a23 */ /* 0x002fe20000010808 */
[----:B------:R-:W-:-:S02]  /*5510*/  F2FP.BF16.PACK_AB R6, R108, R110 ;  /* 0x0000006e6c06723e */ /* 0x000fc400000010ff */
[----:B------:R-:W-:Y:S01]  /*5520*/  F2FP.BF16.PACK_AB R5, R83, R82 ;  /* 0x000000525305723e */ /* 0x000fe200000010ff */
[----:B------:R1:W-:Y:S01]  /*5530*/  MUFU.EX2 R79, R10 ;  /* 0x0000000a004f7308 */ /* 0x0003e20000000800 */
[----:B------:R-:W-:-:S07]  /*5540*/  F2FP.BF16.PACK_AB R7, R80, R81 ;  /* 0x000000515007723e */ /* 0x000fce00000010ff */
[----:B------:R-:W-:Y:S01]  /*5550*/  HMMA.16816.F32.BF16 R56, R4, R20, R48 ;  /* 0x000000140438723c */ /* 0x000fe20000041830 */
[----:B-1----:R-:W-:-:S07]  /*5560*/  FFMA.FTZ R10, R143, c[0x0][0x2d0], -R3 ;  /* 0x0000b4008f0a7a23 */ /* 0x002fce0000010803 */
[C---:B------:R-:W-:Y:S01]  /*5570*/  HMMA.16816.F32.BF16 R48, R4.reuse, R16, R44 ;  /* 0x000000100430723c */ /* 0x040fe2000004182c */
[----:B------:R1:W-:Y:S07]  /*5580*/  MUFU.EX2 R72, R10 ;  /* 0x0000000a00487308 */ /* 0x0003ee0000000800 */
[C---:B------:R-:W-:Y:S01]  /*5590*/  HMMA.16816.F32.BF16 R44, R4.reuse, R18, R36 ;  /* 0x00000012042c723c */ /* 0x040fe20000041824 */
[----:B------:R-:W-:Y:S07]  /*55a0*/  LDSM.16.MT88.4 R16, [R193+0x1800] ;  /* 0x00180000c110783b */ /* 0x000fee0000004200 */
[----:B------:R-:W-:Y:S01]  /*55b0*/  HMMA.16816.F32.BF16 R36, R4, R14, R32 ;  /* 0x0000000e0424723c */ /* 0x000fe20000041820 */
[----:B-1----:R-:W-:-:S02]  /*55c0*/  FFMA.FTZ R10, R142, c[0x0][0x2d0], -R3 ;  /* 0x0000b4008e0a7a23 */ /* 0x002fc40000010803 */
[----:B------:R-:W-:Y:S02]  /*55d0*/  LDSM.16.MT88.4 R140, [R193+0x2000] ;  /* 0x00200000c18c783b */ /* 0x000fe40000004200 */
[----:B------:R1:W2:Y:S03]  /*55e0*/  MUFU.EX2 R73, R10 ;  /* 0x0000000a00497308 */ /* 0x0002a60000000800 */
[C---:B------:R-:W-:Y:S01]  /*55f0*/  HMMA.16816.F32.BF16 R64, R4.reuse, R22, R64 ;  /* 0x000000160440723c */ /* 0x040fe20000041840 */
[----:B------:R-:W3:Y:S07]  /*5600*/  LDSM.16.MT88.4 R20, [R190+0x1800] ;  /* 0x00180000be14783b */ /* 0x000eee0000004200 */
[----:B------:R-:W-:Y:S01]  /*5610*/  HMMA.16816.F32.BF16 R40, R4, R12, R40 ;  /* 0x0000000c0428723c */ /* 0x000fe20000041828 */
[----:B------:R-:W4:Y:S01]  /*5620*/  LDSM.16.MT88.4 R12, [R191+0x1800] ;  /* 0x00180000bf0c783b */ /* 0x000f220000004200 */
[----:B-1----:R-:W-:-:S06]  /*5630*/  FFMA.FTZ R10, R139, c[0x0][0x2d0], -R3 ;  /* 0x0000b4008b0a7a23 */ /* 0x002fcc0000010803 */
[C---:B------:R-:W-:Y:S01]  /*5640*/  HMMA.16816.F32.BF16 R32, R4.reuse, R24, R52 ;  /* 0x000000180420723c */ /* 0x040fe20000041834 */
[----:B------:R1:W-:Y:S07]  /*5650*/  MUFU.EX2 R74, R10 ;  /* 0x0000000a004a7308 */ /* 0x0003ee0000000800 */
[----:B------:R-:W-:Y:S01]  /*5660*/  HMMA.16816.F32.BF16 R28, R4, R26, R28 ;  /* 0x0000001a041c723c */ /* 0x000fe2000004181c */
[----:B------:R-:W5:Y:S06]  /*5670*/  LDSM.16.MT88.4 R24, [R192+0x1800] ;  /* 0x00180000c018783b */ /* 0x000f6c0000004200 */
[----:B------:R-:W-:Y:S01]  /*5680*/  FFMA.FTZ R4, R151, c[0x0][0x2d0], -R2 ;  /* 0x0000b40097047a23 */ /* 0x000fe20000010802 */
[----:B--2---:R-:W-:-:S02]  /*5690*/  F2FP.BF16.PACK_AB R5, R73, R72 ;  /* 0x000000484905723e */ /* 0x004fc400000010ff */
[----:B------:R-:W-:Y:S01]  /*56a0*/  F2FP.BF16.PACK_AB R6, R79, R78 ;  /* 0x0000004e4f06723e */ /* 0x000fe200000010ff */
[----:B-1----:R-:W-:Y:S01]  /*56b0*/  FFMA.FTZ R10, R138, c[0x0][0x2d0], -R3 ;  /* 0x0000b4008a0a7a23 */ /* 0x002fe20000010803 */
[----:B------:R1:W-:Y:S08]  /*56c0*/  MUFU.EX2 R68, R4 ;  /* 0x0000000400447308 */ /* 0x0003f00000000800 */
[----:B------:R2:W2:Y:S01]  /*56d0*/  MUFU.EX2 R75, R10 ;  /* 0x0000000a004b7308 */ /* 0x0004a20000000800 */
[----:B-1----:R-:W-:-:S07]  /*56e0*/  FFMA.FTZ R4, R150, c[0x0][0x2d0], -R2 ;  /* 0x0000b40096047a23 */ /* 0x002fce0000010802 */
[----:B------:R1:W-:Y:S01]  /*56f0*/  MUFU.EX2 R69, R4 ;  /* 0x0000000400457308 */ /* 0x0003e20000000800 */
[----:B--2---:R-:W-:Y:S01]  /*5700*/  FFMA.FTZ R10, R148, c[0x0][0x2d0], -R2 ;  /* 0x0000b400940a7a23 */ /* 0x004fe20000010802 */
[----:B------:R-:W-:-:S06]  /*5710*/  F2FP.BF16.PACK_AB R7, R75, R74 ;  /* 0x0000004a4b07723e */ /* 0x000fcc00000010ff */
[----:B------:R2:W-:Y:S01]  /*5720*/  MUFU.EX2 R70, R10 ;  /* 0x0000000a00467308 */ /* 0x0005e20000000800 */
[----:B-1----:R-:W-:-:S07]  /*5730*/  FFMA.FTZ R4, R152, c[0x0][0x2d0], -R0 ;  /* 0x0000b40098047a23 */ /* 0x002fce0000010800 */
[----:B------:R1:W-:Y:S01]  /*5740*/  MUFU.EX2 R54, R4 ;  /* 0x0000000400367308 */ /* 0x0003e20000000800 */
[----:B--2---:R-:W-:-:S07]  /*5750*/  FFMA.FTZ R10, R149, c[0x0][0x2d0], -R2 ;  /* 0x0000b400950a7a23 */ /* 0x004fce0000010802 */
[----:B------:R2:W2:Y:S01]  /*5760*/  MUFU.EX2 R71, R10 ;  /* 0x0000000a00477308 */ /* 0x0004a20000000800 */
[----:B-1----:R-:W-:-:S07]  /*5770*/  FFMA.FTZ R4, R154, c[0x0][0x2d0], -R0 ;  /* 0x0000b4009a047a23 */ /* 0x002fce0000010800 */
[----:B------:R1:W1:Y:S01]  /*5780*/  MUFU.EX2 R55, R4 ;  /* 0x0000000400377308 */ /* 0x0002620000000800 */
[----:B--2---:R-:W-:-:S07]  /*5790*/  FFMA.FTZ R10, R153, c[0x0][0x2d0], -R0 ;  /* 0x0000b400990a7a23 */ /* 0x004fce0000010800 */
[----:B------:R2:W-:Y:S01]  /*57a0*/  MUFU.EX2 R53, R10 ;  /* 0x0000000a00357308 */ /* 0x0005e20000000800 */
[----:B-1----:R-:W-:-:S07]  /*57b0*/  F2FP.BF16.PACK_AB R4, R77, R76 ;  /* 0x0000004c4d04723e */ /* 0x002fce00000010ff */
[----:B---3--:R-:W-:Y:S01]  /*57c0*/  HMMA.16816.F32.BF16 R120, R4, R20, R120 ;  /* 0x000000140478723c */ /* 0x008fe20000041878 */
[----:B--2---:R-:W-:-:S04]  /*57d0*/  FFMA.FTZ R10, R155, c[0x0][0x2d0], -R0 ;  /* 0x0000b4009b0a7a23 */ /* 0x004fc80000010800 */
[----:B------:R1:W2:Y:S03]  /*57e0*/  MUFU.EX2 R52, R10 ;  /* 0x0000000a00347308 */ /* 0x0002a60000000800 */
[C---:B------:R-:W-:Y:S08]  /*57f0*/  HMMA.16816.F32.BF16 R128, R4.reuse, R22, R128 ;  /* 0x000000160480723c */ /* 0x040ff00000041880 */
[----:B------:R-:W-:Y:S01]  /*5800*/  HMMA.16816.F32.BF16 R132, R4, R16, R132 ;  /* 0x000000100484723c */ /* 0x000fe20000041884 */
[----:B-1----:R-:W-:-:S07]  /*5810*/  FFMA.FTZ R10, R160, c[0x0][0x2d0], -R8 ;  /* 0x0000b400a00a7a23 */ /* 0x002fce0000010808 */
[C---:B------:R-:W-:Y:S08]  /*5820*/  HMMA.16816.F32.BF16 R144, R4.reuse, R18, R144 ;  /* 0x000000120490723c */ /* 0x040ff00000041890 */
[C---:B----4-:R-:W-:Y:S08]  /*5830*/  HMMA.16816.F32.BF16 R84, R4.reuse, R12, R84 ;  /* 0x0000000c0454723c */ /* 0x050ff00000041854 */
[C---:B------:R-:W-:Y:S08]  /*5840*/  HMMA.16816.F32.BF16 R96, R4.reuse, R14, R96 ;  /* 0x0000000e0460723c */ /* 0x040ff00000041860 */
[C---:B-----5:R-:W-:Y:S08]  /*5850*/  HMMA.16816.F32.BF16 R100, R4.reuse, R24, R100 ;  /* 0x000000180464723c */ /* 0x060ff00000041864 */
[----:B------:R-:W-:Y:S07]  /*5860*/  HMMA.16816.F32.BF16 R60, R4, R26, R60 ;  /* 0x0000001a043c723c */ /* 0x000fee000004183c */
[----:B------:R-:W-:-:S02]  /*5870*/  F2FP.BF16.PACK_AB R4, R71, R70 ;  /* 0x000000464704723e */ /* 0x000fc400000010ff */
[----:B------:R-:W-:Y:S02]  /*5880*/  F2FP.BF16.PACK_AB R6, R69, R68 ;  /* 0x000000444506723e */ /* 0x000fe400000010ff */
[----:B------:R-:W-:Y:S02]  /*5890*/  F2FP.BF16.PACK_AB R5, R55, R54 ;  /* 0x000000363705723e */ /* 0x000fe400000010ff */
[----:B--2---:R-:W-:-:S07]  /*58a0*/  F2FP.BF16.PACK_AB R7, R52, R53 ;  /* 0x000000353407723e */ /* 0x004fce00000010ff */
[C---:B------:R-:W-:Y:S01]  /*58b0*/  HMMA.16816.F32.BF16 R56, R4.reuse, R20, R56 ;  /* 0x000000140438723c */ /* 0x040fe20000041838 */
[----:B------:R1:W-:Y:S07]  /*58c0*/  MUFU.EX2 R21, R10 ;  /* 0x0000000a00157308 */ /* 0x0003ee0000000800 */
[C---:B------:R-:W-:Y:S08]  /*58d0*/  HMMA.16816.F32.BF16 R64, R4.reuse, R22, R64 ;  /* 0x000000160440723c */ /* 0x040ff00000041840 */
[----:B------:R-:W-:Y:S01]  /*58e0*/  HMMA.16816.F32.BF16 R44, R4, R18, R44 ;  /* 0x00000012042c723c */ /* 0x000fe2000004182c */
[----:B-1----:R-:W-:-:S04]  /*58f0*/  FFMA.FTZ R10, R159, c[0x0][0x2d0], -R8 ;  /* 0x0000b4009f0a7a23 */ /* 0x002fc80000010808 */
[----:B------:R1:W2:Y:S03]  /*5900*/  MUFU.EX2 R22, R10 ;  /* 0x0000000a00167308 */ /* 0x0002a60000000800 */
[C---:B------:R-:W-:Y:S08]  /*5910*/  HMMA.16816.F32.BF16 R48, R4.reuse, R16, R48 ;  /* 0x000000100430723c */ /* 0x040ff00000041830 */
[----:B------:R-:W-:Y:S01]  /*5920*/  HMMA.16816.F32.BF16 R40, R4, R12, R40 ;  /* 0x0000000c0428723c */ /* 0x000fe20000041828 */
[--C-:B-1----:R-:W-:Y:S01]  /*5930*/  FFMA.FTZ R10, R158, c[0x0][0x2d0], -R8.reuse ;  /* 0x0000b4009e0a7a23 */ /* 0x102fe20000010808 */
[----:B--2---:R-:W-:Y:S01]  /*5940*/  F2FP.BF16.PACK_AB R152, R22, R21 ;  /* 0x000000151698723e */ /* 0x004fe200000010ff */
[----:B------:R-:W-:-:S05]  /*5950*/  FFMA.FTZ R8, R156, c[0x0][0x2d0], -R8 ;  /* 0x0000b4009c087a23 */ /* 0x000fca0000010808 */
[C---:B------:R-:W-:Y:S01]  /*5960*/  HMMA.16816.F32.BF16 R36, R4.reuse, R14, R36 ;  /* 0x0000000e0424723c */ /* 0x040fe20000041824 */
[----:B------:R-:W-:Y:S01]  /*5970*/  MUFU.EX2 R23, R10 ;  /* 0x0000000a00177308 */ /* 0x000fe20000000800 */
[----:B------:R-:W1:Y:S06]  /*5980*/  LDSM.16.MT88.4 R12, [R192+0x2000] ;  /* 0x00200000c00c783b */ /* 0x000e6c0000004200 */
[C---:B------:R-:W-:Y:S01]  /*5990*/  HMMA.16816.F32.BF16 R32, R4.reuse, R24, R32 ;  /* 0x000000180420723c */ /* 0x040fe20000041820 */
[----:B------:R2:W3:Y:S07]  /*59a0*/  MUFU.EX2 R207, R8 ;  /* 0x0000000800cf7308 */ /* 0x0004ee0000000800 */
[----:B------:R-:W-:Y:S07]  /*59b0*/  HMMA.16816.F32.BF16 R28, R4, R26, R28 ;  /* 0x0000001a041c723c */ /* 0x000fee000004181c */
[----:B------:R-:W-:-:S02]  /*59c0*/  FFMA.FTZ R5, R164, c[0x0][0x2d0], -R3 ;  /* 0x0000b400a4057a23 */ /* 0x000fc40000010803 */
[----:B--2---:R-:W-:Y:S01]  /*59d0*/  FFMA.FTZ R8, R162, c[0x0][0x2d0], -R3 ;  /* 0x0000b400a2087a23 */ /* 0x004fe20000010803 */
[----:B---3--:R-:W-:Y:S01]  /*59e0*/  F2FP.BF16.PACK_AB R154, R207, R23 ;  /* 0x00000017cf9a723e */ /* 0x008fe200000010ff */
[----:B------:R2:W-:Y:S01]  /*59f0*/  MUFU.EX2 R208, R5 ;  /* 0x0000000500d07308 */ /* 0x0005e20000000800 */
[----:B------:R-:W-:Y:S02]  /*5a00*/  FFMA.FTZ R4, R168, c[0x0][0x2d0], -R2 ;  /* 0x0000b400a8047a23 */ /* 0x000fe40000010802 */
[----:B------:R-:W-:Y:S02]  /*5a10*/  FFMA.FTZ R7, R171, c[0x0][0x2d0], -R0 ;  /* 0x0000b400ab077a23 */ /* 0x000fe40000010800 */
[----:B------:R-:W-:-:S03]  /*5a20*/  FFMA.FTZ R6, R166, c[0x0][0x2d0], -R2 ;  /* 0x0000b400a6067a23 */ /* 0x000fc60000010802 */
[----:B------:R3:W-:Y:S01]  /*5a30*/  MUFU.EX2 R20, R8 ;  /* 0x0000000800147308 */ /* 0x0007e20000000800 */
[----:B--2---:R-:W-:-:S07]  /*5a40*/  FFMA.FTZ R5, R172, c[0x0][0x2d0], -R0 ;  /* 0x0000b400ac057a23 */ /* 0x004fce0000010800 */
[----:B------:R2:W-:Y:S01]  /*5a50*/  MUFU.EX2 R11, R4 ;  /* 0x00000004000b7308 */ /* 0x0005e20000000800 */
[----:B---3--:R-:W-:-:S07]  /*5a60*/  FFMA.FTZ R8, R163, c[0x0][0x2d0], -R3 ;  /* 0x0000b400a3087a23 */ /* 0x008fce0000010803 */
[----:B------:R3:W-:Y:S08]  /*5a70*/  MUFU.EX2 R10, R5 ;  /* 0x00000005000a7308 */ /* 0x0007f00000000800 */
[----:B------:R4:W5:Y:S01]  /*5a80*/  MUFU.EX2 R19, R8 ;  /* 0x0000000800137308 */ /* 0x0009620000000800 */
[----:B--2---:R-:W-:Y:S02]  /*5a90*/  FADD.FTZ R4, R186, R185 ;  /* 0x000000b9ba047221 */ /* 0x004fe40000010000 */
[----:B---3--:R-:W-:-:S05]  /*5aa0*/  FADD.FTZ R5, R180, R88 ;  /* 0x00000058b4057221 */ /* 0x008fca0000010000 */
[----:B------:R-:W-:Y:S01]  /*5ab0*/  MUFU.EX2 R16, R6 ;  /* 0x0000000600107308 */ /* 0x000fe20000000800 */
[----:B------:R-:W-:Y:S02]  /*5ac0*/  FADD.FTZ R5, R204, R5 ;  /* 0x00000005cc057221 */ /* 0x000fe40000010000 */
[----:B----4-:R-:W-:-:S05]  /*5ad0*/  FFMA.FTZ R8, R161, c[0x0][0x2d0], -R3 ;  /* 0x0000b400a1087a23 */ /* 0x010fca0000010803 */
[----:B------:R-:W2:Y:S01]  /*5ae0*/  MUFU.EX2 R7, R7 ;  /* 0x0000000700077308 */ /* 0x000ea20000000800 */
[--C-:B------:R-:W-:Y:S01]  /*5af0*/  FFMA.FTZ R3, R167, c[0x0][0x2d0], -R2.reuse ;  /* 0x0000b400a7037a23 */ /* 0x100fe20000010802 */
[----:B-----5:R-:W-:Y:S01]  /*5b00*/  F2FP.BF16.PACK_AB R153, R19, R20 ;  /* 0x000000141399723e */ /* 0x020fe200000010ff */
[----:B------:R-:W-:Y:S02]  /*5b10*/  FFMA.FTZ R2, R165, c[0x0][0x2d0], -R2 ;  /* 0x0000b400a5027a23 */ /* 0x000fe40000010802 */
[----:B------:R-:W-:-:S03]  /*5b20*/  FADD.FTZ R5, R198, R5 ;  /* 0x00000005c6057221 */ /* 0x000fc60000010000 */
[----:B------:R3:W4:Y:S08]  /*5b30*/  MUFU.EX2 R18, R8 ;  /* 0x0000000800127308 */ /* 0x0007300000000800 */
[----:B------:R5:W1:Y:S01]  /*5b40*/  MUFU.EX2 R17, R3 ;  /* 0x0000000300117308 */ /* 0x000a620000000800 */
[----:B--2---:R-:W-:Y:S01]  /*5b50*/  F2FP.BF16.PACK_AB R149, R7, R10 ;  /* 0x0000000a0795723e */ /* 0x004fe200000010ff */
[----:B---3--:R-:W-:-:S06]  /*5b60*/  FFMA.FTZ R8, R170, c[0x0][0x2d0], -R0 ;  /* 0x0000b400aa087a23 */ /* 0x008fcc0000010800 */
[----:B------:R2:W3:Y:S01]  /*5b70*/  MUFU.EX2 R209, R2 ;  /* 0x0000000200d17308 */ /* 0x0004e20000000800 */
[----:B------:R-:W-:Y:S01]  /*5b80*/  FFMA.FTZ R0, R169, c[0x0][0x2d0], -R0 ;  /* 0x0000b400a9007a23 */ /* 0x000fe20000010800 */
[----:B----4-:R-:W-:Y:S01]  /*5b90*/  F2FP.BF16.PACK_AB R155, R208, R18 ;  /* 0x00000012d09b723e */ /* 0x010fe200000010ff */
[----:B-----5:R-:W-:-:S05]  /*5ba0*/  FADD.FTZ R3, R203, R187 ;  /* 0x000000bbcb037221 */ /* 0x020fca0000010000 */
[----:B------:R4:W-:Y:S01]  /*5bb0*/  MUFU.EX2 R211, R0 ;  /* 0x0000000000d37308 */ /* 0x0009e20000000800 */
[----:B-1----:R-:W-:Y:S01]  /*5bc0*/  F2FP.BF16.PACK_AB R148, R17, R11 ;  /* 0x0000000b1194723e */ /* 0x002fe200000010ff */
[----:B------:R-:W-:Y:S01]  /*5bd0*/  HMMA.16816.F32.BF16 R120, R152, R124, R120 ;  /* 0x0000007c9878723c */ /* 0x000fe20000041878 */
[----:B------:R-:W-:-:S04]  /*5be0*/  FADD.FTZ R3, R202, R3 ;  /* 0x00000003ca037221 */ /* 0x000fc80000010000 */
[----:B------:R-:W-:Y:S01]  /*5bf0*/  FADD.FTZ R3, R219, R3 ;  /* 0x00000003db037221 */ /* 0x000fe20000010000 */
[----:B------:R-:W1:Y:S01]  /*5c00*/  MUFU.EX2 R8, R8 ;  /* 0x0000000800087308 */ /* 0x000e620000000800 */
[----:B--2---:R-:W-:Y:S01]  /*5c10*/  FADD.FTZ R2, R220, R4 ;  /* 0x00000004dc027221 */ /* 0x004fe20000010000 */
[----:B---3--:R-:W-:Y:S01]  /*5c20*/  F2FP.BF16.PACK_AB R150, R209, R16 ;  /* 0x00000010d196723e */ /* 0x008fe200000010ff */
[----:B------:R-:W-:Y:S02]  /*5c30*/  HMMA.16816.F32.BF16 R128, R152, R126, R128 ;  /* 0x0000007e9880723c */ /* 0x000fe40000041880 */
[----:B------:R-:W-:Y:S02]  /*5c40*/  FADD.FTZ R4, R221, R2 ;  /* 0x00000002dd047221 */ /* 0x000fe40000010000 */
[----:B----4-:R-:W-:-:S04]  /*5c50*/  FADD.FTZ R0, R214, R213 ;  /* 0x000000d5d6007221 */ /* 0x010fc80000010000 */
[----:B------:R-:W-:Y:S01]  /*5c60*/  HMMA.16816.F32.BF16 R132, R152, R140, R132 ;  /* 0x0000008c9884723c */ /* 0x000fe20000041884 */
[----:B------:R-:W-:-:S04]  /*5c70*/  FADD.FTZ R0, R215, R0 ;  /* 0x00000000d7007221 */ /* 0x000fc80000010000 */
[----:B------:R-:W-:Y:S01]  /*5c80*/  FADD.FTZ R2, R216, R0 ;  /* 0x00000000d8027221 */ /* 0x000fe20000010000 */
[----:B-1----:R-:W-:Y:S01]  /*5c90*/  F2FP.BF16.PACK_AB R151, R211, R8 ;  /* 0x00000008d397723e */ /* 0x002fe200000010ff */
        /* <DEDUP_REMOVED lines=56> */
[-C--:B------:R-:W-:Y:S01]  /*6020*/  HMMA.16816.F32.BF16 R152, R152, R14.reuse, R60 ;  /* 0x0000000e9898723c */ /* 0x080fe2000004183c */
[----:B------:R-:W-:Y:S02]  /*6030*/  FADD.FTZ R5, R68, R5 ;  /* 0x0000000544057221 */ /* 0x000fe40000010000 */
[----:B------:R-:W-:Y:S02]  /*6040*/  FADD.FTZ R3, R53, R4 ;  /* 0x0000000435037221 */ /* 0x000fe40000010000 */
[----:B------:R-:W-:Y:S01]  /*6050*/  FADD.FTZ R6, R19, R0 ;  /* 0x0000000013067221 */ /* 0x000fe20000010000 */
[----:B------:R-:W-:Y:S01]  /*6060*/  IADD3 R0, R176, -0x2, RZ ;  /* 0xfffffffeb0007810 */ /* 0x000fe20007ffe0ff */
[----:B------:R-:W-:Y:S01]  /*6070*/  FADD.FTZ R4, R21, R2 ;  /* 0x0000000215047221 */ /* 0x000fe20000010000 */
[----:B------:R-:W-:Y:S01]  /*6080*/  HMMA.16816.F32.BF16 R148, R148, R14, R28 ;  /* 0x0000000e9494723c */ /* 0x000fe2000004181c */
[----:B------:R-:W-:Y:S01]  /*6090*/  FADD.FTZ R5, R69, R5 ;  /* 0x0000000545057221 */ /* 0x000fe20000010000 */
[----:B------:R-:W-:Y:S01]  /*60a0*/  ISETP.GE.AND P1, PT, R0, R241, PT ;  /* 0x000000f10000720c */ /* 0x000fe20003f26270 */
        /* <DEDUP_REMOVED lines=13> */
[----:B------:R-:W-:Y:S01]  /*6180*/  FADD.FTZ R211, R211, R2 ;  /* 0x00000002d3d37221 */ /* 0x000fe20000010000 */
[----:B------:R-:W-:Y:S05]  /*6190*/  @!P1 BRA `(.L_x_81) ;  /* 0x0000330000009947 */ /* 0x000fea0003800000 */
[----:B------:R-:W-:Y:S01]  /*61a0*/  MOV R202, R0 ;  /* 0x0000000000ca7202 */ /* 0x000fe20000000f00 */
[----:B------:R-:W-:Y:S01]  /*61b0*/  IMAD.MOV.U32 R0, RZ, RZ, R113 ;  /* 0x000000ffff007224 */ /* 0x000fe200078e0071 */
[----:B------:R-:W-:Y:S01]  /*61c0*/  MOV R109, R112 ;  /* 0x00000070006d7202 */ /* 0x000fe20000000f00 */
[----:B------:R-:W-:Y:S01]  /*61d0*/  IMAD.MOV.U32 R114, RZ, RZ, R111 ;  /* 0x000000ffff727224 */ /* 0x000fe200078e006f */
[----:B------:R-:W-:Y:S02]  /*61e0*/  MOV R115, R9 ;  /* 0x0000000900737202 */ /* 0x000fe40000000f00 */
.L_x_88:
[----:B------:R-:W-:Y:S04]  /*61f0*/  DEPBAR.LE SB0, 0x0 ;  /* 0x000080000000791a */ /* 0x000fe80000000000 */
[----:B------:R-:W-:Y:S01]  /*6200*/  BAR.SYNC.DEFER_BLOCKING 0x0 ;  /* 0x0000000000007b1d */ /* 0x000fe20000010000 */
[----:B------:R-:W-:Y:S01]  /*6210*/  R2P PR, R206, 0x6 ;  /* 0x00000006ce007804 */ /* 0x000fe20000000000 */
[----:B------:R-:W-:Y:S01]  /*6220*/  IMAD.WIDE.U32 R4, R201, c[0x0][0x208], RZ ;  /* 0x00008200c9047a25 */ /* 0x000fe200078e00ff */
[C---:B------:R-:W-:Y:S02]  /*6230*/  IADD3 R2, R188.reuse, 0x20, RZ ;  /* 0x00000020bc027810 */ /* 0x040fe40007ffe0ff */
[----:B------:R-:W-:Y:S01]  /*6240*/  SHF.R.S32.HI R3, RZ, 0x1f, R201 ;  /* 0x0000001fff037819 */ /* 0x000fe200000114c9 */
[----:B------:R-:W-:Y:S01]  /*6250*/  IMAD.SHL.U32 R59, R205, 0x2, RZ ;  /* 0x00000002cd3b7824 */ /* 0x000fe200078e00ff */
[C---:B------:R-:W-:Y:S02]  /*6260*/  IADD3 R108, R188.reuse, 0x40, RZ ;  /* 0x00000040bc6c7810 */ /* 0x040fe40007ffe0ff */
[----:B------:R-:W-:Y:S01]  /*6270*/  SHF.R.S32.HI R6, RZ, 0x1f, R205 ;  /* 0x0000001fff067819 */ /* 0x000fe200000114cd */
[----:B------:R-:W-:Y:S03]  /*6280*/  IMAD R3, R3, c[0x0][0x208], RZ ;  /* 0x0000820003037a24 */ /* 0x000fe600078e02ff */
[----:B------:R-:W-:Y:S01]  /*6290*/  SHF.L.U64.HI R68, R205, 0x1, R6 ;  /* 0x00000001cd447819 */ /* 0x000fe20000010206 */
[----:B------:R-:W-:Y:S01]  /*62a0*/  IMAD R3, R201, c[0x0][0x20c], R3 ;  /* 0x00008300c9037a24 */ /* 0x000fe200078e0203 */
[C---:B------:R-:W-:Y:S02]  /*62b0*/  @P1 IADD3 R2, R188.reuse, -0x20, RZ ;  /* 0xffffffe0bc021810 */ /* 0x040fe40007ffe0ff */
[----:B------:R-:W-:Y:S01]  /*62c0*/  @P2 IADD3 R108, R188, -0x40, RZ ;  /* 0xffffffc0bc6c2810 */ /* 0x000fe20007ffe0ff */
[----:B------:R-:W-:Y:S01]  /*62d0*/  IMAD.IADD R3, R5, 0x1, R3 ;  /* 0x0000000105037824 */ /* 0x000fe200078e0203 */
[----:B------:R-:W-:Y:S02]  /*62e0*/  SHF.R.S32.HI R5, RZ, 0x1f, R199 ;  /* 0x0000001fff057819 */ /* 0x000fe400000114c7 */
[C---:B------:R-:W-:Y:S02]  /*62f0*/  IADD3 R113, R108.reuse, 0x2000, RZ ;  /* 0x000020006c717810 */ /* 0x040fe40007ffe0ff */
[C---:B------:R-:W-:Y:S01]  /*6300*/  IADD3 R112, R108.reuse, 0x1800, RZ ;  /* 0x000018006c707810 */ /* 0x040fe20007ffe0ff */
[----:B------:R-:W1:Y:S01]  /*6310*/  LDSM.16.M88.4 R164, [R2] ;  /* 0x0000000002a4783b */ /* 0x000e620000000200 */
[C---:B------:R-:W-:Y:S02]  /*6320*/  IADD3 R111, R108.reuse, 0x1000, RZ ;  /* 0x000010006c6f7810 */ /* 0x040fe40007ffe0ff */
[----:B------:R-:W-:Y:S01]  /*6330*/  IADD3 R110, R108, 0x800, RZ ;  /* 0x000008006c6e7810 */ /* 0x000fe20007ffe0ff */
[----:B------:R-:W2:Y:S04]  /*6340*/  LDSM.16.M88.4 R172, [R2+0x800] ;  /* 0x0008000002ac783b */ /* 0x000ea80000000200 */
[----:B------:R-:W3:Y:S04]  /*6350*/  LDSM.16.M88.4 R176, [R2+0x1000] ;  /* 0x0010000002b0783b */ /* 0x000ee80000000200 */
[----:B------:R-:W4:Y:S04]  /*6360*/  LDSM.16.M88.4 R180, [R2+0x1800] ;  /* 0x0018000002b4783b */ /* 0x000f280000000200 */
[----:B------:R5:W1:Y:S04]  /*6370*/  LDSM.16.M88.4 R184, [R2+0x2000] ;  /* 0x0020000002b8783b */ /* 0x000a680000000200 */
[----:B------:R1:W1:Y:S04]  /*6380*/  LDSM.16.M88.4 R80, [R194] ;  /* 0x00000000c250783b */ /* 0x0002680000000200 */
[----:B------:R1:W1:Y:S04]  /*6390*/  LDSM.16.M88.4 R76, [R194+0x2000] ;  /* 0x00200000c24c783b */ /* 0x0002680000000200 */
[----:B------:R1:W1:Y:S04]  /*63a0*/  LDSM.16.M88.4 R16, [R188] ;  /* 0x00000000bc10783b */ /* 0x0002680000000200 */
[----:B------:R1:W1:Y:S04]  /*63b0*/  LDSM.16.M88.4 R32, [R188+0x800] ;  /* 0x00080000bc20783b */ /* 0x0002680000000200 */
[----:B------:R1:W1:Y:S01]  /*63c0*/  LDSM.16.M88.4 R48, [R188+0x1000] ;  /* 0x00100000bc30783b */ /* 0x0002620000000200 */
[----:B-----5:R-:W-:Y:S03]  /*63d0*/  IMAD.MOV.U32 R2, RZ, RZ, R4 ;  /* 0x000000ffff027224 */ /* 0x020fe600078e0004 */
[----:B------:R1:W1:Y:S01]  /*63e0*/  LDSM.16.M88.4 R64, [R188+0x1800] ;  /* 0x00180000bc40783b */ /* 0x0002620000000200 */
[----:B------:R-:W-:Y:S02]  /*63f0*/  IMAD R4, R5, c[0x0][0x218], RZ ;  /* 0x0000860005047a24 */ /* 0x000fe400078e02ff */
[C---:B------:R-:W-:Y:S01]  /*6400*/  IMAD.WIDE.U32 R2, R199.reuse, c[0x0][0x218], R2 ;  /* 0x00008600c7027a25 */ /* 0x040fe200078e0002 */
[----:B------:R1:W1:Y:S03]  /*6410*/  LDSM.16.M88.4 R156, [R188+0x2000] ;  /* 0x00200000bc9c783b */ /* 0x0002660000000200 */
[----:B------:R-:W-:Y:S01]  /*6420*/  IMAD R4, R199, c[0x0][0x21c], R4 ;  /* 0x00008700c7047a24 */ /* 0x000fe200078e0204 */
[----:B------:R1:W1:Y:S01]  /*6430*/  LDSM.16.M88.4 R160, [R197] ;  /* 0x00000000c5a0783b */ /* 0x0002620000000200 */
[----:B------:R-:W-:Y:S03]  /*6440*/  IADD3 R2, P1, R248, R2, RZ ;  /* 0x00000002f8027210 */ /* 0x000fe60007f3e0ff */
[----:B------:R1:W1:Y:S01]  /*6450*/  LDSM.16.M88.4 R168, [R197+0x2000] ;  /* 0x00200000c5a8783b */ /* 0x0002620000000200 */
[----:B------:R-:W-:Y:S02]  /*6460*/  IADD3.X R3, R252, R3, R4, P1, !PT ;  /* 0x00000003fc037210 */ /* 0x000fe40000ffe404 */
[C---:B------:R-:W-:Y:S04]  /*6470*/  LEA R40, P1, R2.reuse, c[0x0][0x1f8], 0x1 ;  /* 0x00007e0002287a11 */ /* 0x040fe800078208ff */
[----:B------:R-:W-:Y:S01]  /*6480*/  LEA.HI.X R56, R2, c[0x0][0x1fc], R3, 0x1, P1 ;  /* 0x00007f0002387a11 */ /* 0x000fe200008f0c03 */
[----:B------:R-:W-:-:S06]  /*6490*/  BRA.DIV ~URZ, `(.L_x_82) ;  /* 0x000087227f007947 */ /* 0x000fcc000b800000 */
[----:B--234-:R2:W3:Y:S02]  /*64a0*/  SHFL.IDX PT, R58, R56, RZ, 0x181f ;  /* 0x00181fff383a7589 */ /* 0x01c4e400000e0000 */
.L_x_175:
[-C--:B-1----:R-:W-:Y:S01]  /*64b0*/  HMMA.16816.F32.BF16 R4, R80, R16.reuse, RZ ;  /* 0x000000105004723c */ /* 0x082fe200000418ff */
[----:B------:R-:W1:Y:S01]  /*64c0*/  SHFL.IDX PT, R2, R40, RZ, 0x181f ;  /* 0x00181fff28027589 */ /* 0x000e6200000e0000 */
[----:B------:R-:W-:Y:S01]  /*64d0*/  BSSY B0, `(.L_x_83) ;  /* 0x00000c4000007945 */ /* 0x000fe20003800000 */
[----:B------:R-:W-:Y:S04]  /*64e0*/  ISETP.GE.AND P1, PT, R205, c[0x0][0x1d4], PT ;  /* 0x00007500cd007a0c */ /* 0x000fe80003f26270 */
[----:B------:R-:W-:Y:S01]  /*64f0*/  SEL R198, RZ, 0x10, P1 ;  /* 0x00000010ffc67807 */ /* 0x000fe20000800000 */
[C---:B------:R-:W-:Y:S01]  /*6500*/  HMMA.16816.F32.BF16 R8, R76.reuse, R16, RZ ;  /* 0x000000104c08723c */ /* 0x040fe200000418ff */
[----:B------:R-:W4:Y:S03]  /*6510*/  SHFL.IDX PT, R3, R40, 0x1, 0x181f ;  /* 0x00381f0028037f89 */ /* 0x000f2600000e0000 */
[----:B------:R-:W-:Y:S04]  /*6520*/  IADD3 R52, -R198, 0x10, RZ ;  /* 0x00000010c6347810 */ /* 0x000fe80007ffe1ff */
[-C--:B------:R-:W-:Y:S01]  /*6530*/  HMMA.16816.F32.BF16 R12, R76, R18.reuse, RZ ;  /* 0x000000124c0c723c */ /* 0x080fe200000418ff */
[----:B------:R-:W-:Y:S03]  /*6540*/  SHFL.IDX PT, R57, R56, 0x1, 0x181f ;  /* 0x00381f0038397f89 */ /* 0x000fe600000e0000 */
[----:B------:R-:W-:Y:S04]  /*6550*/  LOP3.LUT R52, R52, 0xf, RZ, 0xc0, !PT ;  /* 0x0000000f34347812 */ /* 0x000fe800078ec0ff */
[C---:B------:R-:W-:Y:S01]  /*6560*/  HMMA.16816.F32.BF16 R16, R80.reuse, R18, RZ ;  /* 0x000000125010723c */ /* 0x040fe200000418ff */
[----:B------:R-:W5:Y:S07]  /*6570*/  SHFL.IDX PT, R53, R40, 0x2, 0x181f ;  /* 0x00581f0028357f89 */ /* 0x000f6e00000e0000 */
[-C--:B------:R-:W-:Y:S01]  /*6580*/  HMMA.16816.F32.BF16 R20, R80, R32.reuse, RZ ;  /* 0x000000205014723c */ /* 0x080fe200000418ff */
[----:B------:R-:W2:Y:S07]  /*6590*/  SHFL.IDX PT, R54, R40, 0x3, 0x181f ;  /* 0x00781f0028367f89 */ /* 0x000eae00000e0000 */
[C---:B------:R-:W-:Y:S01]  /*65a0*/  HMMA.16816.F32.BF16 R24, R76.reuse, R32, RZ ;  /* 0x000000204c18723c */ /* 0x040fe200000418ff */
[----:B------:R3:W-:Y:S07]  /*65b0*/  SHFL.IDX PT, R55, R40, 0x4, 0x181f ;  /* 0x00981f0028377f89 */ /* 0x0007ee00000e0000 */
[-C--:B------:R-:W-:Y:S01]  /*65c0*/  HMMA.16816.F32.BF16 R28, R76, R34.reuse, RZ ;  /* 0x000000224c1c723c */ /* 0x080fe200000418ff */
[----:B------:R-:W1:Y:S07]  /*65d0*/  SHFL.IDX PT, R61, R56, 0x2, 0x181f ;  /* 0x00581f00383d7f89 */ /* 0x000e6e00000e0000 */
[C---:B------:R-:W-:Y:S01]  /*65e0*/  HMMA.16816.F32.BF16 R32, R80.reuse, R34, RZ ;  /* 0x000000225020723c */ /* 0x040fe200000418ff */
[----:B------:R-:W1:Y:S07]  /*65f0*/  SHFL.IDX PT, R71, R56, 0x3, 0x181f ;  /* 0x00781f0038477f89 */ /* 0x000e6e00000e0000 */
[-C--:B------:R-:W-:Y:S01]  /*6600*/  HMMA.16816.F32.BF16 R36, R80, R48.reuse, RZ ;  /* 0x000000305024723c */ /* 0x080fe200000418ff */
[----:B------:R-:W1:Y:S07]  /*6610*/  SHFL.IDX PT, R69, R56, 0x4, 0x181f ;  /* 0x00981f0038457f89 */ /* 0x000e6e00000e0000 */
[C---:B---3--:R-:W-:Y:S08]  /*6620*/  HMMA.16816.F32.BF16 R40, R76.reuse, R48, RZ ;  /* 0x000000304c28723c */ /* 0x048ff000000418ff */
[-C--:B------:R-:W-:Y:S08]  /*6630*/  HMMA.16816.F32.BF16 R44, R76, R50.reuse, RZ ;  /* 0x000000324c2c723c */ /* 0x080ff000000418ff */
[C---:B------:R-:W-:Y:S04]  /*6640*/  HMMA.16816.F32.BF16 R48, R80.reuse, R50, RZ ;  /* 0x000000325030723c */ /* 0x040fe800000418ff */
[-C--:B-1----:R-:W-:Y:S02]  /*6650*/  IADD3 R2, P2, R2, R59.reuse, RZ ;  /* 0x0000003b02027210 */ /* 0x082fe40007f5e0ff */
[-C--:B----4-:R-:W-:Y:S02]  /*6660*/  IADD3 R62, P6, R3, R59.reuse, RZ ;  /* 0x0000003b033e7210 */ /* 0x090fe40007fde0ff */
[-C--:B-----5:R-:W-:Y:S01]  /*6670*/  IADD3 R60, P5, R53, R59.reuse, RZ ;  /* 0x0000003b353c7210 */ /* 0x0a0fe20007fbe0ff */
[--C-:B------:R-:W-:Y:S03]  /*6680*/  IMAD.X R3, R58, 0x1, R68.reuse, P2 ;  /* 0x000000013a037824 */ /* 0x100fe600010e0644 */
[--C-:B------:R-:W-:Y:S01]  /*6690*/  IMAD.X R63, R57, 0x1, R68.reuse, P6 ;  /* 0x00000001393f7824 */ /* 0x100fe200030e0644 */
[----:B--2---:R-:W-:Y:S01]  /*66a0*/  IADD3 R70, P4, R54, R59, RZ ;  /* 0x0000003b36467210 */ /* 0x004fe20007f9e0ff */
[----:B------:R1:W-:Y:S01]  /*66b0*/  LDGSTS.E.BYPASS.LTC128B.128 [R200+0x100], [R2.64], !P1 ;  /* 0x0010000002c87fae */ /* 0x0003e2000c901d46 */
[--C-:B------:R-:W-:Y:S01]  /*66c0*/  IMAD.X R61, R61, 0x1, R68.reuse, P5 ;  /* 0x000000013d3d7824 */ /* 0x100fe200028e0644 */
[----:B------:R-:W-:Y:S02]  /*66d0*/  IADD3 R72, P3, P2, R52, R55, R59 ;  /* 0x0000003734487210 */ /* 0x000fe40007a7e03b */
[-C--:B------:R-:W-:Y:S01]  /*66e0*/  HMMA.16816.F32.BF16 R52, R80, R64.reuse, RZ ;  /* 0x000000405034723c */ /* 0x080fe200000418ff */
[--C-:B------:R-:W-:Y:S01]  /*66f0*/  IMAD.X R71, R71, 0x1, R68.reuse, P4 ;  /* 0x0000000147477824 */ /* 0x100fe200020e0644 */
[----:B------:R-:W-:Y:S02]  /*6700*/  ISETP.NE.U32.AND P4, PT, R198, RZ, PT ;  /* 0x000000ffc600720c */ /* 0x000fe40003f85070 */
[----:B------:R2:W-:Y:S01]  /*6710*/  LDGSTS.E.BYPASS.LTC128B.128 [R200+0x900], [R62.64], !P1 ;  /* 0x009000003ec87fae */ /* 0x0005e2000c901d46 */
[----:B------:R-:W-:Y:S03]  /*6720*/  IADD3.X R73, RZ, R69, R68, P3, P2 ;  /* 0x00000045ff497210 */ /* 0x000fe60001fe4444 */
[C---:B------:R-:W-:Y:S04]  /*6730*/  HMMA.16816.F32.BF16 R56, R76.reuse, R64, RZ ;  /* 0x000000404c38723c */ /* 0x040fe800000418ff */
[----:B------:R2:W-:Y:S08]  /*6740*/  LDGSTS.E.BYPASS.LTC128B.128 [R200+0x1100], [R60.64], !P1 ;  /* 0x011000003cc87fae */ /* 0x0005f0000c901d46 */
[----:B------:R3:W-:Y:S01]  /*6750*/  LDGSTS.E.BYPASS.LTC128B.128 [R200+0x1900], [R70.64], !P1 ;  /* 0x0190000046c87fae */ /* 0x0007e2000c901d46 */
[----:B------:R-:W-:Y:S07]  /*6760*/  ISETP.GT.AND P1, PT, R202, R241, PT ;  /* 0x000000f1ca00720c */ /* 0x000fee0003f24270 */
[----:B------:R4:W-:Y:S08]  /*6770*/  LDGSTS.E.BYPASS.LTC128B.128.ZFILL [R200+0x2100], [R72.64], P4 ;  /* 0x0210000048c87fae */ /* 0x0009f0000a141d46 */
[----:B------:R-:W0:Y:S01]  /*6780*/  LDGDEPBAR ;  /* 0x00000000000079af */ /* 0x000e220000000000 */
[-C--:B--2---:R-:W-:Y:S08]  /*6790*/  HMMA.16816.F32.BF16 R60, R76, R66.reuse, RZ ;  /* 0x000000424c3c723c */ /* 0x084ff000000418ff */
[C---:B------:R-:W-:Y:S08]  /*67a0*/  HMMA.16816.F32.BF16 R64, R80.reuse, R66, RZ ;  /* 0x000000425040723c */ /* 0x040ff000000418ff */
[-C--:B---3--:R-:W-:Y:S08]  /*67b0*/  HMMA.16816.F32.BF16 R68, R80, R156.reuse, RZ ;  /* 0x0000009c5044723c */ /* 0x088ff000000418ff */
[C---:B----4-:R-:W-:Y:S08]  /*67c0*/  HMMA.16816.F32.BF16 R72, R76.reuse, R156, RZ ;  /* 0x0000009c4c48723c */ /* 0x050ff000000418ff */
[-C--:B------:R-:W-:Y:S08]  /*67d0*/  HMMA.16816.F32.BF16 R76, R76, R158.reuse, RZ ;  /* 0x0000009e4c4c723c */ /* 0x080ff000000418ff */
[----:B------:R-:W-:Y:S01]  /*67e0*/  HMMA.16816.F32.BF16 R80, R80, R158, RZ ;  /* 0x0000009e5050723c */ /* 0x000fe200000418ff */
[----:B------:R-:W-:Y:S07]  /*67f0*/  LDSM.16.M88.4 R156, [R195] ;  /* 0x00000000c39c783b */ /* 0x000fee0000000200 */
[-C--:B------:R-:W-:Y:S08]  /*6800*/  HMMA.16816.F32.BF16 R4, R160, R164.reuse, R4 ;  /* 0x000000a4a004723c */ /* 0x080ff00000041804 */
[C---:B------:R-:W-:Y:S08]  /*6810*/  HMMA.16816.F32.BF16 R8, R168.reuse, R164, R8 ;  /* 0x000000a4a808723c */ /* 0x040ff00000041808 */
[-C--:B------:R-:W-:Y:S08]  /*6820*/  HMMA.16816.F32.BF16 R12, R168, R166.reuse, R12 ;  /* 0x000000a6a80c723c */ /* 0x080ff0000004180c */
[C---:B------:R-:W-:Y:S01]  /*6830*/  HMMA.16816.F32.BF16 R16, R160.reuse, R166, R16 ;  /* 0x000000a6a010723c */ /* 0x040fe20000041810 */
[----:B------:R-:W2:Y:S07]  /*6840*/  LDSM.16.M88.4 R164, [R108] ;  /* 0x000000006ca4783b */ /* 0x000eae0000000200 */
        /* <DEDUP_REMOVED lines=9> */
[----:B------:R-:W4:Y:S07]  /*68e0*/  LDSM.16.M88.4 R176, [R110] ;  /* 0x000000006eb0783b */ /* 0x000f2e0000000200 */
[-C--:B------:R-:W-:Y:S08]  /*68f0*/  HMMA.16816.F32.BF16 R52, R160, R180.reuse, R52 ;  /* 0x000000b4a034723c */ /* 0x080ff00000041834 */
[C---:B------:R-:W-:Y:S08]  /*6900*/  HMMA.16816.F32.BF16 R56, R168.reuse, R180, R56 ;  /* 0x000000b4a838723c */ /* 0x040ff00000041838 */
[-C--:B------:R-:W-:Y:S08]  /*6910*/  HMMA.16816.F32.BF16 R60, R168, R182.reuse, R60 ;  /* 0x000000b6a83c723c */ /* 0x080ff0000004183c */
[C---:B------:R-:W-:Y:S01]  /*6920*/  HMMA.16816.F32.BF16 R64, R160.reuse, R182, R64 ;  /* 0x000000b6a040723c */ /* 0x040fe20000041840 */
[----:B------:R-:W5:Y:S07]  /*6930*/  LDSM.16.M88.4 R180, [R111] ;  /* 0x000000006fb4783b */ /* 0x000f6e0000000200 */
[-C--:B------:R-:W-:Y:S08]  /*6940*/  HMMA.16816.F32.BF16 R68, R160, R184.reuse, R68 ;  /* 0x000000b8a044723c */ /* 0x080ff00000041844 */
[C---:B------:R-:W-:Y:S08]  /*6950*/  HMMA.16816.F32.BF16 R72, R168.reuse, R184, R72 ;  /* 0x000000b8a848723c */ /* 0x040ff00000041848 */
[-C--:B------:R-:W-:Y:S01]  /*6960*/  HMMA.16816.F32.BF16 R76, R168, R186.reuse, R76 ;  /* 0x000000baa84c723c */ /* 0x080fe2000004184c */
[----:B------:R-:W1:Y:S07]  /*6970*/  LDSM.16.M88.4 R168, [R112] ;  /* 0x0000000070a8783b */ /* 0x000e6e0000000200 */
[----:B------:R-:W-:Y:S01]  /*6980*/  HMMA.16816.F32.BF16 R80, R160, R186, R80 ;  /* 0x000000baa050723c */ /* 0x000fe20000041850 */
[----:B------:R-:W1:Y:S07]  /*6990*/  LDSM.16.M88.4 R160, [R113] ;  /* 0x0000000071a0783b */ /* 0x000e6e0000000200 */
[-C--:B--2---:R-:W-:Y:S01]  /*69a0*/  HMMA.16816.F32.BF16 R4, R156, R164.reuse, R4 ;  /* 0x000000a49c04723c */ /* 0x084fe20000041804 */
[----:B------:R-:W-:Y:S07]  /*69b0*/  LDSM.16.M88.4 R184, [R189+0x800] ;  /* 0x00080000bdb8783b */ /* 0x000fee0000000200 */
[C---:B---3--:R-:W-:Y:S08]  /*69c0*/  HMMA.16816.F32.BF16 R8, R172.reuse, R164, R8 ;  /* 0x000000a4ac08723c */ /* 0x048ff00000041808 */
[-C--:B------:R-:W-:Y:S08]  /*69d0*/  HMMA.16816.F32.BF16 R12, R172, R166.reuse, R12 ;  /* 0x000000a6ac0c723c */ /* 0x080ff0000004180c */
[C---:B------:R-:W-:Y:S01]  /*69e0*/  HMMA.16816.F32.BF16 R16, R156.reuse, R166, R16 ;  /* 0x000000a69c10723c */ /* 0x040fe20000041810 */
[----:B------:R-:W-:Y:S07]  /*69f0*/  LDSM.16.M88.4 R164, [R196] ;  /* 0x00000000c4a4783b */ /* 0x000fee0000000200 */
[-C--:B----4-:R-:W-:Y:S08]  /*6a00*/  HMMA.16816.F32.BF16 R20, R156, R176.reuse, R20 ;  /* 0x000000b09c14723c */ /* 0x090ff00000041814 */
[C---:B------:R-:W-:Y:S08]  /*6a10*/  HMMA.16816.F32.BF16 R24, R172.reuse, R176, R24 ;  /* 0x000000b0ac18723c */ /* 0x040ff00000041818 */
[-C--:B------:R-:W-:Y:S08]  /*6a20*/  HMMA.16816.F32.BF16 R28, R172, R178.reuse, R28 ;  /* 0x000000b2ac1c723c */ /* 0x080ff0000004181c */
[C---:B------:R-:W-:Y:S01]  /*6a30*/  HMMA.16816.F32.BF16 R32, R156.reuse, R178, R32 ;  /* 0x000000b29c20723c */ /* 0x040fe20000041820 */
[----:B------:R-:W2:Y:S07]  /*6a40*/  LDSM.16.M88.4 R176, [R189] ;  /* 0x00000000bdb0783b */ /* 0x000eae0000000200 */
[-C--:B-----5:R-:W-:Y:S08]  /*6a50*/  HMMA.16816.F32.BF16 R36, R156, R180.reuse, R36 ;  /* 0x000000b49c24723c */ /* 0x0a0ff00000041824 */
[C---:B------:R-:W-:Y:S08]  /*6a60*/  HMMA.16816.F32.BF16 R40, R172.reuse, R180, R40 ;  /* 0x000000b4ac28723c */ /* 0x040ff00000041828 */
[-C--:B------:R-:W-:Y:S08]  /*6a70*/  HMMA.16816.F32.BF16 R44, R172, R182.reuse, R44 ;  /* 0x000000b6ac2c723c */ /* 0x080ff0000004182c */
[C---:B------:R-:W-:Y:S01]  /*6a80*/  HMMA.16816.F32.BF16 R48, R156.reuse, R182, R48 ;  /* 0x000000b69c30723c */ /* 0x040fe20000041830 */
[----:B------:R-:W3:Y:S07]  /*6a90*/  LDSM.16.M88.4 R180, [R196+0x2000] ;  /* 0x00200000c4b4783b */ /* 0x000eee0000000200 */
[-C--:B-1----:R-:W-:Y:S08]  /*6aa0*/  HMMA.16816.F32.BF16 R52, R156, R168.reuse, R52 ;  /* 0x000000a89c34723c */ /* 0x082ff00000041834 */
[C---:B------:R-:W-:Y:S08]  /*6ab0*/  HMMA.16816.F32.BF16 R56, R172.reuse, R168, R56 ;  /* 0x000000a8ac38723c */ /* 0x040ff00000041838 */
[-C--:B------:R-:W-:Y:S08]  /*6ac0*/  HMMA.16816.F32.BF16 R60, R172, R170.reuse, R60 ;  /* 0x000000aaac3c723c */ /* 0x080ff0000004183c */
[C---:B------:R-:W-:Y:S01]  /*6ad0*/  HMMA.16816.F32.BF16 R64, R156.reuse, R170, R64 ;  /* 0x000000aa9c40723c */ /* 0x040fe20000041840 */
[----:B------:R-:W1:Y:S07]  /*6ae0*/  LDSM.16.M88.4 R168, [R189+0x1000] ;  /* 0x00100000bda8783b */ /* 0x000e6e0000000200 */
[-C--:B------:R-:W-:Y:S08]  /*6af0*/  HMMA.16816.F32.BF16 R68, R156, R160.reuse, R68 ;  /* 0x000000a09c44723c */ /* 0x080ff00000041844 */
[C---:B------:R-:W-:Y:S08]  /*6b00*/  HMMA.16816.F32.BF16 R72, R172.reuse, R160, R72 ;  /* 0x000000a0ac48723c */ /* 0x040ff00000041848 */
[-C--:B------:R-:W-:Y:S01]  /*6b10*/  HMMA.16816.F32.BF16 R76, R172, R162.reuse, R76 ;  /* 0x000000a2ac4c723c */ /* 0x080fe2000004184c */
[----:B------:R-:W4:Y:S07]  /*6b20*/  LDSM.16.M88.4 R172, [R189+0x1800] ;  /* 0x00180000bdac783b */ /* 0x000f2e0000000200 */
[----:B------:R-:W-:Y:S01]  /*6b30*/  HMMA.16816.F32.BF16 R80, R156, R162, R80 ;  /* 0x000000a29c50723c */ /* 0x000fe20000041850 */
[----:B------:R-:W5:Y:S01]  /*6b40*/  LDSM.16.M88.4 R156, [R189+0x2000] ;  /* 0x00200000bd9c783b */ /* 0x000f620000000200 */
[----:B------:R-:W-:Y:S06]  /*6b50*/  DEPBAR.LE SB0, 0x0 ;  /* 0x000080000000791a */ /* 0x000fec0000000000 */
[-C--:B--2---:R-:W-:Y:S01]  /*6b60*/  HMMA.16816.F32.BF16 R4, R164, R176.reuse, R4 ;  /* 0x000000b0a404723c */ /* 0x084fe20000041804 */
[----:B------:R-:W-:Y:S07]  /*6b70*/  BAR.SYNC.DEFER_BLOCKING 0x0 ;  /* 0x0000000000007b1d */ /* 0x000fee0000010000 */
[C---:B---3--:R-:W-:Y:S08]  /*6b80*/  HMMA.16816.F32.BF16 R8, R180.reuse, R176, R8 ;  /* 0x000000b0b408723c */ /* 0x048ff00000041808 */
[-C--:B------:R-:W-:Y:S08]  /*6b90*/  HMMA.16816.F32.BF16 R12, R180, R178.reuse, R12 ;  /* 0x000000b2b40c723c */ /* 0x080ff0000004180c */
[C---:B------:R-:W-:Y:S08]  /*6ba0*/  HMMA.16816.F32.BF16 R16, R164.reuse, R178, R16 ;  /* 0x000000b2a410723c */ /* 0x040ff00000041810 */
[-C--:B------:R-:W-:Y:S08]  /*6bb0*/  HMMA.16816.F32.BF16 R20, R164, R184.reuse, R20 ;  /* 0x000000b8a414723c */ /* 0x080ff00000041814 */
[C---:B------:R-:W-:Y:S08]  /*6bc0*/  HMMA.16816.F32.BF16 R24, R180.reuse, R184, R24 ;  /* 0x000000b8b418723c */ /* 0x040ff00000041818 */
[-C--:B------:R-:W-:Y:S08]  /*6bd0*/  HMMA.16816.F32.BF16 R28, R180, R186.reuse, R28 ;  /* 0x000000bab41c723c */ /* 0x080ff0000004181c */
[C---:B------:R-:W-:Y:S08]  /*6be0*/  HMMA.16816.F32.BF16 R32, R164.reuse, R186, R32 ;  /* 0x000000baa420723c */ /* 0x040ff00000041820 */
[-C--:B-1----:R-:W-:Y:S08]  /*6bf0*/  HMMA.16816.F32.BF16 R36, R164, R168.reuse, R36 ;  /* 0x000000a8a424723c */ /* 0x082ff00000041824 */
[C---:B------:R-:W-:Y:S08]  /*6c00*/  HMMA.16816.F32.BF16 R40, R180.reuse, R168, R40 ;  /* 0x000000a8b428723c */ /* 0x040ff00000041828 */
[-C--:B------:R-:W-:Y:S08]  /*6c10*/  HMMA.16816.F32.BF16 R44, R180, R170.reuse, R44 ;  /* 0x000000aab42c723c */ /* 0x080ff0000004182c */
[C---:B------:R-:W-:Y:S08]  /*6c20*/  HMMA.16816.F32.BF16 R48, R164.reuse, R170, R48 ;  /* 0x000000aaa430723c */ /* 0x040ff00000041830 */
[-C--:B----4-:R-:W-:Y:S08]  /*6c30*/  HMMA.16816.F32.BF16 R52, R164, R172.reuse, R52 ;  /* 0x000000aca434723c */ /* 0x090ff00000041834 */
[C---:B------:R-:W-:Y:S08]  /*6c40*/  HMMA.16816.F32.BF16 R56, R180.reuse, R172, R56 ;  /* 0x000000acb438723c */ /* 0x040ff00000041838 */
[-C--:B------:R-:W-:Y:S08]  /*6c50*/  HMMA.16816.F32.BF16 R60, R180, R174.reuse, R60 ;  /* 0x000000aeb43c723c */ /* 0x080ff0000004183c */
[C---:B------:R-:W-:Y:S08]  /*6c60*/  HMMA.16816.F32.BF16 R64, R164.reuse, R174, R64 ;  /* 0x000000aea440723c */ /* 0x040ff00000041840 */
[-C--:B-----5:R-:W-:Y:S08]  /*6c70*/  HMMA.16816.F32.BF16 R68, R164, R156.reuse, R68 ;  /* 0x0000009ca444723c */ /* 0x0a0ff00000041844 */
[C---:B------:R-:W-:Y:S08]  /*6c80*/  HMMA.16816.F32.BF16 R72, R180.reuse, R156, R72 ;  /* 0x0000009cb448723c */ /* 0x040ff00000041848 */
[-C--:B------:R-:W-:Y:S08]  /*6c90*/  HMMA.16816.F32.BF16 R76, R180, R158.reuse, R76 ;  /* 0x0000009eb44c723c */ /* 0x080ff0000004184c */
[----:B------:R-:W-:Y:S01]  /*6ca0*/  HMMA.16816.F32.BF16 R80, R164, R158, R80 ;  /* 0x0000009ea450723c */ /* 0x000fe20000041850 */
[----:B------:R-:W-:Y:S07]  /*6cb0*/  @!UPT UIADD3 URZ, URZ, URZ, URZ ;  /* 0x0000003f3f3ff290 */ /* 0x000fee000fffe03f */
[----:B------:R-:W-:-:S11]  /*6cc0*/  @!P1 BRA `(.L_x_84) ;  /* 0x0000044000009947 */ /* 0x000fd60003800000 */
[----:B------:R-:W-:Y:S01]  /*6cd0*/  MOV R199, RZ ;  /* 0x000000ff00c77202 */ /* 0x000fe20000000f00 */
[----:B------:R-:W-:Y:S01]  /*6ce0*/  IMAD.MOV.U32 R2, RZ, RZ, 0x1 ;  /* 0x00000001ff027424 */ /* 0x000fe200078e00ff */
[----:B------:R-:W-:Y:S01]  /*6cf0*/  SHF.R.S32.HI R203, RZ, 0x1f, R205 ;  /* 0x0000001fffcb7819 */ /* 0x000fe200000114cd */
[----:B------:R-:W-:Y:S01]  /*6d00*/  IMAD R3, R202, 0x50, R243 ;  /* 0x00000050ca037824 */ /* 0x000fe200078e02f3 */
[----:B------:R-:W-:Y:S02]  /*6d10*/  SHF.L.U32 R164, R205, 0x1, RZ ;  /* 0x00000001cda47819 */ /* 0x000fe400000006ff */
[----:B------:R-:W-:Y:S01]  /*6d20*/  ISETP.NE.AND P1, PT, R2, c[0x0][0x2b8], PT ;  /* 0x0000ae0002007a0c */ /* 0x000fe20003f25270 */
[----:B------:R-:W-:Y:S05]  /*6d30*/  IMAD R2, R206, 0x10, R242 ;  /* 0x00000010ce027824 */ /* 0x000fea00078e02f2 */
[----:B------:R-:W-:Y:S05]  /*6d40*/  IADD3 R3, R3, -0x50, R2 ;  /* 0xffffffb003037810 */ /* 0x000fea0007ffe002 */
[--C-:B------:R-:W-:Y:S02]  /*6d50*/  IMAD.MOV.U32 R2, RZ, RZ, R3.reuse ;  /* 0x000000ffff027224 */ /* 0x100fe400078e0003 */
[----:B------:R-:W-:Y:S05]  /*6d60*/  @P1 IMAD.HI.U32 R108, R3, c[0x0][0x2bc], RZ ;  /* 0x0000af00036c1a27 */ /* 0x000fea00078e00ff */
[----:B------:R-:W-:Y:S04]  /*6d70*/  @P1 SHF.R.U32.HI R2, RZ, c[0x0][0x2c0], R108 ;  /* 0x0000b000ff021a19 */ /* 0x000fe8000001166c */
[C---:B------:R-:W-:Y:S04]  /*6d80*/  @!P0 IADD3 R108, P1, R2.reuse, R246, RZ ;  /* 0x000000f6026c8210 */ /* 0x040fe80007f3e0ff */
[----:B------:R-:W-:Y:S01]  /*6d90*/  @!P0 LEA.HI.X.SX32 R111, R2, R251, 0x1, P1 ;  /* 0x000000fb026f8211 */ /* 0x000fe200008f0eff */
[----:B------:R-:W-:Y:S01]  /*6da0*/  IMAD.MOV R2, RZ, RZ, -R2 ;  /* 0x000000ffff027224 */ /* 0x000fe200078e0a02 */
[----:B------:R-:W-:Y:S03]  /*6db0*/  @!P0 LEA R110, P1, R108, c[0x0][0x2a0], 0x2 ;  /* 0x0000a8006c6e8a11 */ /* 0x000fe600078210ff */
[----:B------:R-:W-:Y:S01]  /*6dc0*/  IMAD R201, R2, c[0x0][0x2b8], R3 ;  /* 0x0000ae0002c97a24 */ /* 0x000fe200078e0203 */
[----:B------:R-:W-:Y:S04]  /*6dd0*/  @!P0 LEA.HI.X R111, R108, c[0x0][0x2a4], R111, 0x2, P1 ;  /* 0x0000a9006c6f8a11 */ /* 0x000fe800008f146f */
[----:B------:R-:W-:Y:S01]  /*6de0*/  SHF.R.S32.HI R2, RZ, 0x1f, R201 ;  /* 0x0000001fff027819 */ /* 0x000fe200000114c9 */
[----:B------:R1:W2:Y:S04]  /*6df0*/  @!P0 LDG.E R199, [R110.64] ;  /* 0x000000066ec78981 */ /* 0x0002a8000c1e1900 */
[----:B------:R-:W-:Y:S02]  /*6e00*/  IMAD R108, R2, c[0x0][0x1e0], RZ ;  /* 0x00007800026c7a24 */ /* 0x000fe400078e02ff */
[C---:B------:R-:W-:Y:S04]  /*6e10*/  IMAD.WIDE.U32 R2, R201.reuse, c[0x0][0x1e0], RZ ;  /* 0x00007800c9027a25 */ /* 0x040fe800078e00ff */
[----:B------:R-:W-:Y:S04]  /*6e20*/  IMAD R108, R201, c[0x0][0x1e4], R108 ;  /* 0x00007900c96c7a24 */ /* 0x000fe800078e026c */
[----:B------:R-:W-:Y:S01]  /*6e30*/  IMAD.IADD R3, R3, 0x1, R108 ;  /* 0x0000000103037824 */ /* 0x000fe200078e026c */
[----:B-1----:R-:W-:Y:S02]  /*6e40*/  SHF.L.U64.HI R111, R205, 0x1, R203 ;  /* 0x00000001cd6f7819 */ /* 0x002fe400000102cb */
[----:B--2---:R-:W-:Y:S01]  /*6e50*/  SHF.R.S32.HI R108, RZ, 0x1f, R199 ;  /* 0x0000001fff6c7819 */ /* 0x004fe200000114c7 */
[C---:B------:R-:W-:Y:S04]  /*6e60*/  IMAD.WIDE.U32 R2, R199.reuse, c[0x0][0x1f0], R2 ;  /* 0x00007c00c7027a25 */ /* 0x040fe800078e0002 */
[----:B------:R-:W-:Y:S01]  /*6e70*/  IMAD R108, R108, c[0x0][0x1f0], RZ ;  /* 0x00007c006c6c7a24 */ /* 0x000fe200078e02ff */
[----:B------:R-:W-:Y:S03]  /*6e80*/  IADD3 R2, P2, R244, R2, RZ ;  /* 0x00000002f4027210 */ /* 0x000fe60007f5e0ff */
[----:B------:R-:W-:Y:S01]  /*6e90*/  IMAD R110, R199, c[0x0][0x1f4], R108 ;  /* 0x00007d00c76e7a24 */ /* 0x000fe200078e026c */
[----:B------:R-:W-:Y:S04]  /*6ea0*/  LEA R108, P1, R2, c[0x0][0x1c8], 0x1 ;  /* 0x00007200026c7a11 */ /* 0x000fe800078208ff */
[----:B------:R-:W-:Y:S04]  /*6eb0*/  IADD3.X R3, R250, R3, R110, P2, !PT ;  /* 0x00000003fa037210 */ /* 0x000fe800017fe46e */
[----:B------:R-:W-:Y:S01]  /*6ec0*/  LEA.HI.X R110, R2, c[0x0][0x1cc], R3, 0x1, P1 ;  /* 0x00007300026e7a11 */ /* 0x000fe200008f0c03 */
[----:B------:R-:W-:-:S05]  /*6ed0*/  BRA.DIV ~URZ, `(.L_x_85) ;  /* 0x00007d527f007947 */ /* 0x000fca000b800000 */
[----:B------:R1:W2:Y:S02]  /*6ee0*/  SHFL.IDX PT, R157, R110, RZ, 0x181f ;  /* 0x00181fff6e9d7589 */ /* 0x0002a400000e0000 */
.L_x_176:
[----:B------:R-:W-:-:S05]  /*6ef0*/  BRA.DIV ~URZ, `(.L_x_86) ;  /* 0x00007da27f007947 */ /* 0x000fca000b800000 */
[----:B------:R-:W3:Y:S01]  /*6f00*/  SHFL.IDX PT, R3, R108, RZ, 0x181f ;  /* 0x00181fff6c037589 */ /* 0x000ee200000e0000 */
[C---:B------:R-:W-:Y:S02]  /*6f10*/  ISETP.NE.U32.AND P1, PT, R198.reuse, RZ, PT ;  /* 0x000000ffc600720c */ /* 0x040fe40003f25070 */
[----:B------:R-:W-:Y:S01]  /*6f20*/  IADD3 R2, -R198, 0x10, RZ ;  /* 0x00000010c6027810 */ /* 0x000fe20007ffe1ff */
[----:B------:R-:W4:Y:S03]  /*6f30*/  SHFL.IDX PT, R112, R108, 0x1, 0x181f ;  /* 0x00381f006c707f89 */ /* 0x000f2600000e0000 */
[----:B------:R-:W-:Y:S01]  /*6f40*/  LOP3.LUT R2, R2, 0xf, RZ, 0xc0, !PT ;  /* 0x0000000f02027812 */ /* 0x000fe200078ec0ff */
[----:B------:R-:W5:Y:S04]  /*6f50*/  SHFL.IDX PT, R113, R108, 0x2, 0x181f ;  /* 0x00581f006c717f89 */ /* 0x000f6800000e0000 */
[----:B------:R-:W1:Y:S04]  /*6f60*/  SHFL.IDX PT, R161, R110, 0x1, 0x181f ;  /* 0x00381f006ea17f89 */ /* 0x000e6800000e0000 */
[----:B------:R-:W2:Y:S04]  /*6f70*/  SHFL.IDX PT, R160, R108, 0x3, 0x181f ;  /* 0x00781f006ca07f89 */ /* 0x000ea800000e0000 */
[----:B------:R-:W2:Y:S04]  /*6f80*/  SHFL.IDX PT, R163, R110, 0x2, 0x181f ;  /* 0x00581f006ea37f89 */ /* 0x000ea800000e0000 */
[----:B------:R-:W2:Y:S04]  /*6f90*/  SHFL.IDX PT, R162, R110, 0x3, 0x181f ;  /* 0x00781f006ea27f89 */ /* 0x000ea800000e0000 */
[----:B-1----:R-:W1:Y:S04]  /*6fa0*/  SHFL.IDX PT, R110, R110, 0x4, 0x181f ;  /* 0x00981f006e6e7f89 */ /* 0x002e6800000e0000 */
[----:B------:R-:W1:Y:S01]  /*6fb0*/  SHFL.IDX PT, R108, R108, 0x4, 0x181f ;  /* 0x00981f006c6c7f89 */ /* 0x000e6200000e0000 */
[C-C-:B---3--:R-:W-:Y:S02]  /*6fc0*/  IADD3 R158, P5, P4, R2.reuse, R3, R164.reuse ;  /* 0x00000003029e7210 */ /* 0x148fe40007cbe0a4 */
[C-C-:B----4-:R-:W-:Y:S02]  /*6fd0*/  IADD3 R156, P3, P2, R2.reuse, R112, R164.reuse ;  /* 0x00000070029c7210 */ /* 0x150fe40007a7e0a4 */
[--C-:B--2---:R-:W-:Y:S02]  /*6fe0*/  IADD3.X R159, RZ, R157, R111.reuse, P5, P4 ;  /* 0x0000009dff9f7210 */ /* 0x104fe40002fe846f */
[C-C-:B-----5:R-:W-:Y:S02]  /*6ff0*/  IADD3 R112, P5, P4, R2.reuse, R113, R164.reuse ;  /* 0x0000007102707210 */ /* 0x160fe40007cbe0a4 */
[--C-:B------:R-:W-:Y:S01]  /*7000*/  IADD3.X R157, RZ, R161, R111.reuse, P3, P2 ;  /* 0x000000a1ff9d7210 */ /* 0x100fe20001fe446f */
[----:B------:R2:W-:Y:S01]  /*7010*/  LDGSTS.E.BYPASS.LTC128B.128.ZFILL [R200+0x2900], [R158.64], P1 ;  /* 0x029000009ec87fae */ /* 0x0005e20008941d46 */
[----:B------:R-:W-:Y:S02]  /*7020*/  IADD3 R2, P3, P2, R2, R160, R164 ;  /* 0x000000a002027210 */ /* 0x000fe40007a7e0a4 */
[--C-:B------:R-:W-:Y:S01]  /*7030*/  IADD3.X R113, RZ, R163, R111.reuse, P5, P4 ;  /* 0x000000a3ff717210 */ /* 0x100fe20002fe846f */
[----:B------:R2:W-:Y:S01]  /*7040*/  LDGSTS.E.BYPASS.LTC128B.128.ZFILL [R200+0x3100], [R156.64], P1 ;  /* 0x031000009cc87fae */ /* 0x0005e20008941d46 */
[----:B------:R-:W-:Y:S03]  /*7050*/  IADD3.X R3, RZ, R162, R111, P3, P2 ;  /* 0x000000a2ff037210 */ /* 0x000fe60001fe446f */
[----:B------:R2:W-:Y:S04]  /*7060*/  LDGSTS.E.BYPASS.LTC128B.128.ZFILL [R200+0x3900], [R112.64], P1 ;  /* 0x0390000070c87fae */ /* 0x0005e80008941d46 */
[----:B------:R2:W-:Y:S02]  /*7070*/  LDGSTS.E.BYPASS.LTC128B.128.ZFILL [R200+0x4100], [R2.64], P1 ;  /* 0x0410000002c87fae */ /* 0x0005e40008941d46 */
.L_x_177:
[C---:B--2---:R-:W-:Y:S02]  /*7080*/  IADD3 R2, -R198.reuse, 0x10, RZ ;  /* 0x00000010c6027810 */ /* 0x044fe40007ffe1ff */
[----:B------:R-:W-:Y:S02]  /*7090*/  ISETP.NE.U32.AND P1, PT, R198, RZ, PT ;  /* 0x000000ffc600720c */ /* 0x000fe40003f25070 */
[----:B------:R-:W-:Y:S04]  /*70a0*/  LOP3.LUT R2, R2, 0xf, RZ, 0xc0, !PT ;  /* 0x0000000f02027812 */ /* 0x000fe800078ec0ff */
[----:B-1----:R-:W-:Y:S04]  /*70b0*/  IADD3 R2, P3, P2, R2, R108, R164 ;  /* 0x0000006c02027210 */ /* 0x002fe80007a7e0a4 */
[----:B------:R-:W-:Y:S05]  /*70c0*/  IADD3.X R3, RZ, R110, R111, P3, P2 ;  /* 0x0000006eff037210 */ /* 0x000fea0001fe446f */
[----:B------:R-:W-:Y:S01]  /*70d0*/  @!PT LDS RZ, [RZ] ;  /* 0x00000000fffff984 */ /* 0x000fe20000000800 */
[----:B------:R-:W-:Y:S01]  /*70e0*/  @!PT LDS RZ, [RZ] ;  /* 0x00000000fffff984 */ /* 0x000fe20000000800 */
[----:B------:R-:W-:Y:S01]  /*70f0*/  @!PT LDS RZ, [RZ] ;  /* 0x00000000fffff984 */ /* 0x000fe20000000800 */
[----:B------:R1:W-:Y:S04]  /*7100*/  LDGSTS.E.BYPASS.LTC128B.128.ZFILL [R200+0x4900], [R2.64], P1 ;  /* 0x0490000002c87fae */ /* 0x0003e80008941d46 */
.L_x_84:
[----:B------:R-:W-:Y:S05]  /*7110*/  BSYNC B0 ;  /* 0x0000000000007941 */ /* 0x000fea0003800000 */
.L_x_83:
[----:B-1----:R-:W-:Y:S01]  /*7120*/  FMNMX.FTZ R3, R4, R0, !PT ;  /* 0x0000000004037209 */ /* 0x002fe20007810000 */
[----:B------:R-:W0:Y:S01]  /*7130*/  LDGDEPBAR ;  /* 0x00000000000079af */ /* 0x000e220000000000 */
        /* <DEDUP_REMOVED lines=79> */
[----:B------:R-:W-:-:S05]  /*7630*/  BRA.DIV ~URZ, `(.L_x_87) ;  /* 0x00007bd27f007947 */ /* 0x000fca000b800000 */
[----:B------:R-:W1:Y:S04]  /*7640*/  SHFL.BFLY PT, R3, R108, 0x2, 0x1f ;  /* 0x0c401f006c037f89 */ /* 0x000e6800000e0000 */
[----:B------:R-:W2:Y:S04]  /*7650*/  SHFL.BFLY PT, R2, R110, 0x2, 0x1f ;  /* 0x0c401f006e027f89 */ /* 0x000ea800000e0000 */
[----:B------:R-:W3:Y:S04]  /*7660*/  SHFL.BFLY PT, R112, R111, 0x2, 0x1f ;  /* 0x0c401f006f707f89 */ /* 0x000ee800000e0000 */
[----:B------:R-:W4:Y:S01]  /*7670*/  SHFL.BFLY PT, R158, R156, 0x2, 0x1f ;  /* 0x0c401f009c9e7f89 */ /* 0x000f2200000e0000 */
[----:B-1----:R-:W-:Y:S02]  /*7680*/  FMNMX.FTZ R3, R108, R3, !PT ;  /* 0x000000036c037209 */ /* 0x002fe40007810000 */
[----:B--2---:R-:W-:Y:S03]  /*7690*/  FMNMX.FTZ R110, R110, R2, !PT ;  /* 0x000000026e6e7209 */ /* 0x004fe60007810000 */
[----:B------:R-:W1:Y:S01]  /*76a0*/  SHFL.BFLY PT, R113, R3, 0x1, 0x1f ;  /* 0x0c201f0003717f89 */ /* 0x000e6200000e0000 */
[----:B---3--:R-:W-:Y:S03]  /*76b0*/  FMNMX.FTZ R111, R111, R112, !PT ;  /* 0x000000706f6f7209 */ /* 0x008fe60007810000 */
[----:B------:R-:W2:Y:S01]  /*76c0*/  SHFL.BFLY PT, R112, R110, 0x1, 0x1f ;  /* 0x0c201f006e707f89 */ /* 0x000ea200000e0000 */
[----:B----4-:R-:W-:Y:S03]  /*76d0*/  FMNMX.FTZ R108, R156, R158, !PT ;  /* 0x0000009e9c6c7209 */ /* 0x010fe60007810000 */
[----:B------:R-:W3:Y:S04]  /*76e0*/  SHFL.BFLY PT, R157, R111, 0x1, 0x1f ;  /* 0x0c201f006f9d7f89 */ /* 0x000ee800000e0000 */
[----:B------:R4:W4:Y:S01]  /*76f0*/  SHFL.BFLY PT, R2, R108, 0x1, 0x1f ;  /* 0x0c201f006c027f89 */ /* 0x00092200000e0000 */
[----:B-1----:R-:W-:Y:S02]  /*7700*/  FMNMX.FTZ R113, R3, R113, !PT ;  /* 0x0000007103717209 */ /* 0x002fe40007810000 */
[----:B--2---:R-:W-:Y:S02]  /*7710*/  FMNMX.FTZ R112, R110, R112, !PT ;  /* 0x000000706e707209 */ /* 0x004fe40007810000 */
[----:B---3--:R-:W-:Y:S02]  /*7720*/  FMNMX.FTZ R111, R111, R157, !PT ;  /* 0x0000009d6f6f7209 */ /* 0x008fe40007810000 */
.L_x_178:
[C---:B------:R-:W-:Y:S01]  /*7730*/  FADD.FTZ R0, -R113.reuse, R0 ;  /* 0x0000000071007221 */ /* 0x040fe20000010100 */
[----:B------:R-:W-:Y:S01]  /*7740*/  WARPSYNC 0xffffffff ;  /* 0xffffffff00007948 */ /* 0x000fe20003800000 */
[----:B------:R-:W-:Y:S01]  /*7750*/  FMUL.FTZ R160, R113, c[0x0][0x2d0] ;  /* 0x0000b40071a07a20 */ /* 0x000fe20000410000 */
[----:B----4-:R-:W-:Y:S01]  /*7760*/  FMNMX.FTZ R2, R2, R108, !PT ;  /* 0x0000006c02027209 */ /* 0x010fe20007810000 */
[----:B------:R-:W-:Y:S01]  /*7770*/  FMUL.FTZ R0, R0, c[0x0][0x2d0] ;  /* 0x0000b40000007a20 */ /* 0x000fe20000410000 */
[----:B------:R-:W-:Y:S01]  /*7780*/  ISETP.GT.AND P1, PT, R202, R241, PT ;  /* 0x000000f1ca00720c */ /* 0x000fe20003f24270 */
[--C-:B------:R-:W-:Y:S02]  /*7790*/  FFMA.FTZ R69, R69, c[0x0][0x2d0], -R160.reuse ;  /* 0x0000b40045457a23 */ /* 0x100fe400000108a0 */
[----:B------:R1:W-:Y:S01]  /*77a0*/  MUFU.EX2 R110, R0 ;  /* 0x00000000006e7308 */ /* 0x0003e20000000800 */
[----:B------:R-:W-:Y:S02]  /*77b0*/  FMUL.FTZ R161, R112, c[0x0][0x2d0] ;  /* 0x0000b40070a17a20 */ /* 0x000fe40000410000 */
[----:B------:R-:W-:Y:S02]  /*77c0*/  FMUL.FTZ R108, R2, c[0x0][0x2d0] ;  /* 0x0000b400026c7a20 */ /* 0x000fe40000410000 */
[--C-:B------:R-:W-:Y:S02]  /*77d0*/  FFMA.FTZ R3, R7, c[0x0][0x2d0], -R161.reuse ;  /* 0x0000b40007037a23 */ /* 0x100fe400000108a1 */
[----:B------:R-:W-:Y:S02]  /*77e0*/  FFMA.FTZ R5, R5, c[0x0][0x2d0], -R160 ;  /* 0x0000b40005057a23 */ /* 0x000fe400000108a0 */
[----:B------:R-:W-:Y:S01]  /*77f0*/  FFMA.FTZ R6, R6, c[0x0][0x2d0], -R161 ;  /* 0x0000b40006067a23 */ /* 0x000fe200000108a1 */
[----:B------:R-:W-:Y:S01]  /*7800*/  MUFU.EX2 R203, R3 ;  /* 0x0000000300cb7308 */ /* 0x000fe20000000800 */
[--C-:B------:R-:W-:Y:S02]  /*7810*/  FFMA.FTZ R26, R26, c[0x0][0x2d0], -R108.reuse ;  /* 0x0000b4001a1a7a23 */ /* 0x100fe4000001086c */
[--C-:B------:R-:W-:Y:S02]  /*7820*/  FFMA.FTZ R27, R27, c[0x0][0x2d0], -R108.reuse ;  /* 0x0000b4001b1b7a23 */ /* 0x100fe4000001086c */
[--C-:B------:R-:W-:Y:S02]  /*7830*/  FFMA.FTZ R30, R30, c[0x0][0x2d0], -R108.reuse ;  /* 0x0000b4001e1e7a23 */ /* 0x100fe4000001086c */
[--C-:B------:R-:W-:Y:S02]  /*7840*/  FFMA.FTZ R31, R31, c[0x0][0x2d0], -R108.reuse ;  /* 0x0000b4001f1f7a23 */ /* 0x100fe4000001086c */
[--C-:B------:R-:W-:Y:S01]  /*7850*/  FFMA.FTZ R42, R42, c[0x0][0x2d0], -R108.reuse ;  /* 0x0000b4002a2a7a23 */ /* 0x100fe2000001086c */
[----:B------:R-:W-:Y:S01]  /*7860*/  MUFU.EX2 R173, R5 ;  /* 0x0000000500ad7308 */ /* 0x000fe20000000800 */
[--C-:B------:R-:W-:Y:S02]  /*7870*/  FFMA.FTZ R43, R43, c[0x0][0x2d0], -R108.reuse ;  /* 0x0000b4002b2b7a23 */ /* 0x100fe4000001086c */
[--C-:B------:R-:W-:Y:S02]  /*7880*/  FFMA.FTZ R75, R75, c[0x0][0x2d0], -R108.reuse ;  /* 0x0000b4004b4b7a23 */ /* 0x100fe4000001086c */
[----:B-1----:R-:W-:Y:S02]  /*7890*/  FADD.FTZ R0, -R112, R109 ;  /* 0x0000006d70007221 */ /* 0x002fe40000010100 */
[----:B------:R-:W-:Y:S02]  /*78a0*/  FFMA.FTZ R78, R78, c[0x0][0x2d0], -R108 ;  /* 0x0000b4004e4e7a23 */ /* 0x000fe4000001086c */
[----:B------:R-:W-:Y:S01]  /*78b0*/  FMUL.FTZ R0, R0, c[0x0][0x2d0] ;  /* 0x0000b40000007a20 */ /* 0x000fe20000410000 */
[----:B------:R-:W-:Y:S01]  /*78c0*/  MUFU.EX2 R162, R6 ;  /* 0x0000000600a27308 */ /* 0x000fe20000000800 */
[--C-:B------:R-:W-:Y:S09]  /*78d0*/  FFMA.FTZ R83, R83, c[0x0][0x2d0], -R161.reuse ;  /* 0x0000b40053537a23 */ /* 0x100ff200000108a1 */
[----:B------:R1:W-:Y:S10]  /*78e0*/  MUFU.EX2 R109, R0 ;  /* 0x00000000006d7308 */ /* 0x0003f40000000800 */
[----:B------:R-:W-:Y:S10]  /*78f0*/  MUFU.EX2 R182, R27 ;  /* 0x0000001b00b67308 */ /* 0x000ff40000000800 */
[----:B------:R-:W-:Y:S01]  /*7900*/  MUFU.EX2 R180, R30 ;  /* 0x0000001e00b47308 */ /* 0x000fe20000000800 */
[--C-:B-1----:R-:W-:Y:S02]  /*7910*/  FFMA.FTZ R0, R4, c[0x0][0x2d0], -R160.reuse ;  /* 0x0000b40004007a23 */ /* 0x102fe400000108a0 */
[--C-:B------:R-:W-:Y:S07]  /*7920*/  FFMA.FTZ R4, R20, c[0x0][0x2d0], -R160.reuse ;  /* 0x0000b40014047a23 */ /* 0x100fee00000108a0 */
[----:B------:R1:W-:Y:S10]  /*7930*/  MUFU.EX2 R167, R0 ;  /* 0x0000000000a77308 */ /* 0x0003f40000000800 */
[----:B------:R2:W-:Y:S10]  /*7940*/  MUFU.EX2 R231, R4 ;  /* 0x0000000400e77308 */ /* 0x0005f40000000800 */
[----:B------:R-:W-:Y:S01]  /*7950*/  MUFU.EX2 R178, R31 ;  /* 0x0000001f00b27308 */ /* 0x000fe20000000800 */
[----:B-1----:R-:W-:Y:S02]  /*7960*/  FFMA.FTZ R0, R16, c[0x0][0x2d0], -R160 ;  /* 0x0000b40010007a23 */ /* 0x002fe400000108a0 */
[--C-:B------:R-:W-:Y:S07]  /*7970*/  FFMA.FTZ R16, R38, c[0x0][0x2d0], -R161.reuse ;  /* 0x0000b40026107a23 */ /* 0x100fee00000108a1 */
[----:B------:R1:W-:Y:S01]  /*7980*/  MUFU.EX2 R204, R0 ;  /* 0x0000000000cc7308 */ /* 0x0003e20000000800 */
[----:B--2---:R-:W-:Y:S09]  /*7990*/  FFMA.FTZ R4, R10, c[0x0][0x2d0], -R108 ;  /* 0x0000b4000a047a23 */ /* 0x004ff2000001086c */
[----:B------:R2:W-:Y:S10]  /*79a0*/  MUFU.EX2 R165, R4 ;  /* 0x0000000400a57308 */ /* 0x0005f40000000800 */
[----:B------:R-:W-:Y:S01]  /*79b0*/  MUFU.EX2 R224, R16 ;  /* 0x0000001000e07308 */ /* 0x000fe20000000800 */
[----:B-1----:R-:W-:Y:S09]  /*79c0*/  FFMA.FTZ R0, R17, c[0x0][0x2d0], -R160 ;  /* 0x0000b40011007a23 */ /* 0x002ff200000108a0 */
[----:B------:R1:W-:Y:S01]  /*79d0*/  MUFU.EX2 R210, R0 ;  /* 0x0000000000d27308 */ /* 0x0003e20000000800 */
[--C-:B--2---:R-:W-:Y:S09]  /*79e0*/  FFMA.FTZ R4, R11, c[0x0][0x2d0], -R108.reuse ;  /* 0x0000b4000b047a23 */ /* 0x104ff2000001086c */
[----:B------:R2:W-:Y:S10]  /*79f0*/  MUFU.EX2 R181, R4 ;  /* 0x0000000400b57308 */ /* 0x0005f40000000800 */
[----:B------:R-:W-:Y:S01]  /*7a00*/  MUFU.EX2 R171, R69 ;  /* 0x0000004500ab7308 */ /* 0x000fe20000000800 */
[--C-:B-1----:R-:W-:Y:S09]  /*7a10*/  FFMA.FTZ R0, R18, c[0x0][0x2d0], -R161.reuse ;  /* 0x0000b40012007a23 */ /* 0x102ff200000108a1 */
[----:B------:R1:W-:Y:S01]  /*7a20*/  MUFU.EX2 R198, R0 ;  /* 0x0000000000c67308 */ /* 0x0003e20000000800 */
[--C-:B--2---:R-:W-:Y:S09]  /*7a30*/  FFMA.FTZ R4, R14, c[0x0][0x2d0], -R108.reuse ;  /* 0x0000b4000e047a23 */ /* 0x104ff2000001086c */
[----:B------:R2:W-:Y:S10]  /*7a40*/  MUFU.EX2 R185, R4 ;  /* 0x0000000400b97308 */ /* 0x0005f40000000800 */
[----:B------:R-:W-:Y:S01]  /*7a50*/  MUFU.EX2 R164, R42 ;  /* 0x0000002a00a47308 */ /* 0x000fe20000000800 */
[--C-:B-1----:R-:W-:Y:S09]  /*7a60*/  FFMA.FTZ R0, R19, c[0x0][0x2d0], -R161.reuse ;  /* 0x0000b40013007a23 */ /* 0x102ff200000108a1 */
[----:B------:R1:W-:Y:S01]  /*7a70*/  MUFU.EX2 R234, R0 ;  /* 0x0000000000ea7308 */ /* 0x0003e20000000800 */
[----:B--2---:R-:W-:Y:S09]  /*7a80*/  FFMA.FTZ R4, R15, c[0x0][0x2d0], -R108 ;  /* 0x0000b4000f047a23 */ /* 0x004ff2000001086c */
[----:B------:R2:W-:Y:S10]  /*7a90*/  MUFU.EX2 R220, R4 ;  /* 0x0000000400dc7308 */ /* 0x0005f40000000800 */
[----:B------:R-:W-:Y:S01]  /*7aa0*/  MUFU.EX2 R163, R43 ;  /* 0x0000002b00a37308 */ /* 0x000fe20000000800 */
[C---:B-1----:R-:W-:Y:S02]  /*7ab0*/  FADD.FTZ R0, -R111.reuse, R114 ;  /* 0x000000726f007221 */ /* 0x042fe40000010100 */
[----:B------:R-:W-:Y:S02]  /*7ac0*/  FMUL.FTZ R114, R111, c[0x0][0x2d0] ;  /* 0x0000b4006f727a20 */ /* 0x000fe40000410000 */
[----:B------:R-:W-:Y:S02]  /*7ad0*/  FMUL.FTZ R0, R0, c[0x0][0x2d0] ;  /* 0x0000b40000007a20 */ /* 0x000fe40000410000 */
[----:B------:R-:W-:Y:S03]  /*7ae0*/  FFMA.FTZ R5, R12, c[0x0][0x2d0], -R114 ;  /* 0x0000b4000c057a23 */ /* 0x000fe60000010872 */
[----:B------:R1:W-:Y:S01]  /*7af0*/  MUFU.EX2 R3, R0 ;  /* 0x0000000000037308 */ /* 0x0003e20000000800 */
[----:B------:R-:W-:Y:S02]  /*7b00*/  FFMA.FTZ R12, R36, c[0x0][0x2d0], -R160 ;  /* 0x0000b400240c7a23 */ /* 0x000fe400000108a0 */
[--C-:B--2---:R-:W-:Y:S07]  /*7b10*/  FFMA.FTZ R4, R29, c[0x0][0x2d0], -R114.reuse ;  /* 0x0000b4001d047a23 */ /* 0x104fee0000010872 */
[----:B------:R-:W-:Y:S10]  /*7b20*/  MUFU.EX2 R187, R5 ;  /* 0x0000000500bb7308 */ /* 0x000ff40000000800 */
[----:B------:R-:W-:Y:S01]  /*7b30*/  MUFU.EX2 R228, R4 ;  /* 0x0000000400e47308 */ /* 0x000fe20000000800 */
[--C-:B-1----:R-:W-:Y:S09]  /*7b40*/  FFMA.FTZ R0, R8, c[0x0][0x2d0], -R114.reuse ;  /* 0x0000b40008007a23 */ /* 0x102ff20000010872 */
[----:B------:R1:W-:Y:S10]  /*7b50*/  MUFU.EX2 R166, R0 ;  /* 0x0000000000a67308 */ /* 0x0003f40000000800 */
[----:B------:R2:W-:Y:S01]  /*7b60*/  MUFU.EX2 R226, R12 ;  /* 0x0000000c00e27308 */ /* 0x0005e20000000800 */
[----:B-1----:R-:W-:Y:S09]  /*7b70*/  FFMA.FTZ R0, R9, c[0x0][0x2d0], -R114 ;  /* 0x0000b40009007a23 */ /* 0x002ff20000010872 */
[----:B------:R1:W3:Y:S01]  /*7b80*/  MUFU.EX2 R186, R0 ;  /* 0x0000000000ba7308 */ /* 0x0002e20000000800 */
[----:B--2---:R-:W-:Y:S09]  /*7b90*/  FFMA.FTZ R12, R37, c[0x0][0x2d0], -R160 ;  /* 0x0000b400250c7a23 */ /* 0x004ff200000108a0 */
[----:B------:R-:W-:Y:S01]  /*7ba0*/  MUFU.EX2 R225, R12 ;  /* 0x0000000c00e17308 */ /* 0x000fe20000000800 */
[----:B-1----:R-:W-:Y:S09]  /*7bb0*/  FFMA.FTZ R0, R13, c[0x0][0x2d0], -R114 ;  /* 0x0000b4000d007a23 */ /* 0x002ff20000010872 */
[----:B------:R1:W2:Y:S02]  /*7bc0*/  MUFU.EX2 R230, R0 ;  /* 0x0000000000e67308 */ /* 0x0002a40000000800 */
[--C-:B-1----:R-:W-:Y:S01]  /*7bd0*/  FFMA.FTZ R0, R21, c[0x0][0x2d0], -R160.reuse ;  /* 0x0000b40015007a23 */ /* 0x102fe200000108a0 */
[----:B---3--:R-:W-:Y:S01]  /*7be0*/  F2FP.BF16.PACK_AB R156, R186, R166 ;  /* 0x000000a6ba9c723e */ /* 0x008fe200000010ff */
[C---:B------:R-:W-:Y:S01]  /*7bf0*/  FMUL.FTZ R4, R110.reuse, R120 ;  /* 0x000000786e047220 */ /* 0x040fe20000410000 */
[----:B------:R-:W-:Y:S05]  /*7c00*/  F2FP.BF16.PACK_AB R120, R173, R167 ;  /* 0x000000a7ad78723e */ /* 0x000fea00000010ff */
[----:B------:R1:W-:Y:S01]  /*7c10*/  MUFU.EX2 R235, R0 ;  /* 0x0000000000eb7308 */ /* 0x0003e20000000800 */
[----:B------:R-:W-:Y:S01]  /*7c20*/  FMUL.FTZ R5, R110, R121 ;  /* 0x000000796e057220 */ /* 0x000fe20000410000 */
[----:B------:R-:W-:Y:S01]  /*7c30*/  F2FP.BF16.PACK_AB R121, R203, R162 ;  /* 0x000000a2cb79723e */ /* 0x000fe200000010ff */
[C---:B------:R-:W-:Y:S01]  /*7c40*/  FMUL.FTZ R6, R109.reuse, R122 ;  /* 0x0000007a6d067220 */ /* 0x040fe20000410000 */
[----:B------:R-:W-:Y:S01]  /*7c50*/  F2FP.BF16.PACK_AB R122, R210, R204 ;  /* 0x000000ccd27a723e */ /* 0x000fe200000010ff */
[----:B------:R-:W-:Y:S01]  /*7c60*/  FMUL.FTZ R7, R109, R123 ;  /* 0x0000007b6d077220 */ /* 0x000fe20000410000 */
[----:B------:R-:W-:Y:S01]  /*7c70*/  F2FP.BF16.PACK_AB R123, R234, R198 ;  /* 0x000000c6ea7b723e */ /* 0x000fe200000010ff */
[C---:B------:R-:W-:Y:S01]  /*7c80*/  FMUL.FTZ R8, R3.reuse, R116 ;  /* 0x0000007403087220 */ /* 0x040fe20000410000 */
[----:B--2---:R-:W-:Y:S01]  /*7c90*/  F2FP.BF16.PACK_AB R158, R230, R187 ;  /* 0x000000bbe69e723e */ /* 0x004fe200000010ff */
[----:B------:R-:W-:Y:S01]  /*7ca0*/  FMUL.FTZ R9, R3, R117 ;  /* 0x0000007503097220 */ /* 0x000fe20000410000 */
[----:B------:R-:W-:Y:S01]  /*7cb0*/  F2FP.BF16.PACK_AB R157, R181, R165 ;  /* 0x000000a5b59d723e */ /* 0x000fe200000010ff */
[C---:B------:R-:W-:Y:S01]  /*7cc0*/  FMUL.FTZ R12, R3.reuse, R124 ;  /* 0x0000007c030c7220 */ /* 0x040fe20000410000 */
[----:B------:R-:W-:Y:S01]  /*7cd0*/  F2FP.BF16.PACK_AB R159, R220, R185 ;  /* 0x000000b9dc9f723e */ /* 0x000fe200000010ff */
[----:B------:R-:W-:Y:S02]  /*7ce0*/  FMUL.FTZ R13, R3, R125 ;  /* 0x0000007d030d7220 */ /* 0x000fe40000410000 */
[C---:B------:R-:W-:Y:S02]  /*7cf0*/  FMUL.FTZ R16, R110.reuse, R128 ;  /* 0x000000806e107220 */ /* 0x040fe40000410000 */
[----:B------:R-:W-:Y:S02]  /*7d00*/  FMUL.FTZ R17, R110, R129 ;  /* 0x000000816e117220 */ /* 0x000fe40000410000 */
[C---:B------:R-:W-:Y:S02]  /*7d10*/  FMUL.FTZ R18, R109.reuse, R130 ;  /* 0x000000826d127220 */ /* 0x040fe40000410000 */
[----:B------:R-:W-:Y:S02]  /*7d20*/  FMUL.FTZ R19, R109, R131 ;  /* 0x000000836d137220 */ /* 0x000fe40000410000 */
[----:B------:R-:W-:Y:S01]  /*7d30*/  LDSM.16.MT88.4 R128, [R193+0x800] ;  /* 0x00080000c180783b */ /* 0x000fe20000004200 */
[--C-:B-1----:R-:W-:Y:S02]  /*7d40*/  FFMA.FTZ R0, R22, c[0x0][0x2d0], -R161.reuse ;  /* 0x0000b40016007a23 */ /* 0x102fe400000108a1 */
[C---:B------:R-:W-:Y:S02]  /*7d50*/  FMUL.FTZ R36, R3.reuse, R140 ;  /* 0x0000008c03247220 */ /* 0x040fe40000410000 */
[----:B------:R1:W-:Y:S01]  /*7d60*/  MUFU.EX2 R229, R0 ;  /* 0x0000000000e57308 */ /* 0x0003e20000000800 */
[----:B------:R-:W-:Y:S02]  /*7d70*/  FMUL.FTZ R37, R3, R141 ;  /* 0x0000008d03257220 */ /* 0x000fe40000410000 */
[C---:B------:R-:W-:Y:S02]  /*7d80*/  FMUL.FTZ R84, R110.reuse, R84 ;  /* 0x000000546e547220 */ /* 0x040fe40000410000 */
[C---:B------:R-:W-:Y:S02]  /*7d90*/  FMUL.FTZ R85, R110.reuse, R85 ;  /* 0x000000556e557220 */ /* 0x040fe40000410000 */
[C---:B------:R-:W-:Y:S02]  /*7da0*/  FMUL.FTZ R86, R109.reuse, R86 ;  /* 0x000000566d567220 */ /* 0x040fe40000410000 */
[----:B------:R-:W-:Y:S02]  /*7db0*/  FMUL.FTZ R87, R109, R87 ;  /* 0x000000576d577220 */ /* 0x000fe40000410000 */
[C---:B------:R-:W-:Y:S02]  /*7dc0*/  FMUL.FTZ R88, R3.reuse, R88 ;  /* 0x0000005803587220 */ /* 0x040fe40000410000 */
[C---:B------:R-:W-:Y:S02]  /*7dd0*/  FMUL.FTZ R89, R3.reuse, R89 ;  /* 0x0000005903597220 */ /* 0x040fe40000410000 */
[C---:B------:R-:W-:Y:S02]  /*7de0*/  FMUL.FTZ R92, R3.reuse, R92 ;  /* 0x0000005c035c7220 */ /* 0x040fe40000410000 */
[----:B------:R-:W-:Y:S02]  /*7df0*/  FMUL.FTZ R93, R3, R93 ;  /* 0x0000005d035d7220 */ /* 0x000fe40000410000 */
[C---:B------:R-:W-:Y:S02]  /*7e00*/  FMUL.FTZ R96, R110.reuse, R96 ;  /* 0x000000606e607220 */ /* 0x040fe40000410000 */
[C---:B------:R-:W-:Y:S02]  /*7e10*/  FMUL.FTZ R97, R110.reuse, R97 ;  /* 0x000000616e617220 */ /* 0x040fe40000410000 */
[----:B------:R-:W-:Y:S02]  /*7e20*/  FMUL.FTZ R98, R109, R98 ;  /* 0x000000626d627220 */ /* 0x000fe40000410000 */
[--C-:B-1----:R-:W-:Y:S02]  /*7e30*/  FFMA.FTZ R0, R23, c[0x0][0x2d0], -R161.reuse ;  /* 0x0000b40017007a23 */ /* 0x102fe400000108a1 */
[----:B------:R-:W1:Y:S01]  /*7e40*/  LDSM.16.MT88.4 R20, [R190] ;  /* 0x00000000be14783b */ /* 0x000e620000004200 */
[C---:B------:R-:W-:Y:S01]  /*7e50*/  FMUL.FTZ R99, R109.reuse, R99 ;  /* 0x000000636d637220 */ /* 0x040fe20000410000 */
[----:B------:R2:W-:Y:S01]  /*7e60*/  MUFU.EX2 R238, R0 ;  /* 0x0000000000ee7308 */ /* 0x0005e20000000800 */
[C---:B------:R-:W-:Y:S02]  /*7e70*/  FMUL.FTZ R100, R110.reuse, R100 ;  /* 0x000000646e647220 */ /* 0x040fe40000410000 */
[C---:B------:R-:W-:Y:S02]  /*7e80*/  FMUL.FTZ R101, R110.reuse, R101 ;  /* 0x000000656e657220 */ /* 0x040fe40000410000 */
[C---:B------:R-:W-:Y:S02]  /*7e90*/  FMUL.FTZ R102, R109.reuse, R102 ;  /* 0x000000666d667220 */ /* 0x040fe40000410000 */
[C---:B------:R-:W-:Y:S02]  /*7ea0*/  FMUL.FTZ R103, R109.reuse, R103 ;  /* 0x000000676d677220 */ /* 0x040fe40000410000 */
[----:B------:R-:W-:Y:S02]  /*7eb0*/  FMUL.FTZ R29, R110, R153 ;  /* 0x000000996e1d7220 */ /* 0x000fe40000410000 */
[C---:B------:R-:W-:Y:S02]  /*7ec0*/  FMUL.FTZ R30, R109.reuse, R154 ;  /* 0x0000009a6d1e7220 */ /* 0x040fe40000410000 */
[----:B------:R-:W-:Y:S02]  /*7ed0*/  FMUL.FTZ R31, R109, R155 ;  /* 0x0000009b6d1f7220 */ /* 0x000fe40000410000 */
[C---:B------:R-:W-:Y:S02]  /*7ee0*/  FMUL.FTZ R104, R3.reuse, R104 ;  /* 0x0000006803687220 */ /* 0x040fe40000410000 */
[C---:B------:R-:W-:Y:S02]  /*7ef0*/  FMUL.FTZ R105, R3.reuse, R105 ;  /* 0x0000006903697220 */ /* 0x040fe40000410000 */
[--C-:B--2---:R-:W-:Y:S02]  /*7f00*/  FFMA.FTZ R0, R32, c[0x0][0x2d0], -R160.reuse ;  /* 0x0000b40020007a23 */ /* 0x104fe400000108a0 */
[----:B------:R-:W-:Y:S02]  /*7f10*/  FMUL.FTZ R32, R3, R136 ;  /* 0x0000008803207220 */ /* 0x000fe40000410000 */
[----:B------:R2:W-:Y:S01]  /*7f20*/  MUFU.EX2 R239, R0 ;  /* 0x0000000000ef7308 */ /* 0x0005e20000000800 */
[-C--:B-1----:R-:W-:Y:S05]  /*7f30*/  HMMA.16816.F32.BF16 R4, R120, R20.reuse, R4 ;  /* 0x000000147804723c */ /* 0x082fea0000041804 */
[----:B--2---:R-:W-:Y:S02]  /*7f40*/  FFMA.FTZ R0, R33, c[0x0][0x2d0], -R160 ;  /* 0x0000b40021007a23 */ /* 0x004fe400000108a0 */
[----:B------:R-:W-:Y:S02]  /*7f50*/  FMUL.FTZ R33, R3, R137 ;  /* 0x0000008903217220 */ /* 0x000fe40000410000 */
[----:B------:R1:W-:Y:S03]  /*7f60*/  MUFU.EX2 R240, R0 ;  /* 0x0000000000f07308 */ /* 0x0003e60000000800 */
[--C-:B-1----:R-:W-:Y:S07]  /*7f70*/  FFMA.FTZ R0, R34, c[0x0][0x2d0], -R161.reuse ;  /* 0x0000b40022007a23 */ /* 0x102fee00000108a1 */
[----:B------:R1:W-:Y:S02]  /*7f80*/  MUFU.EX2 R236, R0 ;  /* 0x0000000000ec7308 */ /* 0x0003e40000000800 */
[--C-:B-1----:R-:W-:Y:S08]  /*7f90*/  FFMA.FTZ R0, R35, c[0x0][0x2d0], -R161.reuse ;  /* 0x0000b40023007a23 */ /* 0x102ff000000108a1 */
[----:B------:R1:W-:Y:S02]  /*7fa0*/  MUFU.EX2 R237, R0 ;  /* 0x0000000000ed7308 */ /* 0x0003e40000000800 */
[----:B-1----:R-:W-:Y:S02]  /*7fb0*/  FFMA.FTZ R0, R24, c[0x0][0x2d0], -R114 ;  /* 0x0000b40018007a23 */ /* 0x002fe40000010872 */
[----:B------:R-:W-:Y:S06]  /*7fc0*/  FFMA.FTZ R24, R48, c[0x0][0x2d0], -R160 ;  /* 0x0000b40030187a23 */ /* 0x000fec00000108a0 */
[----:B------:R1:W-:Y:S01]  /*7fd0*/  MUFU.EX2 R227, R0 ;  /* 0x0000000000e37308 */ /* 0x0003e20000000800 */
[C---:B------:R-:W-:Y:S09]  /*7fe0*/  FMUL.FTZ R48, R110.reuse, R144 ;  /* 0x000000906e307220 */ /* 0x040ff20000410000 */
[----:B------:R2:W-:Y:S01]  /*7ff0*/  MUFU.EX2 R222, R24 ;  /* 0x0000001800de7308 */ /* 0x0005e20000000800 */
[----:B-1----:R-:W-:Y:S02]  /*8000*/  FFMA.FTZ R0, R25, c[0x0][0x2d0], -R114 ;  /* 0x0000b40019007a23 */ /* 0x002fe40000010872 */
[----:B------:R-:W-:Y:S07]  /*8010*/  FMUL.FTZ R25, R3, R149 ;  /* 0x0000009503197220 */ /* 0x000fee0000410000 */
[----:B------:R1:W-:Y:S01]  /*8020*/  MUFU.EX2 R233, R0 ;  /* 0x0000000000e97308 */ /* 0x0003e20000000800 */
[----:B--2---:R-:W-:Y:S02]  /*8030*/  FFMA.FTZ R24, R49, c[0x0][0x2d0], -R160 ;  /* 0x0000b40031187a23 */ /* 0x004fe400000108a0 */
[----:B------:R-:W-:Y:S07]  /*8040*/  FMUL.FTZ R49, R110, R145 ;  /* 0x000000916e317220 */ /* 0x000fee0000410000 */
[----:B------:R2:W3:Y:S01]  /*8050*/  MUFU.EX2 R221, R24 ;  /* 0x0000001800dd7308 */ /* 0x0004e20000000800 */
[----:B-1----:R-:W-:Y:S02]  /*8060*/  FFMA.FTZ R0, R28, c[0x0][0x2d0], -R114 ;  /* 0x0000b4001c007a23 */ /* 0x002fe40000010872 */
[----:B------:R-:W-:Y:S07]  /*8070*/  FMUL.FTZ R28, R110, R152 ;  /* 0x000000986e1c7220 */ /* 0x000fee0000410000 */
[----:B------:R1:W-:Y:S01]  /*8080*/  MUFU.EX2 R232, R0 ;  /* 0x0000000000e87308 */ /* 0x0003e20000000800 */
[----:B--2---:R-:W-:Y:S01]  /*8090*/  FFMA.FTZ R24, R50, c[0x0][0x2d0], -R161 ;  /* 0x0000b40032187a23 */ /* 0x004fe200000108a1 */
[----:B---3--:R-:W-:Y:S01]  /*80a0*/  F2FP.BF16.PACK_AB R42, R221, R222 ;  /* 0x000000dedd2a723e */ /* 0x008fe200000010ff */
[----:B------:R-:W-:Y:S07]  /*80b0*/  FMUL.FTZ R50, R109, R146 ;  /* 0x000000926d327220 */ /* 0x000fee0000410000 */
[----:B------:R2:W-:Y:S01]  /*80c0*/  MUFU.EX2 R218, R24 ;  /* 0x0000001800da7308 */ /* 0x0005e20000000800 */
[----:B-1----:R-:W-:Y:S02]  /*80d0*/  FADD.FTZ R0, -R2, R115 ;  /* 0x0000007302007221 */ /* 0x002fe40000010100 */
[----:B------:R-:W-:Y:S02]  /*80e0*/  FFMA.FTZ R115, R80, c[0x0][0x2d0], -R160 ;  /* 0x0000b40050737a23 */ /* 0x000fe400000108a0 */
[----:B------:R-:W-:Y:S02]  /*80f0*/  FMUL.FTZ R0, R0, c[0x0][0x2d0] ;  /* 0x0000b40000007a20 */ /* 0x000fe40000410000 */
[----:B------:R-:W-:Y:S02]  /*8100*/  FFMA.FTZ R80, R72, c[0x0][0x2d0], -R114 ;  /* 0x0000b40048507a23 */ /* 0x000fe40000010872 */
[----:B------:R-:W-:Y:S02]  /*8110*/  FFMA.FTZ R72, R63, c[0x0][0x2d0], -R108 ;  /* 0x0000b4003f487a23 */ /* 0x000fe4000001086c */
[--C-:B--2---:R-:W-:Y:S01]  /*8120*/  FFMA.FTZ R24, R51, c[0x0][0x2d0], -R161.reuse ;  /* 0x0000b40033187a23 */ /* 0x104fe200000108a1 */
[----:B------:R-:W1:Y:S01]  /*8130*/  MUFU.EX2 R0, R0 ;  /* 0x0000000000007308 */ /* 0x000e620000000800 */
[----:B------:R-:W-:Y:S02]  /*8140*/  FMUL.FTZ R51, R109, R147 ;  /* 0x000000936d337220 */ /* 0x000fe40000410000 */
[----:B------:R-:W-:Y:S07]  /*8150*/  LDSM.16.MT88.4 R144, [R193+0x2000] ;  /* 0x00200000c190783b */ /* 0x000fee0000004200 */
[----:B------:R2:W3:Y:S01]  /*8160*/  MUFU.EX2 R219, R24 ;  /* 0x0000001800db7308 */ /* 0x0004e20000000800 */
[C---:B-1----:R-:W-:Y:S02]  /*8170*/  FMUL.FTZ R10, R0.reuse, R118 ;  /* 0x00000076000a7220 */ /* 0x042fe40000410000 */
[C---:B------:R-:W-:Y:S02]  /*8180*/  FMUL.FTZ R11, R0.reuse, R119 ;  /* 0x00000077000b7220 */ /* 0x040fe40000410000 */
[----:B------:R-:W1:Y:S01]  /*8190*/  LDSM.16.MT88.4 R116, [R193] ;  /* 0x00000000c174783b */ /* 0x000e620000004200 */
[C---:B------:R-:W-:Y:S02]  /*81a0*/  FMUL.FTZ R14, R0.reuse, R126 ;  /* 0x0000007e000e7220 */ /* 0x040fe40000410000 */
[----:B------:R-:W-:Y:S02]  /*81b0*/  FMUL.FTZ R15, R0, R127 ;  /* 0x0000007f000f7220 */ /* 0x000fe40000410000 */
[C---:B------:R-:W-:Y:S03]  /*81c0*/  HMMA.16816.F32.BF16 R8, R156.reuse, R20, R8 ;  /* 0x000000149c08723c */ /* 0x040fe60000041808 */
[----:B------:R-:W4:Y:S01]  /*81d0*/  LDSM.16.MT88.4 R124, [R191] ;  /* 0x00000000bf7c783b */ /* 0x000f220000004200 */
[--C-:B--2---:R-:W-:Y:S01]  /*81e0*/  FFMA.FTZ R24, R40, c[0x0][0x2d0], -R114.reuse ;  /* 0x0000b40028187a23 */ /* 0x104fe20000010872 */
[----:B---3--:R-:W-:Y:S01]  /*81f0*/  F2FP.BF16.PACK_AB R43, R219, R218 ;  /* 0x000000dadb2b723e */ /* 0x008fe200000010ff */
[--C-:B------:R-:W-:Y:S01]  /*8200*/  FFMA.FTZ R40, R54, c[0x0][0x2d0], -R161.reuse ;  /* 0x0000b40036287a23 */ /* 0x100fe200000108a1 */
[----:B------:R-:W-:Y:S01]  /*8210*/  F2FP.BF16.PACK_AB R54, R240, R239 ;  /* 0x000000eff036723e */ /* 0x000fe200000010ff */
[-C--:B------:R-:W-:Y:S01]  /*8220*/  HMMA.16816.F32.BF16 R12, R156, R22.reuse, R12 ;  /* 0x000000169c0c723c */ /* 0x080fe2000004180c */
[----:B------:R2:W-:Y:S03]  /*8230*/  MUFU.EX2 R217, R24 ;  /* 0x0000001800d97308 */ /* 0x0005e60000000800 */
[--C-:B------:R-:W-:Y:S02]  /*8240*/  FFMA.FTZ R20, R39, c[0x0][0x2d0], -R161.reuse ;  /* 0x0000b40027147a23 */ /* 0x100fe400000108a1 */
[----:B------:R-:W-:Y:S02]  /*8250*/  FMUL.FTZ R21, R110, R133 ;  /* 0x000000856e157220 */ /* 0x000fe40000410000 */
[C---:B------:R-:W-:Y:S03]  /*8260*/  HMMA.16816.F32.BF16 R16, R120.reuse, R22, R16 ;  /* 0x000000167810723c */ /* 0x040fe60000041810 */
[----:B------:R3:W-:Y:S01]  /*8270*/  MUFU.EX2 R183, R40 ;  /* 0x0000002800b77308 */ /* 0x0007e20000000800 */
[C---:B------:R-:W-:Y:S02]  /*8280*/  FMUL.FTZ R34, R0.reuse, R138 ;  /* 0x0000008a00227220 */ /* 0x040fe40000410000 */
[C---:B------:R-:W-:Y:S02]  /*8290*/  FMUL.FTZ R35, R0.reuse, R139 ;  /* 0x0000008b00237220 */ /* 0x040fe40000410000 */
[C---:B------:R-:W-:Y:S04]  /*82a0*/  FMUL.FTZ R22, R109.reuse, R134 ;  /* 0x000000866d167220 */ /* 0x040fe80000410000 */
[----:B------:R-:W-:Y:S01]  /*82b0*/  FMUL.FTZ R23, R109, R135 ;  /* 0x000000876d177220 */ /* 0x000fe20000410000 */
[----:B------:R5:W-:Y:S01]  /*82c0*/  MUFU.EX2 R223, R20 ;  /* 0x0000001400df7308 */ /* 0x000be20000000800 */
[C---:B------:R-:W-:Y:S02]  /*82d0*/  FMUL.FTZ R38, R0.reuse, R142 ;  /* 0x0000008e00267220 */ /* 0x040fe40000410000 */
[C---:B------:R-:W-:Y:S02]  /*82e0*/  FMUL.FTZ R39, R0.reuse, R143 ;  /* 0x0000008f00277220 */ /* 0x040fe40000410000 */
[----:B--2---:R-:W-:Y:S02]  /*82f0*/  FFMA.FTZ R24, R41, c[0x0][0x2d0], -R114 ;  /* 0x0000b40029187a23 */ /* 0x004fe40000010872 */
[C---:B------:R-:W-:Y:S02]  /*8300*/  FMUL.FTZ R90, R0.reuse, R90 ;  /* 0x0000005a005a7220 */ /* 0x040fe40000410000 */
[C---:B------:R-:W-:Y:S01]  /*8310*/  FMUL.FTZ R91, R0.reuse, R91 ;  /* 0x0000005b005b7220 */ /* 0x040fe20000410000 */
[----:B------:R2:W-:Y:S01]  /*8320*/  MUFU.EX2 R216, R24 ;  /* 0x0000001800d87308 */ /* 0x0005e20000000800 */
[C---:B------:R-:W-:Y:S02]  /*8330*/  FMUL.FTZ R94, R0.reuse, R94 ;  /* 0x0000005e005e7220 */ /* 0x040fe40000410000 */
[C---:B------:R-:W-:Y:S02]  /*8340*/  FMUL.FTZ R95, R0.reuse, R95 ;  /* 0x0000005f005f7220 */ /* 0x040fe40000410000 */
[----:B---3--:R-:W-:Y:S02]  /*8350*/  FFMA.FTZ R40, R65, c[0x0][0x2d0], -R160 ;  /* 0x0000b40041287a23 */ /* 0x008fe400000108a0 */
[--C-:B------:R-:W-:Y:S01]  /*8360*/  FFMA.FTZ R41, R55, c[0x0][0x2d0], -R161.reuse ;  /* 0x0000b40037297a23 */ /* 0x100fe200000108a1 */
[----:B------:R-:W-:Y:S01]  /*8370*/  F2FP.BF16.PACK_AB R55, R237, R236 ;  /* 0x000000eced37723e */ /* 0x000fe200000010ff */
[C---:B------:R-:W-:Y:S01]  /*8380*/  FMUL.FTZ R27, R0.reuse, R151 ;  /* 0x00000097001b7220 */ /* 0x040fe20000410000 */
[----:B------:R3:W-:Y:S01]  /*8390*/  MUFU.EX2 R177, R40 ;  /* 0x0000002800b17308 */ /* 0x0007e20000000800 */
[C---:B------:R-:W-:Y:S02]  /*83a0*/  FMUL.FTZ R106, R0.reuse, R106 ;  /* 0x0000006a006a7220 */ /* 0x040fe40000410000 */
[----:B------:R-:W-:Y:S02]  /*83b0*/  FMUL.FTZ R107, R0, R107 ;  /* 0x0000006b006b7220 */ /* 0x000fe40000410000 */
[----:B-----5:R-:W-:Y:S05]  /*83c0*/  FMUL.FTZ R20, R110, R132 ;  /* 0x000000846e147220 */ /* 0x020fea0000410000 */
[----:B------:R5:W-:Y:S02]  /*83d0*/  MUFU.EX2 R184, R41 ;  /* 0x0000002900b87308 */ /* 0x000be40000000800 */
[-C--:B-1----:R-:W-:Y:S03]  /*83e0*/  HMMA.16816.F32.BF16 R20, R120, R116.reuse, R20 ;  /* 0x000000747814723c */ /* 0x082fe60000041814 */
[----:B--2---:R-:W-:Y:S02]  /*83f0*/  FFMA.FTZ R24, R44, c[0x0][0x2d0], -R114 ;  /* 0x0000b4002c187a23 */ /* 0x004fe40000010872 */
[----:B------:R-:W-:Y:S03]  /*8400*/  FFMA.FTZ R44, R64, c[0x0][0x2d0], -R160 ;  /* 0x0000b400402c7a23 */ /* 0x000fe600000108a0 */
[C---:B------:R-:W-:Y:S01]  /*8410*/  HMMA.16816.F32.BF16 R32, R156.reuse, R116, R32 ;  /* 0x000000749c20723c */ /* 0x040fe20000041820 */
[----:B------:R1:W-:Y:S03]  /*8420*/  MUFU.EX2 R212, R24 ;  /* 0x0000001800d47308 */ /* 0x0003e60000000800 */
[--C-:B---3--:R-:W-:Y:S04]  /*8430*/  FFMA.FTZ R40, R66, c[0x0][0x2d0], -R161.reuse ;  /* 0x0000b40042287a23 */ /* 0x108fe800000108a1 */
[-C--:B------:R-:W-:Y:S03]  /*8440*/  HMMA.16816.F32.BF16 R36, R156, R118.reuse, R36 ;  /* 0x000000769c24723c */ /* 0x080fe60000041824 */
[----:B------:R2:W-:Y:S01]  /*8450*/  MUFU.EX2 R176, R40 ;  /* 0x0000002800b07308 */ /* 0x0005e20000000800 */
[--C-:B-----5:R-:W-:Y:S04]  /*8460*/  FFMA.FTZ R41, R70, c[0x0][0x2d0], -R161.reuse ;  /* 0x0000b40046297a23 */ /* 0x120fe800000108a1 */
[C---:B------:R-:W-:Y:S01]  /*8470*/  HMMA.16816.F32.BF16 R48, R120.reuse, R118, R48 ;  /* 0x000000767830723c */ /* 0x040fe20000041830 */
[----:B------:R-:W3:Y:S04]  /*8480*/  LDSM.16.MT88.4 R116, [R192] ;  /* 0x00000000c074783b */ /* 0x000ee80000004200 */
[----:B------:R5:W3:Y:S03]  /*8490*/  MUFU.EX2 R132, R26 ;  /* 0x0000001a00847308 */ /* 0x000ae60000000800 */
[-C--:B----4-:R-:W-:Y:S04]  /*84a0*/  HMMA.16816.F32.BF16 R84, R120, R124.reuse, R84 ;  /* 0x0000007c7854723c */ /* 0x090fe80000041854 */
[----:B-1----:R-:W-:Y:S02]  /*84b0*/  FFMA.FTZ R24, R45, c[0x0][0x2d0], -R114 ;  /* 0x0000b4002d187a23 */ /* 0x002fe40000010872 */
[--C-:B------:R-:W-:Y:S01]  /*84c0*/  FFMA.FTZ R45, R68, c[0x0][0x2d0], -R160.reuse ;  /* 0x0000b400442d7a23 */ /* 0x100fe200000108a0 */
[----:B------:R1:W-:Y:S01]  /*84d0*/  MUFU.EX2 R179, R44 ;  /* 0x0000002c00b37308 */ /* 0x0003e20000000800 */
[C---:B------:R-:W-:Y:S04]  /*84e0*/  HMMA.16816.F32.BF16 R88, R156.reuse, R124, R88 ;  /* 0x0000007c9c58723c */ /* 0x040fe80000041858 */
[----:B--2---:R-:W-:Y:S02]  /*84f0*/  FFMA.FTZ R40, R67, c[0x0][0x2d0], -R161 ;  /* 0x0000b40043287a23 */ /* 0x004fe400000108a1 */
[----:B------:R-:W-:Y:S02]  /*8500*/  LDSM.16.MT88.4 R64, [R192+0x800] ;  /* 0x00080000c040783b */ /* 0x000fe40000004200 */
[-C--:B------:R-:W-:Y:S01]  /*8510*/  HMMA.16816.F32.BF16 R92, R156, R126.reuse, R92 ;  /* 0x0000007e9c5c723c */ /* 0x080fe2000004185c */
[----:B------:R2:W-:Y:S03]  /*8520*/  MUFU.EX2 R214, R24 ;  /* 0x0000001800d67308 */ /* 0x0005e60000000800 */
[C---:B-----5:R-:W-:Y:S02]  /*8530*/  FMUL.FTZ R26, R0.reuse, R150 ;  /* 0x00000096001a7220 */ /* 0x060fe40000410000 */
[----:B------:R-:W-:Y:S02]  /*8540*/  FFMA.FTZ R0, R0, R211, R165 ;  /* 0x000000d300007223 */ /* 0x000fe400000100a5 */
[C---:B------:R-:W-:Y:S01]  /*8550*/  HMMA.16816.F32.BF16 R96, R120.reuse, R126, R96 ;  /* 0x0000007e7860723c */ /* 0x040fe20000041860 */
[----:B------:R-:W4:Y:S02]  /*8560*/  LDSM.16.MT88.4 R124, [R190+0x800] ;  /* 0x00080000be7c783b */ /* 0x000f240000004200 */
[----:B------:R5:W-:Y:S01]  /*8570*/  MUFU.EX2 R175, R40 ;  /* 0x0000002800af7308 */ /* 0x000be20000000800 */
[----:B-1----:R-:W-:Y:S04]  /*8580*/  FFMA.FTZ R44, R110, R207, R167 ;  /* 0x000000cf6e2c7223 */ /* 0x002fe800000100a7 */
[-C--:B---3--:R-:W-:Y:S05]  /*8590*/  HMMA.16816.F32.BF16 R100, R120, R116.reuse, R100 ;  /* 0x000000747864723c */ /* 0x088fea0000041864 */
[----:B------:R1:W3:Y:S03]  /*85a0*/  MUFU.EX2 R174, R45 ;  /* 0x0000002d00ae7308 */ /* 0x0002e60000000800 */
[C---:B------:R-:W-:Y:S04]  /*85b0*/  HMMA.16816.F32.BF16 R104, R156.reuse, R116, R104 ;  /* 0x000000749c68723c */ /* 0x040fe80000041868 */
[----:B--2---:R-:W-:Y:S01]  /*85c0*/  FFMA.FTZ R24, R52, c[0x0][0x2d0], -R160 ;  /* 0x0000b40034187a23 */ /* 0x004fe200000108a0 */
[----:B------:R-:W-:Y:S02]  /*85d0*/  F2FP.BF16.PACK_AB R52, R235, R231 ;  /* 0x000000e7eb34723e */ /* 0x000fe400000010ff */
[----:B------:R-:W-:Y:S01]  /*85e0*/  F2FP.BF16.PACK_AB R116, R233, R227 ;  /* 0x000000e3e974723e */ /* 0x000fe200000010ff */
[----:B------:R2:W-:Y:S01]  /*85f0*/  MUFU.EX2 R215, R24 ;  /* 0x0000001800d77308 */ /* 0x0005e20000000800 */
[----:B------:R-:W-:Y:S03]  /*8600*/  F2FP.BF16.PACK_AB R117, R182, R132 ;  /* 0x00000084b675723e */ /* 0x000fe600000010ff */
[----:B-----5:R-:W-:Y:S06]  /*8610*/  FFMA.FTZ R40, R56, c[0x0][0x2d0], -R114 ;  /* 0x0000b40038287a23 */ /* 0x020fec0000010872 */
[----:B------:R5:W-:Y:S01]  /*8620*/  MUFU.EX2 R168, R40 ;  /* 0x0000002800a87308 */ /* 0x000be20000000800 */
[----:B-1----:R-:W-:Y:S01]  /*8630*/  FFMA.FTZ R45, R71, c[0x0][0x2d0], -R161 ;  /* 0x0000b400472d7a23 */ /* 0x002fe200000108a1 */
[----:B---3--:R-:W-:Y:S01]  /*8640*/  F2FP.BF16.PACK_AB R152, R171, R174 ;  /* 0x000000aeab98723e */ /* 0x008fe200000010ff */
[----:B------:R-:W-:Y:S01]  /*8650*/  LDSM.16.MT88.4 R68, [R193+0x1000] ;  /* 0x00100000c144783b */ /* 0x000fe20000004200 */
[--C-:B--2---:R-:W-:Y:S01]  /*8660*/  FFMA.FTZ R24, R53, c[0x0][0x2d0], -R160.reuse ;  /* 0x0000b40035187a23 */ /* 0x104fe200000108a0 */
[----:B------:R-:W-:Y:S01]  /*8670*/  F2FP.BF16.PACK_AB R53, R238, R229 ;  /* 0x000000e5ee35723e */ /* 0x000fe200000010ff */
[----:B------:R-:W-:Y:S04]  /*8680*/  FFMA.FTZ R160, R81, c[0x0][0x2d0], -R160 ;  /* 0x0000b40051a07a23 */ /* 0x000fe800000108a0 */
[----:B------:R1:W-:Y:S01]  /*8690*/  MUFU.EX2 R213, R24 ;  /* 0x0000001800d57308 */ /* 0x0003e20000000800 */
[----:B------:R-:W-:Y:S02]  /*86a0*/  FFMA.FTZ R81, R73, c[0x0][0x2d0], -R114 ;  /* 0x0000b40049517a23 */ /* 0x000fe40000010872 */
[----:B------:R-:W-:Y:S02]  /*86b0*/  FFMA.FTZ R73, R109, R208, R162 ;  /* 0x000000d06d497223 */ /* 0x000fe400000100a2 */
[----:B-----5:R-:W-:Y:S05]  /*86c0*/  FFMA.FTZ R40, R57, c[0x0][0x2d0], -R114 ;  /* 0x0000b40039287a23 */ /* 0x020fea0000010872 */
[----:B------:R2:W-:Y:S10]  /*86d0*/  MUFU.EX2 R169, R40 ;  /* 0x0000002800a97308 */ /* 0x0005f40000000800 */
[----:B------:R3:W-:Y:S01]  /*86e0*/  MUFU.EX2 R162, R41 ;  /* 0x0000002900a27308 */ /* 0x0007e20000000800 */
[C---:B-1----:R-:W-:Y:S02]  /*86f0*/  FMUL.FTZ R24, R3.reuse, R148 ;  /* 0x0000009403187220 */ /* 0x042fe40000410000 */
[----:B------:R-:W-:Y:S04]  /*8700*/  FFMA.FTZ R3, R3, R209, R166 ;  /* 0x000000d103037223 */ /* 0x000fe800000100a6 */
[----:B------:R-:W-:Y:S01]  /*8710*/  FADD.FTZ R3, R186, R3 ;  /* 0x00000003ba037221 */ /* 0x000fe20000010000 */
[-C--:B------:R-:W-:Y:S02]  /*8720*/  HMMA.16816.F32.BF16 R24, R156, R118.reuse, R24 ;  /* 0x000000769c18723c */ /* 0x080fe40000041818 */
[----:B------:R-:W-:Y:S01]  /*8730*/  MUFU.EX2 R158, R115 ;  /* 0x00000073009e7308 */ /* 0x000fe20000000800 */
[----:B--2---:R-:W-:Y:S02]  /*8740*/  FFMA.FTZ R40, R60, c[0x0][0x2d0], -R114 ;  /* 0x0000b4003c287a23 */ /* 0x004fe40000010872 */
[----:B------:R-:W-:Y:S03]  /*8750*/  FFMA.FTZ R60, R58, c[0x0][0x2d0], -R108 ;  /* 0x0000b4003a3c7a23 */ /* 0x000fe6000001086c */
[----:B------:R-:W-:Y:S01]  /*8760*/  HMMA.16816.F32.BF16 R28, R120, R118, R28 ;  /* 0x00000076781c723c */ /* 0x000fe2000004181c */
[----:B------:R-:W1:Y:S03]  /*8770*/  LDSM.16.MT88.4 R120, [R191+0x800] ;  /* 0x00080000bf78783b */ /* 0x000e660000004200 */
[----:B------:R-:W-:Y:S01]  /*8780*/  MUFU.EX2 R110, R60 ;  /* 0x0000003c006e7308 */ /* 0x000fe20000000800 */
[----:B---3--:R-:W-:Y:S02]  /*8790*/  F2FP.BF16.PACK_AB R41, R223, R224 ;  /* 0x000000e0df29723e */ /* 0x008fe400000010ff */
[----:B------:R-:W-:Y:S01]  /*87a0*/  F2FP.BF16.PACK_AB R118, R228, R232 ;  /* 0x000000e8e476723e */ /* 0x000fe200000010ff */
[-C--:B----4-:R-:W-:Y:S05]  /*87b0*/  HMMA.16816.F32.BF16 R4, R52, R124.reuse, R4 ;  /* 0x0000007c3404723c */ /* 0x090fea0000041804 */
[----:B------:R-:W-:Y:S01]  /*87c0*/  F2FP.BF16.PACK_AB R119, R178, R180 ;  /* 0x000000b4b277723e */ /* 0x000fe200000010ff */
[----:B------:R2:W-:Y:S06]  /*87d0*/  MUFU.EX2 R170, R40 ;  /* 0x0000002800aa7308 */ /* 0x0005ec0000000800 */
[C---:B------:R-:W-:Y:S04]  /*87e0*/  HMMA.16816.F32.BF16 R8, R116.reuse, R124, R8 ;  /* 0x0000007c7408723c */ /* 0x040fe80000041808 */
[----:B------:R3:W4:Y:S04]  /*87f0*/  MUFU.EX2 R159, R45 ;  /* 0x0000002d009f7308 */ /* 0x0007280000000800 */
[-C--:B------:R-:W-:Y:S06]  /*8800*/  HMMA.16816.F32.BF16 R12, R116, R126.reuse, R12 ;  /* 0x0000007e740c723c */ /* 0x080fec000004180c */
[----:B------:R-:W5:Y:S02]  /*8810*/  MUFU.EX2 R156, R160 ;  /* 0x000000a0009c7308 */ /* 0x000f640000000800 */
[C---:B------:R-:W-:Y:S04]  /*8820*/  HMMA.16816.F32.BF16 R16, R52.reuse, R126, R16 ;  /* 0x0000007e3410723c */ /* 0x040fe80000041810 */
[--C-:B--2---:R-:W-:Y:S02]  /*8830*/  FFMA.FTZ R40, R61, c[0x0][0x2d0], -R114.reuse ;  /* 0x0000b4003d287a23 */ /* 0x104fe40000010872 */
[----:B------:R-:W-:Y:S02]  /*8840*/  FFMA.FTZ R61, R82, c[0x0][0x2d0], -R161 ;  /* 0x0000b400523d7a23 */ /* 0x000fe400000108a1 */
[-C--:B------:R-:W-:Y:S01]  /*8850*/  HMMA.16816.F32.BF16 R20, R52, R128.reuse, R20 ;  /* 0x000000803414723c */ /* 0x080fe20000041814 */
[----:B------:R2:W-:Y:S03]  /*8860*/  MUFU.EX2 R172, R40 ;  /* 0x0000002800ac7308 */ /* 0x0005e60000000800 */
[----:B---3--:R-:W-:Y:S01]  /*8870*/  F2FP.BF16.PACK_AB R45, R163, R164 ;  /* 0x000000a4a32d723e */ /* 0x008fe200000010ff */
[----:B------:R-:W-:Y:S01]  /*8880*/  FFMA.FTZ R82, R76, c[0x0][0x2d0], -R114 ;  /* 0x0000b4004c527a23 */ /* 0x000fe20000010872 */
[----:B----4-:R-:W-:Y:S01]  /*8890*/  F2FP.BF16.PACK_AB R153, R159, R162 ;  /* 0x000000a29f99723e */ /* 0x010fe200000010ff */
[----:B------:R-:W-:Y:S01]  /*88a0*/  FFMA.FTZ R76, R74, c[0x0][0x2d0], -R108 ;  /* 0x0000b4004a4c7a23 */ /* 0x000fe2000001086c */
[C---:B------:R-:W-:Y:S03]  /*88b0*/  HMMA.16816.F32.BF16 R32, R116.reuse, R128, R32 ;  /* 0x000000807420723c */ /* 0x040fe60000041820 */
[----:B------:R-:W-:Y:S01]  /*88c0*/  MUFU.EX2 R115, R61 ;  /* 0x0000003d00737308 */ /* 0x000fe20000000800 */
[----:B------:R-:W-:Y:S01]  /*88d0*/  FADD.FTZ R74, R173, R44 ;  /* 0x0000002cad4a7221 */ /* 0x000fe20000010000 */
[----:B------:R-:W-:Y:S01]  /*88e0*/  F2FP.BF16.PACK_AB R44, R216, R217 ;  /* 0x000000d9d82c723e */ /* 0x000fe200000010ff */
[----:B------:R-:W-:Y:S01]  /*88f0*/  FFMA.FTZ R114, R77, c[0x0][0x2d0], -R114 ;  /* 0x0000b4004d727a23 */ /* 0x000fe20000010872 */
[----:B-----5:R-:W-:Y:S01]  /*8900*/  F2FP.BF16.PACK_AB R154, R156, R158 ;  /* 0x0000009e9c9a723e */ /* 0x020fe200000010ff */
[-C--:B------:R-:W-:Y:S05]  /*8910*/  HMMA.16816.F32.BF16 R36, R116, R130.reuse, R36 ;  /* 0x000000827424723c */ /* 0x080fea0000041824 */
[----:B------:R-:W-:Y:S03]  /*8920*/  MUFU.EX2 R77, R72 ;  /* 0x00000048004d7308 */ /* 0x000fe60000000800 */
[C---:B------:R-:W-:Y:S01]  /*8930*/  HMMA.16816.F32.BF16 R48, R52.reuse, R130, R48 ;  /* 0x000000823430723c */ /* 0x040fe20000041830 */
[----:B------:R-:W-:Y:S03]  /*8940*/  LDSM.16.MT88.4 R128, [R190+0x2000] ;  /* 0x00200000be80783b */ /* 0x000fe60000004200 */
[--C-:B--2---:R-:W-:Y:S01]  /*8950*/  FFMA.FTZ R40, R46, c[0x0][0x2d0], -R108.reuse ;  /* 0x0000b4002e287a23 */ /* 0x104fe2000001086c */
[----:B------:R-:W-:Y:S02]  /*8960*/  F2FP.BF16.PACK_AB R46, R214, R212 ;  /* 0x000000d4d62e723e */ /* 0x000fe400000010ff */
[----:B------:R-:W-:Y:S01]  /*8970*/  MUFU.EX2 R72, R80 ;  /* 0x0000005000487308 */ /* 0x000fe20000000800 */
[-C--:B-1----:R-:W-:Y:S08]  /*8980*/  HMMA.16816.F32.BF16 R84, R52, R120.reuse, R84 ;  /* 0x000000783454723c */ /* 0x082ff00000041854 */
[C---:B------:R-:W-:Y:S01]  /*8990*/  HMMA.16816.F32.BF16 R88, R116.reuse, R120, R88 ;  /* 0x000000787458723c */ /* 0x040fe20000041858 */
[----:B------:R1:W-:Y:S07]  /*89a0*/  MUFU.EX2 R161, R40 ;  /* 0x0000002800a17308 */ /* 0x0003ee0000000800 */
[-C--:B------:R-:W-:Y:S08]  /*89b0*/  HMMA.16816.F32.BF16 R92, R116, R122.reuse, R92 ;  /* 0x0000007a745c723c */ /* 0x080ff0000004185c */
[C---:B------:R-:W-:Y:S01]  /*89c0*/  HMMA.16816.F32.BF16 R96, R52.reuse, R122, R96 ;  /* 0x0000007a3460723c */ /* 0x040fe20000041860 */
[----:B------:R-:W2:Y:S07]  /*89d0*/  LDSM.16.MT88.4 R120, [R190+0x1000] ;  /* 0x00100000be78783b */ /* 0x000eae0000004200 */
[-C--:B------:R-:W-:Y:S04]  /*89e0*/  HMMA.16816.F32.BF16 R100, R52, R64.reuse, R100 ;  /* 0x000000403464723c */ /* 0x080fe80000041864 */
[--C-:B-1----:R-:W-:Y:S04]  /*89f0*/  FFMA.FTZ R40, R47, c[0x0][0x2d0], -R108.reuse ;  /* 0x0000b4002f287a23 */ /* 0x102fe8000001086c */
[C---:B------:R-:W-:Y:S01]  /*8a00*/  HMMA.16816.F32.BF16 R104, R116.reuse, R64, R104 ;  /* 0x000000407468723c */ /* 0x040fe20000041868 */
[----:B------:R1:W3:Y:S06]  /*8a10*/  MUFU.EX2 R157, R40 ;  /* 0x00000028009d7308 */ /* 0x0002ec0000000800 */
[--C-:B------:R-:W-:Y:S01]  /*8a20*/  FFMA.FTZ R64, R59, c[0x0][0x2d0], -R108.reuse ;  /* 0x0000b4003b407a23 */ /* 0x100fe2000001086c */
[-C--:B------:R-:W-:Y:S01]  /*8a30*/  HMMA.16816.F32.BF16 R24, R116, R66.reuse, R24 ;  /* 0x000000427418723c */ /* 0x080fe20000041818 */
[----:B------:R-:W4:Y:S02]  /*8a40*/  LDSM.16.MT88.4 R56, [R191+0x1000] ;  /* 0x00100000bf38783b */ /* 0x000f240000004200 */
[----:B------:R-:W-:Y:S01]  /*8a50*/  MUFU.EX2 R109, R64 ;  /* 0x00000040006d7308 */ /* 0x000fe20000000800 */
[--C-:B------:R-:W-:Y:S02]  /*8a60*/  FFMA.FTZ R65, R62, c[0x0][0x2d0], -R108.reuse ;  /* 0x0000b4003e417a23 */ /* 0x100fe4000001086c */
[----:B------:R-:W-:Y:S02]  /*8a70*/  FFMA.FTZ R108, R79, c[0x0][0x2d0], -R108 ;  /* 0x0000b4004f6c7a23 */ /* 0x000fe4000001086c */
[----:B------:R-:W-:Y:S01]  /*8a80*/  HMMA.16816.F32.BF16 R28, R52, R66, R28 ;  /* 0x00000042341c723c */ /* 0x000fe2000004181c */
[----:B------:R-:W5:Y:S04]  /*8a90*/  LDSM.16.MT88.4 R52, [R192+0x1000] ;  /* 0x00100000c034783b */ /* 0x000f680000004200 */
[----:B------:R4:W-:Y:S01]  /*8aa0*/  MUFU.EX2 R79, R65 ;  /* 0x00000041004f7308 */ /* 0x0009e20000000800 */
[----:B-1----:R-:W-:Y:S03]  /*8ab0*/  F2FP.BF16.PACK_AB R40, R225, R226 ;  /* 0x000000e2e128723e */ /* 0x002fe600000010ff */
[----:B------:R-:W1:Y:S03]  /*8ac0*/  LDSM.16.MT88.4 R60, [R190+0x1800] ;  /* 0x00180000be3c783b */ /* 0x000e660000004200 */
[----:B---3--:R-:W-:Y:S01]  /*8ad0*/  F2FP.BF16.PACK_AB R47, R157, R161 ;  /* 0x000000a19d2f723e */ /* 0x008fe200000010ff */
[-C--:B--2---:R-:W-:Y:S08]  /*8ae0*/  HMMA.16816.F32.BF16 R4, R40, R120.reuse, R4 ;  /* 0x000000782804723c */ /* 0x084ff00000041804 */
[C---:B------:R-:W-:Y:S01]  /*8af0*/  HMMA.16816.F32.BF16 R8, R44.reuse, R120, R8 ;  /* 0x000000782c08723c */ /* 0x040fe20000041808 */
[----:B----4-:R-:W-:Y:S07]  /*8b00*/  LDSM.16.MT88.4 R64, [R191+0x1800] ;  /* 0x00180000bf40783b */ /* 0x010fee0000004200 */
[-C--:B------:R-:W-:Y:S08]  /*8b10*/  HMMA.16816.F32.BF16 R12, R44, R122.reuse, R12 ;  /* 0x0000007a2c0c723c */ /* 0x080ff0000004180c */
[C---:B------:R-:W-:Y:S08]  /*8b20*/  HMMA.16816.F32.BF16 R16, R40.reuse, R122, R16 ;  /* 0x0000007a2810723c */ /* 0x040ff00000041810 */
[-C--:B------:R-:W-:Y:S08]  /*8b30*/  HMMA.16816.F32.BF16 R20, R40, R68.reuse, R20 ;  /* 0x000000442814723c */ /* 0x080ff00000041814 */
[C---:B------:R-:W-:Y:S07]  /*8b40*/  HMMA.16816.F32.BF16 R32, R44.reuse, R68, R32 ;  /* 0x000000442c20723c */ /* 0x040fee0000041820 */
[----:B------:R-:W-:Y:S01]  /*8b50*/  FADD.FTZ R69, R187, R3 ;  /* 0x00000003bb457221 */ /* 0x000fe20000010000 */
[-C--:B------:R-:W-:Y:S08]  /*8b60*/  HMMA.16816.F32.BF16 R36, R44, R70.reuse, R36 ;  /* 0x000000462c24723c */ /* 0x080ff00000041824 */
[C---:B------:R-:W-:Y:S01]  /*8b70*/  HMMA.16816.F32.BF16 R48, R40.reuse, R70, R48 ;  /* 0x000000462830723c */ /* 0x040fe20000041830 */
[----:B------:R-:W2:Y:S07]  /*8b80*/  MUFU.EX2 R71, R81 ;  /* 0x0000005100477308 */ /* 0x000eae0000000800 */
[-C--:B------:R-:W-:Y:S08]  /*8b90*/  HMMA.16816.F32.BF16 R84, R40, R56.reuse, R84 ;  /* 0x000000382854723c */ /* 0x080ff00000041854 */
[C---:B------:R-:W-:Y:S08]  /*8ba0*/  HMMA.16816.F32.BF16 R88, R44.reuse, R56, R88 ;  /* 0x000000382c58723c */ /* 0x040ff00000041858 */
[-C--:B------:R-:W-:Y:S04]  /*8bb0*/  HMMA.16816.F32.BF16 R92, R44, R58.reuse, R92 ;  /* 0x0000003a2c5c723c */ /* 0x080fe8000004185c */
[----:B--2---:R-:W-:Y:S04]  /*8bc0*/  F2FP.BF16.PACK_AB R148, R71, R72 ;  /* 0x000000484794723e */ /* 0x004fe800000010ff */
[C---:B------:R-:W-:Y:S01]  /*8bd0*/  HMMA.16816.F32.BF16 R96, R40.reuse, R58, R96 ;  /* 0x0000003a2860723c */ /* 0x040fe20000041860 */
[----:B------:R-:W2:Y:S07]  /*8be0*/  LDSM.16.MT88.4 R56, [R193+0x1800] ;  /* 0x00180000c138783b */ /* 0x000eae0000004200 */
[-C--:B-----5:R-:W-:Y:S08]  /*8bf0*/  HMMA.16816.F32.BF16 R100, R40, R52.reuse, R100 ;  /* 0x000000342864723c */ /* 0x0a0ff00000041864 */
[C---:B------:R-:W-:Y:S08]  /*8c00*/  HMMA.16816.F32.BF16 R104, R44.reuse, R52, R104 ;  /* 0x000000342c68723c */ /* 0x040ff00000041868 */
[-C--:B------:R-:W-:Y:S07]  /*8c10*/  HMMA.16816.F32.BF16 R24, R44, R54.reuse, R24 ;  /* 0x000000362c18723c */ /* 0x080fee0000041818 */
[----:B------:R-:W-:Y:S01]  /*8c20*/  F2FP.BF16.PACK_AB R46, R172, R170 ;  /* 0x000000aaac2e723e */ /* 0x000fe200000010ff */
[----:B------:R-:W-:Y:S01]  /*8c30*/  HMMA.16816.F32.BF16 R28, R40, R54, R28 ;  /* 0x00000036281c723c */ /* 0x000fe2000004181c */
[----:B------:R-:W3:Y:S03]  /*8c40*/  LDSM.16.MT88.4 R52, [R192+0x1800] ;  /* 0x00180000c034783b */ /* 0x000ee60000004200 */
[----:B------:R-:W-:Y:S01]  /*8c50*/  FADD.FTZ R44, R203, R73 ;  /* 0x00000049cb2c7221 */ /* 0x000fe20000010000 */
[----:B------:R-:W-:Y:S01]  /*8c60*/  F2FP.BF16.PACK_AB R47, R77, R79 ;  /* 0x0000004f4d2f723e */ /* 0x000fe200000010ff */
[----:B------:R-:W-:Y:S01]  /*8c70*/  FADD.FTZ R45, R181, R0 ;  /* 0x00000000b52d7221 */ /* 0x000fe20000010000 */
[----:B------:R-:W-:Y:S01]  /*8c80*/  F2FP.BF16.PACK_AB R40, R213, R215 ;  /* 0x000000d7d528723e */ /* 0x000fe200000010ff */
[----:B------:R-:W-:Y:S01]  /*8c90*/  FADD.FTZ R70, R198, R44 ;  /* 0x0000002cc6467221 */ /* 0x000fe20000010000 */
[----:B------:R-:W-:Y:S01]  /*8ca0*/  F2FP.BF16.PACK_AB R41, R184, R183 ;  /* 0x000000b7b829723e */ /* 0x000fe200000010ff */
[----:B------:R-:W4:Y:S02]  /*8cb0*/  MUFU.EX2 R73, R83 ;  /* 0x0000005300497308 */ /* 0x000f240000000800 */
[----:B------:R-:W-:Y:S01]  /*8cc0*/  F2FP.BF16.PACK_AB R42, R177, R179 ;  /* 0x000000b3b12a723e */ /* 0x000fe200000010ff */
[----:B------:R-:W-:Y:S01]  /*8cd0*/  FADD.FTZ R68, R185, R45 ;  /* 0x0000002db9447221 */ /* 0x000fe20000010000 */
[----:B------:R-:W-:Y:S01]  /*8ce0*/  F2FP.BF16.PACK_AB R43, R175, R176 ;  /* 0x000000b0af2b723e */ /* 0x000fe200000010ff */
[----:B------:R-:W-:Y:S01]  /*8cf0*/  FADD.FTZ R0, R204, R74 ;  /* 0x0000004acc007221 */ /* 0x000fe20000010000 */
[----:B------:R-:W-:Y:S02]  /*8d00*/  F2FP.BF16.PACK_AB R44, R169, R168 ;  /* 0x000000a8a92c723e */ /* 0x000fe400000010ff */
[----:B------:R-:W-:Y:S01]  /*8d10*/  F2FP.BF16.PACK_AB R45, R109, R110 ;  /* 0x0000006e6d2d723e */ /* 0x000fe200000010ff */
[----:B------:R-:W-:Y:S02]  /*8d20*/  FADD.FTZ R3, R210, R0 ;  /* 0x00000000d2037221 */ /* 0x000fe40000010000 */
[-C--:B-1----:R-:W-:Y:S03]  /*8d30*/  HMMA.16816.F32.BF16 R4, R40, R60.reuse, R4 ;  /* 0x0000003c2804723c */ /* 0x082fe60000041804 */
[----:B------:R-:W-:Y:S02]  /*8d40*/  FADD.FTZ R0, R234, R70 ;  /* 0x00000046ea007221 */ /* 0x000fe40000010000 */
[----:B------:R-:W-:Y:S03]  /*8d50*/  FADD.FTZ R3, R231, R3 ;  /* 0x00000003e7037221 */ /* 0x000fe60000010000 */
[C---:B------:R-:W-:Y:S01]  /*8d60*/  HMMA.16816.F32.BF16 R8, R44.reuse, R60, R8 ;  /* 0x0000003c2c08723c */ /* 0x040fe20000041808 */
[----:B------:R1:W-:Y:S03]  /*8d70*/  MUFU.EX2 R61, R114 ;  /* 0x00000072003d7308 */ /* 0x0003e60000000800 */
[----:B----4-:R-:W-:Y:S04]  /*8d80*/  F2FP.BF16.PACK_AB R155, R73, R115 ;  /* 0x00000073499b723e */ /* 0x010fe800000010ff */
[-C--:B------:R-:W-:Y:S03]  /*8d90*/  HMMA.16816.F32.BF16 R12, R44, R62.reuse, R12 ;  /* 0x0000003e2c0c723c */ /* 0x080fe6000004180c */
[----:B------:R-:W-:Y:S05]  /*8da0*/  MUFU.EX2 R60, R76 ;  /* 0x0000004c003c7308 */ /* 0x000fea0000000800 */
[C---:B------:R-:W-:Y:S05]  /*8db0*/  HMMA.16816.F32.BF16 R16, R40.reuse, R62, R16 ;  /* 0x0000003e2810723c */ /* 0x040fea0000041810 */
[----:B------:R-:W4:Y:S03]  /*8dc0*/  MUFU.EX2 R62, R82 ;  /* 0x00000052003e7308 */ /* 0x000f260000000800 */
[-C--:B--2---:R-:W-:Y:S04]  /*8dd0*/  HMMA.16816.F32.BF16 R20, R40, R56.reuse, R20 ;  /* 0x000000382814723c */ /* 0x084fe80000041814 */
[----:B-1----:R-:W-:Y:S04]  /*8de0*/  MOV R114, R111 ;  /* 0x0000006f00727202 */ /* 0x002fe80000000f00 */
[C---:B------:R-:W-:Y:S01]  /*8df0*/  HMMA.16816.F32.BF16 R32, R44.reuse, R56, R32 ;  /* 0x000000382c20723c */ /* 0x040fe20000041820 */
[----:B------:R-:W-:Y:S06]  /*8e00*/  MUFU.EX2 R57, R108 ;  /* 0x0000006c00397308 */ /* 0x000fec0000000800 */
[----:B------:R-:W-:Y:S01]  /*8e10*/  FADD.FTZ R56, R229, R0 ;  /* 0x00000000e5387221 */ /* 0x000fe20000010000 */
[-C--:B------:R-:W-:Y:S04]  /*8e20*/  HMMA.16816.F32.BF16 R36, R44, R58.reuse, R36 ;  /* 0x0000003a2c24723c */ /* 0x080fe80000041824 */
[----:B------:R-:W-:Y:S01]  /*8e30*/  FADD.FTZ R0, R235, R3 ;  /* 0x00000003eb007221 */ /* 0x000fe20000010000 */
[----:B----4-:R-:W-:Y:S03]  /*8e40*/  F2FP.BF16.PACK_AB R150, R61, R62 ;  /* 0x0000003e3d96723e */ /* 0x010fe600000010ff */
[C---:B------:R-:W-:Y:S01]  /*8e50*/  HMMA.16816.F32.BF16 R48, R40.reuse, R58, R48 ;  /* 0x0000003a2830723c */ /* 0x040fe20000041830 */
[----:B------:R-:W1:Y:S03]  /*8e60*/  MUFU.EX2 R59, R75 ;  /* 0x0000004b003b7308 */ /* 0x000e660000000800 */
[----:B------:R-:W-:Y:S04]  /*8e70*/  FADD.FTZ R0, R239, R0 ;  /* 0x00000000ef007221 */ /* 0x000fe80000010000 */
[-C--:B------:R-:W-:Y:S03]  /*8e80*/  HMMA.16816.F32.BF16 R84, R40, R64.reuse, R84 ;  /* 0x000000402854723c */ /* 0x080fe60000041854 */
[----:B------:R-:W2:Y:S05]  /*8e90*/  MUFU.EX2 R58, R78 ;  /* 0x0000004e003a7308 */ /* 0x000eaa0000000800 */
[C---:B------:R-:W-:Y:S08]  /*8ea0*/  HMMA.16816.F32.BF16 R88, R44.reuse, R64, R88 ;  /* 0x000000402c58723c */ /* 0x040ff00000041858 */
[-C--:B------:R-:W-:Y:S04]  /*8eb0*/  HMMA.16816.F32.BF16 R92, R44, R66.reuse, R92 ;  /* 0x000000422c5c723c */ /* 0x080fe8000004185c */
[----:B-1----:R-:W-:Y:S04]  /*8ec0*/  F2FP.BF16.PACK_AB R149, R59, R60 ;  /* 0x0000003c3b95723e */ /* 0x002fe800000010ff */
[C---:B------:R-:W-:Y:S04]  /*8ed0*/  HMMA.16816.F32.BF16 R96, R40.reuse, R66, R96 ;  /* 0x000000422860723c */ /* 0x040fe80000041860 */
[----:B--2---:R-:W-:Y:S04]  /*8ee0*/  F2FP.BF16.PACK_AB R151, R57, R58 ;  /* 0x0000003a3997723e */ /* 0x004fe800000010ff */
[-C--:B---3--:R-:W-:Y:S08]  /*8ef0*/  HMMA.16816.F32.BF16 R100, R40, R52.reuse, R100 ;  /* 0x000000342864723c */ /* 0x088ff00000041864 */
[C---:B------:R-:W-:Y:S07]  /*8f00*/  HMMA.16816.F32.BF16 R104, R44.reuse, R52, R104 ;  /* 0x000000342c68723c */ /* 0x040fee0000041868 */
[----:B------:R-:W-:Y:S01]  /*8f10*/  FADD.FTZ R52, R220, R68 ;  /* 0x00000044dc347221 */ /* 0x000fe20000010000 */
[-C--:B------:R-:W-:Y:S01]  /*8f20*/  HMMA.16816.F32.BF16 R24, R44, R54.reuse, R24 ;  /* 0x000000362c18723c */ /* 0x080fe20000041818 */
[----:B------:R-:W1:Y:S03]  /*8f30*/  LDSM.16.MT88.4 R44, [R191+0x2000] ;  /* 0x00200000bf2c783b */ /* 0x000e660000004200 */
[----:B------:R-:W-:Y:S04]  /*8f40*/  FADD.FTZ R53, R230, R69 ;  /* 0x00000045e6357221 */ /* 0x000fe80000010000 */
[----:B------:R-:W-:Y:S07]  /*8f50*/  HMMA.16816.F32.BF16 R28, R40, R54, R28 ;  /* 0x00000036281c723c */ /* 0x000fee000004181c */
[----:B------:R-:W-:Y:S01]  /*8f60*/  FADD.FTZ R40, R132, R52 ;  /* 0x0000003484287221 */ /* 0x000fe20000010000 */
[-C--:B------:R-:W-:Y:S01]  /*8f70*/  HMMA.16816.F32.BF16 R120, R152, R128.reuse, R4 ;  /* 0x000000809878723c */ /* 0x080fe20000041804 */
[----:B------:R-:W2:Y:S04]  /*8f80*/  LDSM.16.MT88.4 R4, [R192+0x2000] ;  /* 0x00200000c004783b */ /* 0x000ea80000004200 */
[----:B------:R-:W-:Y:S02]  /*8f90*/  FADD.FTZ R41, R227, R53 ;  /* 0x00000035e3297221 */ /* 0x000fe40000010000 */
[----:B------:R-:W-:Y:S01]  /*8fa0*/  FADD.FTZ R3, R182, R40 ;  /* 0x00000028b6037221 */ /* 0x000fe20000010000 */
        /* <DEDUP_REMOVED lines=26> */
[-C--:B-1----:R-:W-:Y:S03]  /*9150*/  HMMA.16816.F32.BF16 R84, R152, R44.reuse, R84 ;  /* 0x0000002c9854723c */ /* 0x082fe60000041854 */
        /* <DEDUP_REMOVED lines=17> */
[----:B------:R-:W-:Y:S01]  /*9270*/  FADD.FTZ R9, R109, R3 ;  /* 0x000000036d097221 */ /* 0x000fe20000010000 */
[----:B------:R-:W-:Y:S01]  /*9280*/  MOV R109, R112 ;  /* 0x00000070006d7202 */ /* 0x000fe20000000f00 */
        /* <DEDUP_REMOVED lines=12> */
[----:B------:R-:W-:Y:S01]  /*9350*/  FADD.FTZ R3, R162, R9 ;  /* 0x00000009a2037221 */ /* 0x000fe20000010000 */
[-C--:B------:R-:W-:Y:S03]  /*9360*/  MOV R9, R2.reuse ;  /* 0x0000000200097202 */ /* 0x080fe60000000f00 */
        /* <DEDUP_REMOVED lines=11> */
[----:B------:R-:W-:Y:S01]  /*9420*/  IADD3 R0, R202, -0x1, RZ ;  /* 0xffffffffca007810 */ /* 0x000fe20007ffe0ff */
[----:B------:R-:W-:Y:S02]  /*9430*/  FADD.FTZ R207, R156, R4 ;  /* 0x000000049ccf7221 */ /* 0x000fe40000010000 */
[----:B------:R-:W-:Y:S01]  /*9440*/  FADD.FTZ R208, R73, R6 ;  /* 0x0000000649d07221 */ /* 0x000fe20000010000 */
[----:B------:R-:W-:Y:S01]  /*9450*/  MOV R202, R0 ;  /* 0x0000000000ca7202 */ /* 0x000fe20000000f00 */
[----:B------:R-:W-:Y:S01]  /*9460*/  FADD.FTZ R209, R61, R5 ;  /* 0x000000053dd17221 */ /* 0x000fe20000010000 */
[----:B------:R-:W-:Y:S01]  /*9470*/  MOV R0, R113 ;  /* 0x0000007100007202 */ /* 0x000fe20000000f00 */
[----:B------:R-:W-:Y:S01]  /*9480*/  FADD.FTZ R211, R57, R3 ;  /* 0x0000000339d37221 */ /* 0x000fe20000010000 */
[----:B------:R-:W-:-:S05]  /*9490*/  @P1 BRA `(.L_x_88) ;  /* 0xffffcd5000001947 */ /* 0x000fca000383ffff */
.L_x_81:
[----:B------:R-:W-:Y:S05]  /*94a0*/  BRA.DIV ~URZ, `(.L_x_89) ;  /* 0x00005fa27f007947 */ /* 0x000fea000b800000 */
[----:B------:R-:W1:Y:S04]  /*94b0*/  SHFL.BFLY PT, R0, R207, 0x2, 0x1f ;  /* 0x0c401f00cf007f89 */ /* 0x000e6800000e0000 */
[----:B------:R-:W2:Y:S04]  /*94c0*/  SHFL.BFLY PT, R2, R208, 0x2, 0x1f ;  /* 0x0c401f00d0027f89 */ /* 0x000ea800000e0000 */
[----:B------:R-:W3:Y:S04]  /*94d0*/  SHFL.BFLY PT, R3, R209, 0x2, 0x1f ;  /* 0x0c401f00d1037f89 */ /* 0x000ee800000e0000 */
[----:B------:R-:W4:Y:S01]  /*94e0*/  SHFL.BFLY PT, R7, R211, 0x2, 0x1f ;  /* 0x0c401f00d3077f89 */ /* 0x000f2200000e0000 */
[----:B-1----:R-:W-:-:S02]  /*94f0*/  FADD.FTZ R0, R0, R207 ;  /* 0x000000cf00007221 */ /* 0x002fc40000010000 */
[----:B--2---:R-:W-:-:S03]  /*9500*/  FADD.FTZ R2, R2, R208 ;  /* 0x000000d002027221 */ /* 0x004fc60000010000 */
[----:B------:R-:W1:Y:S01]  /*9510*/  SHFL.BFLY PT, R4, R0, 0x1, 0x1f ;  /* 0x0c201f0000047f89 */ /* 0x000e6200000e0000 */
[----:B---3--:R-:W-:-:S03]  /*9520*/  FADD.FTZ R3, R3, R209 ;  /* 0x000000d103037221 */ /* 0x008fc60000010000 */
[----:B------:R-:W2:Y:S01]  /*9530*/  SHFL.BFLY PT, R5, R2, 0x1, 0x1f ;  /* 0x0c201f0002057f89 */ /* 0x000ea200000e0000 */
[----:B----4-:R-:W-:-:S03]  /*9540*/  FADD.FTZ R7, R7, R211 ;  /* 0x000000d307077221 */ /* 0x010fc60000010000 */
[----:B------:R-:W3:Y:S04]  /*9550*/  SHFL.BFLY PT, R6, R3, 0x1, 0x1f ;  /* 0x0c201f0003067f89 */ /* 0x000ee800000e0000 */
[----:B------:R4:W4:Y:S01]  /*9560*/  SHFL.BFLY PT, R8, R7, 0x1, 0x1f ;  /* 0x0c201f0007087f89 */ /* 0x00092200000e0000 */
[----:B-1----:R-:W-:Y:S02]  /*9570*/  FADD.FTZ R4, R0, R4 ;  /* 0x0000000400047221 */ /* 0x002fe40000010000 */
[----:B--2---:R-:W-:Y:S02]  /*9580*/  FADD.FTZ R5, R2, R5 ;  /* 0x0000000502057221 */ /* 0x004fe40000010000 */
[----:B---3--:R-:W-:Y:S02]  /*9590*/  FADD.FTZ R6, R3, R6 ;  /* 0x0000000603067221 */ /* 0x008fe40000010000 */
.L_x_179:
[----:B------:R-:W-:Y:S01]  /*95a0*/  FSETP.NE.FTZ.AND P3, PT, R4, RZ, PT ;  /* 0x000000ff0400720b */ /* 0x000fe20003f75000 */
[----:B------:R-:W-:Y:S01]  /*95b0*/  CS2R R2, SRZ ;  /* 0x0000000000027805 */ /* 0x000fe2000001ff00 */
[----:B------:R-:W-:-:S02]  /*95c0*/  MOV R0, RZ ;  /* 0x000000ff00007202 */ /* 0x000fc40000000f00 */
[----:B------:R-:W-:Y:S02]  /*95d0*/  FSETP.NE.FTZ.AND P2, PT, R5, RZ, PT ;  /* 0x000000ff0500720b */ /* 0x000fe40003f55000 */
[----:B------:R-:W-:Y:S02]  /*95e0*/  FSETP.NE.FTZ.AND P1, PT, R6, RZ, PT ;  /* 0x000000ff0600720b */ /* 0x000fe40003f35000 */
[----:B------:R-:W-:Y:S02]  /*95f0*/  MOV R24, 0xff800000 ;  /* 0xff80000000187802 */ /* 0x000fe40000000f00 */
[----:B------:R-:W-:Y:S02]  /*9600*/  MOV R22, 0xff800000 ;  /* 0xff80000000167802 */ /* 0x000fe40000000f00 */
[----:B------:R-:W-:Y:S01]  /*9610*/  MOV R23, 0xff800000 ;  /* 0xff80000000177802 */ /* 0x000fe20000000f00 */
[----:B------:R-:W1:Y:S01]  /*9620*/  @P3 MUFU.RCP R0, R4 ;  /* 0x0000000400003308 */ /* 0x000e620000001000 */
[----:B------:R-:W-:-:S05]  /*9630*/  MOV R19, 0xff800000 ;  /* 0xff80000000137802 */ /* 0x000fca0000000f00 */
[----:B------:R-:W-:Y:S02]  /*9640*/  @P1 MOV R11, 0x3f317218 ;  /* 0x3f317218000b1802 */ /* 0x000fe40000000f00 */
[----:B------:R2:W-:Y:S01]  /*9650*/  @P3 MUFU.LG2 R10, R4 ;  /* 0x00000004000a3308 */ /* 0x0005e20000000c00 */
[----:B-1----:R-:W-:-:S07]  /*9660*/  FMUL.FTZ R64, R0, R120 ;  /* 0x0000007800407220 */ /* 0x002fce0000410000 */
[----:B------:R-:W-:Y:S01]  /*9670*/  @P2 MUFU.RCP R3, R5 ;  /* 0x0000000500032308 */ /* 0x000fe20000001000 */
[C---:B------:R-:W-:Y:S02]  /*9680*/  FMUL.FTZ R65, R0.reuse, R121 ;  /* 0x0000007900417220 */ /* 0x040fe40000410000 */
[C---:B------:R-:W-:Y:S02]  /*9690*/  FMUL.FTZ R66, R0.reuse, R128 ;  /* 0x0000008000427220 */ /* 0x040fe40000410000 */
[----:B------:R-:W-:Y:S02]  /*96a0*/  FMUL.FTZ R67, R0, R129 ;  /* 0x0000008100437220 */ /* 0x000fe40000410000 */
[----:B--2-4-:R-:W-:Y:S01]  /*96b0*/  FADD.FTZ R4, R8, R7 ;  /* 0x0000000708047221 */ /* 0x014fe20000010000 */
[----:B------:R-:W-:Y:S01]  /*96c0*/  @P1 MUFU.RCP R2, R6 ;  /* 0x0000000600021308 */ /* 0x000fe20000001000 */
[C---:B------:R-:W-:Y:S02]  /*96d0*/  FMUL.FTZ R68, R0.reuse, R132 ;  /* 0x0000008400447220 */ /* 0x040fe40000410000 */
[----:B------:R-:W-:Y:S01]  /*96e0*/  FMUL.FTZ R69, R0, R133 ;  /* 0x0000008500457220 */ /* 0x000fe20000410000 */
[----:B------:R-:W-:Y:S01]  /*96f0*/  FSETP.NE.FTZ.AND P0, PT, R4, RZ, PT ;  /* 0x000000ff0400720b */ /* 0x000fe20003f15000 */
[----:B------:R-:W-:-:S02]  /*9700*/  FMUL.FTZ R70, R0, R144 ;  /* 0x0000009000467220 */ /* 0x000fc40000410000 */
[C---:B------:R-:W-:Y:S01]  /*9710*/  FMUL.FTZ R71, R0.reuse, R145 ;  /* 0x0000009100477220 */ /* 0x040fe20000410000 */
[----:B------:R1:W2:Y:S01]  /*9720*/  @P2 MUFU.LG2 R7, R5 ;  /* 0x0000000500072308 */ /* 0x0002a20000000c00 */
        /* <DEDUP_REMOVED lines=8> */
[----:B-1----:R-:W-:Y:S01]  /*97b0*/  @P2 MOV R5, 0x3f317218 ;  /* 0x3f31721800052802 */ /* 0x002fe20000000f00 */
[----:B------:R-:W1:Y:S01]  /*97c0*/  @P1 MUFU.LG2 R0, R6 ;  /* 0x0000000600001308 */ /* 0x000e620000000c00 */
[----:B--2---:R-:W-:Y:S02]  /*97d0*/  @P2 FMUL.FTZ R8, R7, 0.69314718246459960938 ;  /* 0x3f31721807082820 */ /* 0x004fe40000410000 */
[C---:B------:R-:W-:Y:S02]  /*97e0*/  FMUL.FTZ R96, R3.reuse, R86 ;  /* 0x0000005603607220 */ /* 0x040fe40000410000 */
[----:B------:R-:W-:-:S02]  /*97f0*/  FMUL.FTZ R97, R3, R87 ;  /* 0x0000005703617220 */ /* 0x000fc40000410000 */
[C---:B------:R-:W-:Y:S02]  /*9800*/  FMUL.FTZ R78, R3.reuse, R122 ;  /* 0x0000007a034e7220 */ /* 0x040fe40000410000 */
[C---:B------:R-:W-:Y:S02]  /*9810*/  FMUL.FTZ R79, R3.reuse, R123 ;  /* 0x0000007b034f7220 */ /* 0x040fe40000410000 */
[C---:B------:R-:W-:Y:S02]  /*9820*/  FMUL.FTZ R80, R3.reuse, R130 ;  /* 0x0000008203507220 */ /* 0x040fe40000410000 */
[C---:B------:R-:W-:Y:S02]  /*9830*/  FMUL.FTZ R81, R3.reuse, R131 ;  /* 0x0000008303517220 */ /* 0x040fe40000410000 */
[C---:B------:R-:W-:Y:S02]  /*9840*/  FMUL.FTZ R82, R3.reuse, R134 ;  /* 0x0000008603527220 */ /* 0x040fe40000410000 */
[----:B-1----:R-:W-:Y:S01]  /*9850*/  @P1 FMUL.FTZ R7, R0, 0.69314718246459960938 ;  /* 0x3f31721800071820 */ /* 0x002fe20000410000 */
[----:B------:R-:W-:Y:S01]  /*9860*/  MOV R0, RZ ;  /* 0x000000ff00007202 */ /* 0x000fe20000000f00 */
[----:B------:R-:W-:-:S02]  /*9870*/  FMUL.FTZ R83, R3, R135 ;  /* 0x0000008703537220 */ /* 0x000fc40000410000 */
[C---:B------:R-:W-:Y:S02]  /*9880*/  FMUL.FTZ R84, R3.reuse, R146 ;  /* 0x0000009203547220 */ /* 0x040fe40000410000 */
[C---:B------:R-:W-:Y:S01]  /*9890*/  FMUL.FTZ R85, R3.reuse, R147 ;  /* 0x0000009303557220 */ /* 0x040fe20000410000 */
[----:B------:R-:W1:Y:S01]  /*98a0*/  @P0 MUFU.RCP R0, R4 ;  /* 0x0000000400000308 */ /* 0x000e620000001000 */
[C---:B------:R-:W-:Y:S02]  /*98b0*/  FMUL.FTZ R86, R3.reuse, R98 ;  /* 0x0000006203567220 */ /* 0x040fe40000410000 */
[C---:B------:R-:W-:Y:S02]  /*98c0*/  FMUL.FTZ R87, R3.reuse, R99 ;  /* 0x0000006303577220 */ /* 0x040fe40000410000 */
[C---:B------:R-:W-:Y:S02]  /*98d0*/  FMUL.FTZ R76, R3.reuse, R102 ;  /* 0x00000066034c7220 */ /* 0x040fe40000410000 */
[----:B------:R-:W-:-:S02]  /*98e0*/  FMUL.FTZ R77, R3, R103 ;  /* 0x00000067034d7220 */ /* 0x000fc40000410000 */
[C---:B------:R-:W-:Y:S02]  /*98f0*/  FMUL.FTZ R62, R3.reuse, R154 ;  /* 0x0000009a033e7220 */ /* 0x040fe40000410000 */
[----:B------:R-:W-:Y:S01]  /*9900*/  FMUL.FTZ R63, R3, R155 ;  /* 0x0000009b033f7220 */ /* 0x000fe20000410000 */
[----:B------:R-:W-:Y:S01]  /*9910*/  @P3 MOV R3, 0x3f317218 ;  /* 0x3f31721800033802 */ /* 0x000fe20000000f00 */
        /* <DEDUP_REMOVED lines=16> */
[----:B------:R2:W3:Y:S01]  /*9a20*/  @P0 MUFU.LG2 R2, R4 ;  /* 0x0000000400020308 */ /* 0x0004e20000000c00 */
[----:B------:R-:W-:Y:S02]  /*9a30*/  @P3 FMUL.FTZ R6, R3, c[0x0][0x2d0] ;  /* 0x0000b40003063a20 */ /* 0x000fe40000410000 */
[----:B------:R-:W-:Y:S02]  /*9a40*/  @P1 FMUL.FTZ R3, R11, c[0x0][0x2d0] ;  /* 0x0000b4000b031a20 */ /* 0x000fe40000410000 */
[----:B------:R-:W-:Y:S02]  /*9a50*/  @P3 FMUL.FTZ R10, R10, 0.69314718246459960938 ;  /* 0x3f3172180a0a3820 */ /* 0x000fe40000410000 */
[----:B------:R-:W-:Y:S01]  /*9a60*/  @P1 FFMA.FTZ R24, R3, R111, R7 ;  /* 0x0000006f03181223 */ /* 0x000fe20000010007 */
[----:B------:R-:W-:Y:S01]  /*9a70*/  @P0 MOV R3, 0x3f317218 ;  /* 0x3f31721800030802 */ /* 0x000fe20000000f00 */
[----:B------:R-:W-:Y:S02]  /*9a80*/  @P2 FMUL.FTZ R5, R5, c[0x0][0x2d0] ;  /* 0x0000b40005052a20 */ /* 0x000fe40000410000 */
[----:B-1----:R-:W-:-:S02]  /*9a90*/  FMUL.FTZ R30, R0, R118 ;  /* 0x00000076001e7220 */ /* 0x002fc40000410000 */
[----:B------:R-:W-:Y:S02]  /*9aa0*/  @P0 FMUL.FTZ R3, R3, c[0x0][0x2d0] ;  /* 0x0000b40003030a20 */ /* 0x000fe40000410000 */
[----:B------:R-:W-:Y:S01]  /*9ab0*/  FMUL.FTZ R31, R0, R119 ;  /* 0x00000077001f7220 */ /* 0x000fe20000410000 */
[----:B--2---:R-:W-:Y:S01]  /*9ac0*/  MOV R4, 0x1 ;  /* 0x0000000100047802 */ /* 0x004fe20000000f00 */
[----:B---3--:R-:W-:Y:S02]  /*9ad0*/  @P0 FMUL.FTZ R2, R2, 0.69314718246459960938 ;  /* 0x3f31721802020820 */ /* 0x008fe40000410000 */
        /* <DEDUP_REMOVED lines=13> */
[----:B------:R-:W-:Y:S01]  /*9bb0*/  FMUL.FTZ R29, R0, R151 ;  /* 0x00000097001d7220 */ /* 0x000fe20000410000 */
[----:B------:R-:W-:Y:S01]  /*9bc0*/  PRMT R0, R4, 0x7610, R0 ;  /* 0x0000761004007816 */ /* 0x000fe20000000000 */
[----:B------:R-:W-:-:S02]  /*9bd0*/  @P3 FFMA.FTZ R22, R6, R113, R10 ;  /* 0x0000007106163223 */ /* 0x000fc4000001000a */
[----:B------:R-:W-:Y:S02]  /*9be0*/  @P2 FFMA.FTZ R23, R5, R112, R8 ;  /* 0x0000007005172223 */ /* 0x000fe40000010008 */
[----:B------:R-:W-:Y:S02]  /*9bf0*/  @P0 FFMA.FTZ R19, R3, R9, R2 ;  /* 0x0000000903130223 */ /* 0x000fe40000010002 */
.L_x_48:
[----:B------:R1:W5:Y:S04]  /*9c00*/  LDL R6, [R1] ;  /* 0x0000000001067983 */ /* 0x0003680000100800 */
[----:B------:R-:W2:Y:S01]  /*9c10*/  S2R R2, SR_TID.X ;  /* 0x0000000000027919 */ /* 0x000ea20000002100 */
[----:B------:R-:W-:Y:S01]  /*9c20*/  BSSY B0, `(.L_x_90) ;  /* 0x0000011000007945 */ /* 0x000fe20003800000 */
[----:B--2---:R-:W-:-:S13]  /*9c30*/  LOP3.LUT P0, RZ, R2, 0x7f, RZ, 0xc0, !PT ;  /* 0x0000007f02ff7812 */ /* 0x004fda000780c0ff */
[----:B------:R-:W-:Y:S05]  /*9c40*/  @P0 BRA `(.L_x_91) ;  /* 0x000000e000000947 */ /* 0x000fea0003800000 */
[----:B-1----:R-:W1:Y:S01]  /*9c50*/  S2R R4, SR_LANEID ;  /* 0x0000000000047919 */ /* 0x002e620000000000 */
[----:B------:R-:W-:Y:S01]  /*9c60*/  VOTEU.ANY UR4, UPT, PT ;  /* 0x0000000000047886 */ /* 0x000fe200038e0100 */
[----:B------:R-:W-:Y:S01]  /*9c70*/  IMAD.MOV.U32 R5, RZ, RZ, c[0x0][0x564] ;  /* 0x00015900ff057624 */ /* 0x000fe200078e00ff */
[----:B------:R-:W1:Y:S08]  /*9c80*/  FLO.U32 R3, UR4 ;  /* 0x0000000400037d00 */ /* 0x000e7000080e0000 */
[----:B------:R-:W2:Y:S01]  /*9c90*/  POPC R2, UR4 ;  /* 0x0000000400027d09 */ /* 0x000ea20008000000 */
[----:B-1----:R-:W-:Y:S01]  /*9ca0*/  ISETP.EQ.U32.AND P0, PT, R3, R4, PT ;  /* 0x000000040300720c */ /* 0x002fe20003f02070 */
[----:B------:R-:W-:-:S12]  /*9cb0*/  IMAD.MOV.U32 R4, RZ, RZ, c[0x0][0x560] ;  /* 0x00015800ff047624 */ /* 0x000fd800078e00ff */
[----:B--2---:R1:W2:Y:S04]  /*9cc0*/  @P0 ATOMG.E.ADD.STRONG.GPU PT, R2, [R4.64], R2 ;  /* 0x00000002040209a8 */ /* 0x0042a800081ee1c6 */
[----:B-1----:R-:W1:Y:S04]  /*9cd0*/  S2R R4, SR_LTMASK ;  /* 0x0000000000047919 */ /* 0x002e680000003900 */
[----:B--2---:R1:W2:Y:S02]  /*9ce0*/  SHFL.IDX PT, R3, R2, R3, 0x1f ;  /* 0x00001f0302037589 */ /* 0x0042a400000e0000 */
[----:B-1----:R-:W-:-:S06]  /*9cf0*/  LOP3.LUT R2, R4, UR4, RZ, 0xc0, !PT ;  /* 0x0000000404027c12 */ /* 0x002fcc000f8ec0ff */
[----:B------:R-:W2:Y:S02]  /*9d00*/  POPC R2, R2 ;  /* 0x0000000200027309 */ /* 0x000ea40000000000 */
[----:B--2--5:R-:W-:-:S05]  /*9d10*/  IADD3 R6, R3, c[0x0][0xc], R2 ;  /* 0x0000030003067a10 */ /* 0x024fca0007ffe002 */
[----:B------:R1:W-:Y:S02]  /*9d20*/  STL [R1], R6 ;  /* 0x0000000601007387 */ /* 0x0003e40000100800 */
.L_x_91:
[----:B-1----:R-:W-:Y:S05]  /*9d30*/  BSYNC B0 ;  /* 0x0000000000007941 */ /* 0x002fea0003800000 */
.L_x_90:
[----:B------:R-:W-:Y:S01]  /*9d40*/  PRMT R0, R0, 0x9910, RZ ;  /* 0x0000991000007816 */ /* 0x000fe200000000ff */
[----:B------:R-:W-:Y:S01]  /*9d50*/  BSSY B1, `(.L_x_92) ;  /* 0x00002f2000017945 */ /* 0x000fe20003800000 */
[----:B-----5:R-:W-:Y:S02]  /*9d60*/  IMAD.MOV.U32 R88, RZ, RZ, R6 ;  /* 0x000000ffff587224 */ /* 0x020fe400078e0006 */
[----:B------:R-:W-:-:S13]  /*9d70*/  ISETP.NE.AND P0, PT, R0, RZ, PT ;  /* 0x000000ff0000720c */ /* 0x000fda0003f05270 */
[----:B------:R-:W-:Y:S05]  /*9d80*/  @!P0 BRA `(.L_x_93) ;  /* 0x000022a000008947 */ /* 0x000fea0003800000 */
[----:B------:R-:W2:Y:S04]  /*9d90*/  LDL R6, [R1+0x48] ;  /* 0x0000480001067983 */ /* 0x000ea80000100800 */
[----:B------:R-:W3:Y:S04]  /*9da0*/  LDL R5, [R1+0x58] ;  /* 0x0000580001057983 */ /* 0x000ee80000100800 */
[----:B------:R-:W4:Y:S04]  /*9db0*/  LDL R9, [R1+0x7c] ;  /* 0x00007c0001097983 */ /* 0x000f280000100800 */
[----:B------:R-:W4:Y:S01]  /*9dc0*/  LDL R8, [R1+0x78] ;  /* 0x0000780001087983 */ /* 0x000f220000100800 */
[----:B------:R-:W-:Y:S01]  /*9dd0*/  WARPSYNC 0xffffffff ;  /* 0xffffffff00007948 */ /* 0x000fe20003800000 */
[----:B------:R-:W-:-:S02]  /*9de0*/  F2FP.BF16.PACK_AB R0, R65, R64 ;  /* 0x000000404100723e */ /* 0x000fc400000010ff */
[----:B------:R-:W-:Y:S01]  /*9df0*/  BAR.SYNC.DEFER_BLOCKING 0x1, 0x80 ;  /* 0x0042000000007b1d */ /* 0x000fe20000010000 */
[----:B------:R-:W-:Y:S02]  /*9e00*/  F2FP.BF16.PACK_AB R3, R79, R78 ;  /* 0x0000004e4f03723e */ /* 0x000fe400000010ff */
[----:B------:R-:W-:-:S03]  /*9e10*/  F2FP.BF16.PACK_AB R2, R67, R66 ;  /* 0x000000424302723e */ /* 0x000fc600000010ff */
[----:B------:R-:W4:Y:S01]  /*9e20*/  LDL R7, [R1+0x4c] ;  /* 0x00004c0001077983 */ /* 0x000f220000100800 */
[----:B------:R-:W-:-:S03]  /*9e30*/  F2FP.BF16.PACK_AB R4, R45, R44 ;  /* 0x0000002c2d04723e */ /* 0x000fc600000010ff */
[----:B------:R-:W4:Y:S04]  /*9e40*/  LDL R13, [R1+0x50] ;  /* 0x00005000010d7983 */ /* 0x000f280000100800 */
[----:B------:R-:W4:Y:S04]  /*9e50*/  LDL R12, [R1+0x80] ;  /* 0x00008000010c7983 */ /* 0x000f280000100800 */
[----:B------:R-:W4:Y:S04]  /*9e60*/  LDL R10, [R1+0x84] ;  /* 0x00008400010a7983 */ /* 0x000f280000100800 */
[----:B--2---:R1:W-:Y:S04]  /*9e70*/  STS [R6], R0 ;  /* 0x0000000006007388 */ /* 0x0043e80000000800 */
[----:B------:R2:W-:Y:S04]  /*9e80*/  STS [R6+0x400], R3 ;  /* 0x0004000306007388 */ /* 0x0005e80000000800 */
[----:B---3--:R3:W-:Y:S01]  /*9e90*/  STS [R5], R2 ;  /* 0x0000000205007388 */ /* 0x0087e20000000800 */
[----:B-1----:R-:W-:-:S02]  /*9ea0*/  F2FP.BF16.PACK_AB R0, R81, R80 ;  /* 0x000000505100723e */ /* 0x002fc400000010ff */
[----:B--2---:R-:W-:-:S03]  /*9eb0*/  F2FP.BF16.PACK_AB R3, R43, R42 ;  /* 0x0000002a2b03723e */ /* 0x004fc600000010ff */
[----:B------:R1:W-:Y:S01]  /*9ec0*/  STS [R5+0x400], R0 ;  /* 0x0004000005007388 */ /* 0x0003e20000000800 */
[----:B---3--:R-:W-:-:S03]  /*9ed0*/  F2FP.BF16.PACK_AB R2, R31, R30 ;  /* 0x0000001e1f02723e */ /* 0x008fc600000010ff */
[----:B------:R-:W-:Y:S04]  /*9ee0*/  STS [R6+0x2000], R3 ;  /* 0x0020000306007388 */ /* 0x000fe80000000800 */
[----:B------:R2:W-:Y:S01]  /*9ef0*/  STS [R6+0x2400], R2 ;  /* 0x0024000206007388 */ /* 0x0005e20000000800 */
[----:B-1----:R-:W-:-:S03]  /*9f00*/  F2FP.BF16.PACK_AB R0, R33, R32 ;  /* 0x000000202100723e */ /* 0x002fc600000010ff */
[----:B--2---:R-:W2:Y:S01]  /*9f10*/  LDL R6, [R1+0x54] ;  /* 0x0000540001067983 */ /* 0x004ea20000100800 */
[----:B------:R-:W-:Y:S02]  /*9f20*/  F2FP.BF16.PACK_AB R3, R69, R68 ;  /* 0x000000444503723e */ /* 0x000fe400000010ff */
[----:B------:R-:W-:Y:S01]  /*9f30*/  F2FP.BF16.PACK_AB R2, R83, R82 ;  /* 0x000000525302723e */ /* 0x000fe200000010ff */
[----:B------:R1:W-:Y:S04]  /*9f40*/  STS [R5+0x2000], R0 ;  /* 0x0020000005007388 */ /* 0x0003e80000000800 */
[----:B------:R3:W-:Y:S04]  /*9f50*/  STS [R5+0x2400], R4 ;  /* 0x0024000405007388 */ /* 0x0007e80000000800 */
[----:B----4-:R4:W-:Y:S04]  /*9f60*/  STS [R9], R3 ;  /* 0x0000000309007388 */ /* 0x0109e80000000800 */
[----:B------:R4:W-:Y:S04]  /*9f70*/  STS [R9+0x400], R2 ;  /* 0x0004000209007388 */ /* 0x0009e80000000800 */
[----:B------:R-:W2:Y:S01]  /*9f80*/  LDL.LU R11, [R1+0x30] ;  /* 0x00003000010b7983 */ /* 0x000ea20000300800 */
[----:B-1----:R-:W-:-:S02]  /*9f90*/  F2FP.BF16.PACK_AB R0, R71, R70 ;  /* 0x000000464700723e */ /* 0x002fc400000010ff */
[----:B---3--:R-:W-:-:S03]  /*9fa0*/  F2FP.BF16.PACK_AB R4, R35, R34 ;  /* 0x000000222304723e */ /* 0x008fc600000010ff */
[----:B------:R1:W-:Y:S01]  /*9fb0*/  STS [R8], R0 ;  /* 0x0000000008007388 */ /* 0x0003e20000000800 */
[----:B------:R-:W-:Y:S02]  /*9fc0*/  F2FP.BF16.PACK_AB R5, R57, R56 ;  /* 0x000000383905723e */ /* 0x000fe400000010ff */
[----:B----4-:R-:W-:Y:S02]  /*9fd0*/  F2FP.BF16.PACK_AB R3, R85, R84 ;  /* 0x000000545503723e */ /* 0x010fe400000010ff */
[----:B------:R-:W-:-:S03]  /*9fe0*/  F2FP.BF16.PACK_AB R2, R47, R46 ;  /* 0x0000002e2f02723e */ /* 0x000fc600000010ff */
[----:B------:R-:W-:Y:S04]  /*9ff0*/  STS [R8+0x400], R3 ;  /* 0x0004000308007388 */ /* 0x000fe80000000800 */
[----:B------:R-:W-:Y:S04]  /*a000*/  STS [R9+0x2000], R4 ;  /* 0x0020000409007388 */ /* 0x000fe80000000800 */
[----:B------:R3:W-:Y:S01]  /*a010*/  STS [R9+0x2400], R2 ;  /* 0x0024000209007388 */ /* 0x0007e20000000800 */
[----:B-1----:R-:W-:-:S03]  /*a020*/  F2FP.BF16.PACK_AB R0, R37, R36 ;  /* 0x000000242500723e */ /* 0x002fc600000010ff */
[----:B---3--:R-:W3:Y:S01]  /*a030*/  LDL.LU R9, [R1+0x34] ;  /* 0x0000340001097983 */ /* 0x008ee20000300800 */
[----:B------:R-:W-:Y:S02]  /*a040*/  F2FP.BF16.PACK_AB R4, R61, R60 ;  /* 0x0000003c3d04723e */ /* 0x000fe400000010ff */
[----:B------:R-:W-:Y:S01]  /*a050*/  F2FP.BF16.PACK_AB R3, R97, R96 ;  /* 0x000000606103723e */ /* 0x000fe200000010ff */
[----:B------:R1:W-:Y:S01]  /*a060*/  STS [R8+0x2000], R0 ;  /* 0x0020000008007388 */ /* 0x0003e20000000800 */
[----:B------:R-:W-:-:S03]  /*a070*/  F2FP.BF16.PACK_AB R2, R75, R74 ;  /* 0x0000004a4b02723e */ /* 0x000fc600000010ff */
[----:B------:R4:W-:Y:S04]  /*a080*/  STS [R8+0x2400], R5 ;  /* 0x0024000508007388 */ /* 0x0009e80000000800 */
[----:B------:R4:W-:Y:S04]  /*a090*/  STS [R7], R4 ;  /* 0x0000000407007388 */ /* 0x0009e80000000800 */
[----:B------:R4:W-:Y:S01]  /*a0a0*/  STS [R7+0x400], R3 ;  /* 0x0004000307007388 */ /* 0x0009e20000000800 */
[----:B-1----:R-:W-:Y:S02]  /*a0b0*/  F2FP.BF16.PACK_AB R0, R87, R86 ;  /* 0x000000565700723e */ /* 0x002fe400000010ff */
[----:B------:R-:W-:-:S02]  /*a0c0*/  ISETP.NE.U32.AND P3, PT, RZ, c[0x0][0x508], PT ;  /* 0x00014200ff007a0c */ /* 0x000fc40003f65070 */
[----:B------:R-:W-:Y:S01]  /*a0d0*/  ISETP.NE.U32.AND P2, PT, RZ, c[0x0][0x500], PT ;  /* 0x00014000ff007a0c */ /* 0x000fe20003f45070 */
[----:B----4-:R-:W4:Y:S01]  /*a0e0*/  LDL.LU R8, [R1+0x3c] ;  /* 0x00003c0001087983 */ /* 0x010f220000300800 */
[----:B------:R-:W-:Y:S02]  /*a0f0*/  F2FP.BF16.PACK_AB R4, R53, R52 ;  /* 0x000000343504723e */ /* 0x000fe400000010ff */
[----:B------:R-:W-:Y:S02]  /*a100*/  F2FP.BF16.PACK_AB R3, R55, R54 ;  /* 0x000000363703723e */ /* 0x000fe400000010ff */
[----:B------:R-:W-:Y:S02]  /*a110*/  ISETP.NE.AND.EX P3, PT, RZ, c[0x0][0x50c], PT, P3 ;  /* 0x00014300ff007a0c */ /* 0x000fe40003f65330 */
[----:B------:R-:W-:Y:S01]  /*a120*/  ISETP.NE.AND.EX P2, PT, RZ, c[0x0][0x504], PT, P2 ;  /* 0x00014100ff007a0c */ /* 0x000fe20003f45320 */
[----:B--2---:R1:W-:Y:S04]  /*a130*/  STS [R6], R2 ;  /* 0x0000000206007388 */ /* 0x0043e80000000800 */
[----:B------:R2:W-:Y:S04]  /*a140*/  STS [R6+0x400], R0 ;  /* 0x0004000006007388 */ /* 0x0005e80000000800 */
[----:B------:R2:W-:Y:S04]  /*a150*/  STS [R7+0x2000], R4 ;  /* 0x0020000407007388 */ /* 0x0005e80000000800 */
[----:B------:R2:W-:Y:S01]  /*a160*/  STS [R7+0x2400], R3 ;  /* 0x0024000307007388 */ /* 0x0005e20000000800 */
[----:B-1----:R-:W-:-:S02]  /*a170*/  F2FP.BF16.PACK_AB R2, R49, R48 ;  /* 0x000000303102723e */ /* 0x002fc400000010ff */
[----:B--2---:R-:W-:-:S03]  /*a180*/  F2FP.BF16.PACK_AB R0, R51, R50 ;  /* 0x000000323300723e */ /* 0x004fc600000010ff */
[----:B------:R-:W-:Y:S04]  /*a190*/  STS [R6+0x2000], R2 ;  /* 0x0020000206007388 */ /* 0x000fe80000000800 */
[----:B------:R1:W-:Y:S01]  /*a1a0*/  STS [R6+0x2400], R0 ;  /* 0x0024000006007388 */ /* 0x0003e20000000800 */
[----:B------:R-:W-:Y:S02]  /*a1b0*/  F2FP.BF16.PACK_AB R4, R77, R76 ;  /* 0x0000004c4d04723e */ /* 0x000fe400000010ff */
[----:B------:R-:W-:Y:S02]  /*a1c0*/  F2FP.BF16.PACK_AB R3, R59, R58 ;  /* 0x0000003a3b03723e */ /* 0x000fe400000010ff */
[----:B-1----:R-:W-:Y:S02]  /*a1d0*/  F2FP.BF16.PACK_AB R0, R73, R72 ;  /* 0x000000484900723e */ /* 0x002fe400000010ff */
[----:B------:R-:W-:-:S03]  /*a1e0*/  F2FP.BF16.PACK_AB R2, R63, R62 ;  /* 0x0000003e3f02723e */ /* 0x000fc600000010ff */
[----:B------:R1:W-:Y:S04]  /*a1f0*/  STS [R13], R0 ;  /* 0x000000000d007388 */ /* 0x0003e80000000800 */
[----:B------:R-:W-:Y:S04]  /*a200*/  STS [R13+0x400], R4 ;  /* 0x000400040d007388 */ /* 0x000fe80000000800 */
[----:B------:R2:W-:Y:S04]  /*a210*/  STS [R12], R3 ;  /* 0x000000030c007388 */ /* 0x0005e80000000800 */
[----:B------:R3:W-:Y:S01]  /*a220*/  STS [R10+0x400], R2 ;  /* 0x000400020a007388 */ /* 0x0007e20000000800 */
[----:B-1----:R-:W-:-:S05]  /*a230*/  F2FP.BF16.PACK_AB R0, R39, R38 ;  /* 0x000000262700723e */ /* 0x002fca00000010ff */
[----:B------:R1:W-:Y:S01]  /*a240*/  STS [R13+0x2000], R0 ;  /* 0x002000000d007388 */ /* 0x0003e20000000800 */
[----:B--2---:R-:W-:Y:S02]  /*a250*/  F2FP.BF16.PACK_AB R3, R29, R28 ;  /* 0x0000001c1d03723e */ /* 0x004fe400000010ff */
[----:B---3--:R-:W-:-:S05]  /*a260*/  F2FP.BF16.PACK_AB R2, R41, R40 ;  /* 0x000000282902723e */ /* 0x008fca00000010ff */
[----:B------:R2:W-:Y:S01]  /*a270*/  STS [R13+0x2400], R2 ;  /* 0x002400020d007388 */ /* 0x0005e20000000800 */
[----:B-1----:R-:W-:-:S05]  /*a280*/  F2FP.BF16.PACK_AB R0, R27, R26 ;  /* 0x0000001a1b00723e */ /* 0x002fca00000010ff */
[----:B------:R-:W-:Y:S04]  /*a290*/  STS [R12+0x2000], R0 ;  /* 0x002000000c007388 */ /* 0x000fe80000000800 */
[----:B------:R1:W-:Y:S04]  /*a2a0*/  STS [R10+0x2400], R3 ;  /* 0x002400030a007388 */ /* 0x0003e80000000800 */
[----:B------:R-:W-:Y:S01]  /*a2b0*/  BAR.SYNC.DEFER_BLOCKING 0x1, 0x80 ;  /* 0x0042000000007b1d */ /* 0x000fe20000010000 */
[C---:B------:R-:W-:Y:S02]  /*a2c0*/  @P3 IADD3 R6, P0, R11.reuse, c[0x0][0x508], RZ ;  /* 0x000142000b063a10 */ /* 0x040fe40007f1e0ff */
[----:B------:R-:W-:Y:S01]  /*a2d0*/  IADD3 R4, P1, R11, c[0x0][0x500], RZ ;  /* 0x000140000b047a10 */ /* 0x000fe20007f3e0ff */
[----:B------:R-:W-:Y:S01]  /*a2e0*/  IMAD.MOV.U32 R11, RZ, RZ, c[0x0][0x388] ;  /* 0x0000e200ff0b7624 */ /* 0x000fe200078e00ff */
[C---:B------:R-:W-:Y:S01]  /*a2f0*/  @P3 IADD3.X R7, R9.reuse, c[0x0][0x50c], RZ, P0, !PT ;  /* 0x0001430009073a10 */ /* 0x040fe200007fe4ff */
[----:B--2---:R-:W-:Y:S01]  /*a300*/  IMAD.MOV.U32 R2, RZ, RZ, RZ ;  /* 0x000000ffff027224 */ /* 0x004fe200078e00ff */
[----:B------:R-:W-:-:S03]  /*a310*/  IADD3.X R5, R9, c[0x0][0x504], RZ, P1, !PT ;  /* 0x0001410009057a10 */ /* 0x000fc60000ffe4ff */
[----:B------:R2:W5:Y:S04]  /*a320*/  @P3 LDG.E R11, [R6.64] ;  /* 0x00000006060b3981 */ /* 0x000568000c1e1900 */
[----:B------:R2:W5:Y:S01]  /*a330*/  @P2 LDG.E R2, [R4.64] ;  /* 0x0000000604022981 */ /* 0x000562000c1e1900 */
[----:B----4-:R-:W-:-:S04]  /*a340*/  ISETP.NE.AND P0, PT, R8, RZ, PT ;  /* 0x000000ff0800720c */ /* 0x010fc80003f05270 */
[----:B-1----:R-:W-:Y:S01]  /*a350*/  SEL R3, R8, c[0x0][0x3d4], P0 ;  /* 0x0000f50008037a07 */ /* 0x002fe20000000000 */
[----:B------:R-:W-:Y:S05]  /*a360*/  @P3 BRA `(.L_x_94) ;  /* 0x0000004000003947 */ /* 0x000fea0003800000 */
[----:B------:R-:W-:Y:S05]  /*a370*/  @!P2 BRA `(.L_x_94) ;  /* 0x000000300000a947 */ /* 0x000fea0003800000 */
[----:B------:R1:W3:Y:S04]  /*a380*/  LDG.E R0, [R4.64] ;  /* 0x0000000604007981 */ /* 0x0002e8000c1e1900 */
[----:B-12---:R-:W3:Y:S02]  /*a390*/  LDG.E R4, [R4.64+0x4] ;  /* 0x0000040604047981 */ /* 0x006ee4000c1e1900 */
[----:B---3-5:R-:W-:Y:S02]  /*a3a0*/  IADD3 R11, -R0, R4, RZ ;  /* 0x00000004000b7210 */ /* 0x028fe40007ffe1ff */
.L_x_94:
[----:B------:R-:W3:Y:S04]  /*a3b0*/  LDL.LU R8, [R1+0x10] ;  /* 0x0000100001087983 */ /* 0x000ee80000300800 */
[----:B------:R-:W4:Y:S04]  /*a3c0*/  LDL R10, [R1+0x90] ;  /* 0x00009000010a7983 */ /* 0x000f280000100800 */
[----:B--2---:R-:W2:Y:S04]  /*a3d0*/  LDL.LU R7, [R1+0x40] ;  /* 0x0000400001077983 */ /* 0x004ea80000300800 */
[----:B------:R-:W4:Y:S04]  /*a3e0*/  LDL.LU R6, [R1+0x8] ;  /* 0x0000080001067983 */ /* 0x000f280000300800 */
[----:B------:R-:W4:Y:S04]  /*a3f0*/  LDL R25, [R1+0x4] ;  /* 0x0000040001197983 */ /* 0x000f280000100800 */
[----:B------:R-:W4:Y:S04]  /*a400*/  LDL R18, [R1+0x44] ;  /* 0x0000440001127983 */ /* 0x000f280000100800 */
[----:B------:R-:W4:Y:S01]  /*a410*/  LDL R90, [R1+0x8c] ;  /* 0x00008c00015a7983 */ /* 0x000f220000100800 */
[----:B------:R-:W-:Y:S01]  /*a420*/  IMAD.MOV.U32 R9, RZ, RZ, 0x368 ;  /* 0x00000368ff097424 */ /* 0x000fe200078e00ff */
[----:B------:R-:W-:-:S04]  /*a430*/  ISETP.GT.AND P3, PT, R3, 0x1, PT ;  /* 0x000000010300780c */ /* 0x000fc80003f64270 */
[----:B------:R-:W-:-:S04]  /*a440*/  SEL R9, R9, 0x328, P3 ;  /* 0x0000032809097807 */ /* 0x000fc80001800000 */
[----:B------:R-:W1:Y:S08]  /*a450*/  LDC.64 R4, c[0x0][R9+0x170] ;  /* 0x00005c0009047b82 */ /* 0x000e700000000a00 */
[----:B------:R-:W1:Y:S08]  /*a460*/  LDC.64 R12, c[0x0][R9+0x168] ;  /* 0x00005a00090c7b82 */ /* 0x000e700000000a00 */
[----:B------:R1:W1:Y:S08]  /*a470*/  LDC.64 R14, c[0x0][R9+0x178] ;  /* 0x00005e00090e7b82 */ /* 0x0002700000000a00 */
[----:B------:R1:W1:Y:S01]  /*a480*/  LDC.64 R20, c[0x0][R9+0x160] ;  /* 0x0000580009147b82 */ /* 0x0002620000000a00 */
[----:B------:R-:W-:Y:S01]  /*a490*/  ISETP.NE.U32.AND P0, PT, RZ, c[0x0][0x500], PT ;  /* 0x00014000ff007a0c */ /* 0x000fe20003f05070 */
[----:B------:R-:W-:-:S03]  /*a4a0*/  IMAD.MOV.U32 R0, RZ, RZ, c[0x0][0x4e8] ;  /* 0x00013a00ff007624 */ /* 0x000fc600078e00ff */
[----:B------:R-:W-:Y:S02]  /*a4b0*/  ISETP.NE.AND.EX P0, PT, RZ, c[0x0][0x504], PT, P0 ;  /* 0x00014100ff007a0c */ /* 0x000fe40003f05300 */
[----:B------:R-:W-:Y:S01]  /*a4c0*/  ISETP.NE.AND P2, PT, R0, 0x1, PT ;  /* 0x000000010000780c */ /* 0x000fe20003f45270 */
[----:B------:R-:W1:Y:S02]  /*a4d0*/  S2R R91, SR_TID.X ;  /* 0x00000000005b7919 */ /* 0x000e640000002100 */
[----:B-1----:R-:W-:-:S04]  /*a4e0*/  SHF.R.S32.HI R89, RZ, 0x1f, R91 ;  /* 0x0000001fff597819 */ /* 0x002fc8000001145b */
[----:B------:R-:W-:-:S04]  /*a4f0*/  LEA.HI R89, R89, R91, RZ, 0x5 ;  /* 0x0000005b59597211 */ /* 0x000fc800078f28ff */
[----:B------:R-:W-:-:S05]  /*a500*/  LOP3.LUT R89, R89, 0xffffffe0, RZ, 0xc0, !PT ;  /* 0xffffffe059597812 */ /* 0x000fca00078ec0ff */
[----:B------:R-:W-:Y:S01]  /*a510*/  IMAD.IADD R89, R91, 0x1, -R89 ;  /* 0x000000015b597824 */ /* 0x000fe200078e0a59 */
[----:B---3--:R-:W-:-:S05]  /*a520*/  SEL R8, R8, RZ, !P0 ;  /* 0x000000ff08087207 */ /* 0x008fca0004000000 */
[----:B------:R-:W-:Y:S01]  /*a530*/  IMAD R0, R5, R8, RZ ;  /* 0x0000000805007224 */ /* 0x000fe200078e02ff */
[----:B--2---:R-:W-:Y:S02]  /*a540*/  SEL R3, R7, RZ, !P0 ;  /* 0x000000ff07037207 */ /* 0x004fe40004000000 */
[----:B----4-:R-:W-:Y:S01]  /*a550*/  LOP3.LUT R16, R6, 0xffff, RZ, 0xc0, !PT ;  /* 0x0000ffff06107812 */ /* 0x010fe200078ec0ff */
[----:B------:R-:W-:Y:S02]  /*a560*/  IMAD R17, R25, 0x80, R10 ;  /* 0x0000008019117824 */ /* 0x000fe400078e020a */
[----:B------:R-:W-:Y:S02]  /*a570*/  IMAD R10, R4, R3, R0 ;  /* 0x00000003040a7224 */ /* 0x000fe400078e0200 */
[----:B------:R-:W-:-:S04]  /*a580*/  @P2 IMAD.HI.U32 R3, R17, c[0x0][0x4ec], RZ ;  /* 0x00013b0011032a27 */ /* 0x000fc800078e00ff */
[----:B------:R-:W-:-:S04]  /*a590*/  IMAD.WIDE.U32 R4, R4, R8, RZ ;  /* 0x0000000804047225 */ /* 0x000fc800078e00ff */
[----:B------:R-:W-:-:S04]  /*a5a0*/  IMAD.WIDE.U32 R6, R12, R16, RZ ;  /* 0x000000100c067225 */ /* 0x000fc800078e00ff */
[----:B------:R-:W-:Y:S01]  /*a5b0*/  IMAD.MOV.U32 R0, RZ, RZ, R17 ;  /* 0x000000ffff007224 */ /* 0x000fe200078e0011 */
[----:B------:R-:W-:Y:S01]  /*a5c0*/  @P2 SHF.R.U32.HI R0, RZ, c[0x0][0x4f0], R3 ;  /* 0x00013c00ff002a19 */ /* 0x000fe20000011603 */
[----:B------:R-:W-:Y:S01]  /*a5d0*/  IMAD R9, R13, R16, RZ ;  /* 0x000000100d097224 */ /* 0x000fe200078e02ff */
[----:B------:R-:W-:Y:S01]  /*a5e0*/  SEL R3, R18, RZ, P3 ;  /* 0x000000ff12037207 */ /* 0x000fe20001800000 */
[----:B------:R-:W-:Y:S01]  /*a5f0*/  IMAD.IADD R10, R5, 0x1, R10 ;  /* 0x00000001050a7824 */ /* 0x000fe200078e020a */
[--C-:B-----5:R-:W-:Y:S01]  /*a600*/  IADD3 R12, P1, P0, R4, R6, R2.reuse ;  /* 0x00000006040c7210 */ /* 0x120fe2000783e002 */
[----:B------:R-:W-:Y:S01]  /*a610*/  IMAD.IADD R6, R7, 0x1, R9 ;  /* 0x0000000107067824 */ /* 0x000fe200078e0209 */
[----:B------:R-:W-:Y:S01]  /*a620*/  SHF.R.S32.HI R18, RZ, 0x1f, R2 ;  /* 0x0000001fff127819 */ /* 0x000fe20000011402 */
[----:B------:R-:W-:Y:S02]  /*a630*/  IMAD.MOV R7, RZ, RZ, -R0 ;  /* 0x000000ffff077224 */ /* 0x000fe400078e0a00 */
[----:B------:R-:W-:-:S02]  /*a640*/  IMAD R9, R15, R3, RZ ;  /* 0x000000030f097224 */ /* 0x000fc400078e02ff */
[----:B------:R-:W-:Y:S01]  /*a650*/  IMAD.WIDE.U32 R4, R14, R3, RZ ;  /* 0x000000030e047225 */ /* 0x000fe200078e00ff */
[----:B------:R-:W-:-:S03]  /*a660*/  IADD3.X R10, R10, R6, R18, P1, P0 ;  /* 0x000000060a0a7210 */ /* 0x000fc60000fe0412 */
[----:B------:R-:W-:Y:S01]  /*a670*/  IMAD R6, R7, c[0x0][0x4e8], R17 ;  /* 0x00013a0007067a24 */ /* 0x000fe200078e0211 */
[----:B------:R-:W-:Y:S01]  /*a680*/  IADD3 R4, P1, P0, R0, R12, R4 ;  /* 0x0000000c00047210 */ /* 0x000fe2000783e004 */
[----:B------:R-:W-:Y:S01]  /*a690*/  IMAD.IADD R9, R5, 0x1, R9 ;  /* 0x0000000105097824 */ /* 0x000fe200078e0209 */
[----:B------:R-:W-:Y:S01]  /*a6a0*/  SHF.R.S32.HI R3, RZ, 0x1f, R0 ;  /* 0x0000001fff037819 */ /* 0x000fe20000011400 */
[----:B------:R-:W-:Y:S01]  /*a6b0*/  IMAD R0, R21, R6, RZ ;  /* 0x0000000615007224 */ /* 0x000fe200078e02ff */
[----:B------:R-:W-:Y:S02]  /*a6c0*/  SHF.R.S32.HI R7, RZ, 0x1f, R6 ;  /* 0x0000001fff077819 */ /* 0x000fe40000011406 */
[----:B------:R-:W-:Y:S01]  /*a6d0*/  IADD3.X R5, R3, R10, R9, P1, P0 ;  /* 0x0000000a03057210 */ /* 0x000fe20000fe0409 */
[----:B------:R-:W-:Y:S02]  /*a6e0*/  IMAD.MOV.U32 R3, RZ, RZ, c[0x0][0x4a8] ;  /* 0x00012a00ff037624 */ /* 0x000fe400078e00ff */
[----:B------:R-:W-:-:S02]  /*a6f0*/  IMAD R0, R20, R7, R0 ;  /* 0x0000000714007224 */ /* 0x000fc400078e0200 */
[----:B------:R-:W-:Y:S01]  /*a700*/  IMAD.WIDE.U32 R6, R20, R6, R4 ;  /* 0x0000000614067225 */ /* 0x000fe200078e0004 */
[----:B------:R-:W-:-:S03]  /*a710*/  SEL R4, R3, c[0x0][0x450], P3 ;  /* 0x0001140003047a07 */ /* 0x000fc60001800000 */
[----:B------:R-:W-:Y:S01]  /*a720*/  IMAD.MOV.U32 R5, RZ, RZ, c[0x0][0x4ac] ;  /* 0x00012b00ff057624 */ /* 0x000fe200078e00ff */
[----:B------:R-:W-:Y:S01]  /*a730*/  LEA R4, P0, R6, R4, 0x2 ;  /* 0x0000000406047211 */ /* 0x000fe200078010ff */
[----:B------:R-:W-:-:S03]  /*a740*/  IMAD.IADD R3, R7, 0x1, R0 ;  /* 0x0000000107037824 */ /* 0x000fc600078e0200 */
[----:B------:R-:W-:-:S04]  /*a750*/  SEL R5, R5, c[0x0][0x454], P3 ;  /* 0x0001150005057a07 */ /* 0x000fc80001800000 */
[----:B------:R-:W-:Y:S01]  /*a760*/  LEA.HI.X R3, R6, R5, R3, 0x2, P0 ;  /* 0x0000000506037211 */ /* 0x000fe200000f1403 */
[----:B------:R-:W-:Y:S01]  /*a770*/  IMAD R0, R11, c[0x0][0x4e8], RZ ;  /* 0x00013a000b007a24 */ /* 0x000fe200078e02ff */
[----:B------:R-:W-:Y:S04]  /*a780*/  SHFL.IDX PT, R12, R4, RZ, 0x1c1f ;  /* 0x001c1fff040c7589 */ /* 0x000fe800000e0000 */
[----:B------:R-:W1:Y:S04]  /*a790*/  SHFL.IDX PT, R13, R3, RZ, 0x1c1f ;  /* 0x001c1fff030d7589 */ /* 0x000e6800000e0000 */
[----:B------:R-:W-:Y:S04]  /*a7a0*/  SHFL.IDX PT, R10, R4, 0x1, 0x1c1f ;  /* 0x003c1f00040a7f89 */ /* 0x000fe800000e0000 */
[----:B------:R-:W2:Y:S04]  /*a7b0*/  SHFL.IDX PT, R11, R3, 0x1, 0x1c1f ;  /* 0x003c1f00030b7f89 */ /* 0x000ea800000e0000 */
[----:B------:R-:W-:Y:S04]  /*a7c0*/  SHFL.IDX PT, R6, R4, 0x2, 0x1c1f ;  /* 0x005c1f0004067f89 */ /* 0x000fe800000e0000 */
[----:B------:R-:W3:Y:S04]  /*a7d0*/  SHFL.IDX PT, R7, R3, 0x2, 0x1c1f ;  /* 0x005c1f0003077f89 */ /* 0x000ee800000e0000 */
[----:B------:R4:W-:Y:S04]  /*a7e0*/  SHFL.IDX PT, R5, R3, 0x3, 0x1c1f ;  /* 0x007c1f0003057f89 */ /* 0x0009e800000e0000 */
[----:B------:R-:W1:Y:S01]  /*a7f0*/  SHFL.IDX PT, R4, R4, 0x3, 0x1c1f ;  /* 0x007c1f0004047f89 */ /* 0x000e6200000e0000 */
[----:B------:R-:W-:Y:S01]  /*a800*/  LOP3.LUT P0, RZ, R89, 0x3, RZ, 0xc0, !PT ;  /* 0x0000000359ff7812 */ /* 0x000fe2000780c0ff */
[----:B----4-:R-:W-:-:S05]  /*a810*/  IMAD R3, R25, 0x80, R90 ;  /* 0x0000008019037824 */ /* 0x010fca00078e025a */
[C---:B------:R-:W-:Y:S02]  /*a820*/  IADD3 R15, R3.reuse, 0x8, RZ ;  /* 0x00000008030f7810 */ /* 0x040fe40007ffe0ff */
[C---:B------:R-:W-:Y:S02]  /*a830*/  IADD3 R14, R3.reuse, 0x40, RZ ;  /* 0x00000040030e7810 */ /* 0x040fe40007ffe0ff */
[C---:B------:R-:W-:Y:S02]  /*a840*/  IADD3 R9, R3.reuse, 0x48, RZ ;  /* 0x0000004803097810 */ /* 0x040fe40007ffe0ff */
[-C--:B------:R-:W-:Y:S02]  /*a850*/  ISETP.GE.OR P5, PT, R3, R0.reuse, P0 ;  /* 0x000000000300720c */ /* 0x080fe400007a6670 */
[-C--:B------:R-:W-:Y:S02]  /*a860*/  ISETP.GE.OR P4, PT, R15, R0.reuse, P0 ;  /* 0x000000000f00720c */ /* 0x080fe40000786670 */
[----:B------:R-:W-:-:S02]  /*a870*/  ISETP.GE.OR P1, PT, R14, R0, P0 ;  /* 0x000000000e00720c */ /* 0x000fc40000726670 */
[----:B------:R-:W-:-:S07]  /*a880*/  ISETP.GE.OR P0, PT, R9, R0, P0 ;  /* 0x000000000900720c */ /* 0x000fce0000706670 */
[----:B-1----:R1:W-:Y:S01]  /*a890*/  @!P5 ST.E [R12.64], R22 ;  /* 0x000000160c00d985 */ /* 0x0023e2000c101906 */
[----:B------:R-:W-:-:S03]  /*a8a0*/  ISETP.GE.AND P5, PT, R9, R0, PT ;  /* 0x000000000900720c */ /* 0x000fc60003fa6270 */
[----:B--2---:R1:W-:Y:S01]  /*a8b0*/  @!P4 ST.E [R10.64], R23 ;  /* 0x000000170a00c985 */ /* 0x0043e2000c101906 */
[----:B------:R-:W-:-:S03]  /*a8c0*/  ISETP.GE.AND P4, PT, R14, R0, PT ;  /* 0x000000000e00720c */ /* 0x000fc60003f86270 */
[----:B---3--:R1:W-:Y:S01]  /*a8d0*/  @!P1 ST.E [R6.64], R24 ;  /* 0x0000001806009985 */ /* 0x0083e2000c101906 */
[----:B------:R-:W-:-:S03]  /*a8e0*/  ISETP.GE.AND P1, PT, R3, R0, PT ;  /* 0x000000000300720c */ /* 0x000fc60003f26270 */
[----:B------:R1:W-:Y:S01]  /*a8f0*/  @!P0 ST.E [R4.64], R19 ;  /* 0x0000001304008985 */ /* 0x0003e2000c101906 */
[----:B------:R-:W-:Y:S01]  /*a900*/  ISETP.GE.AND P0, PT, R15, R0, PT ;  /* 0x000000000f00720c */ /* 0x000fe20003f06270 */
[----:B------:R-:W-:Y:S05]  /*a910*/  @P3 BRA `(.L_x_95) ;  /* 0x0000077000003947 */ /* 0x000fea0003800000 */
[----:B------:R-:W-:Y:S01]  /*a920*/  IMAD R3, R18, c[0x0][0x3a0], RZ ;  /* 0x0000e80012037a24 */ /* 0x000fe200078e02ff */
[----:B-1----:R-:W-:Y:S01]  /*a930*/  LEA R6, R206, R242, 0x4 ;  /* 0x000000f2ce067211 */ /* 0x002fe200078e20ff */
[C---:B------:R-:W-:Y:S01]  /*a940*/  IMAD.WIDE.U32 R4, R2.reuse, c[0x0][0x3a0], RZ ;  /* 0x0000e80002047a25 */ /* 0x040fe200078e00ff */
[----:B------:R-:W-:Y:S01]  /*a950*/  SHF.R.S32.HI R7, RZ, 0x1f, R8 ;  /* 0x0000001fff077819 */ /* 0x000fe20000011408 */
[----:B------:R1:W2:Y:S01]  /*a960*/  LDS.128 R12, [R200+0x80] ;  /* 0x00008000c80c7984 */ /* 0x0002a20000000c00 */
[----:B------:R-:W-:Y:S01]  /*a970*/  LEA R6, R25, R6, 0x7 ;  /* 0x0000000619067211 */ /* 0x000fe200078e38ff */
[----:B------:R-:W-:Y:S02]  /*a980*/  IMAD R2, R2, c[0x0][0x3a4], R3 ;  /* 0x0000e90002027a24 */ /* 0x000fe400078e0203 */
[----:B------:R1:W3:Y:S03]  /*a990*/  LDS.128 R20, [R200+0x1080] ;  /* 0x00108000c8147984 */ /* 0x0002e60000000c00 */
[----:B------:R-:W-:Y:S01]  /*a9a0*/  IADD3 R3, R5, R2, RZ ;  /* 0x0000000205037210 */ /* 0x000fe20007ffe0ff */
[----:B------:R1:W4:Y:S01]  /*a9b0*/  LDS.128 R24, [R200+0x1880] ;  /* 0x00188000c8187984 */ /* 0x0003220000000c00 */
[----:B------:R-:W-:-:S03]  /*a9c0*/  MOV R2, R4 ;  /* 0x0000000400027202 */ /* 0x000fc60000000f00 */
[----:B------:R1:W1:Y:S02]  /*a9d0*/  LDS.128 R28, [R200+0x2080] ;  /* 0x00208000c81c7984 */ /* 0x0002640000000c00 */
[----:B------:R-:W-:Y:S01]  /*a9e0*/  IMAD.WIDE.U32 R4, R16, c[0x0][0x3e8], R2 ;  /* 0x0000fa0010047a25 */ /* 0x000fe200078e0002 */
[----:B------:R-:W-:Y:S01]  /*a9f0*/  MOV R2, R6 ;  /* 0x0000000600027202 */ /* 0x000fe20000000f00 */
[----:B------:R1:W1:Y:S02]  /*aa00*/  LDS.128 R32, [R200+0x2880] ;  /* 0x00288000c8207984 */ /* 0x0002640000000c00 */
[----:B------:R-:W-:Y:S02]  /*aa10*/  IMAD R3, R7, c[0x0][0x3f0], RZ ;  /* 0x0000fc0007037a24 */ /* 0x000fe400078e02ff */
[----:B------:R-:W-:Y:S01]  /*aa20*/  @P2 IMAD.HI.U32 R7, R6, c[0x0][0x4ec], RZ ;  /* 0x00013b0006072a27 */ /* 0x000fe200078e00ff */
[----:B------:R1:W1:Y:S03]  /*aa30*/  LDS.128 R36, [R200+0x3080] ;  /* 0x00308000c8247984 */ /* 0x0002660000000c00 */
[----:B------:R-:W-:Y:S01]  /*aa40*/  IMAD R5, R16, c[0x0][0x3ec], R5 ;  /* 0x0000fb0010057a24 */ /* 0x000fe200078e0205 */
[----:B------:R1:W1:Y:S01]  /*aa50*/  LDS.128 R40, [R200+0x3880] ;  /* 0x00388000c8287984 */ /* 0x0002620000000c00 */
[----:B------:R-:W-:Y:S01]  /*aa60*/  @P2 SHF.R.U32.HI R2, RZ, c[0x0][0x4f0], R7 ;  /* 0x00013c00ff022a19 */ /* 0x000fe20000011607 */
[C---:B------:R-:W-:Y:S01]  /*aa70*/  IMAD R9, R8.reuse, c[0x0][0x3f4], R3 ;  /* 0x0000fd0008097a24 */ /* 0x040fe200078e0203 */
[----:B------:R-:W-:Y:S01]  /*aa80*/  ISETP.GE.AND P2, PT, R205, c[0x0][0x3c8], PT ;  /* 0x0000f200cd007a0c */ /* 0x000fe20003f46270 */
[----:B------:R1:W1:Y:S01]  /*aa90*/  LDS.128 R16, [R200+0x880] ;  /* 0x00088000c8107984 */ /* 0x0002620000000c00 */
[----:B------:R-:W-:Y:S01]  /*aaa0*/  IMAD.WIDE.U32 R4, R8, c[0x0][0x3f0], R4 ;  /* 0x0000fc0008047a25 */ /* 0x000fe200078e0004 */
[----:B------:R-:W-:-:S02]  /*aab0*/  SHF.R.S32.HI R7, RZ, 0x1f, R2 ;  /* 0x0000001fff077819 */ /* 0x000fc40000011402 */
[C---:B------:R-:W-:Y:S02]  /*aac0*/  IADD3 R3, -R2.reuse, RZ, RZ ;  /* 0x000000ff02037210 */ /* 0x040fe40007ffe1ff */
[----:B------:R-:W-:Y:S01]  /*aad0*/  IADD3 R5, R5, R9, RZ ;  /* 0x0000000905057210 */ /* 0x000fe20007ffe0ff */
[----:B------:R-:W-:Y:S02]  /*aae0*/  IMAD R7, R7, c[0x0][0x3e0], RZ ;  /* 0x0000f80007077a24 */ /* 0x000fe400078e02ff */
[----:B------:R-:W-:Y:S02]  /*aaf0*/  IMAD R6, R3, c[0x0][0x4e8], R6 ;  /* 0x00013a0003067a24 */ /* 0x000fe400078e0206 */
[C---:B------:R-:W-:Y:S02]  /*ab00*/  IMAD R7, R2.reuse, c[0x0][0x3e4], R7 ;  /* 0x0000f90002077a24 */ /* 0x040fe400078e0207 */
[----:B------:R-:W-:Y:S01]  /*ab10*/  IMAD.WIDE.U32 R2, R2, c[0x0][0x3e0], R4 ;  /* 0x0000f80002027a25 */ /* 0x000fe200078e0004 */
[----:B------:R-:W-:-:S04]  /*ab20*/  SHF.R.S32.HI R4, RZ, 0x1f, R6 ;  /* 0x0000001fff047819 */ /* 0x000fc80000011406 */
[----:B------:R-:W-:Y:S01]  /*ab30*/  IADD3 R3, R3, R7, RZ ;  /* 0x0000000703037210 */ /* 0x000fe20007ffe0ff */
[----:B------:R-:W-:-:S04]  /*ab40*/  IMAD R4, R4, c[0x0][0x3d8], RZ ;  /* 0x0000f60004047a24 */ /* 0x000fc800078e02ff */
[----:B------:R-:W-:-:S04]  /*ab50*/  IMAD.WIDE.U32 R2, R6, c[0x0][0x3d8], R2 ;  /* 0x0000f60006027a25 */ /* 0x000fc800078e0002 */
[----:B------:R-:W-:Y:S01]  /*ab60*/  IMAD R4, R6, c[0x0][0x3dc], R4 ;  /* 0x0000f70006047a24 */ /* 0x000fe200078e0204 */
[----:B------:R-:W-:-:S04]  /*ab70*/  LEA R6, P0, R2, c[0x0][0x380], 0x1 ;  /* 0x0000e00002067a11 */ /* 0x000fc800078008ff */
[----:B------:R-:W-:-:S04]  /*ab80*/  IADD3 R3, R3, R4, RZ ;  /* 0x0000000403037210 */ /* 0x000fc80007ffe0ff */
[----:B------:R-:W-:Y:S01]  /*ab90*/  LEA.HI.X R5, R2, c[0x0][0x384], R3, 0x1, P0 ;  /* 0x0000e10002057a11 */ /* 0x000fe200000f0c03 */
[----:B------:R-:W-:Y:S05]  /*aba0*/  BRA.DIV ~URZ, `(.L_x_96) ;  /* 0x00004b327f007947 */ /* 0x000fea000b800000 */
[----:B--234-:R2:W3:Y:S02]  /*abb0*/  SHFL.IDX PT, R7, R5, RZ, 0x181f ;  /* 0x00181fff05077589 */ /* 0x01c4e400000e0000 */
.L_x_180:
[----:B------:R-:W-:Y:S05]  /*abc0*/  BRA.DIV ~URZ, `(.L_x_97) ;  /* 0x00004b827f007947 */ /* 0x000fea000b800000 */
[----:B------:R4:W2:Y:S02]  /*abd0*/  SHFL.IDX PT, R2, R6, RZ, 0x181f ;  /* 0x00181fff06027589 */ /* 0x0008a400000e0000 */
.L_x_181:
[----:B------:R-:W5:Y:S01]  /*abe0*/  LDL.LU R3, [R1+0x4] ;  /* 0x0000040001037983 */ /* 0x000f620000300800 */
[----:B------:R-:W-:Y:S01]  /*abf0*/  SHF.R.S32.HI R8, RZ, 0x1f, R205 ;  /* 0x0000001fff087819 */ /* 0x000fe200000114cd */
[----:B-----5:R-:W-:-:S05]  /*ac00*/  IMAD R4, R3, 0x80, R242 ;  /* 0x0000008003047824 */ /* 0x020fca00078e02f2 */
[----:B------:R-:W-:-:S13]  /*ac10*/  ISETP.GE.OR P1, PT, R4, R0, P2 ;  /* 0x000000000400720c */ /* 0x000fda0001726670 */
[----:B--2---:R-:W-:-:S04]  /*ac20*/  @!P1 LEA R2, P0, R205, R2, 0x1 ;  /* 0x00000002cd029211 */ /* 0x004fc800078008ff */
[----:B---3--:R-:W-:-:S05]  /*ac30*/  @!P1 LEA.HI.X R3, R205, R7, R8, 0x1, P0 ;  /* 0x00000007cd039211 */ /* 0x008fca00000f0c08 */
[----:B------:R2:W-:Y:S01]  /*ac40*/  @!P1 ST.E.128 [R2.64], R12 ;  /* 0x0000000c02009985 */ /* 0x0005e2000c101d06 */
[----:B------:R-:W-:Y:S05]  /*ac50*/  BRA.DIV ~URZ, `(.L_x_98) ;  /* 0x00004b627f007947 */ /* 0x000fea000b800000 */
[----:B------:R3:W2:Y:S04]  /*ac60*/  SHFL.IDX PT, R7, R5, 0x1, 0x181f ;  /* 0x00381f0005077f89 */ /* 0x0006a800000e0000 */
[----:B--2---:R3:W2:Y:S02]  /*ac70*/  SHFL.IDX PT, R2, R6, 0x1, 0x181f ;  /* 0x00381f0006027f89 */ /* 0x0046a400000e0000 */
.L_x_182:
[----:B------:R-:W-:Y:S02]  /*ac80*/  IADD3 R3, R4, 0x10, RZ ;  /* 0x0000001004037810 */ /* 0x000fe40007ffe0ff */
[----:B------:R-:W-:Y:S02]  /*ac90*/  SHF.R.S32.HI R8, RZ, 0x1f, R205 ;  /* 0x0000001fff087819 */ /* 0x000fe400000114cd */
[----:B------:R-:W-:-:S13]  /*aca0*/  ISETP.GE.OR P1, PT, R3, R0, P2 ;  /* 0x000000000300720c */ /* 0x000fda0001726670 */
[----:B--2---:R-:W-:-:S04]  /*acb0*/  @!P1 LEA R2, P0, R205, R2, 0x1 ;  /* 0x00000002cd029211 */ /* 0x004fc800078008ff */
[----:B------:R-:W-:-:S05]  /*acc0*/  @!P1 LEA.HI.X R3, R205, R7, R8, 0x1, P0 ;  /* 0x00000007cd039211 */ /* 0x000fca00000f0c08 */
[----:B-1----:R1:W-:Y:S01]  /*acd0*/  @!P1 ST.E.128 [R2.64], R16 ;  /* 0x0000001002009985 */ /* 0x0023e2000c101d06 */
[----:B------:R-:W-:Y:S05]  /*ace0*/  BRA.DIV ~URZ, `(.L_x_99) ;  /* 0x00004ba27f007947 */ /* 0x000fea000b800000 */
[----:B------:R2:W1:Y:S02]  /*acf0*/  SHFL.IDX PT, R7, R5, 0x2, 0x181f ;  /* 0x00581f0005077f89 */ /* 0x00046400000e0000 */
.L_x_183:
[----:B------:R-:W-:Y:S05]  /*ad00*/  BRA.DIV ~URZ, `(.L_x_100) ;  /* 0x00004bf27f007947 */ /* 0x000fea000b800000 */
[----:B-1----:R1:W2:Y:S02]  /*ad10*/  SHFL.IDX PT, R2, R6, 0x2, 0x181f ;  /* 0x00581f0006027f89 */ /* 0x0022a400000e0000 */
.L_x_184:
[----:B------:R-:W-:Y:S02]  /*ad20*/  IADD3 R3, R4, 0x20, RZ ;  /* 0x0000002004037810 */ /* 0x000fe40007ffe0ff */
[----:B------:R-:W-:Y:S02]  /*ad30*/  SHF.R.S32.HI R8, RZ, 0x1f, R205 ;  /* 0x0000001fff087819 */ /* 0x000fe400000114cd */
[----:B------:R-:W-:-:S13]  /*ad40*/  ISETP.GE.OR P1, PT, R3, R0, P2 ;  /* 0x000000000300720c */ /* 0x000fda0001726670 */
[----:B--2---:R-:W-:-:S04]  /*ad50*/  @!P1 LEA R2, P0, R205, R2, 0x1 ;  /* 0x00000002cd029211 */ /* 0x004fc800078008ff */
[----:B------:R-:W-:-:S05]  /*ad60*/  @!P1 LEA.HI.X R3, R205, R7, R8, 0x1, P0 ;  /* 0x00000007cd039211 */ /* 0x000fca00000f0c08 */
[----:B------:R2:W-:Y:S01]  /*ad70*/  @!P1 ST.E.128 [R2.64], R20 ;  /* 0x0000001402009985 */ /* 0x0005e2000c101d06 */
[----:B------:R-:W-:Y:S05]  /*ad80*/  BRA.DIV ~URZ, `(.L_x_101) ;  /* 0x00004be27f007947 */ /* 0x000fea000b800000 */
[----:B------:R1:W2:Y:S04]  /*ad90*/  SHFL.IDX PT, R7, R5, 0x3, 0x181f ;  /* 0x00781f0005077f89 */ /* 0x0002a800000e0000 */
[----:B--2---:R1:W2:Y:S02]  /*ada0*/  SHFL.IDX PT, R2, R6, 0x3, 0x181f ;  /* 0x00781f0006027f89 */ /* 0x0042a400000e0000 */
.L_x_185:
[----:B------:R-:W-:Y:S02]  /*adb0*/  IADD3 R3, R4, 0x30, RZ ;  /* 0x0000003004037810 */ /* 0x000fe40007ffe0ff */
[----:B------:R-:W-:Y:S02]  /*adc0*/  SHF.R.S32.HI R8, RZ, 0x1f, R205 ;  /* 0x0000001fff087819 */ /* 0x000fe400000114cd */
[----:B------:R-:W-:-:S13]  /*add0*/  ISETP.GE.OR P1, PT, R3, R0, P2 ;  /* 0x000000000300720c */ /* 0x000fda0001726670 */
[----:B--2---:R-:W-:-:S04]  /*ade0*/  @!P1 LEA R2, P0, R205, R2, 0x1 ;  /* 0x00000002cd029211 */ /* 0x004fc800078008ff */
[----:B------:R-:W-:-:S05]  /*adf0*/  @!P1 LEA.HI.X R3, R205, R7, R8, 0x1, P0 ;  /* 0x00000007cd039211 */ /* 0x000fca00000f0c08 */
[----:B------:R2:W-:Y:S01]  /*ae00*/  @!P1 ST.E.128 [R2.64], R24 ;  /* 0x0000001802009985 */ /* 0x0005e2000c101d06 */
[----:B------:R-:W-:Y:S05]  /*ae10*/  BRA.DIV ~URZ, `(.L_x_102) ;  /* 0x00004c227f007947 */ /* 0x000fea000b800000 */
[----:B------:R1:W2:Y:S02]  /*ae20*/  SHFL.IDX PT, R7, R5, 0x4, 0x181f ;  /* 0x00981f0005077f89 */ /* 0x0002a400000e0000 */
.L_x_186:
[----:B------:R-:W-:Y:S05]  /*ae30*/  BRA.DIV ~URZ, `(.L_x_103) ;  /* 0x00004c727f007947 */ /* 0x000fea000b800000 */
[----:B--2---:R2:W1:Y:S02]  /*ae40*/  SHFL.IDX PT, R2, R6, 0x4, 0x181f ;  /* 0x00981f0006027f89 */ /* 0x00446400000e0000 */
.L_x_187:
[----:B------:R-:W-:Y:S02]  /*ae50*/  IADD3 R3, R4, 0x40, RZ ;  /* 0x0000004004037810 */ /* 0x000fe40007ffe0ff */
[----:B------:R-:W-:Y:S02]  /*ae60*/  SHF.R.S32.HI R8, RZ, 0x1f, R205 ;  /* 0x0000001fff087819 */ /* 0x000fe400000114cd */
[----:B------:R-:W-:-:S13]  /*ae70*/  ISETP.GE.OR P1, PT, R3, R0, P2 ;  /* 0x000000000300720c */ /* 0x000fda0001726670 */
[----:B-1----:R-:W-:-:S04]  /*ae80*/  @!P1 LEA R2, P0, R205, R2, 0x1 ;  /* 0x00000002cd029211 */ /* 0x002fc800078008ff */
[----:B------:R-:W-:-:S05]  /*ae90*/  @!P1 LEA.HI.X R3, R205, R7, R8, 0x1, P0 ;  /* 0x00000007cd039211 */ /* 0x000fca00000f0c08 */
[----:B------:R1:W-:Y:S01]  /*aea0*/  @!P1 ST.E.128 [R2.64], R28 ;  /* 0x0000001c02009985 */ /* 0x0003e2000c101d06 */
[----:B------:R-:W-:Y:S05]  /*aeb0*/  BRA.DIV ~URZ, `(.L_x_104) ;  /* 0x00004c627f007947 */ /* 0x000fea000b800000 */
[----:B------:R1:W2:Y:S04]  /*aec0*/  SHFL.IDX PT, R7, R5, 0x5, 0x181f ;  /* 0x00b81f0005077f89 */ /* 0x0002a800000e0000 */
[----:B-1----:R1:W3:Y:S02]  /*aed0*/  SHFL.IDX PT, R2, R6, 0x5, 0x181f ;  /* 0x00b81f0006027f89 */ /* 0x0022e400000e0000 */
.L_x_188:
[----:B------:R-:W-:Y:S02]  /*aee0*/  IADD3 R3, R4, 0x50, RZ ;  /* 0x0000005004037810 */ /* 0x000fe40007ffe0ff */
[----:B------:R-:W-:Y:S02]  /*aef0*/  SHF.R.S32.HI R8, RZ, 0x1f, R205 ;  /* 0x0000001fff087819 */ /* 0x000fe400000114cd */
[----:B------:R-:W-:-:S13]  /*af00*/  ISETP.GE.OR P1, PT, R3, R0, P2 ;  /* 0x000000000300720c */ /* 0x000fda0001726670 */
[----:B---3--:R-:W-:-:S04]  /*af10*/  @!P1 LEA R2, P0, R205, R2, 0x1 ;  /* 0x00000002cd029211 */ /* 0x008fc800078008ff */
[----:B--2---:R-:W-:-:S05]  /*af20*/  @!P1 LEA.HI.X R3, R205, R7, R8, 0x1, P0 ;  /* 0x00000007cd039211 */ /* 0x004fca00000f0c08 */
[----:B------:R2:W-:Y:S01]  /*af30*/  @!P1 ST.E.128 [R2.64], R32 ;  /* 0x0000002002009985 */ /* 0x0005e2000c101d06 */
[----:B------:R-:W-:Y:S05]  /*af40*/  BRA.DIV ~URZ, `(.L_x_105) ;  /* 0x00004ca27f007947 */ /* 0x000fea000b800000 */
[----:B------:R3:W1:Y:S02]  /*af50*/  SHFL.IDX PT, R7, R5, 0x6, 0x181f ;  /* 0x00d81f0005077f89 */ /* 0x00066400000e0000 */
.L_x_189:
[----:B------:R-:W-:Y:S05]  /*af60*/  BRA.DIV ~URZ, `(.L_x_106) ;  /* 0x00004cf27f007947 */ /* 0x000fea000b800000 */
[----:B--2---:R2:W3:Y:S02]  /*af70*/  SHFL.IDX PT, R2, R6, 0x6, 0x181f ;  /* 0x00d81f0006027f89 */ /* 0x0044e400000e0000 */
.L_x_190:
[----:B------:R-:W-:Y:S02]  /*af80*/  IADD3 R3, R4, 0x60, RZ ;  /* 0x0000006004037810 */ /* 0x000fe40007ffe0ff */
[----:B------:R-:W-:Y:S02]  /*af90*/  SHF.R.S32.HI R8, RZ, 0x1f, R205 ;  /* 0x0000001fff087819 */ /* 0x000fe400000114cd */
[----:B------:R-:W-:-:S13]  /*afa0*/  ISETP.GE.OR P1, PT, R3, R0, P2 ;  /* 0x000000000300720c */ /* 0x000fda0001726670 */
[----:B---3--:R-:W-:-:S04]  /*afb0*/  @!P1 LEA R2, P0, R205, R2, 0x1 ;  /* 0x00000002cd029211 */ /* 0x008fc800078008ff */
[----:B-1----:R-:W-:-:S05]  /*afc0*/  @!P1 LEA.HI.X R3, R205, R7, R8, 0x1, P0 ;  /* 0x00000007cd039211 */ /* 0x002fca00000f0c08 */
[----:B------:R1:W-:Y:S01]  /*afd0*/  @!P1 ST.E.128 [R2.64], R36 ;  /* 0x0000002402009985 */ /* 0x0003e2000c101d06 */
[----:B------:R-:W-:Y:S05]  /*afe0*/  BRA.DIV ~URZ, `(.L_x_107) ;  /* 0x00004ce27f007947 */ /* 0x000fea000b800000 */
[----:B------:R-:W3:Y:S04]  /*aff0*/  SHFL.IDX PT, R5, R5, 0x7, 0x181f ;  /* 0x00f81f0005057f89 */ /* 0x000ee800000e0000 */
[----:B-1----:R1:W2:Y:S02]  /*b000*/  SHFL.IDX PT, R3, R6, 0x7, 0x181f ;  /* 0x00f81f0006037f89 */ /* 0x0022a400000e0000 */
.L_x_191:
[----:B------:R-:W-:-:S04]  /*b010*/  IADD3 R2, R4, 0x70, RZ ;  /* 0x0000007004027810 */ /* 0x000fc80007ffe0ff */
[----:B------:R-:W-:-:S13]  /*b020*/  ISETP.GE.OR P2, PT, R2, R0, P2 ;  /* 0x000000000200720c */ /* 0x000fda0001746670 */
[----:B------:R-:W-:Y:S05]  /*b030*/  @P2 BRA `(.L_x_108) ;  /* 0x00001c3000002947 */ /* 0x000fea0003800000 */
[----:B-12-4-:R-:W-:Y:S02]  /*b040*/  SHF.R.S32.HI R6, RZ, 0x1f, R205 ;  /* 0x0000001fff067819 */ /* 0x016fe400000114cd */
[----:B------:R-:W-:-:S04]  /*b050*/  LEA R2, P0, R205, R3, 0x1 ;  /* 0x00000003cd027211 */ /* 0x000fc800078008ff */
[----:B---3--:R-:W-:-:S05]  /*b060*/  LEA.HI.X R3, R205, R5, R6, 0x1, P0 ;  /* 0x00000005cd037211 */ /* 0x008fca00000f0c06 */
[----:B------:R1:W-:Y:S01]  /*b070*/  ST.E.128 [R2.64], R40 ;  /* 0x0000002802007985 */ /* 0x0003e2000c101d06 */
[----:B------:R-:W-:Y:S05]  /*b080*/  BRA `(.L_x_108) ;  /* 0x00001be000007947 */ /* 0x000fea0003800000 */
.L_x_95:
[----:B-1----:R-:W2:Y:S01]  /*b090*/  LDL.LU R6, [R1+0x44] ;  /* 0x0000440001067983 */ /* 0x002ea20000300800 */
[----:B------:R-:W-:Y:S02]  /*b0a0*/  IMAD R0, R18, c[0x0][0x408], RZ ;  /* 0x0001020012007a24 */ /* 0x000fe400078e02ff */
[----:B------:R-:W-:-:S04]  /*b0b0*/  IMAD.WIDE.U32 R4, R2, c[0x0][0x408], RZ ;  /* 0x0001020002047a25 */ /* 0x000fc800078e00ff */
[----:B------:R-:W-:Y:S01]  /*b0c0*/  IMAD R2, R2, c[0x0][0x40c], R0 ;  /* 0x0001030002027a24 */ /* 0x000fe200078e0200 */
[----:B------:R-:W-:-:S04]  /*b0d0*/  SHF.R.S32.HI R0, RZ, 0x1f, R8 ;  /* 0x0000001fff007819 */ /* 0x000fc80000011408 */
[----:B------:R-:W-:Y:S01]  /*b0e0*/  IADD3 R3, R5, R2, RZ ;  /* 0x0000000205037210 */ /* 0x000fe20007ffe0ff */
[----:B------:R-:W-:Y:S01]  /*b0f0*/  IMAD R0, R0, c[0x0][0x440], RZ ;  /* 0x0001100000007a24 */ /* 0x000fe200078e02ff */
[----:B------:R-:W-:Y:S01]  /*b100*/  MOV R2, R4 ;  /* 0x0000000400027202 */ /* 0x000fe20000000f00 */
[----:B------:R-:W-:-:S04]  /*b110*/  @P2 IMAD.HI.U32 R5, R17, c[0x0][0x4ec], RZ ;  /* 0x00013b0011052a27 */ /* 0x000fc800078e00ff */
[----:B------:R-:W-:-:S04]  /*b120*/  IMAD.WIDE.U32 R2, R16, c[0x0][0x438], R2 ;  /* 0x00010e0010027a25 */ /* 0x000fc800078e0002 */
[----:B------:R-:W-:Y:S02]  /*b130*/  IMAD R3, R16, c[0x0][0x43c], R3 ;  /* 0x00010f0010037a24 */ /* 0x000fe400078e0203 */
[C---:B------:R-:W-:Y:S01]  /*b140*/  IMAD R4, R8.reuse, c[0x0][0x444], R0 ;  /* 0x0001110008047a24 */ /* 0x040fe200078e0200 */
[----:B------:R-:W-:Y:S01]  /*b150*/  MOV R0, R17 ;  /* 0x0000001100007202 */ /* 0x000fe20000000f00 */
[----:B------:R-:W-:Y:S01]  /*b160*/  IMAD.WIDE.U32 R2, R8, c[0x0][0x440], R2 ;  /* 0x0001100008027a25 */ /* 0x000fe200078e0002 */
[----:B------:R-:W-:-:S04]  /*b170*/  @P2 SHF.R.U32.HI R0, RZ, c[0x0][0x4f0], R5 ;  /* 0x00013c00ff002a19 */ /* 0x000fc80000011605 */
[----:B------:R-:W-:Y:S02]  /*b180*/  IADD3 R3, R3, R4, RZ ;  /* 0x0000000403037210 */ /* 0x000fe40007ffe0ff */
[----:B------:R-:W-:Y:S02]  /*b190*/  SHF.R.S32.HI R5, RZ, 0x1f, R0 ;  /* 0x0000001fff057819 */ /* 0x000fe40000011400 */
[----:B------:R-:W-:-:S03]  /*b1a0*/  IADD3 R4, -R0, RZ, RZ ;  /* 0x000000ff00047210 */ /* 0x000fc60007ffe1ff */
[----:B------:R-:W-:Y:S02]  /*b1b0*/  IMAD R5, R5, c[0x0][0x430], RZ ;  /* 0x00010c0005057a24 */ /* 0x000fe400078e02ff */
[----:B------:R-:W-:Y:S02]  /*b1c0*/  IMAD R4, R4, c[0x0][0x4e8], R17 ;  /* 0x00013a0004047a24 */ /* 0x000fe400078e0211 */
[----:B------:R-:W-:Y:S02]  /*b1d0*/  IMAD R5, R0, c[0x0][0x434], R5 ;  /* 0x00010d0000057a24 */ /* 0x000fe400078e0205 */
[----:B--2---:R-:W-:-:S04]  /*b1e0*/  IMAD.WIDE.U32 R2, R6, c[0x0][0x448], R2 ;  /* 0x0001120006027a25 */ /* 0x004fc800078e0002 */
[----:B------:R-:W-:-:S04]  /*b1f0*/  IMAD R3, R6, c[0x0][0x44c], R3 ;  /* 0x0001130006037a24 */ /* 0x000fc800078e0203 */
        /* <DEDUP_REMOVED lines=10> */
[----:B------:R1:W2:Y:S02]  /*b2a0*/  SHFL.IDX PT, R4, R5, RZ, 0x1c1f ;  /* 0x001c1fff05047589 */ /* 0x0002a400000e0000 */
.L_x_192:
[----:B------:R-:W-:Y:S05]  /*b2b0*/  BRA.DIV ~URZ, `(.L_x_110) ;  /* 0x00004b527f007947 */ /* 0x000fea000b800000 */
[----:B------:R3:W4:Y:S02]  /*b2c0*/  SHFL.IDX PT, R0, R12, RZ, 0x1c1f ;  /* 0x001c1fff0c007589 */ /* 0x00072400000e0000 */
.L_x_193:
[----:B------:R-:W-:Y:S01]  /*b2d0*/  BSSY B0, `(.L_x_111) ;  /* 0x0000032000007945 */ /* 0x000fe20003800000 */
[----:B------:R-:W-:Y:S05]  /*b2e0*/  @P1 BRA `(.L_x_112) ;  /* 0x0000030000001947 */ /* 0x000fea0003800000 */
[----:B------:R-:W5:Y:S04]  /*b2f0*/  LDL R6, [R1+0x38] ;  /* 0x0000380001067983 */ /* 0x000f680000100800 */
[----:B---3--:R-:W3:Y:S04]  /*b300*/  LDL R8, [R1+0x2c] ;  /* 0x00002c0001087983 */ /* 0x008ee80000100800 */
[----:B----4-:R-:W4:Y:S04]  /*b310*/  LDL R21, [R1+0x28] ;  /* 0x0000280001157983 */ /* 0x010f280000100800 */
[----:B--2---:R-:W2:Y:S04]  /*b320*/  LDL R19, [R1+0x24] ;  /* 0x0000240001137983 */ /* 0x004ea80000100800 */
[----:B------:R-:W2:Y:S04]  /*b330*/  LDL R9, [R1+0x74] ;  /* 0x0000740001097983 */ /* 0x000ea80000100800 */
        /* <DEDUP_REMOVED lines=9> */
[----:B------:R-:W2:Y:S01]  /*b3d0*/  LDL R11, [R1+0x5c] ;  /* 0x00005c00010b7983 */ /* 0x000ea20000100800 */
[----:B-----5:R-:W-:-:S02]  /*b3e0*/  ISETP.GE.AND P3, PT, R6, c[0x0][0x3c8], PT ;  /* 0x0000f20006007a0c */ /* 0x020fc40003f66270 */
[----:B---3--:R-:W-:Y:S02]  /*b3f0*/  ISETP.GE.AND P1, PT, R8, c[0x0][0x3c8], PT ;  /* 0x0000f20008007a0c */ /* 0x008fe40003f26270 */
[----:B----4-:R-:W-:-:S09]  /*b400*/  ISETP.GE.AND P6, PT, R21, c[0x0][0x3c8], PT ;  /* 0x0000f20015007a0c */ /* 0x010fd20003fc6270 */
[----:B------:R-:W-:Y:S02]  /*b410*/  @!P3 IMAD.MOV.U32 R2, RZ, RZ, R0 ;  /* 0x000000ffff02b224 */ /* 0x000fe400078e0000 */
[----:B------:R-:W-:-:S04]  /*b420*/  @!P3 IMAD.MOV.U32 R3, RZ, RZ, R4 ;  /* 0x000000ffff03b224 */ /* 0x000fc800078e0004 */
[----:B------:R-:W-:Y:S01]  /*b430*/  @!P3 IMAD.WIDE R6, R6, 0x4, R2 ;  /* 0x000000040606b825 */ /* 0x000fe200078e0202 */
[----:B------:R-:W-:-:S04]  /*b440*/  @!P1 LEA R2, P2, R8, R0, 0x2 ;  /* 0x0000000008029211 */ /* 0x000fc800078410ff */
[----:B------:R3:W-:Y:S01]  /*b450*/  @!P3 ST.E.64 [R6.64], R64 ;  /* 0x000000400600b985 */ /* 0x0007e2000c101b06 */
[----:B--2---:R-:W-:Y:S02]  /*b460*/  ISETP.GE.AND P3, PT, R19, c[0x0][0x3c8], PT ;  /* 0x0000f20013007a0c */ /* 0x004fe40003f66270 */
[----:B------:R-:W-:Y:S02]  /*b470*/  @!P1 LEA.HI.X R3, R8, R4, R9, 0x2, P2 ;  /* 0x0000000408039211 */ /* 0x000fe400010f1409 */
[----:B------:R-:W-:-:S03]  /*b480*/  @!P6 LEA R8, P2, R21, R0, 0x2 ;  /* 0x000000001508e211 */ /* 0x000fc600078410ff */
[----:B------:R2:W-:Y:S01]  /*b490*/  @!P1 ST.E.64 [R2.64], R66 ;  /* 0x0000004202009985 */ /* 0x0005e2000c101b06 */
[----:B------:R-:W-:Y:S02]  /*b4a0*/  ISETP.GE.AND P1, PT, R17, c[0x0][0x3c8], PT ;  /* 0x0000f20011007a0c */ /* 0x000fe40003f26270 */
[----:B------:R-:W-:-:S05]  /*b4b0*/  @!P6 LEA.HI.X R9, R21, R4, R22, 0x2, P2 ;  /* 0x000000041509e211 */ /* 0x000fca00010f1416 */
[----:B------:R4:W-:Y:S01]  /*b4c0*/  @!P6 ST.E.64 [R8.64], R68 ;  /* 0x000000440800e985 */ /* 0x0009e2000c101b06 */
[----:B------:R-:W-:Y:S02]  /*b4d0*/  ISETP.GE.AND P6, PT, R15, c[0x0][0x3c8], PT ;  /* 0x0000f2000f007a0c */ /* 0x000fe40003fc6270 */
[----:B---3--:R-:W-:-:S04]  /*b4e0*/  @!P3 LEA R6, P2, R19, R0, 0x2 ;  /* 0x000000001306b211 */ /* 0x008fc800078410ff */
[----:B------:R-:W-:Y:S02]  /*b4f0*/  @!P3 LEA.HI.X R7, R19, R4, R20, 0x2, P2 ;  /* 0x000000041307b211 */ /* 0x000fe400010f1414 */
[----:B--2---:R-:W-:-:S03]  /*b500*/  @!P1 LEA R2, P2, R17, R0, 0x2 ;  /* 0x0000000011029211 */ /* 0x004fc600078410ff */
[----:B------:R2:W-:Y:S01]  /*b510*/  @!P3 ST.E.64 [R6.64], R70 ;  /* 0x000000460600b985 */ /* 0x0005e2000c101b06 */
[----:B------:R-:W-:Y:S02]  /*b520*/  ISETP.GE.AND P3, PT, R13, c[0x0][0x3c8], PT ;  /* 0x0000f2000d007a0c */ /* 0x000fe40003f66270 */
[----:B------:R-:W-:Y:S02]  /*b530*/  @!P1 LEA.HI.X R3, R17, R4, R18, 0x2, P2 ;  /* 0x0000000411039211 */ /* 0x000fe400010f1412 */
[----:B------:R-:W-:-:S03]  /*b540*/  ISETP.GE.AND P2, PT, R10, c[0x0][0x3c8], PT ;  /* 0x0000f2000a007a0c */ /* 0x000fc60003f46270 */
[----:B------:R3:W-:Y:S01]  /*b550*/  @!P1 ST.E.64 [R2.64], R60 ;  /* 0x0000003c02009985 */ /* 0x0007e2000c101b06 */
[----:B----4-:R-:W-:-:S04]  /*b560*/  @!P6 LEA R8, P1, R15, R0, 0x2 ;  /* 0x000000000f08e211 */ /* 0x010fc800078210ff */
[----:B------:R-:W-:Y:S02]  /*b570*/  @!P6 LEA.HI.X R9, R15, R4, R16, 0x2, P1 ;  /* 0x000000040f09e211 */ /* 0x000fe400008f1410 */
[----:B--2---:R-:W-:-:S04]  /*b580*/  @!P3 LEA R6, P1, R13, R0, 0x2 ;  /* 0x000000000d06b211 */ /* 0x004fc800078210ff */
[----:B------:R-:W-:Y:S02]  /*b590*/  @!P3 LEA.HI.X R7, R13, R4, R14, 0x2, P1 ;  /* 0x000000040d07b211 */ /* 0x000fe400008f140e */
[C---:B---3--:R-:W-:Y:S01]  /*b5a0*/  @!P2 LEA R2, P1, R10.reuse, R0, 0x2 ;  /* 0x000000000a02a211 */ /* 0x048fe200078210ff */
[----:B------:R2:W-:Y:S03]  /*b5b0*/  @!P6 ST.E.64 [R8.64], R74 ;  /* 0x0000004a0800e985 */ /* 0x0005e6000c101b06 */
[----:B------:R-:W-:Y:S01]  /*b5c0*/  @!P2 LEA.HI.X R3, R10, R4, R11, 0x2, P1 ;  /* 0x000000040a03a211 */ /* 0x000fe200008f140b */
[----:B------:R2:W-:Y:S04]  /*b5d0*/  @!P3 ST.E.64 [R6.64], R72 ;  /* 0x000000480600b985 */ /* 0x0005e8000c101b06 */
[----:B------:R2:W-:Y:S04]  /*b5e0*/  @!P2 ST.E.64 [R2.64], R58 ;  /* 0x0000003a0200a985 */ /* 0x0005e8000c101b06 */
.L_x_112:
[----:B------:R-:W-:Y:S05]  /*b5f0*/  BSYNC B0 ;  /* 0x0000000000007941 */ /* 0x000fea0003800000 */
.L_x_111:
[----:B------:R-:W-:Y:S05]  /*b600*/  BRA.DIV ~URZ, `(.L_x_113) ;  /* 0x000048727f007947 */ /* 0x000fea000b800000 */
[----:B--2---:R2:W1:Y:S04]  /*b610*/  SHFL.IDX PT, R4, R5, 0x1, 0x1c1f ;  /* 0x003c1f0005047f89 */ /* 0x00446800000e0000 */
[----:B----4-:R2:W4:Y:S02]  /*b620*/  SHFL.IDX PT, R0, R12, 0x1, 0x1c1f ;  /* 0x003c1f000c007f89 */ /* 0x01052400000e0000 */
.L_x_194:
[----:B------:R-:W-:Y:S01]  /*b630*/  BSSY B0, `(.L_x_114) ;  /* 0x0000032000007945 */ /* 0x000fe20003800000 */
[----:B------:R-:W-:Y:S05]  /*b640*/  @P0 BRA `(.L_x_115) ;  /* 0x0000030000000947 */ /* 0x000fea0003800000 */
[----:B------:R-:W5:Y:S04]  /*b650*/  LDL R23, [R1+0x38] ;  /* 0x0000380001177983 */ /* 0x000f680000100800 */
[----:B--2---:R-:W2:Y:S04]  /*b660*/  LDL R21, [R1+0x2c] ;  /* 0x00002c0001157983 */ /* 0x004ea80000100800 */
[----:B---3--:R-:W3:Y:S04]  /*b670*/  LDL R19, [R1+0x28] ;  /* 0x0000280001137983 */ /* 0x008ee80000100800 */
[----:B----4-:R-:W4:Y:S04]  /*b680*/  LDL R10, [R1+0x24] ;  /* 0x00002400010a7983 */ /* 0x010f280000100800 */
[----:B------:R-:W4:Y:S04]  /*b690*/  LDL R22, [R1+0x74] ;  /* 0x0000740001167983 */ /* 0x000f280000100800 */
        /* <DEDUP_REMOVED lines=9> */
[----:B------:R-:W4:Y:S01]  /*b730*/  LDL R14, [R1+0x5c] ;  /* 0x00005c00010e7983 */ /* 0x000f220000100800 */
[----:B-----5:R-:W-:-:S02]  /*b740*/  ISETP.GE.AND P2, PT, R23, c[0x0][0x3c8], PT ;  /* 0x0000f20017007a0c */ /* 0x020fc40003f46270 */
[----:B--2---:R-:W-:Y:S02]  /*b750*/  ISETP.GE.AND P6, PT, R21, c[0x0][0x3c8], PT ;  /* 0x0000f20015007a0c */ /* 0x004fe40003fc6270 */
[----:B---3--:R-:W-:-:S09]  /*b760*/  ISETP.GE.AND P1, PT, R19, c[0x0][0x3c8], PT ;  /* 0x0000f20013007a0c */ /* 0x008fd20003f26270 */
[----:B------:R-:W-:Y:S02]  /*b770*/  @!P2 IMAD.MOV.U32 R6, RZ, RZ, R0 ;  /* 0x000000ffff06a224 */ /* 0x000fe400078e0000 */
[----:B-1----:R-:W-:Y:S01]  /*b780*/  @!P2 IMAD.MOV.U32 R7, RZ, RZ, R4 ;  /* 0x000000ffff07a224 */ /* 0x002fe200078e0004 */
[----:B----4-:R-:W-:Y:S02]  /*b790*/  ISETP.GE.AND P0, PT, R10, c[0x0][0x3c8], PT ;  /* 0x0000f2000a007a0c */ /* 0x010fe40003f06270 */
[----:B------:R-:W-:Y:S01]  /*b7a0*/  @!P6 LEA R2, P3, R21, R0, 0x2 ;  /* 0x000000001502e211 */ /* 0x000fe200078610ff */
[----:B------:R-:W-:-:S03]  /*b7b0*/  @!P2 IMAD.WIDE R6, R23, 0x4, R6 ;  /* 0x000000041706a825 */ /* 0x000fc600078e0206 */
[----:B------:R-:W-:Y:S02]  /*b7c0*/  @!P6 LEA.HI.X R3, R21, R4, R22, 0x2, P3 ;  /* 0x000000041503e211 */ /* 0x000fe400018f1416 */
[----:B------:R1:W-:Y:S01]  /*b7d0*/  @!P2 ST.E.64 [R6.64], R78 ;  /* 0x0000004e0600a985 */ /* 0x0003e2000c101b06 */
[----:B------:R-:W-:-:S03]  /*b7e0*/  ISETP.GE.AND P3, PT, R8, c[0x0][0x3c8], PT ;  /* 0x0000f20008007a0c */ /* 0x000fc60003f66270 */
[----:B------:R2:W-:Y:S01]  /*b7f0*/  @!P6 ST.E.64 [R2.64], R80 ;  /* 0x000000500200e985 */ /* 0x0005e2000c101b06 */
[----:B-1----:R-:W-:-:S04]  /*b800*/  @!P1 LEA R6, P2, R19, R0, 0x2 ;  /* 0x0000000013069211 */ /* 0x002fc800078410ff */
[----:B------:R-:W-:Y:S02]  /*b810*/  @!P1 LEA.HI.X R7, R19, R4, R20, 0x2, P2 ;  /* 0x0000000413079211 */ /* 0x000fe400010f1414 */
[C---:B--2---:R-:W-:Y:S02]  /*b820*/  @!P0 LEA R2, P6, R10.reuse, R0, 0x2 ;  /* 0x000000000a028211 */ /* 0x044fe400078c10ff */
[----:B------:R-:W-:Y:S01]  /*b830*/  ISETP.GE.AND P2, PT, R17, c[0x0][0x3c8], PT ;  /* 0x0000f20011007a0c */ /* 0x000fe20003f46270 */
[----:B------:R1:W-:Y:S01]  /*b840*/  @!P1 ST.E.64 [R6.64], R82 ;  /* 0x0000005206009985 */ /* 0x0003e2000c101b06 */
[----:B------:R-:W-:Y:S02]  /*b850*/  @!P0 LEA.HI.X R3, R10, R4, R11, 0x2, P6 ;  /* 0x000000040a038211 */ /* 0x000fe400030f140b */
[----:B------:R-:W-:Y:S02]  /*b860*/  ISETP.GE.AND P1, PT, R15, c[0x0][0x3c8], PT ;  /* 0x0000f2000f007a0c */ /* 0x000fe40003f26270 */
[----:B------:R-:W-:Y:S01]  /*b870*/  @!P3 LEA R10, P6, R8, R0, 0x2 ;  /* 0x00000000080ab211 */ /* 0x000fe200078c10ff */
[----:B------:R2:W-:Y:S01]  /*b880*/  @!P0 ST.E.64 [R2.64], R84 ;  /* 0x0000005402008985 */ /* 0x0005e2000c101b06 */
[----:B------:R-:W-:-:S02]  /*b890*/  ISETP.GE.AND P0, PT, R13, c[0x0][0x3c8], PT ;  /* 0x0000f2000d007a0c */ /* 0x000fc40003f06270 */
[----:B------:R-:W-:-:S03]  /*b8a0*/  @!P3 LEA.HI.X R11, R8, R4, R9, 0x2, P6 ;  /* 0x00000004080bb211 */ /* 0x000fc600030f1409 */
[----:B------:R-:W-:-:S04]  /*b8b0*/  @!P2 LEA R8, P6, R17, R0, 0x2 ;  /* 0x000000001108a211 */ /* 0x000fc800078c10ff */
[----:B------:R-:W-:Y:S01]  /*b8c0*/  @!P2 LEA.HI.X R9, R17, R4, R18, 0x2, P6 ;  /* 0x000000041109a211 */ /* 0x000fe200030f1412 */
[----:B------:R3:W-:Y:S01]  /*b8d0*/  @!P3 ST.E.64 [R10.64], R96 ;  /* 0x000000600a00b985 */ /* 0x0007e2000c101b06 */
[----:B-1----:R-:W-:-:S04]  /*b8e0*/  @!P1 LEA R6, P6, R15, R0, 0x2 ;  /* 0x000000000f069211 */ /* 0x002fc800078c10ff */
[----:B------:R-:W-:Y:S02]  /*b8f0*/  @!P1 LEA.HI.X R7, R15, R4, R16, 0x2, P6 ;  /* 0x000000040f079211 */ /* 0x000fe400030f1410 */
[C---:B--2---:R-:W-:Y:S01]  /*b900*/  @!P0 LEA R2, P6, R13.reuse, R0, 0x2 ;  /* 0x000000000d028211 */ /* 0x044fe200078c10ff */
[----:B------:R3:W-:Y:S03]  /*b910*/  @!P2 ST.E.64 [R8.64], R86 ;  /* 0x000000560800a985 */ /* 0x0007e6000c101b06 */
[----:B------:R-:W-:Y:S01]  /*b920*/  @!P0 LEA.HI.X R3, R13, R4, R14, 0x2, P6 ;  /* 0x000000040d038211 */ /* 0x000fe200030f140e */
[----:B------:R3:W-:Y:S04]  /*b930*/  @!P1 ST.E.64 [R6.64], R76 ;  /* 0x0000004c06009985 */ /* 0x0007e8000c101b06 */
[----:B------:R3:W-:Y:S04]  /*b940*/  @!P0 ST.E.64 [R2.64], R62 ;  /* 0x0000003e02008985 */ /* 0x0007e8000c101b06 */
.L_x_115:
[----:B------:R-:W-:Y:S05]  /*b950*/  BSYNC B0 ;  /* 0x0000000000007941 */ /* 0x000fea0003800000 */
.L_x_114:
[----:B------:R-:W-:Y:S05]  /*b960*/  BRA.DIV ~URZ, `(.L_x_116) ;  /* 0x000045e27f007947 */ /* 0x000fea000b800000 */
[----:B-1----:R1:W2:Y:S02]  /*b970*/  SHFL.IDX PT, R4, R5, 0x2, 0x1c1f ;  /* 0x005c1f0005047f89 */ /* 0x0022a400000e0000 */
.L_x_195:
[----:B------:R-:W-:Y:S05]  /*b980*/  BRA.DIV ~URZ, `(.L_x_117) ;  /* 0x000046327f007947 */ /* 0x000fea000b800000 */
[----:B----4-:R4:W1:Y:S02]  /*b990*/  SHFL.IDX PT, R0, R12, 0x2, 0x1c1f ;  /* 0x005c1f000c007f89 */ /* 0x01086400000e0000 */
.L_x_196:
[----:B------:R-:W-:Y:S01]  /*b9a0*/  BSSY B0, `(.L_x_118) ;  /* 0x0000032000007945 */ /* 0x000fe20003800000 */
[----:B------:R-:W-:Y:S05]  /*b9b0*/  @P4 BRA `(.L_x_119) ;  /* 0x0000030000004947 */ /* 0x000fea0003800000 */
[----:B---3--:R-:W3:Y:S04]  /*b9c0*/  LDL R8, [R1+0x38] ;  /* 0x0000380001087983 */ /* 0x008ee80000100800 */
[----:B------:R-:W5:Y:S04]  /*b9d0*/  LDL R23, [R1+0x2c] ;  /* 0x00002c0001177983 */ /* 0x000f680000100800 */
        /* <DEDUP_REMOVED lines=13> */
[----:B---3--:R-:W-:-:S02]  /*bab0*/  ISETP.GE.AND P3, PT, R8, c[0x0][0x3c8], PT ;  /* 0x0000f20008007a0c */ /* 0x008fc40003f66270 */
[----:B-----5:R-:W-:Y:S02]  /*bac0*/  ISETP.GE.AND P1, PT, R23, c[0x0][0x3c8], PT ;  /* 0x0000f20017007a0c */ /* 0x020fe40003f26270 */
[----:B----4-:R-:W-:Y:S02]  /*bad0*/  ISETP.GE.AND P0, PT, R21, c[0x0][0x3c8], PT ;  /* 0x0000f20015007a0c */ /* 0x010fe40003f06270 */
[----:B--2---:R-:W-:-:S07]  /*bae0*/  ISETP.GE.AND P4, PT, R10, c[0x0][0x3c8], PT ;  /* 0x0000f2000a007a0c */ /* 0x004fce0003f86270 */
[----:B-1----:R-:W-:Y:S02]  /*baf0*/  @!P3 IMAD.MOV.U32 R6, RZ, RZ, R0 ;  /* 0x000000ffff06b224 */ /* 0x002fe400078e0000 */
[----:B------:R-:W-:Y:S01]  /*bb00*/  @!P3 IMAD.MOV.U32 R7, RZ, RZ, R4 ;  /* 0x000000ffff07b224 */ /* 0x000fe200078e0004 */
[----:B------:R-:W-:-:S03]  /*bb10*/  @!P1 LEA R2, P6, R23, R0, 0x2 ;  /* 0x0000000017029211 */ /* 0x000fc600078c10ff */
[----:B------:R-:W-:Y:S01]  /*bb20*/  @!P3 IMAD.WIDE R8, R8, 0x4, R6 ;  /* 0x000000040808b825 */ /* 0x000fe200078e0206 */
[----:B------:R-:W-:Y:S02]  /*bb30*/  @!P0 LEA R6, P2, R21, R0, 0x2 ;  /* 0x0000000015068211 */ /* 0x000fe400078410ff */
[-C--:B------:R-:W-:Y:S02]  /*bb40*/  @!P1 LEA.HI.X R3, R23, R4.reuse, R24, 0x2, P6 ;  /* 0x0000000417039211 */ /* 0x080fe400030f1418 */
[----:B------:R-:W-:Y:S01]  /*bb50*/  @!P3 ST.E.64 [R8.64], R42 ;  /* 0x0000002a0800b985 */ /* 0x000fe2000c101b06 */
[----:B------:R-:W-:Y:S02]  /*bb60*/  ISETP.GE.AND P3, PT, R19, c[0x0][0x3c8], PT ;  /* 0x0000f20013007a0c */ /* 0x000fe40003f66270 */
[----:B------:R-:W-:Y:S02]  /*bb70*/  @!P0 LEA.HI.X R7, R21, R4, R22, 0x2, P2 ;  /* 0x0000000415078211 */ /* 0x000fe400010f1416 */
[----:B------:R-:W-:Y:S01]  /*bb80*/  ISETP.GE.AND P2, PT, R17, c[0x0][0x3c8], PT ;  /* 0x0000f20011007a0c */ /* 0x000fe20003f46270 */
[----:B------:R1:W-:Y:S01]  /*bb90*/  @!P1 ST.E.64 [R2.64], R32 ;  /* 0x0000002002009985 */ /* 0x0003e2000c101b06 */
[----:B------:R-:W-:-:S03]  /*bba0*/  ISETP.GE.AND P1, PT, R15, c[0x0][0x3c8], PT ;  /* 0x0000f2000f007a0c */ /* 0x000fc60003f26270 */
[----:B------:R2:W-:Y:S01]  /*bbb0*/  @!P0 ST.E.64 [R6.64], R34 ;  /* 0x0000002206008985 */ /* 0x0005e2000c101b06 */
[----:B------:R-:W-:Y:S02]  /*bbc0*/  ISETP.GE.AND P0, PT, R13, c[0x0][0x3c8], PT ;  /* 0x0000f2000d007a0c */ /* 0x000fe40003f06270 */
[----:B-1----:R-:W-:-:S04]  /*bbd0*/  @!P4 LEA R2, P6, R10, R0, 0x2 ;  /* 0x000000000a02c211 */ /* 0x002fc800078c10ff */
[----:B------:R-:W-:Y:S02]  /*bbe0*/  @!P4 LEA.HI.X R3, R10, R4, R11, 0x2, P6 ;  /* 0x000000040a03c211 */ /* 0x000fe400030f140b */
[----:B------:R-:W-:-:S03]  /*bbf0*/  @!P3 LEA R10, P6, R19, R0, 0x2 ;  /* 0x00000000130ab211 */ /* 0x000fc600078c10ff */
[----:B------:R1:W-:Y:S01]  /*bc00*/  @!P4 ST.E.64 [R2.64], R36 ;  /* 0x000000240200c985 */ /* 0x0003e2000c101b06 */
[----:B------:R-:W-:Y:S02]  /*bc10*/  @!P2 LEA R8, P4, R17, R0, 0x2 ;  /* 0x000000001108a211 */ /* 0x000fe400078810ff */
[----:B------:R-:W-:Y:S02]  /*bc20*/  @!P3 LEA.HI.X R11, R19, R4, R20, 0x2, P6 ;  /* 0x00000004130bb211 */ /* 0x000fe400030f1414 */
[----:B--2---:R-:W-:Y:S02]  /*bc30*/  @!P1 LEA R6, P6, R15, R0, 0x2 ;  /* 0x000000000f069211 */ /* 0x004fe400078c10ff */
[-C--:B------:R-:W-:Y:S02]  /*bc40*/  @!P2 LEA.HI.X R9, R17, R4.reuse, R18, 0x2, P4 ;  /* 0x000000041109a211 */ /* 0x080fe400020f1412 */
[----:B------:R-:W-:Y:S01]  /*bc50*/  @!P1 LEA.HI.X R7, R15, R4, R16, 0x2, P6 ;  /* 0x000000040f079211 */ /* 0x000fe200030f1410 */
[----:B------:R2:W-:Y:S04]  /*bc60*/  @!P3 ST.E.64 [R10.64], R52 ;  /* 0x000000340a00b985 */ /* 0x0005e8000c101b06 */
[----:B------:R2:W-:Y:S04]  /*bc70*/  @!P2 ST.E.64 [R8.64], R48 ;  /* 0x000000300800a985 */ /* 0x0005e8000c101b06 */
[----:B------:R2:W-:Y:S01]  /*bc80*/  @!P1 ST.E.64 [R6.64], R38 ;  /* 0x0000002606009985 */ /* 0x0005e2000c101b06 */
[----:B-1----:R-:W-:-:S04]  /*bc90*/  @!P0 LEA R2, P4, R13, R0, 0x2 ;  /* 0x000000000d028211 */ /* 0x002fc800078810ff */
[----:B------:R-:W-:-:S05]  /*bca0*/  @!P0 LEA.HI.X R3, R13, R4, R14, 0x2, P4 ;  /* 0x000000040d038211 */ /* 0x000fca00020f140e */
[----:B------:R2:W-:Y:S04]  /*bcb0*/  @!P0 ST.E.64 [R2.64], R26 ;  /* 0x0000001a02008985 */ /* 0x0005e8000c101b06 */
.L_x_119:
[----:B------:R-:W-:Y:S05]  /*bcc0*/  BSYNC B0 ;  /* 0x0000000000007941 */ /* 0x000fea0003800000 */
.L_x_118:
[----:B------:R-:W-:Y:S05]  /*bcd0*/  BRA.DIV ~URZ, `(.L_x_120) ;  /* 0x000043527f007947 */ /* 0x000fea000b800000 */
[----:B--2---:R2:W3:Y:S04]  /*bce0*/  SHFL.IDX PT, R4, R5, 0x3, 0x1c1f ;  /* 0x007c1f0005047f89 */ /* 0x0044e800000e0000 */
[----:B-1----:R2:W1:Y:S02]  /*bcf0*/  SHFL.IDX PT, R0, R12, 0x3, 0x1c1f ;  /* 0x007c1f000c007f89 */ /* 0x00246400000e0000 */
.L_x_197:
[----:B------:R-:W-:Y:S05]  /*bd00*/  @P5 BRA `(.L_x_108) ;  /* 0x00000f6000005947 */ /* 0x000fea0003800000 */
[----:B---3--:R-:W3:Y:S04]  /*bd10*/  LDL R6, [R1+0x38] ;  /* 0x0000380001067983 */ /* 0x008ee80000100800 */
[----:B------:R-:W5:Y:S04]  /*bd20*/  LDL R10, [R1+0x2c] ;  /* 0x00002c00010a7983 */ /* 0x000f680000100800 */
[----:B--2---:R-:W2:Y:S04]  /*bd30*/  LDL R8, [R1+0x28] ;  /* 0x0000280001087983 */ /* 0x004ea80000100800 */
        /* <DEDUP_REMOVED lines=11> */
[----:B---3--:R-:W-:-:S02]  /*bdf0*/  ISETP.GE.AND P0, PT, R6, c[0x0][0x3c8], PT ;  /* 0x0000f20006007a0c */ /* 0x008fc40003f06270 */
[----:B-----5:R-:W-:Y:S02]  /*be00*/  ISETP.GE.AND P4, PT, R10, c[0x0][0x3c8], PT ;  /* 0x0000f2000a007a0c */ /* 0x020fe40003f86270 */
[----:B--2---:R-:W-:-:S09]  /*be10*/  ISETP.GE.AND P5, PT, R8, c[0x0][0x3c8], PT ;  /* 0x0000f20008007a0c */ /* 0x004fd20003fa6270 */
[----:B-1----:R-:W-:Y:S02]  /*be20*/  @!P0 IMAD.MOV.U32 R2, RZ, RZ, R0 ;  /* 0x000000ffff028224 */ /* 0x002fe400078e0000 */
[----:B------:R-:W-:-:S04]  /*be30*/  @!P0 IMAD.MOV.U32 R3, RZ, RZ, R4 ;  /* 0x000000ffff038224 */ /* 0x000fc800078e0004 */
[----:B------:R-:W-:Y:S01]  /*be40*/  @!P0 IMAD.WIDE R2, R6, 0x4, R2 ;  /* 0x0000000406028825 */ /* 0x000fe200078e0202 */
[----:B----4-:R-:W-:-:S04]  /*be50*/  ISETP.GE.AND P3, PT, R18, c[0x0][0x3c8], PT ;  /* 0x0000f20012007a0c */ /* 0x010fc80003f66270 */
[----:B------:R1:W-:Y:S01]  /*be60*/  @!P0 ST.E.64 [R2.64], R30 ;  /* 0x0000001e02008985 */ /* 0x0003e2000c101b06 */
[----:B------:R-:W-:Y:S02]  /*be70*/  @!P4 LEA R6, P0, R10, R0, 0x2 ;  /* 0x000000000a06c211 */ /* 0x000fe400078010ff */
[----:B------:R-:W-:Y:S02]  /*be80*/  ISETP.GE.AND P2, PT, R16, c[0x0][0x3c8], PT ;  /* 0x0000f20010007a0c */ /* 0x000fe40003f46270 */
[----:B------:R-:W-:Y:S02]  /*be90*/  ISETP.GE.AND P1, PT, R14, c[0x0][0x3c8], PT ;  /* 0x0000f2000e007a0c */ /* 0x000fe40003f26270 */
[----:B------:R-:W-:Y:S02]  /*bea0*/  @!P4 LEA.HI.X R7, R10, R4, R11, 0x2, P0 ;  /* 0x000000040a07c211 */ /* 0x000fe400000f140b */
[----:B------:R-:W-:-:S03]  /*beb0*/  ISETP.GE.AND P0, PT, R12, c[0x0][0x3c8], PT ;  /* 0x0000f2000c007a0c */ /* 0x000fc60003f06270 */
[----:B------:R2:W-:Y:S01]  /*bec0*/  @!P4 ST.E.64 [R6.64], R44 ;  /* 0x0000002c0600c985 */ /* 0x0005e2000c101b06 */
[----:B------:R-:W-:-:S04]  /*bed0*/  @!P3 LEA R10, P4, R18, R0, 0x2 ;  /* 0x00000000120ab211 */ /* 0x000fc800078810ff */
[----:B------:R-:W-:Y:S02]  /*bee0*/  @!P3 LEA.HI.X R11, R18, R4, R19, 0x2, P4 ;  /* 0x00000004120bb211 */ /* 0x000fe400020f1413 */
[----:B-1----:R-:W-:-:S04]  /*bef0*/  @!P5 LEA R2, P6, R8, R0, 0x2 ;  /* 0x000000000802d211 */ /* 0x002fc800078c10ff */
[----:B------:R-:W-:Y:S02]  /*bf00*/  @!P5 LEA.HI.X R3, R8, R4, R9, 0x2, P6 ;  /* 0x000000040803d211 */ /* 0x000fe400030f1409 */
[----:B------:R-:W-:-:S03]  /*bf10*/  @!P2 LEA R8, P6, R16, R0, 0x2 ;  /* 0x000000001008a211 */ /* 0x000fc600078c10ff */
[----:B------:R1:W-:Y:S01]  /*bf20*/  @!P5 ST.E.64 [R2.64], R46 ;  /* 0x0000002e0200d985 */ /* 0x0003e2000c101b06 */
        /* <DEDUP_REMOVED lines=8> */
[----:B------:R2:W-:Y:S01]  /*bfb0*/  @!P0 ST.E.64 [R2.64], R40 ;  /* 0x0000002802008985 */ /* 0x0005e2000c101b06 */
[----:B------:R-:W-:-:S13]  /*bfc0*/  ISETP.GE.AND P0, PT, R5, c[0x0][0x3c8], PT ;  /* 0x0000f20005007a0c */ /* 0x000fda0003f06270 */
[----:B------:R-:W-:Y:S05]  /*bfd0*/  @P0 BRA `(.L_x_108) ;  /* 0x00000c9000000947 */ /* 0x000fea0003800000 */
[----:B------:R-:W3:Y:S01]  /*bfe0*/  LDL R12, [R1+0x5c] ;  /* 0x00005c00010c7983 */ /* 0x000ee20000100800 */
[----:B--2---:R-:W-:-:S04]  /*bff0*/  LEA R2, P0, R5, R0, 0x2 ;  /* 0x0000000005027211 */ /* 0x004fc800078010ff */
[----:B---3--:R-:W-:-:S05]  /*c000*/  LEA.HI.X R3, R5, R4, R12, 0x2, P0 ;  /* 0x0000000405037211 */ /* 0x008fca00000f140c */
[----:B------:R1:W-:Y:S01]  /*c010*/  ST.E.64 [R2.64], R28 ;  /* 0x0000001c02007985 */ /* 0x0003e2000c101b06 */
[----:B------:R-:W-:Y:S05]  /*c020*/  BRA `(.L_x_108) ;  /* 0x00000c4000007947 */ /* 0x000fea0003800000 */
.L_x_93:
[----:B------:R-:W2:Y:S04]  /*c030*/  LDL.LU R4, [R1+0x30] ;  /* 0x0000300001047983 */ /* 0x000ea80000300800 */
[----:B------:R-:W3:Y:S01]  /*c040*/  LDL.LU R6, [R1+0x34] ;  /* 0x0000340001067983 */ /* 0x000ee20000300800 */
[----:B------:R-:W-:Y:S02]  /*c050*/  ISETP.NE.U32.AND P1, PT, RZ, c[0x0][0x508], PT ;  /* 0x00014200ff007a0c */ /* 0x000fe40003f25070 */
[----:B------:R-:W-:Y:S01]  /*c060*/  ISETP.NE.U32.AND P3, PT, RZ, c[0x0][0x500], PT ;  /* 0x00014000ff007a0c */ /* 0x000fe20003f65070 */
[----:B------:R-:W4:Y:S01]  /*c070*/  LDL.LU R0, [R1+0x3c] ;  /* 0x00003c0001007983 */ /* 0x000f220000300800 */
[----:B------:R-:W-:Y:S01]  /*c080*/  ISETP.NE.AND.EX P1, PT, RZ, c[0x0][0x50c], PT, P1 ;  /* 0x00014300ff007a0c */ /* 0x000fe20003f25310 */
[----:B------:R-:W-:Y:S01]  /*c090*/  IMAD.MOV.U32 R8, RZ, RZ, RZ ;  /* 0x000000ffff087224 */ /* 0x000fe200078e00ff */
[----:B------:R-:W-:Y:S01]  /*c0a0*/  ISETP.NE.AND.EX P3, PT, RZ, c[0x0][0x504], PT, P3 ;  /* 0x00014100ff007a0c */ /* 0x000fe20003f65330 */
[----:B------:R-:W-:Y:S01]  /*c0b0*/  IMAD.MOV.U32 R20, RZ, RZ, c[0x0][0x388] ;  /* 0x0000e200ff147624 */ /* 0x000fe200078e00ff */
[----:B--2---:R-:W-:-:S09]  /*c0c0*/  IADD3 R2, P2, R4, c[0x0][0x500], RZ ;  /* 0x0001400004027a10 */ /* 0x004fd20007f5e0ff */
[----:B------:R-:W-:Y:S02]  /*c0d0*/  @P1 IADD3 R4, P0, R4, c[0x0][0x508], RZ ;  /* 0x0001420004041a10 */ /* 0x000fe40007f1e0ff */
[C---:B---3--:R-:W-:Y:S02]  /*c0e0*/  IADD3.X R3, R6.reuse, c[0x0][0x504], RZ, P2, !PT ;  /* 0x0001410006037a10 */ /* 0x048fe400017fe4ff */
[----:B------:R-:W-:-:S03]  /*c0f0*/  @P1 IADD3.X R5, R6, c[0x0][0x50c], RZ, P0, !PT ;  /* 0x0001430006051a10 */ /* 0x000fc600007fe4ff */
[----:B------:R1:W5:Y:S04]  /*c100*/  @P3 LDG.E R8, [R2.64] ;  /* 0x0000000602083981 */ /* 0x000368000c1e1900 */
[----:B------:R1:W5:Y:S01]  /*c110*/  @P1 LDG.E R20, [R4.64] ;  /* 0x0000000604141981 */ /* 0x000362000c1e1900 */
[----:B----4-:R-:W-:-:S04]  /*c120*/  ISETP.NE.AND P0, PT, R0, RZ, PT ;  /* 0x000000ff0000720c */ /* 0x010fc80003f05270 */
[----:B------:R-:W-:Y:S01]  /*c130*/  SEL R19, R0, c[0x0][0x3d4], P0 ;  /* 0x0000f50000137a07 */ /* 0x000fe20000000000 */
[----:B------:R-:W-:Y:S05]  /*c140*/  @P1 BRA `(.L_x_121) ;  /* 0x0000004000001947 */ /* 0x000fea0003800000 */
[----:B------:R-:W-:Y:S05]  /*c150*/  @!P3 BRA `(.L_x_121) ;  /* 0x000000300000b947 */ /* 0x000fea0003800000 */
[----:B------:R2:W3:Y:S04]  /*c160*/  LDG.E R0, [R2.64] ;  /* 0x0000000602007981 */ /* 0x0004e8000c1e1900 */
[----:B-12---:R-:W3:Y:S02]  /*c170*/  LDG.E R2, [R2.64+0x4] ;  /* 0x0000040602027981 */ /* 0x006ee4000c1e1900 */
[----:B---3-5:R-:W-:Y:S02]  /*c180*/  IADD3 R20, -R0, R2, RZ ;  /* 0x0000000200147210 */ /* 0x028fe40007ffe1ff */
.L_x_121:
[----:B-1----:R-:W2:Y:S04]  /*c190*/  LDL.LU R4, [R1+0x8] ;  /* 0x0000080001047983 */ /* 0x002ea80000300800 */
[----:B------:R-:W3:Y:S04]  /*c1a0*/  LDL.LU R2, [R1+0x10] ;  /* 0x0000100001027983 */ /* 0x000ee80000300800 */
[----:B------:R-:W4:Y:S01]  /*c1b0*/  LDL.LU R0, [R1+0x40] ;  /* 0x0000400001007983 */ /* 0x000f220000300800 */
[----:B------:R-:W-:Y:S01]  /*c1c0*/  BSSY B0, `(.L_x_122) ;  /* 0x0000039000007945 */ /* 0x000fe20003800000 */
[----:B-----5:R-:W-:-:S02]  /*c1d0*/  SHF.R.S32.HI R18, RZ, 0x1f, R8 ;  /* 0x0000001fff127819 */ /* 0x020fc40000011408 */
[----:B------:R-:W1:Y:S02]  /*c1e0*/  S2R R3, SR_TID.X ;  /* 0x0000000000037919 */ /* 0x000e640000002100 */
[----:B-1----:R-:W-:Y:S02]  /*c1f0*/  ISETP.GT.AND P0, PT, R3, 0x7f, PT ;  /* 0x0000007f0300780c */ /* 0x002fe40003f04270 */
[----:B--2---:R-:W-:Y:S02]  /*c200*/  LOP3.LUT R14, R4, 0xffff, RZ, 0xc0, !PT ;  /* 0x0000ffff040e7812 */ /* 0x004fe400078ec0ff */
[----:B---3--:R-:W-:Y:S02]  /*c210*/  SEL R15, R2, RZ, !P3 ;  /* 0x000000ff020f7207 */ /* 0x008fe40005800000 */
[----:B----4-:R-:W-:-:S07]  /*c220*/  SEL R21, R0, RZ, !P3 ;  /* 0x000000ff00157207 */ /* 0x010fce0005800000 */
[----:B------:R-:W-:Y:S05]  /*c230*/  @P0 BRA `(.L_x_123) ;  /* 0x0000031000000947 */ /* 0x000fea0003800000 */
[----:B------:R-:W2:Y:S01]  /*c240*/  LDL R2, [R1+0x4] ;  /* 0x0000040001027983 */ /* 0x000ea20000100800 */
[----:B------:R-:W-:Y:S01]  /*c250*/  IMAD R0, R20, c[0x0][0x4e8], RZ ;  /* 0x00013a0014007a24 */ /* 0x000fe200078e02ff */
[----:B--2---:R-:W-:-:S04]  /*c260*/  LEA R9, R2, R3, 0x7 ;  /* 0x0000000302097211 */ /* 0x004fc800078e38ff */
[----:B------:R-:W-:-:S13]  /*c270*/  ISETP.GE.AND P0, PT, R9, R0, PT ;  /* 0x000000000900720c */ /* 0x000fda0003f06270 */
[----:B------:R-:W-:Y:S05]  /*c280*/  @P0 BRA `(.L_x_123) ;  /* 0x000002c000000947 */ /* 0x000fea0003800000 */
[----:B------:R-:W2:Y:S01]  /*c290*/  LDL.LU R22, [R1+0x44] ;  /* 0x0000440001167983 */ /* 0x000ea20000300800 */
[----:B------:R-:W-:Y:S01]  /*c2a0*/  IMAD.MOV.U32 R0, RZ, RZ, 0x368 ;  /* 0x00000368ff007424 */ /* 0x000fe200078e00ff */
[----:B------:R-:W-:-:S04]  /*c2b0*/  ISETP.GT.AND P2, PT, R19, 0x1, PT ;  /* 0x000000011300780c */ /* 0x000fc80003f44270 */
[----:B------:R-:W-:-:S04]  /*c2c0*/  SEL R0, R0, 0x328, P2 ;  /* 0x0000032800007807 */ /* 0x000fc80001000000 */
[----:B------:R1:W3:Y:S08]  /*c2d0*/  LDC.64 R6, c[0x0][R0+0x170] ;  /* 0x00005c0000067b82 */ /* 0x0002f00000000a00 */
[----:B------:R1:W4:Y:S08]  /*c2e0*/  LDC.64 R4, c[0x0][R0+0x168] ;  /* 0x00005a0000047b82 */ /* 0x0003300000000a00 */
[----:B------:R1:W5:Y:S08]  /*c2f0*/  LDC.64 R12, c[0x0][R0+0x178] ;  /* 0x00005e00000c7b82 */ /* 0x0003700000000a00 */
[----:B------:R1:W2:Y:S02]  /*c300*/  LDC.64 R10, c[0x0][R0+0x160] ;  /* 0x00005800000a7b82 */ /* 0x0002a40000000a00 */
[----:B-1----:R-:W-:-:S02]  /*c310*/  IMAD.MOV.U32 R0, RZ, RZ, c[0x0][0x4e8] ;  /* 0x00013a00ff007624 */ /* 0x002fc400078e00ff */
[-C--:B---3--:R-:W-:Y:S02]  /*c320*/  IMAD R7, R7, R15.reuse, RZ ;  /* 0x0000000f07077224 */ /* 0x088fe400078e02ff */
[----:B------:R-:W-:Y:S01]  /*c330*/  IMAD.WIDE.U32 R2, R6, R15, RZ ;  /* 0x0000000f06027225 */ /* 0x000fe200078e00ff */
[----:B------:R-:W-:Y:S02]  /*c340*/  ISETP.NE.AND P0, PT, R0, 0x1, PT ;  /* 0x000000010000780c */ /* 0x000fe40003f05270 */
[----:B------:R-:W-:Y:S01]  /*c350*/  MOV R0, R9 ;  /* 0x0000000900007202 */ /* 0x000fe20000000f00 */
[----:B------:R-:W-:Y:S02]  /*c360*/  IMAD R7, R6, R21, R7 ;  /* 0x0000001506077224 */ /* 0x000fe400078e0207 */
[-C--:B----4-:R-:W-:Y:S02]  /*c370*/  IMAD R16, R5, R14.reuse, RZ ;  /* 0x0000000e05107224 */ /* 0x090fe400078e02ff */
[----:B------:R-:W-:Y:S01]  /*c380*/  IMAD.WIDE.U32 R4, R4, R14, RZ ;  /* 0x0000000e04047225 */ /* 0x000fe200078e00ff */
[----:B------:R-:W-:-:S03]  /*c390*/  IADD3 R3, R3, R7, RZ ;  /* 0x0000000703037210 */ /* 0x000fc60007ffe0ff */
[----:B------:R-:W-:Y:S02]  /*c3a0*/  IMAD.IADD R16, R5, 0x1, R16 ;  /* 0x0000000105107824 */ /* 0x000fe400078e0210 */
[----:B------:R-:W-:-:S05]  /*c3b0*/  @P0 IMAD.HI.U32 R17, R9, c[0x0][0x4ec], RZ ;  /* 0x00013b0009110a27 */ /* 0x000fca00078e00ff */
[----:B------:R-:W-:Y:S02]  /*c3c0*/  @P0 SHF.R.U32.HI R0, RZ, c[0x0][0x4f0], R17 ;  /* 0x00013c00ff000a19 */ /* 0x000fe40000011611 */
[----:B------:R-:W-:-:S03]  /*c3d0*/  IADD3 R17, P1, P0, R2, R4, R8 ;  /* 0x0000000402117210 */ /* 0x000fc6000783e008 */
[----:B------:R-:W-:-:S04]  /*c3e0*/  IMAD.MOV R2, RZ, RZ, -R0 ;  /* 0x000000ffff027224 */ /* 0x000fc800078e0a00 */
[----:B------:R-:W-:Y:S01]  /*c3f0*/  IMAD R2, R2, c[0x0][0x4e8], R9 ;  /* 0x00013a0002027a24 */ /* 0x000fe200078e0209 */
[----:B------:R-:W-:Y:S02]  /*c400*/  IADD3.X R9, R3, R16, R18, P1, P0 ;  /* 0x0000001003097210 */ /* 0x000fe40000fe0412 */
[----:B------:R-:W-:Y:S02]  /*c410*/  SHF.R.S32.HI R3, RZ, 0x1f, R0 ;  /* 0x0000001fff037819 */ /* 0x000fe40000011400 */
[----:B--2---:R-:W-:-:S05]  /*c420*/  SEL R6, R22, RZ, P2 ;  /* 0x000000ff16067207 */ /* 0x004fca0001000000 */
[-C--:B-----5:R-:W-:Y:S02]  /*c430*/  IMAD R7, R13, R6.reuse, RZ ;  /* 0x000000060d077224 */ /* 0x0a0fe400078e02ff */
[----:B------:R-:W-:Y:S01]  /*c440*/  IMAD.WIDE.U32 R4, R12, R6, RZ ;  /* 0x000000060c047225 */ /* 0x000fe200078e00ff */
[----:B------:R-:W-:-:S04]  /*c450*/  SHF.R.S32.HI R6, RZ, 0x1f, R2 ;  /* 0x0000001fff067819 */ /* 0x000fc80000011402 */
[----:B------:R-:W-:Y:S01]  /*c460*/  IADD3 R5, R5, R7, RZ ;  /* 0x0000000705057210 */ /* 0x000fe20007ffe0ff */
[----:B------:R-:W-:Y:S01]  /*c470*/  IMAD.MOV.U32 R7, RZ, RZ, c[0x0][0x4a8] ;  /* 0x00012a00ff077624 */ /* 0x000fe200078e00ff */
[----:B------:R-:W-:Y:S01]  /*c480*/  IADD3 R4, P1, P0, R0, R17, R4 ;  /* 0x0000001100047210 */ /* 0x000fe2000783e004 */
[----:B------:R-:W-:-:S03]  /*c490*/  IMAD R0, R11, R2, RZ ;  /* 0x000000020b007224 */ /* 0x000fc600078e02ff */
[----:B------:R-:W-:Y:S01]  /*c4a0*/  IADD3.X R5, R3, R9, R5, P1, P0 ;  /* 0x0000000903057210 */ /* 0x000fe20000fe0405 */
[----:B------:R-:W-:-:S04]  /*c4b0*/  IMAD R0, R10, R6, R0 ;  /* 0x000000060a007224 */ /* 0x000fc800078e0200 */
[----:B------:R-:W-:Y:S01]  /*c4c0*/  IMAD.WIDE.U32 R2, R10, R2, R4 ;  /* 0x000000020a027225 */ /* 0x000fe200078e0004 */
[----:B------:R-:W-:Y:S02]  /*c4d0*/  MOV R5, c[0x0][0x4ac] ;  /* 0x00012b0000057a02 */ /* 0x000fe40000000f00 */
[----:B------:R-:W-:Y:S01]  /*c4e0*/  SEL R4, R7, c[0x0][0x450], P2 ;  /* 0x0001140007047a07 */ /* 0x000fe20001000000 */
[----:B------:R-:W-:Y:S01]  /*c4f0*/  IMAD.IADD R0, R3, 0x1, R0 ;  /* 0x0000000103007824 */ /* 0x000fe200078e0200 */
[----:B------:R-:W-:Y:S02]  /*c500*/  SEL R5, R5, c[0x0][0x454], P2 ;  /* 0x0001150005057a07 */ /* 0x000fe40001000000 */
[----:B------:R-:W-:-:S04]  /*c510*/  LEA R4, P0, R2, R4, 0x2 ;  /* 0x0000000402047211 */ /* 0x000fc800078010ff */
[----:B------:R-:W-:Y:S02]  /*c520*/  LEA.HI.X R5, R2, R5, R0, 0x2, P0 ;  /* 0x0000000502057211 */ /* 0x000fe400000f1400 */
[----:B------:R-:W-:-:S05]  /*c530*/  MOV R0, 0xff800000 ;  /* 0xff80000000007802 */ /* 0x000fca0000000f00 */
[----:B------:R1:W-:Y:S02]  /*c540*/  STG.E [R4.64], R0 ;  /* 0x0000000004007986 */ /* 0x0003e4000c101906 */
.L_x_123:
[----:B------:R-:W-:Y:S05]  /*c550*/  BSYNC B0 ;  /* 0x0000000000007941 */ /* 0x000fea0003800000 */
.L_x_122:
[----:B------:R-:W-:-:S13]  /*c560*/  ISETP.GT.AND P0, PT, R19, 0x1, PT ;  /* 0x000000011300780c */ /* 0x000fda0003f04270 */
[----:B------:R-:W-:Y:S05]  /*c570*/  @P0 BRA `(.L_x_108) ;  /* 0x000006f000000947 */ /* 0x000fea0003800000 */
[----:B-1----:R-:W2:Y:S01]  /*c580*/  LDL R5, [R1+0x4] ;  /* 0x0000040001057983 */ /* 0x002ea20000100800 */
[----:B------:R-:W-:Y:S01]  /*c590*/  MOV R2, c[0x0][0x4e8] ;  /* 0x00013a0000027a02 */ /* 0x000fe20000000f00 */
[----:B------:R-:W-:Y:S01]  /*c5a0*/  IMAD R0, R18, c[0x0][0x3a0], RZ ;  /* 0x0000e80012007a24 */ /* 0x000fe200078e02ff */
[----:B------:R-:W-:Y:S02]  /*c5b0*/  LEA R4, R206, R242, 0x4 ;  /* 0x000000f2ce047211 */ /* 0x000fe400078e20ff */
[----:B------:R-:W-:Y:S01]  /*c5c0*/  ISETP.NE.AND P0, PT, R2, 0x1, PT ;  /* 0x000000010200780c */ /* 0x000fe20003f05270 */
[----:B------:R-:W-:-:S04]  /*c5d0*/  IMAD.WIDE.U32 R2, R8, c[0x0][0x3a0], RZ ;  /* 0x0000e80008027a25 */ /* 0x000fc800078e00ff */
[----:B------:R-:W-:-:S05]  /*c5e0*/  IMAD R0, R8, c[0x0][0x3a4], R0 ;  /* 0x0000e90008007a24 */ /* 0x000fca00078e0200 */
[----:B------:R-:W-:-:S05]  /*c5f0*/  IADD3 R3, R3, R0, RZ ;  /* 0x0000000003037210 */ /* 0x000fca0007ffe0ff */
[----:B------:R-:W-:-:S04]  /*c600*/  IMAD.WIDE.U32 R2, R14, c[0x0][0x3e8], R2 ;  /* 0x0000fa000e027a25 */ /* 0x000fc800078e0002 */
[----:B------:R-:W-:-:S04]  /*c610*/  IMAD R3, R14, c[0x0][0x3ec], R3 ;  /* 0x0000fb000e037a24 */ /* 0x000fc800078e0203 */
[----:B------:R-:W-:Y:S01]  /*c620*/  IMAD.WIDE.U32 R2, R15, c[0x0][0x3f0], R2 ;  /* 0x0000fc000f027a25 */ /* 0x000fe200078e0002 */
[----:B--2---:R-:W-:-:S03]  /*c630*/  LEA R4, R5, R4, 0x7 ;  /* 0x0000000405047211 */ /* 0x004fc600078e38ff */
[----:B------:R-:W-:Y:S01]  /*c640*/  IMAD R5, R21, c[0x0][0x3f0], RZ ;  /* 0x0000fc0015057a24 */ /* 0x000fe200078e02ff */
[----:B------:R-:W-:Y:S01]  /*c650*/  MOV R0, R4 ;  /* 0x0000000400007202 */ /* 0x000fe20000000f00 */
[----:B------:R-:W-:-:S04]  /*c660*/  @P0 IMAD.HI.U32 R6, R4, c[0x0][0x4ec], RZ ;  /* 0x00013b0004060a27 */ /* 0x000fc800078e00ff */
[----:B------:R-:W-:Y:S01]  /*c670*/  IMAD R7, R15, c[0x0][0x3f4], R5 ;  /* 0x0000fd000f077a24 */ /* 0x000fe200078e0205 */
[----:B------:R-:W-:Y:S02]  /*c680*/  @P0 SHF.R.U32.HI R0, RZ, c[0x0][0x4f0], R6 ;  /* 0x00013c00ff000a19 */ /* 0x000fe40000011606 */
[----:B------:R-:W-:Y:S02]  /*c690*/  ISETP.GE.AND P0, PT, R205, c[0x0][0x3c8], PT ;  /* 0x0000f200cd007a0c */ /* 0x000fe40003f06270 */
[----:B------:R-:W-:Y:S02]  /*c6a0*/  SHF.R.S32.HI R6, RZ, 0x1f, R0 ;  /* 0x0000001fff067819 */ /* 0x000fe40000011400 */
[----:B------:R-:W-:Y:S02]  /*c6b0*/  IADD3 R5, -R0, RZ, RZ ;  /* 0x000000ff00057210 */ /* 0x000fe40007ffe1ff */
[----:B------:R-:W-:Y:S01]  /*c6c0*/  IADD3 R3, R3, R7, RZ ;  /* 0x0000000703037210 */ /* 0x000fe20007ffe0ff */
[----:B------:R-:W-:-:S02]  /*c6d0*/  IMAD R6, R6, c[0x0][0x3e0], RZ ;  /* 0x0000f80006067a24 */ /* 0x000fc400078e02ff */
        /* <DEDUP_REMOVED lines=13> */
.L_x_198:
[----:B------:R-:W-:Y:S05]  /*c7b0*/  BRA.DIV ~URZ, `(.L_x_125) ;  /* 0x000039b27f007947 */ /* 0x000fea000b800000 */
[----:B------:R3:W4:Y:S02]  /*c7c0*/  SHFL.IDX PT, R2, R6, RZ, 0x181f ;  /* 0x00181fff06027589 */ /* 0x00072400000e0000 */
.L_x_199:
[----:B------:R-:W5:Y:S01]  /*c7d0*/  LDL.LU R0, [R1+0x4] ;  /* 0x0000040001007983 */ /* 0x000f620000300800 */
[----:B------:R-:W-:Y:S01]  /*c7e0*/  IMAD R4, R20, c[0x0][0x4e8], RZ ;  /* 0x00013a0014047a24 */ /* 0x000fe200078e02ff */
[----:B------:R-:W-:Y:S01]  /*c7f0*/  SHF.R.S32.HI R8, RZ, 0x1f, R205 ;  /* 0x0000001fff087819 */ /* 0x000fe200000114cd */
[----:B-----5:R-:W-:-:S05]  /*c800*/  IMAD R0, R0, 0x80, R242 ;  /* 0x0000008000007824 */ /* 0x020fca00078e02f2 */
[----:B------:R-:W-:-:S13]  /*c810*/  ISETP.GE.OR P2, PT, R0, R4, P0 ;  /* 0x000000040000720c */ /* 0x000fda0000746670 */
[----:B----4-:R-:W-:-:S04]  /*c820*/  @!P2 LEA R2, P1, R205, R2, 0x1 ;  /* 0x00000002cd02a211 */ /* 0x010fc800078208ff */
[----:B--2---:R-:W-:-:S05]  /*c830*/  @!P2 LEA.HI.X R3, R205, R7, R8, 0x1, P1 ;  /* 0x00000007cd03a211 */ /* 0x004fca00008f0c08 */
[----:B------:R2:W-:Y:S01]  /*c840*/  @!P2 ST.E.128 [R2.64], RZ ;  /* 0x000000ff0200a985 */ /* 0x0005e2000c101d06 */
[----:B------:R-:W-:Y:S05]  /*c850*/  BRA.DIV ~URZ, `(.L_x_126) ;  /* 0x000039827f007947 */ /* 0x000fea000b800000 */
[----:B------:R4:W1:Y:S04]  /*c860*/  SHFL.IDX PT, R7, R5, 0x1, 0x181f ;  /* 0x00381f0005077f89 */ /* 0x00086800000e0000 */
[----:B--2---:R4:W2:Y:S02]  /*c870*/  SHFL.IDX PT, R2, R6, 0x1, 0x181f ;  /* 0x00381f0006027f89 */ /* 0x0048a400000e0000 */
.L_x_200:
[----:B------:R-:W-:Y:S02]  /*c880*/  IADD3 R3, R0, 0x10, RZ ;  /* 0x0000001000037810 */ /* 0x000fe40007ffe0ff */
[----:B------:R-:W-:Y:S02]  /*c890*/  SHF.R.S32.HI R8, RZ, 0x1f, R205 ;  /* 0x0000001fff087819 */ /* 0x000fe400000114cd */
[----:B------:R-:W-:-:S13]  /*c8a0*/  ISETP.GE.OR P2, PT, R3, R4, P0 ;  /* 0x000000040300720c */ /* 0x000fda0000746670 */
[----:B--2---:R-:W-:-:S04]  /*c8b0*/  @!P2 LEA R2, P1, R205, R2, 0x1 ;  /* 0x00000002cd02a211 */ /* 0x004fc800078208ff */
[----:B-1----:R-:W-:-:S05]  /*c8c0*/  @!P2 LEA.HI.X R3, R205, R7, R8, 0x1, P1 ;  /* 0x00000007cd03a211 */ /* 0x002fca00008f0c08 */
[----:B------:R1:W-:Y:S01]  /*c8d0*/  @!P2 ST.E.128 [R2.64], RZ ;  /* 0x000000ff0200a985 */ /* 0x0003e2000c101d06 */
[----:B------:R-:W-:Y:S05]  /*c8e0*/  BRA.DIV ~URZ, `(.L_x_127) ;  /* 0x000039c27f007947 */ /* 0x000fea000b800000 */
[----:B------:R2:W1:Y:S02]  /*c8f0*/  SHFL.IDX PT, R7, R5, 0x2, 0x181f ;  /* 0x00581f0005077f89 */ /* 0x00046400000e0000 */
.L_x_201:
[----:B------:R-:W-:Y:S05]  /*c900*/  BRA.DIV ~URZ, `(.L_x_128) ;  /* 0x00003a127f007947 */ /* 0x000fea000b800000 */
[----:B-1----:R1:W2:Y:S02]  /*c910*/  SHFL.IDX PT, R2, R6, 0x2, 0x181f ;  /* 0x00581f0006027f89 */ /* 0x0022a400000e0000 */
.L_x_202:
[----:B------:R-:W-:Y:S02]  /*c920*/  IADD3 R3, R0, 0x20, RZ ;  /* 0x0000002000037810 */ /* 0x000fe40007ffe0ff */
[----:B------:R-:W-:Y:S02]  /*c930*/  SHF.R.S32.HI R8, RZ, 0x1f, R205 ;  /* 0x0000001fff087819 */ /* 0x000fe400000114cd */
[----:B------:R-:W-:-:S13]  /*c940*/  ISETP.GE.OR P2, PT, R3, R4, P0 ;  /* 0x000000040300720c */ /* 0x000fda0000746670 */
[----:B--2---:R-:W-:-:S04]  /*c950*/  @!P2 LEA R2, P1, R205, R2, 0x1 ;  /* 0x00000002cd02a211 */ /* 0x004fc800078208ff */
[----:B------:R-:W-:-:S05]  /*c960*/  @!P2 LEA.HI.X R3, R205, R7, R8, 0x1, P1 ;  /* 0x00000007cd03a211 */ /* 0x000fca00008f0c08 */
[----:B------:R2:W-:Y:S01]  /*c970*/  @!P2 ST.E.128 [R2.64], RZ ;  /* 0x000000ff0200a985 */ /* 0x0005e2000c101d06 */
[----:B------:R-:W-:Y:S05]  /*c980*/  BRA.DIV ~URZ, `(.L_x_129) ;  /* 0x00003a027f007947 */ /* 0x000fea000b800000 */
[----:B------:R1:W2:Y:S04]  /*c990*/  SHFL.IDX PT, R7, R5, 0x3, 0x181f ;  /* 0x00781f0005077f89 */ /* 0x0002a800000e0000 */
[----:B--2---:R1:W2:Y:S02]  /*c9a0*/  SHFL.IDX PT, R2, R6, 0x3, 0x181f ;  /* 0x00781f0006027f89 */ /* 0x0042a400000e0000 */
.L_x_203:
[----:B------:R-:W-:Y:S02]  /*c9b0*/  IADD3 R3, R0, 0x30, RZ ;  /* 0x0000003000037810 */ /* 0x000fe40007ffe0ff */
[----:B------:R-:W-:Y:S02]  /*c9c0*/  SHF.R.S32.HI R8, RZ, 0x1f, R205 ;  /* 0x0000001fff087819 */ /* 0x000fe400000114cd */
[----:B------:R-:W-:-:S13]  /*c9d0*/  ISETP.GE.OR P2, PT, R3, R4, P0 ;  /* 0x000000040300720c */ /* 0x000fda0000746670 */
[----:B--2---:R-:W-:-:S04]  /*c9e0*/  @!P2 LEA R2, P1, R205, R2, 0x1 ;  /* 0x00000002cd02a211 */ /* 0x004fc800078208ff */
[----:B------:R-:W-:-:S05]  /*c9f0*/  @!P2 LEA.HI.X R3, R205, R7, R8, 0x1, P1 ;  /* 0x00000007cd03a211 */ /* 0x000fca00008f0c08 */
[----:B------:R2:W-:Y:S01]  /*ca00*/  @!P2 ST.E.128 [R2.64], RZ ;  /* 0x000000ff0200a985 */ /* 0x0005e2000c101d06 */
[----:B------:R-:W-:Y:S05]  /*ca10*/  BRA.DIV ~URZ, `(.L_x_130) ;  /* 0x00003a427f007947 */ /* 0x000fea000b800000 */
[----:B------:R1:W2:Y:S02]  /*ca20*/  SHFL.IDX PT, R7, R5, 0x4, 0x181f ;  /* 0x00981f0005077f89 */ /* 0x0002a400000e0000 */
.L_x_204:
[----:B------:R-:W-:Y:S05]  /*ca30*/  BRA.DIV ~URZ, `(.L_x_131) ;  /* 0x00003a927f007947 */ /* 0x000fea000b800000 */
[----:B--2---:R2:W1:Y:S02]  /*ca40*/  SHFL.IDX PT, R2, R6, 0x4, 0x181f ;  /* 0x00981f0006027f89 */ /* 0x00446400000e0000 */
.L_x_205:
[----:B------:R-:W-:Y:S02]  /*ca50*/  IADD3 R3, R0, 0x40, RZ ;  /* 0x0000004000037810 */ /* 0x000fe40007ffe0ff */
[----:B------:R-:W-:Y:S02]  /*ca60*/  SHF.R.S32.HI R8, RZ, 0x1f, R205 ;  /* 0x0000001fff087819 */ /* 0x000fe400000114cd */
[----:B------:R-:W-:-:S13]  /*ca70*/  ISETP.GE.OR P2, PT, R3, R4, P0 ;  /* 0x000000040300720c */ /* 0x000fda0000746670 */
[----:B-1----:R-:W-:-:S04]  /*ca80*/  @!P2 LEA R2, P1, R205, R2, 0x1 ;  /* 0x00000002cd02a211 */ /* 0x002fc800078208ff */
[----:B------:R-:W-:-:S05]  /*ca90*/  @!P2 LEA.HI.X R3, R205, R7, R8, 0x1, P1 ;  /* 0x00000007cd03a211 */ /* 0x000fca00008f0c08 */
[----:B------:R1:W-:Y:S01]  /*caa0*/  @!P2 ST.E.128 [R2.64], RZ ;  /* 0x000000ff0200a985 */ /* 0x0003e2000c101d06 */
[----:B------:R-:W-:Y:S05]  /*cab0*/  BRA.DIV ~URZ, `(.L_x_132) ;  /* 0x00003a827f007947 */ /* 0x000fea000b800000 */
[----:B------:R1:W2:Y:S04]  /*cac0*/  SHFL.IDX PT, R7, R5, 0x5, 0x181f ;  /* 0x00b81f0005077f89 */ /* 0x0002a800000e0000 */
[----:B-1----:R1:W3:Y:S02]  /*cad0*/  SHFL.IDX PT, R2, R6, 0x5, 0x181f ;  /* 0x00b81f0006027f89 */ /* 0x0022e400000e0000 */
.L_x_206:
[----:B------:R-:W-:Y:S02]  /*cae0*/  IADD3 R3, R0, 0x50, RZ ;  /* 0x0000005000037810 */ /* 0x000fe40007ffe0ff */
[----:B------:R-:W-:Y:S02]  /*caf0*/  SHF.R.S32.HI R8, RZ, 0x1f, R205 ;  /* 0x0000001fff087819 */ /* 0x000fe400000114cd */
[----:B------:R-:W-:-:S13]  /*cb00*/  ISETP.GE.OR P2, PT, R3, R4, P0 ;  /* 0x000000040300720c */ /* 0x000fda0000746670 */
[----:B---3--:R-:W-:-:S04]  /*cb10*/  @!P2 LEA R2, P1, R205, R2, 0x1 ;  /* 0x00000002cd02a211 */ /* 0x008fc800078208ff */
[----:B--2---:R-:W-:-:S05]  /*cb20*/  @!P2 LEA.HI.X R3, R205, R7, R8, 0x1, P1 ;  /* 0x00000007cd03a211 */ /* 0x004fca00008f0c08 */
[----:B------:R2:W-:Y:S01]  /*cb30*/  @!P2 ST.E.128 [R2.64], RZ ;  /* 0x000000ff0200a985 */ /* 0x0005e2000c101d06 */
[----:B------:R-:W-:Y:S05]  /*cb40*/  BRA.DIV ~URZ, `(.L_x_133) ;  /* 0x00003ac27f007947 */ /* 0x000fea000b800000 */
[----:B------:R3:W1:Y:S02]  /*cb50*/  SHFL.IDX PT, R7, R5, 0x6, 0x181f ;  /* 0x00d81f0005077f89 */ /* 0x00066400000e0000 */
.L_x_207:
[----:B------:R-:W-:Y:S05]  /*cb60*/  BRA.DIV ~URZ, `(.L_x_134) ;  /* 0x00003b127f007947 */ /* 0x000fea000b800000 */
[----:B--2---:R2:W3:Y:S02]  /*cb70*/  SHFL.IDX PT, R2, R6, 0x6, 0x181f ;  /* 0x00d81f0006027f89 */ /* 0x0044e400000e0000 */
.L_x_208:
[----:B------:R-:W-:Y:S02]  /*cb80*/  IADD3 R3, R0, 0x60, RZ ;  /* 0x0000006000037810 */ /* 0x000fe40007ffe0ff */
[----:B------:R-:W-:Y:S02]  /*cb90*/  SHF.R.S32.HI R8, RZ, 0x1f, R205 ;  /* 0x0000001fff087819 */ /* 0x000fe400000114cd */
[----:B------:R-:W-:-:S13]  /*cba0*/  ISETP.GE.OR P2, PT, R3, R4, P0 ;  /* 0x000000040300720c */ /* 0x000fda0000746670 */
[----:B---3--:R-:W-:-:S04]  /*cbb0*/  @!P2 LEA R2, P1, R205, R2, 0x1 ;  /* 0x00000002cd02a211 */ /* 0x008fc800078208ff */
[----:B-1----:R-:W-:-:S05]  /*cbc0*/  @!P2 LEA.HI.X R3, R205, R7, R8, 0x1, P1 ;  /* 0x00000007cd03a211 */ /* 0x002fca00008f0c08 */
[----:B------:R1:W-:Y:S01]  /*cbd0*/  @!P2 ST.E.128 [R2.64], RZ ;  /* 0x000000ff0200a985 */ /* 0x0003e2000c101d06 */
[----:B------:R-:W-:Y:S05]  /*cbe0*/  BRA.DIV ~URZ, `(.L_x_135) ;  /* 0x00003b027f007947 */ /* 0x000fea000b800000 */
[----:B----4-:R-:W3:Y:S04]  /*cbf0*/  SHFL.IDX PT, R5, R5, 0x7, 0x181f ;  /* 0x00f81f0005057f89 */ /* 0x010ee800000e0000 */
[----:B-1----:R1:W4:Y:S02]  /*cc00*/  SHFL.IDX PT, R2, R6, 0x7, 0x181f ;  /* 0x00f81f0006027f89 */ /* 0x00232400000e0000 */
.L_x_209:
[----:B------:R-:W-:Y:S02]  /*cc10*/  IADD3 R0, R0, 0x70, RZ ;  /* 0x0000007000007810 */ /* 0x000fe40007ffe0ff */
[----:B-12---:R-:W-:Y:S02]  /*cc20*/  SHF.R.S32.HI R6, RZ, 0x1f, R205 ;  /* 0x0000001fff067819 */ /* 0x006fe400000114cd */
[----:B------:R-:W-:-:S13]  /*cc30*/  ISETP.GE.OR P1, PT, R0, R4, P0 ;  /* 0x000000040000720c */ /* 0x000fda0000726670 */
[----:B----4-:R-:W-:-:S04]  /*cc40*/  @!P1 LEA R2, P0, R205, R2, 0x1 ;  /* 0x00000002cd029211 */ /* 0x010fc800078008ff */
[----:B---3--:R-:W-:-:S05]  /*cc50*/  @!P1 LEA.HI.X R3, R205, R5, R6, 0x1, P0 ;  /* 0x00000005cd039211 */ /* 0x008fca00000f0c06 */
[----:B------:R1:W-:Y:S04]  /*cc60*/  @!P1 ST.E.128 [R2.64], RZ ;  /* 0x000000ff02009985 */ /* 0x0003e8000c101d06 */
.L_x_108:
[----:B------:R-:W-:Y:S05]  /*cc70*/  BSYNC B1 ;  /* 0x0000000000017941 */ /* 0x000fea0003800000 */
.L_x_92:
[----:B-1----:R-:W5:Y:S02]  /*cc80*/  LDL R0, [R1+0x88] ;  /* 0x0000880001007983 */ /* 0x002f640000100800 */
[----:B-----5:R-:W-:-:S13]  /*cc90*/  ISETP.NE.AND P0, PT, R0, RZ, PT ;  /* 0x000000ff0000720c */ /* 0x020fda0003f05270 */
[----:B------:R-:W-:Y:S01]  /*cca0*/  @P0 WARPSYNC 0xffffffff ;  /* 0xffffffff00000948 */ /* 0x000fe20003800000 */
[----:B------:R-:W-:Y:S06]  /*ccb0*/  @P0 BAR.SYNC.DEFER_BLOCKING 0x5, 0x80 ;  /* 0x0142000000000b1d */ /* 0x000fec0000010000 */
[----:B--234-:R-:W1:Y:S04]  /*ccc0*/  @P0 LDS.128 R4, [0x9100] ;  /* 0x00910000ff040984 */ /* 0x01ce680000000c00 */
[----:B-1----:R1:W-:Y:S04]  /*ccd0*/  @P0 STL.64 [R1], R4 ;  /* 0x0000000401000387 */ /* 0x0023e80000100a00 */
[----:B------:R1:W-:Y:S04]  /*cce0*/  @P0 STL.64 [R1+0x8], R6 ;  /* 0x0000080601000387 */ /* 0x0003e80000100a00 */
[----:B------:R-:W-:Y:S06]  /*ccf0*/  @P0 BAR.ARV 0x4, 0x80 ;  /* 0x0102000000000b1d */ /* 0x000fec0000002000 */
[----:B------:R-:W-:Y:S05]  /*cd00*/  @P0 BRA `(.L_x_136) ;  /* 0x00000b9000000947 */ /* 0x000fea0003800000 */
[----:B------:R-:W2:Y:S01]  /*cd10*/  S2R R0, SR_TID.X ;  /* 0x0000000000007919 */ /* 0x000ea20000002100 */
[----:B-1----:R-:W-:Y:S01]  /*cd20*/  IMAD.MOV.U32 R7, RZ, RZ, RZ ;  /* 0x000000ffff077224 */ /* 0x002fe200078e00ff */
[----:B--2---:R-:W-:-:S04]  /*cd30*/  LOP3.LUT R13, R0, 0x1f, RZ, 0xc0, !PT ;  /* 0x0000001f000d7812 */ /* 0x004fc800078ec0ff */
[----:B------:R-:W-:Y:S01]  /*cd40*/  ISETP.NE.AND P5, PT, R13, 0x1f, PT ;  /* 0x0000001f0d00780c */ /* 0x000fe20003fa5270 */
[----:B------:R-:W-:Y:S10]  /*cd50*/  BRA.DIV ~URZ, `(.L_x_137) ;  /* 0x00003a627f007947 */ /* 0x000ff4000b800000 */
[----:B------:R1:W2:Y:S02]  /*cd60*/  SHFL.IDX PT, R9, R88, RZ, 0x1f ;  /* 0x00001fff58097589 */ /* 0x0002a400000e0000 */
.L_x_210:
[----:B------:R-:W-:Y:S05]  /*cd70*/  BRA.DIV ~URZ, `(.L_x_138) ;  /* 0x00003ab27f007947 */ /* 0x000fea000b800000 */
[----:B------:R3:W4:Y:S02]  /*cd80*/  SHFL.IDX PT, R8, R88, 0x1, 0x1f ;  /* 0x00201f0058087f89 */ /* 0x00072400000e0000 */
.L_x_211:
[----:B------:R-:W5:Y:S01]  /*cd90*/  LDL R0, [R1+0xc] ;  /* 0x00000c0001007983 */ /* 0x000f620000100800 */
[----:B------:R-:W-:Y:S02]  /*cda0*/  IMAD.MOV.U32 R6, RZ, RZ, RZ ;  /* 0x000000ffff067224 */ /* 0x000fe400078e00ff */
[----:B-----5:R-:W-:-:S05]  /*cdb0*/  IMAD.IADD R0, R0, 0x1, R13 ;  /* 0x0000000100007824 */ /* 0x020fca00078e020d */
[----:B------:R-:W-:-:S13]  /*cdc0*/  ISETP.GE.OR P0, PT, R0, c[0x0][0x53c], !P5 ;  /* 0x00014f0000007a0c */ /* 0x000fda0006f06670 */
[----:B------:R-:W-:Y:S01]  /*cdd0*/  @!P0 IMAD.MOV.U32 R2, RZ, RZ, 0x4 ;  /* 0x00000004ff028424 */ /* 0x000fe200078e00ff */
[----:B------:R-:W-:-:S03]  /*cde0*/  @!P0 MOV R3, 0x4 ;  /* 0x0000000400038802 */ /* 0x000fc60000000f00 */
[----:B------:R-:W-:-:S04]  /*cdf0*/  @!P0 IMAD.WIDE R4, R0, R2, c[0x0][0x580] ;  /* 0x0001600000048625 */ /* 0x000fc800078e0202 */
[----:B------:R-:W-:Y:S01]  /*ce00*/  @!P0 IMAD.WIDE R2, R0, R3, c[0x0][0x578] ;  /* 0x00015e0000028625 */ /* 0x000fe200078e0203 */
[----:B------:R-:W5:Y:S04]  /*ce10*/  @!P0 LDG.E R6, [R4.64] ;  /* 0x0000000604068981 */ /* 0x000f68000c1e1900 */
[----:B------:R-:W5:Y:S01]  /*ce20*/  @!P0 LDG.E R7, [R2.64] ;  /* 0x0000000602078981 */ /* 0x000f62000c1e1900 */
[C---:B------:R-:W-:Y:S02]  /*ce30*/  ISETP.GE.U32.AND P4, PT, R13.reuse, 0x10, PT ;  /* 0x000000100d00780c */ /* 0x040fe40003f86070 */
[C---:B------:R-:W-:Y:S02]  /*ce40*/  ISETP.GE.U32.AND P3, PT, R13.reuse, 0x8, PT ;  /* 0x000000080d00780c */ /* 0x040fe40003f66070 */
[----:B------:R-:W-:-:S02]  /*ce50*/  ISETP.GE.U32.AND P2, PT, R13, 0x4, PT ;  /* 0x000000040d00780c */ /* 0x000fc40003f46070 */
[C---:B------:R-:W-:Y:S02]  /*ce60*/  ISETP.GE.U32.AND P1, PT, R13.reuse, 0x2, PT ;  /* 0x000000020d00780c */ /* 0x040fe40003f26070 */
[----:B------:R-:W-:Y:S02]  /*ce70*/  ISETP.NE.AND P0, PT, R13, RZ, PT ;  /* 0x000000ff0d00720c */ /* 0x000fe40003f05270 */
[----:B------:R-:W-:Y:S01]  /*ce80*/  MOV R10, RZ ;  /* 0x000000ff000a7202 */ /* 0x000fe20000000f00 */
[----:B-----5:R-:W-:Y:S01]  /*ce90*/  IMAD R0, R7, R6, RZ ;  /* 0x0000000607007224 */ /* 0x020fe200078e02ff */
[----:B------:R-:W-:Y:S07]  /*cea0*/  BRA.DIV ~URZ, `(.L_x_139) ;  /* 0x000039f27f007947 */ /* 0x000fee000b800000 */
[----:B------:R1:W3:Y:S02]  /*ceb0*/  SHFL.UP PT, R4, R0, 0x1, RZ ;  /* 0x0420000000047989 */ /* 0x0002e400000e00ff */
.L_x_212:
[----:B---3--:R-:W-:-:S04]  /*cec0*/  SEL R4, R4, RZ, P0 ;  /* 0x000000ff04047207 */ /* 0x008fc80000000000 */
        /* <DEDUP_REMOVED lines=14> */
[----:B------:R1:W3:Y:S02]  /*cfb0*/  SHFL.IDX PT, R0, R4, 0x1f, 0x1f ;  /* 0x03e01f0004007f89 */ /* 0x0002e400000e0000 */
.L_x_213:
[----:B---3--:R-:W-:Y:S01]  /*cfc0*/  IMAD R0, R0, c[0x0][0x538], RZ ;  /* 0x00014e0000007a24 */ /* 0x008fe200078e02ff */
[----:B------:R-:W-:Y:S04]  /*cfd0*/  BSSY B1, `(.L_x_141) ;  /* 0x0000083000017945 */ /* 0x000fe80003800000 */
[----:B----4-:R-:W-:-:S04]  /*cfe0*/  IADD3 R8, R0, R8, RZ ;  /* 0x0000000800087210 */ /* 0x010fc80007ffe0ff */
[----:B--2---:R-:W-:-:S13]  /*cff0*/  ISETP.GT.AND P6, PT, R8, R9, PT ;  /* 0x000000090800720c */ /* 0x004fda0003fc4270 */
[----:B------:R-:W-:Y:S05]  /*d000*/  @P6 BRA `(.L_x_142) ;  /* 0x0000025000006947 */ /* 0x000fea0003800000 */
.L_x_146:
[----:B------:R-:W2:Y:S02]  /*d010*/  LDL.LU R0, [R1+0xc] ;  /* 0x00000c0001007983 */ /* 0x000ea40000300800 */
[----:B--2---:R-:W-:-:S04]  /*d020*/  IADD3 R0, R0, 0x1f, RZ ;  /* 0x0000001f00007810 */ /* 0x004fc80007ffe0ff */
[----:B------:R-:W-:-:S13]  /*d030*/  ISETP.GE.AND P6, PT, R0, c[0x0][0x53c], PT ;  /* 0x00014f0000007a0c */ /* 0x000fda0003fc6270 */
[----:B------:R-:W-:Y:S05]  /*d040*/  @P6 BRA `(.L_x_143) ;  /* 0x0000076000006947 */ /* 0x000fea0003800000 */
[----:B------:R2:W-:Y:S01]  /*d050*/  STL [R1+0xc], R0 ;  /* 0x00000c0001007387 */ /* 0x0005e20000100800 */
[----:B------:R-:W-:Y:S01]  /*d060*/  CS2R R6, SRZ ;  /* 0x0000000000067805 */ /* 0x000fe2000001ff00 */
[----:B--2---:R-:W-:-:S04]  /*d070*/  IADD3 R0, R0, R13, RZ ;  /* 0x0000000d00007210 */ /* 0x004fc80007ffe0ff */
[----:B------:R-:W-:-:S13]  /*d080*/  ISETP.GE.OR P6, PT, R0, c[0x0][0x53c], !P5 ;  /* 0x00014f0000007a0c */ /* 0x000fda0006fc6670 */
[----:B------:R-:W-:Y:S02]  /*d090*/  @!P6 MOV R2, 0x4 ;  /* 0x000000040002e802 */ /* 0x000fe40000000f00 */
[----:B------:R-:W-:-:S03]  /*d0a0*/  @!P6 MOV R3, 0x4 ;  /* 0x000000040003e802 */ /* 0x000fc60000000f00 */
[----:B-1----:R-:W-:-:S04]  /*d0b0*/  @!P6 IMAD.WIDE R4, R0, R2, c[0x0][0x580] ;  /* 0x000160000004e625 */ /* 0x002fc800078e0202 */
[----:B------:R-:W-:Y:S01]  /*d0c0*/  @!P6 IMAD.WIDE R2, R0, R3, c[0x0][0x578] ;  /* 0x00015e000002e625 */ /* 0x000fe200078e0203 */
[----:B------:R-:W2:Y:S04]  /*d0d0*/  @!P6 LDG.E R6, [R4.64] ;  /* 0x000000060406e981 */ /* 0x000ea8000c1e1900 */
[----:B------:R-:W2:Y:S02]  /*d0e0*/  @!P6 LDG.E R7, [R2.64] ;  /* 0x000000060207e981 */ /* 0x000ea4000c1e1900 */
[----:B--2---:R-:W-:Y:S01]  /*d0f0*/  IMAD R0, R7, R6, RZ ;  /* 0x0000000607007224 */ /* 0x004fe200078e02ff */
[----:B------:R-:W-:Y:S05]  /*d100*/  BRA.DIV ~URZ, `(.L_x_144) ;  /* 0x000039827f007947 */ /* 0x000fea000b800000 */
[----:B------:R1:W2:Y:S02]  /*d110*/  SHFL.UP PT, R2, R0, 0x1, RZ ;  /* 0x0420000000027989 */ /* 0x0002a400000e00ff */
.L_x_214:
        /* <DEDUP_REMOVED lines=16> */
.L_x_215:
[----:B--2---:R-:W-:-:S05]  /*d220*/  IMAD R0, R0, c[0x0][0x538], RZ ;  /* 0x00014e0000007a24 */ /* 0x004fca00078e02ff */
[----:B------:R-:W-:-:S04]  /*d230*/  IADD3 R8, R0, R8, RZ ;  /* 0x0000000800087210 */ /* 0x000fc80007ffe0ff */
[----:B------:R-:W-:-:S13]  /*d240*/  ISETP.GT.AND P6, PT, R8, R9, PT ;  /* 0x000000090800720c */ /* 0x000fda0003fc4270 */
[----:B-1----:R-:W-:Y:S05]  /*d250*/  @!P6 BRA `(.L_x_146) ;  /* 0xfffffdb00000e947 */ /* 0x002fea000383ffff */
.L_x_142:
[----:B------:R-:W-:-:S05]  /*d260*/  IADD3 R8, -R0, R8, RZ ;  /* 0x0000000800087210 */ /* 0x000fca0007ffe1ff */
[----:B------:R-:W-:-:S05]  /*d270*/  IMAD R0, R4, c[0x0][0x538], R8 ;  /* 0x00014e0004007a24 */ /* 0x000fca00078e0208 */
[----:B------:R-:W-:Y:S01]  /*d280*/  ISETP.GT.AND P0, PT, R0, R9, PT ;  /* 0x000000090000720c */ /* 0x000fe20003f04270 */
[----:B------:R-:W-:-:S12]  /*d290*/  BRA.DIV ~URZ, `(.L_x_147) ;  /* 0x000039f27f007947 */ /* 0x000fd8000b800000 */
[----:B------:R-:W-:-:S04]  /*d2a0*/  VOTE.ANY R0, PT, !P0 ;  /* 0x0000000000007806 */ /* 0x000fc800040e0100 */
.L_x_216:
[----:B------:R2:W3:Y:S01]  /*d2b0*/  POPC R11, R0 ;  /* 0x00000000000b7309 */ /* 0x0004e20000000000 */
[----:B------:R-:W-:Y:S05]  /*d2c0*/  BRA.DIV ~URZ, `(.L_x_148) ;  /* 0x00003a027f007947 */ /* 0x000fea000b800000 */
[----:B---3--:R3:W4:Y:S04]  /*d2d0*/  SHFL.IDX PT, R6, R6, R11, 0x1f ;  /* 0x00001f0b06067589 */ /* 0x00872800000e0000 */
[----:B------:R3:W1:Y:S02]  /*d2e0*/  SHFL.IDX PT, R7, R7, R11, 0x1f ;  /* 0x00001f0b07077589 */ /* 0x00066400000e0000 */
.L_x_217:
[----:B------:R-:W-:Y:S01]  /*d2f0*/  ISETP.NE.AND P0, PT, R0, RZ, PT ;  /* 0x000000ff0000720c */ /* 0x000fe20003f05270 */
[----:B------:R-:W-:-:S12]  /*d300*/  BSSY B0, `(.L_x_149) ;  /* 0x0000005000007945 */ /* 0x000fd80003800000 */
[----:B------:R-:W-:Y:S05]  /*d310*/  @!P0 BRA `(.L_x_150) ;  /* 0x0000003000008947 */ /* 0x000fea0003800000 */
[----:B--2---:R-:W-:Y:S01]  /*d320*/  IADD3 R0, R11, -0x1, RZ ;  /* 0xffffffff0b007810 */ /* 0x004fe20007ffe0ff */
[----:B------:R-:W-:Y:S05]  /*d330*/  BRA.DIV ~URZ, `(.L_x_151) ;  /* 0x00003a627f007947 */ /* 0x000fea000b800000 */
[----:B------:R2:W3:Y:S02]  /*d340*/  SHFL.IDX PT, R10, R4, R0, 0x1f ;  /* 0x00001f00040a7589 */ /* 0x0004e400000e0000 */
.L_x_150:
[----:B------:R-:W-:Y:S05]  /*d350*/  BSYNC B0 ;  /* 0x0000000000007941 */ /* 0x000fea0003800000 */
.L_x_149:
[----:B---3--:R-:W-:Y:S01]  /*d360*/  IMAD R5, R10, c[0x0][0x538], R8 ;  /* 0x00014e000a057a24 */ /* 0x008fe200078e0208 */
[----:B-12-4-:R-:W-:Y:S02]  /*d370*/  IABS R4, R6 ;  /* 0x0000000600047213 */ /* 0x016fe40000000000 */
[----:B------:R-:W-:Y:S01]  /*d380*/  IABS R0, R7 ;  /* 0x0000000700007213 */ /* 0x000fe20000000000 */
[----:B------:R-:W-:Y:S01]  /*d390*/  IMAD.IADD R10, R9, 0x1, -R5 ;  /* 0x00000001090a7824 */ /* 0x000fe200078e0a05 */
[----:B------:R1:W-:Y:S01]  /*d3a0*/  STL [R1], R5 ;  /* 0x0000000501007387 */ /* 0x0003e20000100800 */
[----:B------:R-:W2:Y:S03]  /*d3b0*/  I2F.RP R2, R4 ;  /* 0x0000000400027306 */ /* 0x000ea60000209400 */
[----:B------:R-:W3:Y:S05]  /*d3c0*/  LDL.LU R14, [R1+0xc] ;  /* 0x00000c00010e7983 */ /* 0x000eea0000300800 */
[----:B--2---:R-:W2:Y:S02]  /*d3d0*/  MUFU.RCP R2, R2 ;  /* 0x0000000200027308 */ /* 0x004ea40000001000 */
[----:B--2---:R-:W-:-:S06]  /*d3e0*/  IADD3 R2, R2, 0xffffffe, RZ ;  /* 0x0ffffffe02027810 */ /* 0x004fcc0007ffe0ff */
[----:B------:R-:W2:Y:S01]  /*d3f0*/  F2I.FTZ.U32.TRUNC.NTZ R3, R2 ;  /* 0x0000000200037305 */ /* 0x000ea2000021f000 */
[----:B-1----:R-:W-:Y:S01]  /*d400*/  IMAD.MOV.U32 R5, RZ, RZ, R0 ;  /* 0x000000ffff057224 */ /* 0x002fe200078e0000 */
[----:B------:R-:W-:Y:S02]  /*d410*/  IABS R0, R6 ;  /* 0x0000000600007213 */ /* 0x000fe40000000000 */
[----:B------:R-:W-:-:S04]  /*d420*/  IABS R9, R10 ;  /* 0x0000000a00097213 */ /* 0x000fc80000000000 */
[----:B------:R-:W1:Y:S01]  /*d430*/  I2F.RP R12, R5 ;  /* 0x00000005000c7306 */ /* 0x000e620000209400 */
[----:B--2---:R-:W-:-:S04]  /*d440*/  IMAD.MOV R2, RZ, RZ, -R3 ;  /* 0x000000ffff027224 */ /* 0x004fc800078e0a03 */
[----:B------:R-:W-:Y:S01]  /*d450*/  IMAD R8, R2, R4, RZ ;  /* 0x0000000402087224 */ /* 0x000fe200078e02ff */
[----:B------:R-:W-:Y:S01]  /*d460*/  MOV R2, RZ ;  /* 0x000000ff00027202 */ /* 0x000fe20000000f00 */
[----:B------:R-:W-:-:S04]  /*d470*/  IMAD.MOV R0, RZ, RZ, -R0 ;  /* 0x000000ffff007224 */ /* 0x000fc800078e0a00 */
[----:B------:R-:W-:-:S04]  /*d480*/  IMAD.HI.U32 R8, R3, R8, R2 ;  /* 0x0000000803087227 */ /* 0x000fc800078e0002 */
[----:B------:R-:W-:Y:S02]  /*d490*/  IMAD.MOV.U32 R2, RZ, RZ, R9 ;  /* 0x000000ffff027224 */ /* 0x000fe400078e0009 */
[----:B------:R-:W-:Y:S02]  /*d4a0*/  IMAD.MOV.U32 R3, RZ, RZ, R0 ;  /* 0x000000ffff037224 */ /* 0x000fe400078e0000 */
[----:B------:R-:W-:-:S04]  /*d4b0*/  IMAD.HI.U32 R0, R8, R2, RZ ;  /* 0x0000000208007227 */ /* 0x000fc800078e00ff */
[----:B------:R-:W-:Y:S02]  /*d4c0*/  IMAD R2, R0, R3, R2 ;  /* 0x0000000300027224 */ /* 0x000fe400078e0202 */
[----:B-1----:R-:W1:Y:S03]  /*d4d0*/  MUFU.RCP R3, R12 ;  /* 0x0000000c00037308 */ /* 0x002e660000001000 */
[----:B------:R-:W-:Y:S02]  /*d4e0*/  ISETP.GT.U32.AND P1, PT, R4, R2, PT ;  /* 0x000000020400720c */ /* 0x000fe40003f24070 */
[----:B-1----:R-:W-:-:S11]  /*d4f0*/  IADD3 R3, R3, 0xffffffe, RZ ;  /* 0x0ffffffe03037810 */ /* 0x002fd60007ffe0ff */
[-C--:B------:R-:W-:Y:S01]  /*d500*/  @!P1 IADD3 R2, R2, -R4.reuse, RZ ;  /* 0x8000000402029210 */ /* 0x080fe20007ffe0ff */
[----:B------:R-:W1:Y:S03]  /*d510*/  F2I.FTZ.U32.TRUNC.NTZ R3, R3 ;  /* 0x0000000300037305 */ /* 0x000e66000021f000 */
[----:B------:R-:W-:Y:S02]  /*d520*/  ISETP.GE.U32.AND P2, PT, R2, R4, PT ;  /* 0x000000040200720c */ /* 0x000fe40003f46070 */
[----:B------:R-:W-:Y:S02]  /*d530*/  LOP3.LUT R2, R10, R6, RZ, 0x3c, !PT ;  /* 0x000000060a027212 */ /* 0x000fe400078e3cff */
[----:B------:R-:W-:Y:S02]  /*d540*/  @!P1 IADD3 R0, R0, 0x1, RZ ;  /* 0x0000000100009810 */ /* 0x000fe40007ffe0ff */
[----:B------:R-:W-:-:S02]  /*d550*/  ISETP.GE.AND P0, PT, R2, RZ, PT ;  /* 0x000000ff0200720c */ /* 0x000fc40003f06270 */
[----:B------:R-:W-:-:S05]  /*d560*/  ISETP.NE.AND P1, PT, R6, RZ, PT ;  /* 0x000000ff0600720c */ /* 0x000fca0003f25270 */
[----:B------:R-:W-:Y:S01]  /*d570*/  @P2 IADD3 R0, R0, 0x1, RZ ;  /* 0x0000000100002810 */ /* 0x000fe20007ffe0ff */
[----:B-1----:R-:W-:-:S04]  /*d580*/  IMAD.MOV R2, RZ, RZ, -R3 ;  /* 0x000000ffff027224 */ /* 0x002fc800078e0a03 */
[----:B------:R-:W-:Y:S01]  /*d590*/  IMAD.MOV.U32 R4, RZ, RZ, R2 ;  /* 0x000000ffff047224 */ /* 0x000fe200078e0002 */
[----:B------:R-:W-:Y:S01]  /*d5a0*/  IABS R2, R7 ;  /* 0x0000000700027213 */ /* 0x000fe20000000000 */
[----:B------:R-:W-:Y:S01]  /*d5b0*/  @!P0 IMAD.MOV R0, RZ, RZ, -R0 ;  /* 0x000000ffff008224 */ /* 0x000fe200078e0a00 */
[----:B------:R-:W-:Y:S01]  /*d5c0*/  @!P1 LOP3.LUT R0, RZ, R6, RZ, 0x33, !PT ;  /* 0x00000006ff009212 */ /* 0x000fe200078e33ff */
[----:B------:R-:W-:Y:S01]  /*d5d0*/  IMAD R4, R4, R5, RZ ;  /* 0x0000000504047224 */ /* 0x000fe200078e02ff */
[----:B------:R-:W-:Y:S01]  /*d5e0*/  IADD3 R8, RZ, -R2, RZ ;  /* 0x80000002ff087210 */ /* 0x000fe20007ffe0ff */
[----:B------:R-:W-:Y:S01]  /*d5f0*/  IMAD.MOV.U32 R2, RZ, RZ, RZ ;  /* 0x000000ffff027224 */ /* 0x000fe200078e00ff */
[----:B------:R-:W-:-:S03]  /*d600*/  IABS R9, R0 ;  /* 0x0000000000097213 */ /* 0x000fc60000000000 */
[----:B------:R-:W-:Y:S01]  /*d610*/  IMAD.HI.U32 R2, R3, R4, R2 ;  /* 0x0000000403027227 */ /* 0x000fe200078e0002 */
[----:B------:R-:W-:-:S03]  /*d620*/  MOV R4, R8 ;  /* 0x0000000800047202 */ /* 0x000fc60000000f00 */
[----:B------:R-:W-:-:S04]  /*d630*/  IMAD.MOV.U32 R3, RZ, RZ, R9 ;  /* 0x000000ffff037224 */ /* 0x000fc800078e0009 */
[----:B------:R-:W-:-:S04]  /*d640*/  IMAD.HI.U32 R2, R2, R3, RZ ;  /* 0x0000000302027227 */ /* 0x000fc800078e00ff */
[----:B------:R-:W-:-:S05]  /*d650*/  IMAD R3, R2, R4, R3 ;  /* 0x0000000402037224 */ /* 0x000fca00078e0203 */
[----:B------:R-:W-:-:S13]  /*d660*/  ISETP.GT.U32.AND P1, PT, R5, R3, PT ;  /* 0x000000030500720c */ /* 0x000fda0003f24070 */
[----:B------:R-:W-:-:S05]  /*d670*/  @!P1 IMAD.IADD R3, R3, 0x1, -R5 ;  /* 0x0000000103039824 */ /* 0x000fca00078e0a05 */
[----:B------:R-:W-:Y:S02]  /*d680*/  ISETP.GE.U32.AND P2, PT, R3, R5, PT ;  /* 0x000000050300720c */ /* 0x000fe40003f46070 */
[----:B------:R-:W-:Y:S02]  /*d690*/  LOP3.LUT R3, R0, R7, RZ, 0x3c, !PT ;  /* 0x0000000700037212 */ /* 0x000fe400078e3cff */
[----:B------:R-:W-:Y:S02]  /*d6a0*/  @!P1 IADD3 R2, R2, 0x1, RZ ;  /* 0x0000000102029810 */ /* 0x000fe40007ffe0ff */
[----:B------:R-:W-:Y:S02]  /*d6b0*/  ISETP.GE.AND P0, PT, R3, RZ, PT ;  /* 0x000000ff0300720c */ /* 0x000fe40003f06270 */
[----:B------:R-:W-:-:S05]  /*d6c0*/  ISETP.NE.AND P1, PT, R7, RZ, PT ;  /* 0x000000ff0700720c */ /* 0x000fca0003f25270 */
[----:B------:R-:W-:-:S06]  /*d6d0*/  @P2 IADD3 R2, R2, 0x1, RZ ;  /* 0x0000000102022810 */ /* 0x000fcc0007ffe0ff */
[----:B------:R-:W-:Y:S02]  /*d6e0*/  @!P0 IMAD.MOV R2, RZ, RZ, -R2 ;  /* 0x000000ffff028224 */ /* 0x000fe400078e0a02 */
[----:B------:R-:W-:-:S04]  /*d6f0*/  @!P1 LOP3.LUT R2, RZ, R7, RZ, 0x33, !PT ;  /* 0x00000007ff029212 */ /* 0x000fc800078e33ff */
[----:B------:R-:W-:Y:S01]  /*d700*/  IADD3 R3, -R2, RZ, RZ ;  /* 0x000000ff02037210 */ /* 0x000fe20007ffe1ff */
[----:B------:R-:W-:Y:S02]  /*d710*/  IMAD R6, R0, R6, RZ ;  /* 0x0000000600067224 */ /* 0x000fe400078e02ff */
[C---:B------:R-:W-:Y:S02]  /*d720*/  IMAD R2, R7.reuse, 0x1000000, R2 ;  /* 0x0100000007027824 */ /* 0x040fe400078e0202 */
[----:B------:R-:W-:Y:S01]  /*d730*/  IMAD R0, R7, R3, R0 ;  /* 0x0000000307007224 */ /* 0x000fe200078e0200 */
[----:B------:R-:W-:-:S03]  /*d740*/  IADD3 R3, R10, -R6, RZ ;  /* 0x800000060a037210 */ /* 0x000fc60007ffe0ff */
[----:B------:R-:W-:-:S05]  /*d750*/  IMAD R0, R0, 0x10000, R2 ;  /* 0x0001000000007824 */ /* 0x000fca00078e0202 */
[----:B------:R1:W-:Y:S01]  /*d760*/  STL [R1+0x8], R0 ;  /* 0x0000080001007387 */ /* 0x0003e20000100800 */
[----:B---3--:R-:W-:-:S05]  /*d770*/  IMAD.IADD R14, R11, 0x1, R14 ;  /* 0x000000010b0e7824 */ /* 0x008fca00078e020e */
[----:B------:R1:W-:Y:S04]  /*d780*/  STL [R1+0xc], R14 ;  /* 0x00000c0e01007387 */ /* 0x0003e80000100800 */
[----:B------:R1:W-:Y:S01]  /*d790*/  STL [R1+0x4], R3 ;  /* 0x0000040301007387 */ /* 0x0003e20000100800 */
[----:B------:R-:W-:Y:S05]  /*d7a0*/  BRA `(.L_x_152) ;  /* 0x0000005000007947 */ /* 0x000fea0003800000 */
.L_x_143:
[----:B------:R-:W-:Y:S01]  /*d7b0*/  MOV R0, c[0x0][0x53c] ;  /* 0x00014f0000007a02 */ /* 0x000fe20000000f00 */
[----:B------:R2:W-:Y:S04]  /*d7c0*/  STL [R1], R9 ;  /* 0x0000000901007387 */ /* 0x0005e80000100800 */
[----:B------:R2:W-:Y:S04]  /*d7d0*/  STL [R1+0x4], RZ ;  /* 0x000004ff01007387 */ /* 0x0005e80000100800 */
[----:B------:R2:W-:Y:S04]  /*d7e0*/  STL [R1+0x8], RZ ;  /* 0x000008ff01007387 */ /* 0x0005e80000100800 */
[----:B------:R2:W-:Y:S02]  /*d7f0*/  STL [R1+0xc], R0 ;  /* 0x00000c0001007387 */ /* 0x0005e40000100800 */
.L_x_152:
[----:B------:R-:W-:Y:S05]  /*d800*/  BSYNC B1 ;  /* 0x0000000000017941 */ /* 0x000fea0003800000 */
.L_x_141:
[----:B-1----:R-:W3:Y:S04]  /*d810*/  LDL R4, [R1] ;  /* 0x0000000001047983 */ /* 0x002ee80000100800 */
[----:B------:R-:W3:Y:S04]  /*d820*/  LDL R5, [R1+0x4] ;  /* 0x0000040001057983 */ /* 0x000ee80000100800 */
[----:B------:R-:W3:Y:S04]  /*d830*/  LDL R6, [R1+0x8] ;  /* 0x0000080001067983 */ /* 0x000ee80000100800 */
[----:B------:R-:W3:Y:S01]  /*d840*/  LDL R7, [R1+0xc] ;  /* 0x00000c0001077983 */ /* 0x000ee20000100800 */
[----:B------:R-:W-:Y:S03]  /*d850*/  WARPSYNC 0xffffffff ;  /* 0xffffffff00007948 */ /* 0x000fe60003800000 */
[----:B------:R-:W-:Y:S01]  /*d860*/  BAR.SYNC.DEFER_BLOCKING 0x4, 0x80 ;  /* 0x0102000000007b1d */ /* 0x000fe20000010000 */
[----:B------:R-:W-:-:S13]  /*d870*/  ISETP.NE.AND P0, PT, R13, RZ, PT ;  /* 0x000000ff0d00720c */ /* 0x000fda0003f05270 */
[----:B---3--:R1:W-:Y:S04]  /*d880*/  @!P0 STS.128 [0x9100], R4 ;  /* 0x00910004ff008388 */ /* 0x0083e80000000c00 */
[----:B------:R-:W-:Y:S06]  /*d890*/  BAR.ARV 0x5, 0x80 ;  /* 0x0142000000007b1d */ /* 0x000fec0000002000 */
.L_x_136:
[----:B--2---:R-:W2:Y:S02]  /*d8a0*/  LDL R0, [R1+0xc] ;  /* 0x00000c0001007983 */ /* 0x004ea40000100800 */
[----:B--2---:R-:W-:-:S13]  /*d8b0*/  ISETP.GE.AND P0, PT, R0, c[0x0][0x53c], PT ;  /* 0x00014f0000007a0c */ /* 0x004fda0003f06270 */
[----:B-1----:R-:W-:Y:S01]  /*d8c0*/  @P0 CALL.REL.NOINC `(.L_x_153) ;  /* 0x0000001000000944 */ /* 0x002fe20003c00000 */
[----:B------:R-:W-:Y:S05]  /*d8d0*/  BRA `(.L_x_154) ;  /* 0xffff3ce000007947 */ /* 0x000fea000383ffff */
.L_x_153:
[----:B------:R-:W-:Y:S05]  /*d8e0*/  EXIT ;  /* 0x000000000000794d */ /* 0x000fea0003800000 */
.L_x_34:
[----:B------:R-:W-:Y:S01]  /*d8f0*/  IMAD.MOV.U32 R0, RZ, RZ, R5 ;  /* 0x000000ffff007224 */ /* 0x000fe200078e0005 */
[----:B------:R-:W-:Y:S02]  /*d900*/  MOV R2, 0x1 ;  /* 0x0000000100027802 */ /* 0x000fe40000000f00 */
[----:B------:R-:W-:Y:S02]  /*d910*/  MOV R3, 0xd930 ;  /* 0x0000d93000037802 */ /* 0x000fe40000000f00 */
[----:B------:R-:W-:Y:S05]  /*d920*/  CALL.REL.NOINC `($__internal_2_$__cuda_sm70_shflsync_up_p) ;  /* 0x0000359000007944 */ /* 0x000fea0003c00000 */
[----:B------:R-:W-:Y:S01]  /*d930*/  MOV R0, R4 ;  /* 0x0000000400007202 */ /* 0x000fe20000000f00 */
[----:B------:R-:W-:Y:S05]  /*d940*/  BRA `(.L_x_155) ;  /* 0xffff2b2000007947 */ /* 0x000fea000383ffff */
.L_x_35:
[----:B------:R-:W-:Y:S01]  /*d950*/  IMAD.MOV.U32 R0, RZ, RZ, R5 ;  /* 0x000000ffff007224 */ /* 0x000fe200078e0005 */
[----:B------:R-:W-:Y:S02]  /*d960*/  MOV R2, 0x2 ;  /* 0x0000000200027802 */ /* 0x000fe40000000f00 */
[----:B------:R-:W-:Y:S02]  /*d970*/  MOV R3, 0xd990 ;  /* 0x0000d99000037802 */ /* 0x000fe40000000f00 */
[----:B------:R-:W-:Y:S05]  /*d980*/  CALL.REL.NOINC `($__internal_2_$__cuda_sm70_shflsync_up_p) ;  /* 0x0000353000007944 */ /* 0x000fea0003c00000 */
[----:B------:R-:W-:Y:S01]  /*d990*/  SEL R0, R4, RZ, P4 ;  /* 0x000000ff04007207 */ /* 0x000fe20002000000 */
[----:B------:R-:W-:Y:S01]  /*d9a0*/  IMAD.MOV.U32 R2, RZ, RZ, 0x4 ;  /* 0x00000004ff027424 */ /* 0x000fe200078e00ff */
[----:B------:R-:W-:-:S03]  /*d9b0*/  MOV R3, 0xd9e0 ;  /* 0x0000d9e000037802 */ /* 0x000fc60000000f00 */
[----:B------:R-:W-:Y:S02]  /*d9c0*/  IMAD.IADD R0, R5, 0x1, R0 ;  /* 0x0000000105007824 */ /* 0x000fe400078e0200 */
        /* <DEDUP_REMOVED lines=13> */
[----:B------:R-:W-:Y:S02]  /*daa0*/  MOV R3, 0x1f ;  /* 0x0000001f00037802 */ /* 0x000fe40000000f00 */
[----:B------:R-:W-:Y:S01]  /*dab0*/  MOV R2, 0xdaf0 ;  /* 0x0000daf000027802 */ /* 0x000fe20000000f00 */
[----:B------:R-:W-:-:S04]  /*dac0*/  IMAD.IADD R4, R0, 0x1, R4 ;  /* 0x0000000100047824 */ /* 0x000fc800078e0204 */
[----:B------:R-:W-:Y:S02]  /*dad0*/  IMAD.MOV.U32 R204, RZ, RZ, R4 ;  /* 0x000000ffffcc7224 */ /* 0x000fe400078e0004 */
[----:B------:R-:W-:Y:S05]  /*dae0*/  CALL.REL.NOINC `($__internal_1_$__cuda_sm70_shflsync_idx_p) ;  /* 0x0000338000007944 */ /* 0x000fea0003c00000 */
[----:B------:R-:W-:Y:S01]  /*daf0*/  MOV R0, R203 ;  /* 0x000000cb00007202 */ /* 0x000fe20000000f00 */
[----:B------:R-:W-:Y:S05]  /*db00*/  BRA `(.L_x_156) ;  /* 0xffff2a6000007947 */ /* 0x000fea000383ffff */
.L_x_37:
[----:B------:R-:W-:Y:S02]  /*db10*/  SEL R0, RZ, 0x1, P0 ;  /* 0x00000001ff007807 */ /* 0x000fe40000000000 */
[----:B------:R-:W-:Y:S02]  /*db20*/  MOV R2, 0xdb40 ;  /* 0x0000db4000027802 */ /* 0x000fe40000000f00 */
[----:B------:R-:W-:Y:S05]  /*db30*/  CALL.REL.NOINC `($__internal_3_$__cuda_sm70_votesync_ballot) ;  /* 0x000033f000007944 */ /* 0x000fea0003c00000 */
[----:B------:R-:W-:Y:S05]  /*db40*/  BRA `(.L_x_157) ;  /* 0xffff2ab000007947 */ /* 0x000fea000383ffff */
.L_x_38:
[----:B------:R-:W-:Y:S01]  /*db50*/  IMAD.MOV.U32 R204, RZ, RZ, R8 ;  /* 0x000000ffffcc7224 */ /* 0x000fe200078e0008 */
[----:B--2---:R-:W-:Y:S01]  /*db60*/  MOV R203, R13 ;  /* 0x0000000d00cb7202 */ /* 0x004fe20000000f00 */
[----:B------:R-:W-:Y:S01]  /*db70*/  IMAD.MOV.U32 R3, RZ, RZ, 0x1f ;  /* 0x0000001fff037424 */ /* 0x000fe200078e00ff */
[----:B------:R-:W-:Y:S02]  /*db80*/  MOV R2, 0xdba0 ;  /* 0x0000dba000027802 */ /* 0x000fe40000000f00 */
[----:B-1----:R-:W-:Y:S05]  /*db90*/  CALL.REL.NOINC `($__internal_1_$__cuda_sm70_shflsync_idx_p) ;  /* 0x000032d000007944 */ /* 0x002fea0003c00000 */
[----:B------:R-:W-:Y:S01]  /*dba0*/  IMAD.MOV.U32 R11, RZ, RZ, R203 ;  /* 0x000000ffff0b7224 */ /* 0x000fe200078e00cb */
[----:B------:R-:W-:Y:S01]  /*dbb0*/  MOV R204, R7 ;  /* 0x0000000700cc7202 */ /* 0x000fe20000000f00 */
[----:B------:R-:W-:Y:S01]  /*dbc0*/  IMAD.MOV.U32 R6, RZ, RZ, RZ ;  /* 0x000000ffff067224 */ /* 0x000fe200078e00ff */
[----:B------:R-:W-:Y:S01]  /*dbd0*/  MOV R203, R13 ;  /* 0x0000000d00cb7202 */ /* 0x000fe20000000f00 */
[----:B------:R-:W-:Y:S01]  /*dbe0*/  IMAD.MOV.U32 R3, RZ, RZ, 0x1f ;  /* 0x0000001fff037424 */ /* 0x000fe200078e00ff */
[----:B------:R-:W-:-:S02]  /*dbf0*/  MOV R2, 0xdc10 ;  /* 0x0000dc1000027802 */ /* 0x000fc40000000f00 */
[----:B------:R-:W-:Y:S05]  /*dc00*/  CALL.REL.NOINC `($__internal_1_$__cuda_sm70_shflsync_idx_p) ;  /* 0x0000326000007944 */ /* 0x000fea0003c00000 */
[----:B------:R-:W-:Y:S01]  /*dc10*/  MOV R10, R203 ;  /* 0x000000cb000a7202 */ /* 0x000fe20000000f00 */
[----:B------:R-:W-:Y:S05]  /*dc20*/  BRA `(.L_x_158) ;  /* 0xffff2a2000007947 */ /* 0x000fea000383ffff */
.L_x_41:
[----:B------:R-:W-:Y:S01]  /*dc30*/  IMAD.MOV.U32 R204, RZ, RZ, R4 ;  /* 0x000000ffffcc7224 */ /* 0x000fe200078e0004 */
[----:B------:R-:W-:-:S02]  /*dc40*/  MOV R3, 0x1f ;  /* 0x0000001f00037802 */ /* 0x000fc40000000f00 */
[----:B------:R-:W-:Y:S02]  /*dc50*/  MOV R2, 0xdc70 ;  /* 0x0000dc7000027802 */ /* 0x000fe40000000f00 */
[----:B-1234-:R-:W-:Y:S05]  /*dc60*/  CALL.REL.NOINC `($__internal_1_$__cuda_sm70_shflsync_idx_p) ;  /* 0x0000320000007944 */ /* 0x01efea0003c00000 */
[----:B------:R-:W-:Y:S01]  /*dc70*/  MOV R6, R203 ;  /* 0x000000cb00067202 */ /* 0x000fe20000000f00 */
[----:B------:R-:W-:Y:S05]  /*dc80*/  BRA `(.L_x_40) ;  /* 0xffff2a2000007947 */ /* 0x000fea000383ffff */
.L_x_49:
[----:B------:R-:W-:Y:S01]  /*dc90*/  IMAD.MOV.U32 R204, RZ, RZ, R5 ;  /* 0x000000ffffcc7224 */ /* 0x000fe200078e0005 */
[----:B------:R-:W-:Y:S01]  /*dca0*/  MOV R203, RZ ;  /* 0x000000ff00cb7202 */ /* 0x000fe20000000f00 */
[----:B------:R-:W-:Y:S01]  /*dcb0*/  IMAD.MOV.U32 R3, RZ, RZ, 0x181f ;  /* 0x0000181fff037424 */ /* 0x000fe200078e00ff */
[----:B------:R-:W-:Y:S02]  /*dcc0*/  MOV R2, 0xdce0 ;  /* 0x0000dce000027802 */ /* 0x000fe40000000f00 */
[----:B-----5:R-:W-:Y:S05]  /*dcd0*/  CALL.REL.NOINC `($__internal_1_$__cuda_sm70_shflsync_idx_p) ;  /* 0x0000319000007944 */ /* 0x020fea0003c00000 */
[----:B------:R-:W-:Y:S01]  /*dce0*/  MOV R7, R203 ;  /* 0x000000cb00077202 */ /* 0x000fe20000000f00 */
[----:B------:R-:W-:Y:S05]  /*dcf0*/  BRA `(.L_x_159) ;  /* 0xffff446000007947 */ /* 0x000fea000383ffff */
.L_x_50:
[----:B------:R-:W-:Y:S01]  /*dd00*/  IMAD.MOV.U32 R204, RZ, RZ, R6 ;  /* 0x000000ffffcc7224 */ /* 0x000fe200078e0006 */
[----:B------:R-:W-:Y:S01]  /*dd10*/  MOV R203, RZ ;  /* 0x000000ff00cb7202 */ /* 0x000fe20000000f00 */
[----:B------:R-:W-:Y:S01]  /*dd20*/  IMAD.MOV.U32 R3, RZ, RZ, 0x181f ;  /* 0x0000181fff037424 */ /* 0x000fe200078e00ff */
[----:B------:R-:W-:Y:S02]  /*dd30*/  MOV R2, 0xdd50 ;  /* 0x0000dd5000027802 */ /* 0x000fe40000000f00 */
[----:B-12--5:R-:W-:Y:S05]  /*dd40*/  CALL.REL.NOINC `($__internal_1_$__cuda_sm70_shflsync_idx_p) ;  /* 0x0000312000007944 */ /* 0x026fea0003c00000 */
[----:B------:R-:W-:Y:S01]  /*dd50*/  MOV R2, R203 ;  /* 0x000000cb00027202 */ /* 0x000fe20000000f00 */
[----:B------:R-:W-:Y:S05]  /*dd60*/  BRA `(.L_x_160) ;  /* 0xffff441000007947 */ /* 0x000fea000383ffff */
.L_x_53:
[----:B------:R-:W-:Y:S01]  /*dd70*/  IMAD.MOV.U32 R204, RZ, RZ, R5 ;  /* 0x000000ffffcc7224 */ /* 0x000fe200078e0005 */
[----:B------:R-:W-:Y:S01]  /*dd80*/  MOV R203, 0x1 ;  /* 0x0000000100cb7802 */ /* 0x000fe20000000f00 */
[----:B--2---:R-:W-:Y:S01]  /*dd90*/  IMAD.MOV.U32 R3, RZ, RZ, 0x181f ;  /* 0x0000181fff037424 */ /* 0x004fe200078e00ff */
[----:B----4-:R-:W-:-:S02]  /*dda0*/  MOV R2, 0xddc0 ;  /* 0x0000ddc000027802 */ /* 0x010fc40000000f00 */
[----:B-1---5:R-:W-:Y:S05]  /*ddb0*/  CALL.REL.NOINC `($__internal_1_$__cuda_sm70_shflsync_idx_p) ;  /* 0x000030b000007944 */ /* 0x022fea0003c00000 */
[----:B------:R-:W-:Y:S01]  /*ddc0*/  IMAD.MOV.U32 R7, RZ, RZ, R203 ;  /* 0x000000ffff077224 */ /* 0x000fe200078e00cb */
[----:B------:R-:W-:Y:S01]  /*ddd0*/  MOV R203, 0x1 ;  /* 0x0000000100cb7802 */ /* 0x000fe20000000f00 */
[----:B------:R-:W-:Y:S01]  /*dde0*/  IMAD.MOV.U32 R204, RZ, RZ, R6 ;  /* 0x000000ffffcc7224 */ /* 0x000fe200078e0006 */
[----:B------:R-:W-:-:S02]  /*ddf0*/  MOV R3, 0x181f ;  /* 0x0000181f00037802 */ /* 0x000fc40000000f00 */
[----:B------:R-:W-:Y:S02]  /*de00*/  MOV R2, 0xde20 ;  /* 0x0000de2000027802 */ /* 0x000fe40000000f00 */
[----:B------:R-:W-:Y:S05]  /*de10*/  CALL.REL.NOINC `($__internal_1_$__cuda_sm70_shflsync_idx_p) ;  /* 0x0000305000007944 */ /* 0x000fea0003c00000 */
[----:B------:R-:W-:Y:S01]  /*de20*/  MOV R2, R203 ;  /* 0x000000cb00027202 */ /* 0x000fe20000000f00 */
[----:B------:R-:W-:Y:S05]  /*de30*/  BRA `(.L_x_161) ;  /* 0xffff445000007947 */ /* 0x000fea000383ffff */
.L_x_56:
[----:B------:R-:W-:Y:S01]  /*de40*/  IMAD.MOV.U32 R204, RZ, RZ, R5 ;  /* 0x000000ffffcc7224 */ /* 0x000fe200078e0005 */
[----:B------:R-:W-:Y:S01]  /*de50*/  MOV R203, 0x2 ;  /* 0x0000000200cb7802 */ /* 0x000fe20000000f00 */
[----:B---3--:R-:W-:Y:S01]  /*de60*/  IMAD.MOV.U32 R3, RZ, RZ, 0x181f ;  /* 0x0000181fff037424 */ /* 0x008fe200078e00ff */
[----:B----4-:R-:W-:Y:S02]  /*de70*/  MOV R2, 0xde90 ;  /* 0x0000de9000027802 */ /* 0x010fe40000000f00 */
[----:B-12--5:R-:W-:Y:S05]  /*de80*/  CALL.REL.NOINC `($__internal_1_$__cuda_sm70_shflsync_idx_p) ;  /* 0x00002fe000007944 */ /* 0x026fea0003c00000 */
[----:B------:R-:W-:Y:S01]  /*de90*/  MOV R7, R203 ;  /* 0x000000cb00077202 */ /* 0x000fe20000000f00 */
[----:B------:R-:W-:Y:S05]  /*dea0*/  BRA `(.L_x_162) ;  /* 0xffff44c000007947 */ /* 0x000fea000383ffff */
.L_x_57:
[----:B------:R-:W-:Y:S01]  /*deb0*/  IMAD.MOV.U32 R204, RZ, RZ, R6 ;  /* 0x000000ffffcc7224 */ /* 0x000fe200078e0006 */
[----:B------:R-:W-:Y:S01]  /*dec0*/  MOV R203, 0x2 ;  /* 0x0000000200cb7802 */ /* 0x000fe20000000f00 */
[----:B------:R-:W-:Y:S01]  /*ded0*/  IMAD.MOV.U32 R3, RZ, RZ, 0x181f ;  /* 0x0000181fff037424 */ /* 0x000fe200078e00ff */
[----:B----4-:R-:W-:Y:S02]  /*dee0*/  MOV R2, 0xdf00 ;  /* 0x0000df0000027802 */ /* 0x010fe40000000f00 */
[----:B-123-5:R-:W-:Y:S05]  /*def0*/  CALL.REL.NOINC `($__internal_1_$__cuda_sm70_shflsync_idx_p) ;  /* 0x00002f7000007944 */ /* 0x02efea0003c00000 */
[----:B------:R-:W-:Y:S01]  /*df00*/  MOV R2, R203 ;  /* 0x000000cb00027202 */ /* 0x000fe20000000f00 */
[----:B------:R-:W-:Y:S05]  /*df10*/  BRA `(.L_x_163) ;  /* 0xffff447000007947 */ /* 0x000fea000383ffff */
.L_x_60:
[----:B------:R-:W-:Y:S01]  /*df20*/  IMAD.MOV.U32 R204, RZ, RZ, R5 ;  /* 0x000000ffffcc7224 */ /* 0x000fe200078e0005 */
[----:B------:R-:W-:Y:S01]  /*df30*/  MOV R203, 0x3 ;  /* 0x0000000300cb7802 */ /* 0x000fe20000000f00 */
[----:B-1----:R-:W-:Y:S01]  /*df40*/  IMAD.MOV.U32 R3, RZ, RZ, 0x181f ;  /* 0x0000181fff037424 */ /* 0x002fe200078e00ff */
[----:B--2---:R-:W-:-:S02]  /*df50*/  MOV R2, 0xdf70 ;  /* 0x0000df7000027802 */ /* 0x004fc40000000f00 */
[----:B---345:R-:W-:Y:S05]  /*df60*/  CALL.REL.NOINC `($__internal_1_$__cuda_sm70_shflsync_idx_p) ;  /* 0x00002f0000007944 */ /* 0x038fea0003c00000 */
        /* <DEDUP_REMOVED lines=8> */
.L_x_63:
[----:B------:R-:W-:Y:S01]  /*dff0*/  IMAD.MOV.U32 R204, RZ, RZ, R5 ;  /* 0x000000ffffcc7224 */ /* 0x000fe200078e0005 */
[----:B------:R-:W-:Y:S01]  /*e000*/  MOV R203, 0x4 ;  /* 0x0000000400cb7802 */ /* 0x000fe20000000f00 */
[----:B--2---:R-:W-:Y:S01]  /*e010*/  IMAD.MOV.U32 R3, RZ, RZ, 0x181f ;  /* 0x0000181fff037424 */ /* 0x004fe200078e00ff */
[----:B------:R-:W-:Y:S02]  /*e020*/  MOV R2, 0xe040 ;  /* 0x0000e04000027802 */ /* 0x000fe40000000f00 */
[----:B-1-345:R-:W-:Y:S05]  /*e030*/  CALL.REL.NOINC `($__internal_1_$__cuda_sm70_shflsync_idx_p) ;  /* 0x00002e3000007944 */ /* 0x03afea0003c00000 */
[----:B------:R-:W-:Y:S01]  /*e040*/  MOV R7, R203 ;  /* 0x000000cb00077202 */ /* 0x000fe20000000f00 */
[----:B------:R-:W-:Y:S05]  /*e050*/  BRA `(.L_x_165) ;  /* 0xffff450000007947 */ /* 0x000fea000383ffff */
.L_x_64:
[----:B------:R-:W-:Y:S01]  /*e060*/  IMAD.MOV.U32 R204, RZ, RZ, R6 ;  /* 0x000000ffffcc7224 */ /* 0x000fe200078e0006 */
[----:B------:R-:W-:Y:S01]  /*e070*/  MOV R203, 0x4 ;  /* 0x0000000400cb7802 */ /* 0x000fe20000000f00 */
[----:B--2---:R-:W-:Y:S01]  /*e080*/  IMAD.MOV.U32 R3, RZ, RZ, 0x181f ;  /* 0x0000181fff037424 */ /* 0x004fe200078e00ff */
[----:B------:R-:W-:Y:S02]  /*e090*/  MOV R2, 0xe0b0 ;  /* 0x0000e0b000027802 */ /* 0x000fe40000000f00 */
[----:B-1-345:R-:W-:Y:S05]  /*e0a0*/  CALL.REL.NOINC `($__internal_1_$__cuda_sm70_shflsync_idx_p) ;  /* 0x00002dc000007944 */ /* 0x03afea0003c00000 */
[----:B------:R-:W-:Y:S01]  /*e0b0*/  MOV R2, R203 ;  /* 0x000000cb00027202 */ /* 0x000fe20000000f00 */
[----:B------:R-:W-:Y:S05]  /*e0c0*/  BRA `(.L_x_166) ;  /* 0xffff44b000007947 */ /* 0x000fea000383ffff */
.L_x_67:
[----:B------:R-:W-:Y:S01]  /*e0d0*/  IMAD.MOV.U32 R204, RZ, RZ, R5 ;  /* 0x000000ffffcc7224 */ /* 0x000fe200078e0005 */
[----:B------:R-:W-:Y:S01]  /*e0e0*/  MOV R203, 0x5 ;  /* 0x0000000500cb7802 */ /* 0x000fe20000000f00 */
[----:B-1----:R-:W-:Y:S01]  /*e0f0*/  IMAD.MOV.U32 R3, RZ, RZ, 0x181f ;  /* 0x0000181fff037424 */ /* 0x002fe200078e00ff */
[----:B---3--:R-:W-:-:S02]  /*e100*/  MOV R2, 0xe120 ;  /* 0x0000e12000027802 */ /* 0x008fc40000000f00 */
[----:B--2-45:R-:W-:Y:S05]  /*e110*/  CALL.REL.NOINC `($__internal_1_$__cuda_sm70_shflsync_idx_p) ;  /* 0x00002d5000007944 */ /* 0x034fea0003c00000 */
        /* <DEDUP_REMOVED lines=8> */
.L_x_70:
[----:B------:R-:W-:Y:S01]  /*e1a0*/  IMAD.MOV.U32 R204, RZ, RZ, R5 ;  /* 0x000000ffffcc7224 */ /* 0x000fe200078e0005 */
[----:B------:R-:W-:Y:S01]  /*e1b0*/  MOV R203, 0x6 ;  /* 0x0000000600cb7802 */ /* 0x000fe20000000f00 */
[----:B--2---:R-:W-:Y:S01]  /*e1c0*/  IMAD.MOV.U32 R3, RZ, RZ, 0x181f ;  /* 0x0000181fff037424 */ /* 0x004fe200078e00ff */
[----:B---3--:R-:W-:Y:S02]  /*e1d0*/  MOV R2, 0xe1f0 ;  /* 0x0000e1f000027802 */ /* 0x008fe40000000f00 */
[----:B-1--45:R-:W-:Y:S05]  /*e1e0*/  CALL.REL.NOINC `($__internal_1_$__cuda_sm70_shflsync_idx_p) ;  /* 0x00002c8000007944 */ /* 0x032fea0003c00000 */
[----:B------:R-:W-:Y:S01]  /*e1f0*/  MOV R7, R203 ;  /* 0x000000cb00077202 */ /* 0x000fe20000000f00 */
[----:B------:R-:W-:Y:S05]  /*e200*/  BRA `(.L_x_168) ;  /* 0xffff454000007947 */ /* 0x000fea000383ffff */
.L_x_71:
[----:B------:R-:W-:Y:S01]  /*e210*/  IMAD.MOV.U32 R204, RZ, RZ, R6 ;  /* 0x000000ffffcc7224 */ /* 0x000fe200078e0006 */
[----:B------:R-:W-:Y:S01]  /*e220*/  MOV R203, 0x6 ;  /* 0x0000000600cb7802 */ /* 0x000fe20000000f00 */
[----:B------:R-:W-:Y:S01]  /*e230*/  IMAD.MOV.U32 R3, RZ, RZ, 0x181f ;  /* 0x0000181fff037424 */ /* 0x000fe200078e00ff */
[----:B---3--:R-:W-:Y:S02]  /*e240*/  MOV R2, 0xe260 ;  /* 0x0000e26000027802 */ /* 0x008fe40000000f00 */
[----:B-12-45:R-:W-:Y:S05]  /*e250*/  CALL.REL.NOINC `($__internal_1_$__cuda_sm70_shflsync_idx_p) ;  /* 0x00002c1000007944 */ /* 0x036fea0003c00000 */
[----:B------:R-:W-:Y:S01]  /*e260*/  MOV R2, R203 ;  /* 0x000000cb00027202 */ /* 0x000fe20000000f00 */
[----:B------:R-:W-:Y:S05]  /*e270*/  BRA `(.L_x_169) ;  /* 0xffff44f000007947 */ /* 0x000fea000383ffff */
.L_x_74:
        /* <DEDUP_REMOVED lines=13> */
.L_x_77:
[----:B------:R-:W-:Y:S01]  /*e350*/  IMAD.MOV.U32 R204, RZ, RZ, R4 ;  /* 0x000000ffffcc7224 */ /* 0x000fe200078e0004 */
[----:B------:R-:W-:Y:S01]  /*e360*/  MOV R203, RZ ;  /* 0x000000ff00cb7202 */ /* 0x000fe20000000f00 */
[----:B------:R-:W-:Y:S01]  /*e370*/  IMAD.MOV.U32 R3, RZ, RZ, 0x181f ;  /* 0x0000181fff037424 */ /* 0x000fe200078e00ff */
[----:B------:R-:W-:Y:S02]  /*e380*/  MOV R2, 0xe3a0 ;  /* 0x0000e3a000027802 */ /* 0x000fe40000000f00 */
[----:B------:R-:W-:Y:S05]  /*e390*/  CALL.REL.NOINC `($__internal_1_$__cuda_sm70_shflsync_idx_p) ;  /* 0x00002ad000007944 */ /* 0x000fea0003c00000 */
[----:B------:R-:W-:Y:S01]  /*e3a0*/  MOV R7, R203 ;  /* 0x000000cb00077202 */ /* 0x000fe20000000f00 */
[----:B------:R-:W-:Y:S05]  /*e3b0*/  BRA `(.L_x_171) ;  /* 0xffff56f000007947 */ /* 0x000fea000383ffff */
.L_x_78:
[----:B------:R-:W-:Y:S01]  /*e3c0*/  IMAD.MOV.U32 R204, RZ, RZ, R0 ;  /* 0x000000ffffcc7224 */ /* 0x000fe200078e0000 */
[----:B------:R-:W-:Y:S01]  /*e3d0*/  MOV R203, RZ ;  /* 0x000000ff00cb7202 */ /* 0x000fe20000000f00 */
[----:B------:R-:W-:Y:S01]  /*e3e0*/  IMAD.MOV.U32 R3, RZ, RZ, 0x181f ;  /* 0x0000181fff037424 */ /* 0x000fe200078e00ff */
[----:B------:R-:W-:Y:S02]  /*e3f0*/  MOV R2, 0xe410 ;  /* 0x0000e41000027802 */ /* 0x000fe40000000f00 */
[----:B-12---:R-:W-:Y:S05]  /*e400*/  CALL.REL.NOINC `($__internal_1_$__cuda_sm70_shflsync_idx_p) ;  /* 0x00002a6000007944 */ /* 0x006fea0003c00000 */
[----:B------:R-:W-:Y:S01]  /*e410*/  ISETP.GE.AND P1, PT, R205, c[0x0][0x1d4], PT ;  /* 0x00007500cd007a0c */ /* 0x000fe20003f26270 */
[----:B------:R-:W-:Y:S01]  /*e420*/  IMAD.MOV.U32 R204, RZ, RZ, R4 ;  /* 0x000000ffffcc7224 */ /* 0x000fe200078e0004 */
[----:B------:R-:W-:Y:S01]  /*e430*/  IADD3 R2, P2, R203, R23, RZ ;  /* 0x00000017cb027210 */ /* 0x000fe20007f5e0ff */
[----:B------:R-:W-:Y:S01]  /*e440*/  IMAD.MOV.U32 R203, RZ, RZ, 0x1 ;  /* 0x00000001ffcb7424 */ /* 0x000fe200078e00ff */
[----:B------:R-:W-:-:S03]  /*e450*/  SEL R5, RZ, 0x10, P1 ;  /* 0x00000010ff057807 */ /* 0x000fc60000800000 */
[----:B------:R-:W-:-:S06]  /*e460*/  IMAD.X R3, R7, 0x1, R20, P2 ;  /* 0x0000000107037824 */ /* 0x000fcc00010e0614 */
[----:B------:R-:W-:Y:S01]  /*e470*/  @!PT LDS RZ, [RZ] ;  /* 0x00000000fffff984 */ /* 0x000fe20000000800 */
[----:B------:R-:W-:Y:S01]  /*e480*/  @!PT LDS RZ, [RZ] ;  /* 0x00000000fffff984 */ /* 0x000fe20000000800 */
[----:B------:R-:W-:Y:S01]  /*e490*/  @!PT LDS RZ, [RZ] ;  /* 0x00000000fffff984 */ /* 0x000fe20000000800 */
[----:B------:R1:W-:Y:S02]  /*e4a0*/  LDGSTS.E.BYPASS.LTC128B.128 [R200+0x2900], [R2.64], !P1 ;  /* 0x0290000002c87fae */ /* 0x0003e4000c901d46 */
[----:B-1----:R-:W-:Y:S01]  /*e4b0*/  IMAD.MOV.U32 R3, RZ, RZ, 0x181f ;  /* 0x0000181fff037424 */ /* 0x002fe200078e00ff */
[----:B------:R-:W-:Y:S02]  /*e4c0*/  MOV R2, 0xe4e0 ;  /* 0x0000e4e000027802 */ /* 0x000fe40000000f00 */
[----:B------:R-:W-:Y:S05]  /*e4d0*/  CALL.REL.NOINC `($__internal_1_$__cuda_sm70_shflsync_idx_p) ;  /* 0x0000299000007944 */ /* 0x000fea0003c00000 */
[----:B------:R-:W-:Y:S01]  /*e4e0*/  IMAD.MOV.U32 R7, RZ, RZ, R203 ;  /* 0x000000ffff077224 */ /* 0x000fe200078e00cb */
[----:B------:R-:W-:Y:S01]  /*e4f0*/  MOV R203, 0x1 ;  /* 0x0000000100cb7802 */ /* 0x000fe20000000f00 */
[----:B------:R-:W-:Y:S01]  /*e500*/  IMAD.MOV.U32 R204, RZ, RZ, R0 ;  /* 0x000000ffffcc7224 */ /* 0x000fe200078e0000 */
[----:B------:R-:W-:Y:S02]  /*e510*/  MOV R3, 0x181f ;  /* 0x0000181f00037802 */ /* 0x000fe40000000f00 */
[----:B------:R-:W-:Y:S02]  /*e520*/  MOV R2, 0xe540 ;  /* 0x0000e54000027802 */ /* 0x000fe40000000f00 */
[----:B------:R-:W-:Y:S05]  /*e530*/  CALL.REL.NOINC `($__internal_1_$__cuda_sm70_shflsync_idx_p) ;  /* 0x0000293000007944 */ /* 0x000fea0003c00000 */
[C---:B------:R-:W-:Y:S01]  /*e540*/  IADD3 R2, -R5.reuse, 0x10, RZ ;  /* 0x0000001005027810 */ /* 0x040fe20007ffe1ff */
[----:B------:R-:W-:Y:S01]  /*e550*/  IMAD.MOV.U32 R204, RZ, RZ, R4 ;  /* 0x000000ffffcc7224 */ /* 0x000fe200078e0004 */
[----:B------:R-:W-:-:S02]  /*e560*/  ISETP.NE.U32.AND P3, PT, R5, RZ, PT ;  /* 0x000000ff0500720c */ /* 0x000fc40003f65070 */
[----:B------:R-:W-:-:S04]  /*e570*/  LOP3.LUT R2, R2, 0xf, RZ, 0xc0, !PT ;  /* 0x0000000f02027812 */ /* 0x000fc800078ec0ff */
[----:B------:R-:W-:Y:S01]  /*e580*/  IADD3 R2, P2, P1, R2, R203, R23 ;  /* 0x000000cb02027210 */ /* 0x000fe2000795e017 */
[----:B------:R-:W-:-:S03]  /*e590*/  IMAD.MOV.U32 R203, RZ, RZ, 0x2 ;  /* 0x00000002ffcb7424 */ /* 0x000fc600078e00ff */
[----:B------:R-:W-:-:S05]  /*e5a0*/  IADD3.X R3, RZ, R7, R20, P2, P1 ;  /* 0x00000007ff037210 */ /* 0x000fca00017e2414 */
[----:B------:R-:W-:Y:S01]  /*e5b0*/  @!PT LDS RZ, [RZ] ;  /* 0x00000000fffff984 */ /* 0x000fe20000000800 */
[----:B------:R-:W-:Y:S01]  /*e5c0*/  @!PT LDS RZ, [RZ] ;  /* 0x00000000fffff984 */ /* 0x000fe20000000800 */
[----:B------:R-:W-:Y:S01]  /*e5d0*/  @!PT LDS RZ, [RZ] ;  /* 0x00000000fffff984 */ /* 0x000fe20000000800 */
[----:B------:R1:W-:Y:S02]  /*e5e0*/  LDGSTS.E.BYPASS.LTC128B.128.ZFILL [R200+0x3100], [R2.64], P3 ;  /* 0x0310000002c87fae */ /* 0x0003e40009941d46 */
        /* <DEDUP_REMOVED lines=49> */
[----:B------:R-:W-:Y:S01]  /*e900*/  MOV R0, R203 ;  /* 0x000000cb00007202 */ /* 0x000fe20000000f00 */
[----:B------:R-:W-:Y:S05]  /*e910*/  BRA `(.L_x_172) ;  /* 0xffff531000007947 */ /* 0x000fea000383ffff */
.L_x_79:
[----:B------:R-:W-:Y:S01]  /*e920*/  IMAD.MOV.U32 R108, RZ, RZ, R0 ;  /* 0x000000ffff6c7224 */ /* 0x000fe200078e0000 */
[----:B------:R-:W-:-:S02]  /*e930*/  MOV R3, 0x2 ;  /* 0x0000000200037802 */ /* 0x000fc40000000f00 */
[----:B------:R-:W-:Y:S02]  /*e940*/  MOV R2, 0xe960 ;  /* 0x0000e96000027802 */ /* 0x000fe40000000f00 */
[----:B------:R-:W-:Y:S05]  /*e950*/  CALL.REL.NOINC `($__internal_0_$__cuda_sm70_shflsync_bfly_p) ;  /* 0x000024b000007944 */ /* 0x000fea0003c00000 */
[----:B------:R-:W-:Y:S01]  /*e960*/  MOV R2, R157 ;  /* 0x0000009d00027202 */ /* 0x000fe20000000f00 */
[----:B------:R-:W-:Y:S05]  /*e970*/  BRA `(.L_x_173) ;  /* 0xffff5ea000007947 */ /* 0x000fea000383ffff */
.L_x_80:
[----:B------:R-:W-:Y:S01]  /*e980*/  IMAD.MOV.U32 R108, RZ, RZ, R4 ;  /* 0x000000ffff6c7224 */ /* 0x000fe200078e0004 */
[----:B------:R-:W-:Y:S02]  /*e990*/  MOV R3, 0x1 ;  /* 0x0000000100037802 */ /* 0x000fe40000000f00 */
[----:B------:R-:W-:Y:S02]  /*e9a0*/  MOV R2, 0xe9c0 ;  /* 0x0000e9c000027802 */ /* 0x000fe40000000f00 */
[----:B-1----:R-:W-:Y:S05]  /*e9b0*/  CALL.REL.NOINC `($__internal_0_$__cuda_sm70_shflsync_bfly_p) ;  /* 0x0000245000007944 */ /* 0x002fea0003c00000 */
[----:B------:R-:W-:Y:S01]  /*e9c0*/  FMNMX.FTZ R113, R4, R157, !PT ;  /* 0x0000009d04717209 */ /* 0x000fe20007810000 */
[----:B------:R-:W-:Y:S01]  /*e9d0*/  IMAD.MOV.U32 R108, RZ, RZ, R5 ;  /* 0x000000ffff6c7224 */ /* 0x000fe200078e0005 */
[----:B------:R-:W-:Y:S01]  /*e9e0*/  MOV R2, 0xea10 ;  /* 0x0000ea1000027802 */ /* 0x000fe20000000f00 */
[----:B------:R-:W-:Y:S02]  /*e9f0*/  IMAD.MOV.U32 R3, RZ, RZ, 0x2 ;  /* 0x00000002ff037424 */ /* 0x000fe400078e00ff */
[----:B------:R-:W-:Y:S05]  /*ea00*/  CALL.REL.NOINC `($__internal_0_$__cuda_sm70_shflsync_bfly_p) ;  /* 0x0000240000007944 */ /* 0x000fea0003c00000 */
[----:B------:R-:W-:Y:S01]  /*ea10*/  FMNMX.FTZ R5, R5, R157, !PT ;  /* 0x0000009d05057209 */ /* 0x000fe20007810000 */
[----:B------:R-:W-:Y:S01]  /*ea20*/  IMAD.MOV.U32 R3, RZ, RZ, 0x1 ;  /* 0x00000001ff037424 */ /* 0x000fe200078e00ff */
[----:B------:R-:W-:-:S03]  /*ea30*/  MOV R2, 0xea60 ;  /* 0x0000ea6000027802 */ /* 0x000fc60000000f00 */
[----:B------:R-:W-:Y:S02]  /*ea40*/  IMAD.MOV.U32 R108, RZ, RZ, R5 ;  /* 0x000000ffff6c7224 */ /* 0x000fe400078e0005 */
[----:B------:R-:W-:Y:S05]  /*ea50*/  CALL.REL.NOINC `($__internal_0_$__cuda_sm70_shflsync_bfly_p) ;  /* 0x000023b000007944 */ /* 0x000fea0003c00000 */
        /* <DEDUP_REMOVED lines=20> */
[----:B------:R-:W-:Y:S01]  /*eba0*/  MOV R80, R157 ;  /* 0x0000009d00507202 */ /* 0x000fe20000000f00 */
[----:B------:R-:W-:Y:S05]  /*ebb0*/  BRA `(.L_x_174) ;  /* 0xffff5d5000007947 */ /* 0x000fea000383ffff */
.L_x_82:
[----:B--234-:R-:W-:Y:S01]  /*ebc0*/  MOV R203, RZ ;  /* 0x000000ff00cb7202 */ /* 0x01cfe20000000f00 */
[----:B------:R-:W-:Y:S01]  /*ebd0*/  IMAD.MOV.U32 R204, RZ, RZ, R56 ;  /* 0x000000ffffcc7224 */ /* 0x000fe200078e0038 */
[----:B------:R-:W-:Y:S01]  /*ebe0*/  MOV R2, 0xec10 ;  /* 0x0000ec1000027802 */ /* 0x000fe20000000f00 */
[----:B------:R-:W-:Y:S02]  /*ebf0*/  IMAD.MOV.U32 R3, RZ, RZ, 0x181f ;  /* 0x0000181fff037424 */ /* 0x000fe400078e00ff */
[----:B-1----:R-:W-:Y:S05]  /*ec00*/  CALL.REL.NOINC `($__internal_1_$__cuda_sm70_shflsync_idx_p) ;  /* 0x0000226000007944 */ /* 0x002fea0003c00000 */
[----:B------:R-:W-:Y:S01]  /*ec10*/  MOV R58, R203 ;  /* 0x000000cb003a7202 */ /* 0x000fe20000000f00 */
[----:B------:R-:W-:-:S05]  /*ec20*/  BRA `(.L_x_175) ;  /* 0xffff788000007947 */ /* 0x000fca000383ffff */
.L_x_85:
[----:B------:R-:W-:Y:S01]  /*ec30*/  MOV R203, RZ ;  /* 0x000000ff00cb7202 */ /* 0x000fe20000000f00 */
[----:B------:R-:W-:Y:S01]  /*ec40*/  IMAD.MOV.U32 R204, RZ, RZ, R110 ;  /* 0x000000ffffcc7224 */ /* 0x000fe200078e006e */
[----:B------:R-:W-:Y:S01]  /*ec50*/  MOV R2, 0xec80 ;  /* 0x0000ec8000027802 */ /* 0x000fe20000000f00 */
[----:B------:R-:W-:Y:S02]  /*ec60*/  IMAD.MOV.U32 R3, RZ, RZ, 0x181f ;  /* 0x0000181fff037424 */ /* 0x000fe400078e00ff */
[----:B------:R-:W-:Y:S05]  /*ec70*/  CALL.REL.NOINC `($__internal_1_$__cuda_sm70_shflsync_idx_p) ;  /* 0x000021f000007944 */ /* 0x000fea0003c00000 */
[----:B------:R-:W-:Y:S01]  /*ec80*/  MOV R157, R203 ;  /* 0x000000cb009d7202 */ /* 0x000fe20000000f00 */
[----:B------:R-:W-:-:S05]  /*ec90*/  BRA `(.L_x_176) ;  /* 0xffff825000007947 */ /* 0x000fca000383ffff */
.L_x_86:
[----:B------:R-:W-:Y:S01]  /*eca0*/  MOV R203, RZ ;  /* 0x000000ff00cb7202 */ /* 0x000fe20000000f00 */
[----:B------:R-:W-:Y:S01]  /*ecb0*/  IMAD.MOV.U32 R204, RZ, RZ, R108 ;  /* 0x000000ffffcc7224 */ /* 0x000fe200078e006c */
[----:B------:R-:W-:Y:S01]  /*ecc0*/  MOV R2, 0xecf0 ;  /* 0x0000ecf000027802 */ /* 0x000fe20000000f00 */
[----:B------:R-:W-:Y:S02]  /*ecd0*/  IMAD.MOV.U32 R3, RZ, RZ, 0x181f ;  /* 0x0000181fff037424 */ /* 0x000fe400078e00ff */
[----:B-12---:R-:W-:Y:S05]  /*ece0*/  CALL.REL.NOINC `($__internal_1_$__cuda_sm70_shflsync_idx_p) ;  /* 0x0000218000007944 */ /* 0x006fea0003c00000 */
[C---:B------:R-:W-:Y:S01]  /*ecf0*/  IADD3 R2, -R198.reuse, 0x10, RZ ;  /* 0x00000010c6027810 */ /* 0x040fe20007ffe1ff */
[----:B------:R-:W-:Y:S01]  /*ed00*/  IMAD.MOV.U32 R204, RZ, RZ, R110 ;  /* 0x000000ffffcc7224 */ /* 0x000fe200078e006e */
[----:B------:R-:W-:Y:S02]  /*ed10*/  ISETP.NE.U32.AND P1, PT, R198, RZ, PT ;  /* 0x000000ffc600720c */ /* 0x000fe40003f25070 */
[----:B------:R-:W-:Y:S04]  /*ed20*/  LOP3.LUT R2, R2, 0xf, RZ, 0xc0, !PT ;  /* 0x0000000f02027812 */ /* 0x000fe800078ec0ff */
[----:B------:R-:W-:Y:S01]  /*ed30*/  IADD3 R2, P3, P2, R2, R203, R164 ;  /* 0x000000cb02027210 */ /* 0x000fe20007a7e0a4 */
[----:B------:R-:W-:Y:S03]  /*ed40*/  IMAD.MOV.U32 R203, RZ, RZ, 0x1 ;  /* 0x00000001ffcb7424 */ /* 0x000fe600078e00ff */
[----:B------:R-:W-:Y:S05]  /*ed50*/  IADD3.X R3, RZ, R157, R111, P3, P2 ;  /* 0x0000009dff037210 */ /* 0x000fea0001fe446f */
[----:B------:R-:W-:Y:S01]  /*ed60*/  @!PT LDS RZ, [RZ] ;  /* 0x00000000fffff984 */ /* 0x000fe20000000800 */
[----:B------:R-:W-:Y:S01]  /*ed70*/  @!PT LDS RZ, [RZ] ;  /* 0x00000000fffff984 */ /* 0x000fe20000000800 */
[----:B------:R-:W-:Y:S01]  /*ed80*/  @!PT LDS RZ, [RZ] ;  /* 0x00000000fffff984 */ /* 0x000fe20000000800 */
[----:B------:R1:W-:Y:S02]  /*ed90*/  LDGSTS.E.BYPASS.LTC128B.128.ZFILL [R200+0x2900], [R2.64], P1 ;  /* 0x0290000002c87fae */ /* 0x0003e40008941d46 */
[----:B-1----:R-:W-:Y:S01]  /*eda0*/  MOV R2, 0xedd0 ;  /* 0x0000edd000027802 */ /* 0x002fe20000000f00 */
[----:B------:R-:W-:Y:S04]  /*edb0*/  IMAD.MOV.U32 R3, RZ, RZ, 0x181f ;  /* 0x0000181fff037424 */ /* 0x000fe800078e00ff */
[----:B------:R-:W-:Y:S05]  /*edc0*/  CALL.REL.NOINC `($__internal_1_$__cuda_sm70_shflsync_idx_p) ;  /* 0x000020a000007944 */ /* 0x000fea0003c00000 */
[----:B------:R-:W-:Y:S01]  /*edd0*/  MOV R3, 0x181f ;  /* 0x0000181f00037802 */ /* 0x000fe20000000f00 */
[----:B------:R-:W-:Y:S01]  /*ede0*/  IMAD.MOV.U32 R112, RZ, RZ, R203 ;  /* 0x000000ffff707224 */ /* 0x000fe200078e00cb */
[----:B------:R-:W-:Y:S01]  /*edf0*/  MOV R203, 0x1 ;  /* 0x0000000100cb7802 */ /* 0x000fe20000000f00 */
[----:B------:R-:W-:Y:S01]  /*ee00*/  IMAD.MOV.U32 R204, RZ, RZ, R108 ;  /* 0x000000ffffcc7224 */ /* 0x000fe200078e006c */
[----:B------:R-:W-:Y:S02]  /*ee10*/  MOV R2, 0xee30 ;  /* 0x0000ee3000027802 */ /* 0x000fe40000000f00 */
[----:B------:R-:W-:Y:S05]  /*ee20*/  CALL.REL.NOINC `($__internal_1_$__cuda_sm70_shflsync_idx_p) ;  /* 0x0000204000007944 */ /* 0x000fea0003c00000 */
        /* <DEDUP_REMOVED lines=60> */
[----:B------:R-:W-:Y:S01]  /*f1f0*/  MOV R108, R203 ;  /* 0x000000cb006c7202 */ /* 0x000fe20000000f00 */
[----:B------:R-:W-:-:S05]  /*f200*/  BRA `(.L_x_177) ;  /* 0xffff7e7000007947 */ /* 0x000fca000383ffff */
.L_x_87:
[----:B------:R-:W-:Y:S02]  /*f210*/  MOV R3, 0x2 ;  /* 0x0000000200037802 */ /* 0x000fe40000000f00 */
[----:B------:R-:W-:Y:S02]  /*f220*/  MOV R2, 0xf240 ;  /* 0x0000f24000027802 */ /* 0x000fe40000000f00 */
[----:B------:R-:W-:Y:S05]  /*f230*/  CALL.REL.NOINC `($__internal_0_$__cuda_sm70_shflsync_bfly_p) ;  /* 0x00001bd000007944 */ /* 0x000fea0003c00000 */
[----:B------:R-:W-:Y:S01]  /*f240*/  FMNMX.FTZ R108, R108, R157, !PT ;  /* 0x0000009d6c6c7209 */ /* 0x000fe20007810000 */
[----:B------:R-:W-:Y:S01]  /*f250*/  IMAD.MOV.U32 R3, RZ, RZ, 0x1 ;  /* 0x00000001ff037424 */ /* 0x000fe200078e00ff */
[----:B------:R-:W-:Y:S02]  /*f260*/  MOV R2, 0xf280 ;  /* 0x0000f28000027802 */ /* 0x000fe40000000f00 */
[----:B------:R-:W-:Y:S05]  /*f270*/  CALL.REL.NOINC `($__internal_0_$__cuda_sm70_shflsync_bfly_p) ;  /* 0x00001b9000007944 */ /* 0x000fea0003c00000 */
[----:B------:R-:W-:Y:S01]  /*f280*/  IMAD.MOV.U32 R3, RZ, RZ, 0x2 ;  /* 0x00000002ff037424 */ /* 0x000fe200078e00ff */
[----:B------:R-:W-:Y:S01]  /*f290*/  FMNMX.FTZ R113, R108, R157, !PT ;  /* 0x0000009d6c717209 */ /* 0x000fe20007810000 */
[----:B------:R-:W-:Y:S01]  /*f2a0*/  IMAD.MOV.U32 R108, RZ, RZ, R110 ;  /* 0x000000ffff6c7224 */ /* 0x000fe200078e006e */
        /* <DEDUP_REMOVED lines=24> */
[----:B------:R-:W-:Y:S01]  /*f430*/  MOV R2, R157 ;  /* 0x0000009d00027202 */ /* 0x000fe20000000f00 */
[----:B------:R-:W-:-:S05]  /*f440*/  BRA `(.L_x_178) ;  /* 0xffff82e000007947 */ /* 0x000fca000383ffff */
.L_x_89:
[----:B------:R-:W-:Y:S01]  /*f450*/  IMAD.MOV.U32 R108, RZ, RZ, R207 ;  /* 0x000000ffff6c7224 */ /* 0x000fe200078e00cf */
[----:B------:R-:W-:-:S02]  /*f460*/  MOV R3, 0x2 ;  /* 0x0000000200037802 */ /* 0x000fc40000000f00 */
[----:B------:R-:W-:Y:S02]  /*f470*/  MOV R2, 0xf490 ;  /* 0x0000f49000027802 */ /* 0x000fe40000000f00 */
[----:B------:R-:W-:Y:S05]  /*f480*/  CALL.REL.NOINC `($__internal_0_$__cuda_sm70_shflsync_bfly_p) ;  /* 0x0000198000007944 */ /* 0x000fea0003c00000 */
[----:B------:R-:W-:Y:S01]  /*f490*/  FADD.FTZ R4, R207, R157 ;  /* 0x0000009dcf047221 */ /* 0x000fe20000010000 */
[----:B------:R-:W-:Y:S02]  /*f4a0*/  MOV R3, 0x1 ;  /* 0x0000000100037802 */ /* 0x000fe40000000f00 */
[----:B------:R-:W-:Y:S02]  /*f4b0*/  MOV R2, 0xf4e0 ;  /* 0x0000f4e000027802 */ /* 0x000fe40000000f00 */
[----:B------:R-:W-:Y:S02]  /*f4c0*/  MOV R108, R4 ;  /* 0x00000004006c7202 */ /* 0x000fe40000000f00 */
[----:B------:R-:W-:Y:S05]  /*f4d0*/  CALL.REL.NOINC `($__internal_0_$__cuda_sm70_shflsync_bfly_p) ;  /* 0x0000193000007944 */ /* 0x000fea0003c00000 */
[----:B------:R-:W-:Y:S01]  /*f4e0*/  FADD.FTZ R4, R4, R157 ;  /* 0x0000009d04047221 */ /* 0x000fe20000010000 */
[----:B------:R-:W-:Y:S02]  /*f4f0*/  MOV R108, R208 ;  /* 0x000000d0006c7202 */ /* 0x000fe40000000f00 */
[----:B------:R-:W-:Y:S02]  /*f500*/  MOV R3, 0x2 ;  /* 0x0000000200037802 */ /* 0x000fe40000000f00 */
[----:B------:R-:W-:-:S02]  /*f510*/  MOV R2, 0xf530 ;  /* 0x0000f53000027802 */ /* 0x000fc40000000f00 */
[----:B------:R-:W-:Y:S05]  /*f520*/  CALL.REL.NOINC `($__internal_0_$__cuda_sm70_shflsync_bfly_p) ;  /* 0x000018e000007944 */ /* 0x000fea0003c00000 */
[----:B------:R-:W-:Y:S01]  /*f530*/  FADD.FTZ R5, R208, R157 ;  /* 0x0000009dd0057221 */ /* 0x000fe20000010000 */
[----:B------:R-:W-:-:S02]  /*f540*/  MOV R3, 0x1 ;  /* 0x0000000100037802 */ /* 0x000fc40000000f00 */
[----:B------:R-:W-:Y:S02]  /*f550*/  MOV R2, 0xf580 ;  /* 0x0000f58000027802 */ /* 0x000fe40000000f00 */
[----:B------:R-:W-:Y:S02]  /*f560*/  MOV R108, R5 ;  /* 0x00000005006c7202 */ /* 0x000fe40000000f00 */
[----:B------:R-:W-:Y:S05]  /*f570*/  CALL.REL.NOINC `($__internal_0_$__cuda_sm70_shflsync_bfly_p) ;  /* 0x0000189000007944 */ /* 0x000fea0003c00000 */
[----:B------:R-:W-:Y:S01]  /*f580*/  FADD.FTZ R5, R5, R157 ;  /* 0x0000009d05057221 */ /* 0x000fe20000010000 */
[----:B------:R-:W-:Y:S02]  /*f590*/  MOV R108, R209 ;  /* 0x000000d1006c7202 */ /* 0x000fe40000000f00 */
[----:B------:R-:W-:Y:S02]  /*f5a0*/  MOV R3, 0x2 ;  /* 0x0000000200037802 */ /* 0x000fe40000000f00 */
[----:B------:R-:W-:Y:S02]  /*f5b0*/  MOV R2, 0xf5d0 ;  /* 0x0000f5d000027802 */ /* 0x000fe40000000f00 */
[----:B------:R-:W-:Y:S05]  /*f5c0*/  CALL.REL.NOINC `($__internal_0_$__cuda_sm70_shflsync_bfly_p) ;  /* 0x0000184000007944 */ /* 0x000fea0003c00000 */
[----:B------:R-:W-:Y:S01]  /*f5d0*/  FADD.FTZ R6, R209, R157 ;  /* 0x0000009dd1067221 */ /* 0x000fe20000010000 */
[----:B------:R-:W-:Y:S02]  /*f5e0*/  MOV R3, 0x1 ;  /* 0x0000000100037802 */ /* 0x000fe40000000f00 */
[----:B------:R-:W-:-:S02]  /*f5f0*/  MOV R2, 0xf620 ;  /* 0x0000f62000027802 */ /* 0x000fc40000000f00 */
        /* <DEDUP_REMOVED lines=9> */
[----:B------:R-:W-:Y:S02]  /*f690*/  MOV R2, 0xf6c0 ;  /* 0x0000f6c000027802 */ /* 0x000fe40000000f00 */
[----:B------:R-:W-:-:S02]  /*f6a0*/  MOV R108, R7 ;  /* 0x00000007006c7202 */ /* 0x000fc40000000f00 */
[----:B------:R-:W-:Y:S05]  /*f6b0*/  CALL.REL.NOINC `($__internal_0_$__cuda_sm70_shflsync_bfly_p) ;  /* 0x0000175000007944 */ /* 0x000fea0003c00000 */
[----:B------:R-:W-:Y:S01]  /*f6c0*/  MOV R8, R157 ;  /* 0x0000009d00087202 */ /* 0x000fe20000000f00 */
[----:B------:R-:W-:Y:S05]  /*f6d0*/  BRA `(.L_x_179) ;  /* 0xffff9ec000007947 */ /* 0x000fea000383ffff */
.L_x_96:
[----:B--234-:R-:W-:Y:S01]  /*f6e0*/  IMAD.MOV.U32 R204, RZ, RZ, R5 ;  /* 0x000000ffffcc7224 */ /* 0x01cfe200078e0005 */
[----:B------:R-:W-:Y:S01]  /*f6f0*/  MOV R203, RZ ;  /* 0x000000ff00cb7202 */ /* 0x000fe20000000f00 */
[----:B------:R-:W-:Y:S01]  /*f700*/  IMAD.MOV.U32 R3, RZ, RZ, 0x181f ;  /* 0x0000181fff037424 */ /* 0x000fe200078e00ff */
[----:B------:R-:W-:-:S02]  /*f710*/  MOV R2, 0xf730 ;  /* 0x0000f73000027802 */ /* 0x000fc40000000f00 */
[----:B-1----:R-:W-:Y:S05]  /*f720*/  CALL.REL.NOINC `($__internal_1_$__cuda_sm70_shflsync_idx_p) ;  /* 0x0000174000007944 */ /* 0x002fea0003c00000 */
[----:B------:R-:W-:Y:S01]  /*f730*/  MOV R7, R203 ;  /* 0x000000cb00077202 */ /* 0x000fe20000000f00 */
[----:B------:R-:W-:Y:S05]  /*f740*/  BRA `(.L_x_180) ;  /* 0xffffb47000007947 */ /* 0x000fea000383ffff */
.L_x_97:
[----:B------:R-:W-:Y:S01]  /*f750*/  IMAD.MOV.U32 R204, RZ, RZ, R6 ;  /* 0x000000ffffcc7224 */ /* 0x000fe200078e0006 */
[----:B------:R-:W-:Y:S01]  /*f760*/  MOV R203, RZ ;  /* 0x000000ff00cb7202 */ /* 0x000fe20000000f00 */
[----:B------:R-:W-:Y:S01]  /*f770*/  IMAD.MOV.U32 R3, RZ, RZ, 0x181f ;  /* 0x0000181fff037424 */ /* 0x000fe200078e00ff */
[----:B------:R-:W-:-:S02]  /*f780*/  MOV R2, 0xf7a0 ;  /* 0x0000f7a000027802 */ /* 0x000fc40000000f00 */
[----:B-123--:R-:W-:Y:S05]  /*f790*/  CALL.REL.NOINC `($__internal_1_$__cuda_sm70_shflsync_idx_p) ;  /* 0x000016d000007944 */ /* 0x00efea0003c00000 */
[----:B------:R-:W-:Y:S01]  /*f7a0*/  MOV R2, R203 ;  /* 0x000000cb00027202 */ /* 0x000fe20000000f00 */
[----:B------:R-:W-:Y:S05]  /*f7b0*/  BRA `(.L_x_181) ;  /* 0xffffb42000007947 */ /* 0x000fea000383ffff */
.L_x_98:
[----:B------:R-:W-:Y:S01]  /*f7c0*/  IMAD.MOV.U32 R204, RZ, RZ, R5 ;  /* 0x000000ffffcc7224 */ /* 0x000fe200078e0005 */
[----:B------:R-:W-:Y:S01]  /*f7d0*/  MOV R203, 0x1 ;  /* 0x0000000100cb7802 */ /* 0x000fe20000000f00 */
[----:B--2---:R-:W-:Y:S01]  /*f7e0*/  IMAD.MOV.U32 R3, RZ, RZ, 0x181f ;  /* 0x0000181fff037424 */ /* 0x004fe200078e00ff */
[----:B------:R-:W-:-:S02]  /*f7f0*/  MOV R2, 0xf810 ;  /* 0x0000f81000027802 */ /* 0x000fc40000000f00 */
[----:B-1--4-:R-:W-:Y:S05]  /*f800*/  CALL.REL.NOINC `($__internal_1_$__cuda_sm70_shflsync_idx_p) ;  /* 0x0000166000007944 */ /* 0x012fea0003c00000 */
        /* <DEDUP_REMOVED lines=8> */
.L_x_99:
[----:B------:R-:W-:Y:S01]  /*f890*/  IMAD.MOV.U32 R204, RZ, RZ, R5 ;  /* 0x000000ffffcc7224 */ /* 0x000fe200078e0005 */
[----:B------:R-:W-:Y:S01]  /*f8a0*/  MOV R203, 0x2 ;  /* 0x0000000200cb7802 */ /* 0x000fe20000000f00 */
[----:B-1----:R-:W-:Y:S01]  /*f8b0*/  IMAD.MOV.U32 R3, RZ, RZ, 0x181f ;  /* 0x0000181fff037424 */ /* 0x002fe200078e00ff */
[----:B------:R-:W-:Y:S02]  /*f8c0*/  MOV R2, 0xf8e0 ;  /* 0x0000f8e000027802 */ /* 0x000fe40000000f00 */
[----:B---34-:R-:W-:Y:S05]  /*f8d0*/  CALL.REL.NOINC `($__internal_1_$__cuda_sm70_shflsync_idx_p) ;  /* 0x0000159000007944 */ /* 0x018fea0003c00000 */
[----:B------:R-:W-:Y:S01]  /*f8e0*/  MOV R7, R203 ;  /* 0x000000cb00077202 */ /* 0x000fe20000000f00 */
[----:B------:R-:W-:Y:S05]  /*f8f0*/  BRA `(.L_x_183) ;  /* 0xffffb40000007947 */ /* 0x000fea000383ffff */
.L_x_100:
[----:B------:R-:W-:Y:S01]  /*f900*/  IMAD.MOV.U32 R204, RZ, RZ, R6 ;  /* 0x000000ffffcc7224 */ /* 0x000fe200078e0006 */
[----:B------:R-:W-:Y:S01]  /*f910*/  MOV R203, 0x2 ;  /* 0x0000000200cb7802 */ /* 0x000fe20000000f00 */
[----:B-1----:R-:W-:Y:S01]  /*f920*/  IMAD.MOV.U32 R3, RZ, RZ, 0x181f ;  /* 0x0000181fff037424 */ /* 0x002fe200078e00ff */
[----:B------:R-:W-:Y:S02]  /*f930*/  MOV R2, 0xf950 ;  /* 0x0000f95000027802 */ /* 0x000fe40000000f00 */
[----:B--234-:R-:W-:Y:S05]  /*f940*/  CALL.REL.NOINC `($__internal_1_$__cuda_sm70_shflsync_idx_p) ;  /* 0x0000152000007944 */ /* 0x01cfea0003c00000 */
[----:B------:R-:W-:Y:S01]  /*f950*/  MOV R2, R203 ;  /* 0x000000cb00027202 */ /* 0x000fe20000000f00 */
[----:B------:R-:W-:Y:S05]  /*f960*/  BRA `(.L_x_184) ;  /* 0xffffb3b000007947 */ /* 0x000fea000383ffff */
.L_x_101:
[----:B------:R-:W-:Y:S01]  /*f970*/  IMAD.MOV.U32 R204, RZ, RZ, R5 ;  /* 0x000000ffffcc7224 */ /* 0x000fe200078e0005 */
[----:B------:R-:W-:Y:S01]  /*f980*/  MOV R203, 0x3 ;  /* 0x0000000300cb7802 */ /* 0x000fe20000000f00 */
[----:B--2---:R-:W-:Y:S01]  /*f990*/  IMAD.MOV.U32 R3, RZ, RZ, 0x181f ;  /* 0x0000181fff037424 */ /* 0x004fe200078e00ff */
[----:B------:R-:W-:-:S02]  /*f9a0*/  MOV R2, 0xf9c0 ;  /* 0x0000f9c000027802 */ /* 0x000fc40000000f00 */
[----:B-1-34-:R-:W-:Y:S05]  /*f9b0*/  CALL.REL.NOINC `($__internal_1_$__cuda_sm70_shflsync_idx_p) ;  /* 0x000014b000007944 */ /* 0x01afea0003c00000 */
        /* <DEDUP_REMOVED lines=8> */
.L_x_102:
[----:B------:R-:W-:Y:S01]  /*fa40*/  IMAD.MOV.U32 R204, RZ, RZ, R5 ;  /* 0x000000ffffcc7224 */ /* 0x000fe200078e0005 */
[----:B------:R-:W-:Y:S01]  /*fa50*/  MOV R203, 0x4 ;  /* 0x0000000400cb7802 */ /* 0x000fe20000000f00 */
[----:B--2---:R-:W-:Y:S01]  /*fa60*/  IMAD.MOV.U32 R3, RZ, RZ, 0x181f ;  /* 0x0000181fff037424 */ /* 0x004fe200078e00ff */
[----:B------:R-:W-:Y:S02]  /*fa70*/  MOV R2, 0xfa90 ;  /* 0x0000fa9000027802 */ /* 0x000fe40000000f00 */
[----:B-1-34-:R-:W-:Y:S05]  /*fa80*/  CALL.REL.NOINC `($__internal_1_$__cuda_sm70_shflsync_idx_p) ;  /* 0x000013e000007944 */ /* 0x01afea0003c00000 */
[----:B------:R-:W-:Y:S01]  /*fa90*/  MOV R7, R203 ;  /* 0x000000cb00077202 */ /* 0x000fe20000000f00 */
[----:B------:R-:W-:Y:S05]  /*faa0*/  BRA `(.L_x_186) ;  /* 0xffffb38000007947 */ /* 0x000fea000383ffff */
.L_x_103:
[----:B------:R-:W-:Y:S01]  /*fab0*/  IMAD.MOV.U32 R204, RZ, RZ, R6 ;  /* 0x000000ffffcc7224 */ /* 0x000fe200078e0006 */
[----:B------:R-:W-:Y:S01]  /*fac0*/  MOV R203, 0x4 ;  /* 0x0000000400cb7802 */ /* 0x000fe20000000f00 */
[----:B--2---:R-:W-:Y:S01]  /*fad0*/  IMAD.MOV.U32 R3, RZ, RZ, 0x181f ;  /* 0x0000181fff037424 */ /* 0x004fe200078e00ff */
[----:B------:R-:W-:Y:S02]  /*fae0*/  MOV R2, 0xfb00 ;  /* 0x0000fb0000027802 */ /* 0x000fe40000000f00 */
[----:B-1-34-:R-:W-:Y:S05]  /*faf0*/  CALL.REL.NOINC `($__internal_1_$__cuda_sm70_shflsync_idx_p) ;  /* 0x0000137000007944 */ /* 0x01afea0003c00000 */
[----:B------:R-:W-:Y:S01]  /*fb00*/  MOV R2, R203 ;  /* 0x000000cb00027202 */ /* 0x000fe20000000f00 */
[----:B------:R-:W-:Y:S05]  /*fb10*/  BRA `(.L_x_187) ;  /* 0xffffb33000007947 */ /* 0x000fea000383ffff */
.L_x_104:
[----:B------:R-:W-:Y:S01]  /*fb20*/  IMAD.MOV.U32 R204, RZ, RZ, R5 ;  /* 0x000000ffffcc7224 */ /* 0x000fe200078e0005 */
[----:B------:R-:W-:Y:S01]  /*fb30*/  MOV R203, 0x5 ;  /* 0x0000000500cb7802 */ /* 0x000fe20000000f00 */
[----:B-1----:R-:W-:Y:S01]  /*fb40*/  IMAD.MOV.U32 R3, RZ, RZ, 0x181f ;  /* 0x0000181fff037424 */ /* 0x002fe200078e00ff */
[----:B------:R-:W-:-:S02]  /*fb50*/  MOV R2, 0xfb70 ;  /* 0x0000fb7000027802 */ /* 0x000fc40000000f00 */
[----:B--234-:R-:W-:Y:S05]  /*fb60*/  CALL.REL.NOINC `($__internal_1_$__cuda_sm70_shflsync_idx_p) ;  /* 0x0000130000007944 */ /* 0x01cfea0003c00000 */
        /* <DEDUP_REMOVED lines=8> */
.L_x_105:
[----:B------:R-:W-:Y:S01]  /*fbf0*/  IMAD.MOV.U32 R204, RZ, RZ, R5 ;  /* 0x000000ffffcc7224 */ /* 0x000fe200078e0005 */
[----:B------:R-:W-:Y:S01]  /*fc00*/  MOV R203, 0x6 ;  /* 0x0000000600cb7802 */ /* 0x000fe20000000f00 */
[----:B--2---:R-:W-:Y:S01]  /*fc10*/  IMAD.MOV.U32 R3, RZ, RZ, 0x181f ;  /* 0x0000181fff037424 */ /* 0x004fe200078e00ff */
[----:B------:R-:W-:Y:S02]  /*fc20*/  MOV R2, 0xfc40 ;  /* 0x0000fc4000027802 */ /* 0x000fe40000000f00 */
[----:B-1--4-:R-:W-:Y:S05]  /*fc30*/  CALL.REL.NOINC `($__internal_1_$__cuda_sm70_shflsync_idx_p) ;  /* 0x0000123000007944 */ /* 0x012fea0003c00000 */
[----:B------:R-:W-:Y:S01]  /*fc40*/  MOV R7, R203 ;  /* 0x000000cb00077202 */ /* 0x000fe20000000f00 */
[----:B------:R-:W-:Y:S05]  /*fc50*/  BRA `(.L_x_189) ;  /* 0xffffb30000007947 */ /* 0x000fea000383ffff */
.L_x_106:
[----:B------:R-:W-:Y:S01]  /*fc60*/  IMAD.MOV.U32 R204, RZ, RZ, R6 ;  /* 0x000000ffffcc7224 */ /* 0x000fe200078e0006 */
[----:B------:R-:W-:Y:S01]  /*fc70*/  MOV R203, 0x6 ;  /* 0x0000000600cb7802 */ /* 0x000fe20000000f00 */
[----:B--2---:R-:W-:Y:S01]  /*fc80*/  IMAD.MOV.U32 R3, RZ, RZ, 0x181f ;  /* 0x0000181fff037424 */ /* 0x004fe200078e00ff */
[----:B------:R-:W-:Y:S02]  /*fc90*/  MOV R2, 0xfcb0 ;  /* 0x0000fcb000027802 */ /* 0x000fe40000000f00 */
[----:B-1-34-:R-:W-:Y:S05]  /*fca0*/  CALL.REL.NOINC `($__internal_1_$__cuda_sm70_shflsync_idx_p) ;  /* 0x000011c000007944 */ /* 0x01afea0003c00000 */
[----:B------:R-:W-:Y:S01]  /*fcb0*/  MOV R2, R203 ;  /* 0x000000cb00027202 */ /* 0x000fe20000000f00 */
[----:B------:R-:W-:Y:S05]  /*fcc0*/  BRA `(.L_x_190) ;  /* 0xffffb2b000007947 */ /* 0x000fea000383ffff */
.L_x_107:
[----:B------:R-:W-:Y:S01]  /*fcd0*/  IMAD.MOV.U32 R204, RZ, RZ, R5 ;  /* 0x000000ffffcc7224 */ /* 0x000fe200078e0005 */
[----:B------:R-:W-:Y:S01]  /*fce0*/  MOV R203, 0x7 ;  /* 0x0000000700cb7802 */ /* 0x000fe20000000f00 */
[----:B-1----:R-:W-:Y:S01]  /*fcf0*/  IMAD.MOV.U32 R3, RZ, RZ, 0x181f ;  /* 0x0000181fff037424 */ /* 0x002fe200078e00ff */
[----:B------:R-:W-:-:S02]  /*fd00*/  MOV R2, 0xfd20 ;  /* 0x0000fd2000027802 */ /* 0x000fc40000000f00 */
[----:B--2-4-:R-:W-:Y:S05]  /*fd10*/  CALL.REL.NOINC `($__internal_1_$__cuda_sm70_shflsync_idx_p) ;  /* 0x0000115000007944 */ /* 0x014fea0003c00000 */
        /* <DEDUP_REMOVED lines=8> */
.L_x_109:
[----:B------:R-:W-:Y:S01]  /*fda0*/  IMAD.MOV.U32 R204, RZ, RZ, R5 ;  /* 0x000000ffffcc7224 */ /* 0x000fe200078e0005 */
[----:B------:R-:W-:Y:S01]  /*fdb0*/  MOV R203, RZ ;  /* 0x000000ff00cb7202 */ /* 0x000fe20000000f00 */
[----:B------:R-:W-:Y:S01]  /*fdc0*/  IMAD.MOV.U32 R3, RZ, RZ, 0x1c1f ;  /* 0x00001c1fff037424 */ /* 0x000fe200078e00ff */
[----:B------:R-:W-:Y:S02]  /*fdd0*/  MOV R2, 0xfdf0 ;  /* 0x0000fdf000027802 */ /* 0x000fe40000000f00 */
[----:B------:R-:W-:Y:S05]  /*fde0*/  CALL.REL.NOINC `($__internal_1_$__cuda_sm70_shflsync_idx_p) ;  /* 0x0000108000007944 */ /* 0x000fea0003c00000 */
[----:B------:R-:W-:Y:S01]  /*fdf0*/  MOV R4, R203 ;  /* 0x000000cb00047202 */ /* 0x000fe20000000f00 */
[----:B------:R-:W-:Y:S05]  /*fe00*/  BRA `(.L_x_192) ;  /* 0xffffb4a000007947 */ /* 0x000fea000383ffff */
.L_x_110:
[----:B------:R-:W-:Y:S01]  /*fe10*/  IMAD.MOV.U32 R204, RZ, RZ, R12 ;  /* 0x000000ffffcc7224 */ /* 0x000fe200078e000c */
[----:B------:R-:W-:Y:S01]  /*fe20*/  MOV R203, RZ ;  /* 0x000000ff00cb7202 */ /* 0x000fe20000000f00 */
[----:B------:R-:W-:Y:S01]  /*fe30*/  IMAD.MOV.U32 R3, RZ, RZ, 0x1c1f ;  /* 0x00001c1fff037424 */ /* 0x000fe200078e00ff */
[----:B------:R-:W-:Y:S02]  /*fe40*/  MOV R2, 0xfe60 ;  /* 0x0000fe6000027802 */ /* 0x000fe40000000f00 */
[----:B-12---:R-:W-:Y:S05]  /*fe50*/  CALL.REL.NOINC `($__internal_1_$__cuda_sm70_shflsync_idx_p) ;  /* 0x0000101000007944 */ /* 0x006fea0003c00000 */
[----:B------:R-:W-:Y:S01]  /*fe60*/  MOV R0, R203 ;  /* 0x000000cb00007202 */ /* 0x000fe20000000f00 */
[----:B------:R-:W-:Y:S05]  /*fe70*/  BRA `(.L_x_193) ;  /* 0xffffb45000007947 */ /* 0x000fea000383ffff */
.L_x_113:
        /* <DEDUP_REMOVED lines=13> */
.L_x_116:
[----:B------:R-:W-:Y:S01]  /*ff50*/  IMAD.MOV.U32 R204, RZ, RZ, R5 ;  /* 0x000000ffffcc7224 */ /* 0x000fe200078e0005 */
[----:B------:R-:W-:Y:S01]  /*ff60*/  MOV R203, 0x2 ;  /* 0x0000000200cb7802 */ /* 0x000fe20000000f00 */
[----:B---3--:R-:W-:Y:S01]  /*ff70*/  IMAD.MOV.U32 R3, RZ, RZ, 0x1c1f ;  /* 0x00001c1fff037424 */ /* 0x008fe200078e00ff */
[----:B------:R-:W-:Y:S02]  /*ff80*/  MOV R2, 0xffa0 ;  /* 0x0000ffa000027802 */ /* 0x000fe40000000f00 */
[----:B-12-4-:R-:W-:Y:S05]  /*ff90*/  CALL.REL.NOINC `($__internal_1_$__cuda_sm70_shflsync_idx_p) ;  /* 0x00000ed000007944 */ /* 0x016fea0003c00000 */
[----:B------:R-:W-:Y:S01]  /*ffa0*/  MOV R4, R203 ;  /* 0x000000cb00047202 */ /* 0x000fe20000000f00 */
[----:B------:R-:W-:Y:S05]  /*ffb0*/  BRA `(.L_x_195) ;  /* 0xffffb9c000007947 */ /* 0x000fea000383ffff */
.L_x_117:
[----:B------:R-:W-:Y:S01]  /*ffc0*/  IMAD.MOV.U32 R204, RZ, RZ, R12 ;  /* 0x000000ffffcc7224 */ /* 0x000fe200078e000c */
[----:B------:R-:W-:Y:S01]  /*ffd0*/  MOV R203, 0x2 ;  /* 0x0000000200cb7802 */ /* 0x000fe20000000f00 */
[----:B---3--:R-:W-:Y:S01]  /*ffe0*/  IMAD.MOV.U32 R3, RZ, RZ, 0x1c1f ;  /* 0x00001c1fff037424 */ /* 0x008fe200078e00ff */
[----:B------:R-:W-:Y:S02]  /*fff0*/  MOV R2, 0x10010 ;  /* 0x0001001000027802 */ /* 0x000fe40000000f00 */
[----:B-12-4-:R-:W-:Y:S05]  /*10000*/  CALL.REL.NOINC `($__internal_1_$__cuda_sm70_shflsync_idx_p) ;  /* 0x00000e6000007944 */ /* 0x016fea0003c00000 */
[----:B------:R-:W-:Y:S01]  /*10010*/  MOV R0, R203 ;  /* 0x000000cb00007202 */ /* 0x000fe20000000f00 */
[----:B------:R-:W-:Y:S05]  /*10020*/  BRA `(.L_x_196) ;  /* 0xffffb97000007947 */ /* 0x000fea000383ffff */
.L_x_120:
[----:B------:R-:W-:Y:S01]  /*10030*/  IMAD.MOV.U32 R204, RZ, RZ, R5 ;  /* 0x000000ffffcc7224 */ /* 0x000fe200078e0005 */
[----:B------:R-:W-:Y:S01]  /*10040*/  MOV R203, 0x3 ;  /* 0x0000000300cb7802 */ /* 0x000fe20000000f00 */
[----:B--23--:R-:W-:Y:S01]  /*10050*/  IMAD.MOV.U32 R3, RZ, RZ, 0x1c1f ;  /* 0x00001c1fff037424 */ /* 0x00cfe200078e00ff */
        /* <DEDUP_REMOVED lines=10> */
.L_x_124:
[----:B------:R-:W-:Y:S01]  /*10100*/  IMAD.MOV.U32 R204, RZ, RZ, R5 ;  /* 0x000000ffffcc7224 */ /* 0x000fe200078e0005 */
[----:B------:R-:W-:Y:S01]  /*10110*/  MOV R203, RZ ;  /* 0x000000ff00cb7202 */ /* 0x000fe20000000f00 */
[----:B------:R-:W-:Y:S01]  /*10120*/  IMAD.MOV.U32 R3, RZ, RZ, 0x181f ;  /* 0x0000181fff037424 */ /* 0x000fe200078e00ff */
[----:B------:R-:W-:Y:S02]  /*10130*/  MOV R2, 0x10150 ;  /* 0x0001015000027802 */ /* 0x000fe40000000f00 */
[----:B------:R-:W-:Y:S05]  /*10140*/  CALL.REL.NOINC `($__internal_1_$__cuda_sm70_shflsync_idx_p) ;  /* 0x00000d2000007944 */ /* 0x000fea0003c00000 */
[----:B------:R-:W-:Y:S01]  /*10150*/  MOV R7, R203 ;  /* 0x000000cb00077202 */ /* 0x000fe20000000f00 */
[----:B------:R-:W-:Y:S05]  /*10160*/  BRA `(.L_x_198) ;  /* 0xffffc64000007947 */ /* 0x000fea000383ffff */
.L_x_125:
[----:B------:R-:W-:Y:S01]  /*10170*/  IMAD.MOV.U32 R204, RZ, RZ, R6 ;  /* 0x000000ffffcc7224 */ /* 0x000fe200078e0006 */
[----:B------:R-:W-:Y:S01]  /*10180*/  MOV R203, RZ ;  /* 0x000000ff00cb7202 */ /* 0x000fe20000000f00 */
[----:B------:R-:W-:Y:S01]  /*10190*/  IMAD.MOV.U32 R3, RZ, RZ, 0x181f ;  /* 0x0000181fff037424 */ /* 0x000fe200078e00ff */
[----:B------:R-:W-:Y:S02]  /*101a0*/  MOV R2, 0x101c0 ;  /* 0x000101c000027802 */ /* 0x000fe40000000f00 */
[----:B-12---:R-:W-:Y:S05]  /*101b0*/  CALL.REL.NOINC `($__internal_1_$__cuda_sm70_shflsync_idx_p) ;  /* 0x00000cb000007944 */ /* 0x006fea0003c00000 */
[----:B------:R-:W-:Y:S01]  /*101c0*/  MOV R2, R203 ;  /* 0x000000cb00027202 */ /* 0x000fe20000000f00 */
[----:B------:R-:W-:Y:S05]  /*101d0*/  BRA `(.L_x_199) ;  /* 0xffffc5f000007947 */ /* 0x000fea000383ffff */
.L_x_126:
[----:B------:R-:W-:Y:S01]  /*101e0*/  IMAD.MOV.U32 R204, RZ, RZ, R5 ;  /* 0x000000ffffcc7224 */ /* 0x000fe200078e0005 */
[----:B------:R-:W-:Y:S01]  /*101f0*/  MOV R203, 0x1 ;  /* 0x0000000100cb7802 */ /* 0x000fe20000000f00 */
[----:B--2---:R-:W-:Y:S01]  /*10200*/  IMAD.MOV.U32 R3, RZ, RZ, 0x181f ;  /* 0x0000181fff037424 */ /* 0x004fe200078e00ff */
[----:B------:R-:W-:-:S02]  /*10210*/  MOV R2, 0x10230 ;  /* 0x0001023000027802 */ /* 0x000fc40000000f00 */
[----:B-1-3--:R-:W-:Y:S05]  /*10220*/  CALL.REL.NOINC `($__internal_1_$__cuda_sm70_shflsync_idx_p) ;  /* 0x00000c4000007944 */ /* 0x00afea0003c00000 */
        /* <DEDUP_REMOVED lines=8> */
.L_x_127:
[----:B------:R-:W-:Y:S01]  /*102b0*/  IMAD.MOV.U32 R204, RZ, RZ, R5 ;  /* 0x000000ffffcc7224 */ /* 0x000fe200078e0005 */
[----:B------:R-:W-:Y:S01]  /*102c0*/  MOV R203, 0x2 ;  /* 0x0000000200cb7802 */ /* 0x000fe20000000f00 */
[----:B-1----:R-:W-:Y:S01]  /*102d0*/  IMAD.MOV.U32 R3, RZ, RZ, 0x181f ;  /* 0x0000181fff037424 */ /* 0x002fe200078e00ff */
[----:B------:R-:W-:Y:S02]  /*102e0*/  MOV R2, 0x10300 ;  /* 0x0001030000027802 */ /* 0x000fe40000000f00 */
[----:B---34-:R-:W-:Y:S05]  /*102f0*/  CALL.REL.NOINC `($__internal_1_$__cuda_sm70_shflsync_idx_p) ;  /* 0x00000b7000007944 */ /* 0x018fea0003c00000 */
[----:B------:R-:W-:Y:S01]  /*10300*/  MOV R7, R203 ;  /* 0x000000cb00077202 */ /* 0x000fe20000000f00 */
[----:B------:R-:W-:Y:S05]  /*10310*/  BRA `(.L_x_201) ;  /* 0xffffc5e000007947 */ /* 0x000fea000383ffff */
.L_x_128:
[----:B------:R-:W-:Y:S01]  /*10320*/  IMAD.MOV.U32 R204, RZ, RZ, R6 ;  /* 0x000000ffffcc7224 */ /* 0x000fe200078e0006 */
[----:B------:R-:W-:Y:S01]  /*10330*/  MOV R203, 0x2 ;  /* 0x0000000200cb7802 */ /* 0x000fe20000000f00 */
[----:B-1----:R-:W-:Y:S01]  /*10340*/  IMAD.MOV.U32 R3, RZ, RZ, 0x181f ;  /* 0x0000181fff037424 */ /* 0x002fe200078e00ff */
[----:B------:R-:W-:Y:S02]  /*10350*/  MOV R2, 0x10370 ;  /* 0x0001037000027802 */ /* 0x000fe40000000f00 */
[----:B--234-:R-:W-:Y:S05]  /*10360*/  CALL.REL.NOINC `($__internal_1_$__cuda_sm70_shflsync_idx_p) ;  /* 0x00000b0000007944 */ /* 0x01cfea0003c00000 */
[----:B------:R-:W-:Y:S01]  /*10370*/  MOV R2, R203 ;  /* 0x000000cb00027202 */ /* 0x000fe20000000f00 */
[----:B------:R-:W-:Y:S05]  /*10380*/  BRA `(.L_x_202) ;  /* 0xffffc59000007947 */ /* 0x000fea000383ffff */
.L_x_129:
        /* <DEDUP_REMOVED lines=13> */
.L_x_130:
[----:B------:R-:W-:Y:S01]  /*10460*/  IMAD.MOV.U32 R204, RZ, RZ, R5 ;  /* 0x000000ffffcc7224 */ /* 0x000fe200078e0005 */
[----:B------:R-:W-:Y:S01]  /*10470*/  MOV R203, 0x4 ;  /* 0x0000000400cb7802 */ /* 0x000fe20000000f00 */
[----:B--2---:R-:W-:Y:S01]  /*10480*/  IMAD.MOV.U32 R3, RZ, RZ, 0x181f ;  /* 0x0000181fff037424 */ /* 0x004fe200078e00ff */
[----:B------:R-:W-:Y:S02]  /*10490*/  MOV R2, 0x104b0 ;  /* 0x000104b000027802 */ /* 0x000fe40000000f00 */
[----:B-1-34-:R-:W-:Y:S05]  /*104a0*/  CALL.REL.NOINC `($__internal_1_$__cuda_sm70_shflsync_idx_p) ;  /* 0x000009c000007944 */ /* 0x01afea0003c00000 */
[----:B------:R-:W-:Y:S01]  /*104b0*/  MOV R7, R203 ;  /* 0x000000cb00077202 */ /* 0x000fe20000000f00 */
[----:B------:R-:W-:Y:S05]  /*104c0*/  BRA `(.L_x_204) ;  /* 0xffffc56000007947 */ /* 0x000fea000383ffff */
.L_x_131:
[----:B------:R-:W-:Y:S01]  /*104d0*/  IMAD.MOV.U32 R204, RZ, RZ, R6 ;  /* 0x000000ffffcc7224 */ /* 0x000fe200078e0006 */
[----:B------:R-:W-:Y:S01]  /*104e0*/  MOV R203, 0x4 ;  /* 0x0000000400cb7802 */ /* 0x000fe20000000f00 */
[----:B--2---:R-:W-:Y:S01]  /*104f0*/  IMAD.MOV.U32 R3, RZ, RZ, 0x181f ;  /* 0x0000181fff037424 */ /* 0x004fe200078e00ff */
[----:B------:R-:W-:Y:S02]  /*10500*/  MOV R2, 0x10520 ;  /* 0x0001052000027802 */ /* 0x000fe40000000f00 */
[----:B-1-34-:R-:W-:Y:S05]  /*10510*/  CALL.REL.NOINC `($__internal_1_$__cuda_sm70_shflsync_idx_p) ;  /* 0x0000095000007944 */ /* 0x01afea0003c00000 */
[----:B------:R-:W-:Y:S01]  /*10520*/  MOV R2, R203 ;  /* 0x000000cb00027202 */ /* 0x000fe20000000f00 */
[----:B------:R-:W-:Y:S05]  /*10530*/  BRA `(.L_x_205) ;  /* 0xffffc51000007947 */ /* 0x000fea000383ffff */
.L_x_132:
        /* <DEDUP_REMOVED lines=13> */
.L_x_133:
[----:B------:R-:W-:Y:S01]  /*10610*/  IMAD.MOV.U32 R204, RZ, RZ, R5 ;  /* 0x000000ffffcc7224 */ /* 0x000fe200078e0005 */
[----:B------:R-:W-:Y:S01]  /*10620*/  MOV R203, 0x6 ;  /* 0x0000000600cb7802 */ /* 0x000fe20000000f00 */
[----:B--2---:R-:W-:Y:S01]  /*10630*/  IMAD.MOV.U32 R3, RZ, RZ, 0x181f ;  /* 0x0000181fff037424 */ /* 0x004fe200078e00ff */
[----:B------:R-:W-:Y:S02]  /*10640*/  MOV R2, 0x10660 ;  /* 0x0001066000027802 */ /* 0x000fe40000000f00 */
[----:B-1--4-:R-:W-:Y:S05]  /*10650*/  CALL.REL.NOINC `($__internal_1_$__cuda_sm70_shflsync_idx_p) ;  /* 0x0000081000007944 */ /* 0x012fea0003c00000 */
[----:B------:R-:W-:Y:S01]  /*10660*/  MOV R7, R203 ;  /* 0x000000cb00077202 */ /* 0x000fe20000000f00 */
[----:B------:R-:W-:Y:S05]  /*10670*/  BRA `(.L_x_207) ;  /* 0xffffc4e000007947 */ /* 0x000fea000383ffff */
.L_x_134:
[----:B------:R-:W-:Y:S01]  /*10680*/  IMAD.MOV.U32 R204, RZ, RZ, R6 ;  /* 0x000000ffffcc7224 */ /* 0x000fe200078e0006 */
[----:B------:R-:W-:Y:S01]  /*10690*/  MOV R203, 0x6 ;  /* 0x0000000600cb7802 */ /* 0x000fe20000000f00 */
[----:B--2---:R-:W-:Y:S01]  /*106a0*/  IMAD.MOV.U32 R3, RZ, RZ, 0x181f ;  /* 0x0000181fff037424 */ /* 0x004fe200078e00ff */
[----:B------:R-:W-:Y:S02]  /*106b0*/  MOV R2, 0x106d0 ;  /* 0x000106d000027802 */ /* 0x000fe40000000f00 */
[----:B-1-34-:R-:W-:Y:S05]  /*106c0*/  CALL.REL.NOINC `($__internal_1_$__cuda_sm70_shflsync_idx_p) ;  /* 0x000007a000007944 */ /* 0x01afea0003c00000 */
[----:B------:R-:W-:Y:S01]  /*106d0*/  MOV R2, R203 ;  /* 0x000000cb00027202 */ /* 0x000fe20000000f00 */
[----:B------:R-:W-:Y:S05]  /*106e0*/  BRA `(.L_x_208) ;  /* 0xffffc49000007947 */ /* 0x000fea000383ffff */
.L_x_135:
        /* <DEDUP_REMOVED lines=13> */
.L_x_137:
[----:B------:R-:W-:Y:S01]  /*107c0*/  IMAD.MOV.U32 R204, RZ, RZ, R88 ;  /* 0x000000ffffcc7224 */ /* 0x000fe200078e0058 */
[----:B------:R-:W-:Y:S01]  /*107d0*/  MOV R203, RZ ;  /* 0x000000ff00cb7202 */ /* 0x000fe20000000f00 */
[----:B------:R-:W-:Y:S01]  /*107e0*/  IMAD.MOV.U32 R3, RZ, RZ, 0x1f ;  /* 0x0000001fff037424 */ /* 0x000fe200078e00ff */
[----:B------:R-:W-:Y:S02]  /*107f0*/  MOV R2, 0x10810 ;  /* 0x0001081000027802 */ /* 0x000fe40000000f00 */
[----:B------:R-:W-:Y:S05]  /*10800*/  CALL.REL.NOINC `($__internal_1_$__cuda_sm70_shflsync_idx_p) ;  /* 0x0000066000007944 */ /* 0x000fea0003c00000 */
[----:B------:R-:W-:Y:S01]  /*10810*/  MOV R9, R203 ;  /* 0x000000cb00097202 */ /* 0x000fe20000000f00 */
[----:B------:R-:W-:Y:S05]  /*10820*/  BRA `(.L_x_210) ;  /* 0xffffc54000007947 */ /* 0x000fea000383ffff */
.L_x_138:
[----:B------:R-:W-:Y:S01]  /*10830*/  IMAD.MOV.U32 R204, RZ, RZ, R88 ;  /* 0x000000ffffcc7224 */ /* 0x000fe200078e0058 */
[----:B------:R-:W-:Y:S01]  /*10840*/  MOV R203, 0x1 ;  /* 0x0000000100cb7802 */ /* 0x000fe20000000f00 */
[----:B------:R-:W-:Y:S01]  /*10850*/  IMAD.MOV.U32 R3, RZ, RZ, 0x1f ;  /* 0x0000001fff037424 */ /* 0x000fe200078e00ff */
[----:B------:R-:W-:Y:S02]  /*10860*/  MOV R2, 0x10880 ;  /* 0x0001088000027802 */ /* 0x000fe40000000f00 */
[----:B-12---:R-:W-:Y:S05]  /*10870*/  CALL.REL.NOINC `($__internal_1_$__cuda_sm70_shflsync_idx_p) ;  /* 0x000005f000007944 */ /* 0x006fea0003c00000 */
[----:B------:R-:W-:Y:S01]  /*10880*/  MOV R8, R203 ;  /* 0x000000cb00087202 */ /* 0x000fe20000000f00 */
[----:B------:R-:W-:Y:S05]  /*10890*/  BRA `(.L_x_211) ;  /* 0xffffc4f000007947 */ /* 0x000fea000383ffff */
.L_x_139:
[----:B------:R-:W-:Y:S02]  /*108a0*/  MOV R2, 0x1 ;  /* 0x0000000100027802 */ /* 0x000fe40000000f00 */
[----:B------:R-:W-:-:S02]  /*108b0*/  MOV R3, 0x108d0 ;  /* 0x000108d000037802 */ /* 0x000fc40000000f00 */
[----:B-1234-:R-:W-:Y:S05]  /*108c0*/  CALL.REL.NOINC `($__internal_2_$__cuda_sm70_shflsync_up_p) ;  /* 0x000005f000007944 */ /* 0x01efea0003c00000 */
[----:B------:R-:W-:Y:S05]  /*108d0*/  BRA `(.L_x_212) ;  /* 0xffffc5e000007947 */ /* 0x000fea000383ffff */
.L_x_140:
[----:B------:R-:W-:Y:S02]  /*108e0*/  MOV R2, 0x2 ;  /* 0x0000000200027802 */ /* 0x000fe40000000f00 */
[----:B------:R-:W-:-:S02]  /*108f0*/  MOV R3, 0x10910 ;  /* 0x0001091000037802 */ /* 0x000fc40000000f00 */
[----:B--2-4-:R-:W-:Y:S05]  /*10900*/  CALL.REL.NOINC `($__internal_2_$__cuda_sm70_shflsync_up_p) ;  /* 0x000005b000007944 */ /* 0x014fea0003c00000 */
        /* <DEDUP_REMOVED lines=24> */
.L_x_144:
[----:B------:R-:W-:Y:S02]  /*10a90*/  MOV R2, 0x1 ;  /* 0x0000000100027802 */ /* 0x000fe40000000f00 */
[----:B------:R-:W-:Y:S02]  /*10aa0*/  MOV R3, 0x10ac0 ;  /* 0x00010ac000037802 */ /* 0x000fe40000000f00 */
[----:B------:R-:W-:Y:S05]  /*10ab0*/  CALL.REL.NOINC `($__internal_2_$__cuda_sm70_shflsync_up_p) ;  /* 0x0000040000007944 */ /* 0x000fea0003c00000 */
[----:B------:R-:W-:Y:S01]  /*10ac0*/  MOV R2, R4 ;  /* 0x0000000400027202 */ /* 0x000fe20000000f00 */
[----:B------:R-:W-:Y:S05]  /*10ad0*/  BRA `(.L_x_214) ;  /* 0xffffc64000007947 */ /* 0x000fea000383ffff */
.L_x_145:
        /* <DEDUP_REMOVED lines=27> */
.L_x_147:
[----:B------:R-:W-:Y:S02]  /*10c90*/  SEL R0, RZ, 0x1, P0 ;  /* 0x00000001ff007807 */ /* 0x000fe40000000000 */
[----:B------:R-:W-:Y:S02]  /*10ca0*/  MOV R2, 0x10cc0 ;  /* 0x00010cc000027802 */ /* 0x000fe40000000f00 */
[----:B-1----:R-:W-:Y:S05]  /*10cb0*/  CALL.REL.NOINC `($__internal_3_$__cuda_sm70_votesync_ballot) ;  /* 0x0000027000007944 */ /* 0x002fea0003c00000 */
[----:B------:R-:W-:Y:S05]  /*10cc0*/  BRA `(.L_x_216) ;  /* 0xffffc5e000007947 */ /* 0x000fea000383ffff */
.L_x_148:
[----:B------:R-:W-:Y:S01]  /*10cd0*/  IMAD.MOV.U32 R204, RZ, RZ, R6 ;  /* 0x000000ffffcc7224 */ /* 0x000fe200078e0006 */
[----:B---3--:R-:W-:Y:S01]  /*10ce0*/  MOV R203, R11 ;  /* 0x0000000b00cb7202 */ /* 0x008fe20000000f00 */
[----:B------:R-:W-:Y:S01]  /*10cf0*/  IMAD.MOV.U32 R3, RZ, RZ, 0x1f ;  /* 0x0000001fff037424 */ /* 0x000fe200078e00ff */
[----:B------:R-:W-:Y:S02]  /*10d00*/  MOV R2, 0x10d20 ;  /* 0x00010d2000027802 */ /* 0x000fe40000000f00 */
[----:B-12---:R-:W-:Y:S05]  /*10d10*/  CALL.REL.NOINC `($__internal_1_$__cuda_sm70_shflsync_idx_p) ;  /* 0x0000015000007944 */ /* 0x006fea0003c00000 */
[----:B------:R-:W-:Y:S01]  /*10d20*/  IMAD.MOV.U32 R6, RZ, RZ, R203 ;  /* 0x000000ffff067224 */ /* 0x000fe200078e00cb */
[----:B------:R-:W-:Y:S01]  /*10d30*/  MOV R203, R11 ;  /* 0x0000000b00cb7202 */ /* 0x000fe20000000f00 */
[----:B------:R-:W-:Y:S01]  /*10d40*/  IMAD.MOV.U32 R204, RZ, RZ, R7 ;  /* 0x000000ffffcc7224 */ /* 0x000fe200078e0007 */
[----:B------:R-:W-:Y:S02]  /*10d50*/  MOV R3, 0x1f ;  /* 0x0000001f00037802 */ /* 0x000fe40000000f00 */
[----:B------:R-:W-:-:S02]  /*10d60*/  MOV R2, 0x10d80 ;  /* 0x00010d8000027802 */ /* 0x000fc40000000f00 */
[----:B------:R-:W-:Y:S05]  /*10d70*/  CALL.REL.NOINC `($__internal_1_$__cuda_sm70_shflsync_idx_p) ;  /* 0x000000f000007944 */ /* 0x000fea0003c00000 */
[----:B------:R-:W-:Y:S01]  /*10d80*/  MOV R7, R203 ;  /* 0x000000cb00077202 */ /* 0x000fe20000000f00 */
[----:B------:R-:W-:Y:S05]  /*10d90*/  BRA `(.L_x_217) ;  /* 0xffffc55000007947 */ /* 0x000fea000383ffff */
.L_x_151:
[----:B------:R-:W-:Y:S01]  /*10da0*/  IMAD.MOV.U32 R204, RZ, RZ, R4 ;  /* 0x000000ffffcc7224 */ /* 0x000fe200078e0004 */
[----:B------:R-:W-:Y:S01]  /*10db0*/  MOV R203, R0 ;  /* 0x0000000000cb7202 */ /* 0x000fe20000000f00 */
[----:B------:R-:W-:Y:S01]  /*10dc0*/  IMAD.MOV.U32 R3, RZ, RZ, 0x1f ;  /* 0x0000001fff037424 */ /* 0x000fe200078e00ff */
[----:B------:R-:W-:-:S02]  /*10dd0*/  MOV R2, 0x10df0 ;  /* 0x00010df000027802 */ /* 0x000fc40000000f00 */
[----:B-1-34-:R-:W-:Y:S05]  /*10de0*/  CALL.REL.NOINC `($__internal_1_$__cuda_sm70_shflsync_idx_p) ;  /* 0x0000008000007944 */ /* 0x01afea0003c00000 */
[----:B------:R-:W-:Y:S01]  /*10df0*/  MOV R10, R203 ;  /* 0x000000cb000a7202 */ /* 0x000fe20000000f00 */
[----:B------:R-:W-:Y:S05]  /*10e00*/  BRA `(.L_x_150) ;  /* 0xffffc54000007947 */ /* 0x000fea000383ffff */
        .weak           $__internal_0_$__cuda_sm70_shflsync_bfly_p
        .type           $__internal_0_$__cuda_sm70_shflsync_bfly_p,@function
        .size           $__internal_0_$__cuda_sm70_shflsync_bfly_p,($__internal_1_$__cuda_sm70_shflsync_idx_p - $__internal_0_$__cuda_sm70_shflsync_bfly_p)
$__internal_0_$__cuda_sm70_shflsync_bfly_p:
[----:B------:R-:W-:Y:S02]  /*10e10*/  MOV R157, 0x1f ;  /* 0x0000001f009d7802 */ /* 0x000fe40000000f00 */
[----:B------:R-:W-:-:S04]  /*10e20*/  MOV R173, 0xffffffff ;  /* 0xffffffff00ad7802 */ /* 0x000fc80000000f00 */
[----:B------:R-:W-:Y:S04]  /*10e30*/  WARPSYNC R173 ;  /* 0x000000ad00007348 */ /* 0x000fe80003800000 */
[----:B------:R1:W2:Y:S02]  /*10e40*/  SHFL.BFLY PT, R157, R108, R3, R157 ;  /* 0x0c0000036c9d7389 */ /* 0x0002a400000e009d */
[----:B-1----:R-:W-:-:S04]  /*10e50*/  MOV R3, 0x0 ;  /* 0x0000000000037802 */ /* 0x002fc80000000f00 */
[----:B--2---:R-:W-:Y:S05]  /*10e60*/  RET.REL.NODEC R2 `(_ZN7cutlass13device_kernelIN5flash19enable_sm80_to_sm89INS1_16FlashAttnFwdSm80INS1_25CollectiveMainloopFwdSm80ILi4ELi1ELb0EN4cute5tupleIJNS5_1CILi128EEENS7_ILi80EEENS7_ILi64EEEEEELi64ENS_10bfloat16_tEfNS_4arch4Sm80ELb0ELb0ELb0ELb1ELb1ELb0ELb1ELb1EEENS1_21CollectiveEpilogueFwdINS6_IJS8_SA_S9_EEENS6_IJNS7_ILi1EEESI_SI_EEESC_SE_Li128ELb1ELb1ELb1ELb0EEENS1_36VarlenDynamicPersistentTileSchedulerILi128ELi80ELi128ELi128ELb1ELb1ELb0ELb0ELb1ELb1EEEEEEEEEvNT_6ParamsE) ;  /* 0xfffef19002007950 */ /* 0x004fea0003c3ffff */
        .weak           $__internal_1_$__cuda_sm70_shflsync_idx_p
        .type           $__internal_1_$__cuda_sm70_shflsync_idx_p,@function
        .size           $__internal_1_$__cuda_sm70_shflsync_idx_p,($__internal_2_$__cuda_sm70_shflsync_up_p - $__internal_1_$__cuda_sm70_shflsync_idx_p)
$__internal_1_$__cuda_sm70_shflsync_idx_p:
[----:B------:R-:W-:-:S04]  /*10e70*/  MOV R210, 0xffffffff ;  /* 0xffffffff00d27802 */ /* 0x000fc80000000f00 */
[----:B------:R-:W-:Y:S04]  /*10e80*/  WARPSYNC R210 ;  /* 0x000000d200007348 */ /* 0x000fe80003800000 */
[----:B------:R1:W2:Y:S02]  /*10e90*/  SHFL.IDX PT, R203, R204, R203, R3 ;  /* 0x000000cbcccb7389 */ /* 0x0002a400000e0003 */
[----:B-1----:R-:W-:-:S04]  /*10ea0*/  MOV R3, 0x0 ;  /* 0x0000000000037802 */ /* 0x002fc80000000f00 */
[----:B--2---:R-:W-:Y:S05]  /*10eb0*/  RET.REL.NODEC R2 `(_ZN7cutlass13device_kernelIN5flash19enable_sm80_to_sm89INS1_16FlashAttnFwdSm80INS1_25CollectiveMainloopFwdSm80ILi4ELi1ELb0EN4cute5tupleIJNS5_1CILi128EEENS7_ILi80EEENS7_ILi64EEEEEELi64ENS_10bfloat16_tEfNS_4arch4Sm80ELb0ELb0ELb0ELb1ELb1ELb0ELb1ELb1EEENS1_21CollectiveEpilogueFwdINS6_IJS8_SA_S9_EEENS6_IJNS7_ILi1EEESI_SI_EEESC_SE_Li128ELb1ELb1ELb1ELb0EEENS1_36VarlenDynamicPersistentTileSchedulerILi128ELi80ELi128ELi128ELb1ELb1ELb0ELb0ELb1ELb1EEEEEEEEEvNT_6ParamsE) ;  /* 0xfffef14002007950 */ /* 0x004fea0003c3ffff */
        .weak           $__internal_2_$__cuda_sm70_shflsync_up_p
        .type           $__internal_2_$__cuda_sm70_shflsync_up_p,@function
        .size           $__internal_2_$__cuda_sm70_shflsync_up_p,($__internal_3_$__cuda_sm70_votesync_ballot - $__internal_2_$__cuda_sm70_shflsync_up_p)
$__internal_2_$__cuda_sm70_shflsync_up_p:
[----:B------:R-:W-:Y:S02]  /*10ec0*/  IMAD.MOV.U32 R4, RZ, RZ, RZ ;  /* 0x000000ffff047224 */ /* 0x000fe400078e00ff */
[----:B------:R-:W-:-:S04]  /*10ed0*/  IMAD.MOV.U32 R11, RZ, RZ, -0x1 ;  /* 0xffffffffff0b7424 */ /* 0x000fc800078e00ff */
[----:B------:R-:W-:Y:S04]  /*10ee0*/  WARPSYNC R11 ;  /* 0x0000000b00007348 */ /* 0x000fe80003800000 */
[----:B------:R1:W2:Y:S02]  /*10ef0*/  SHFL.UP PT, R4, R0, R2, R4 ;  /* 0x0400000200047389 */ /* 0x0002a400000e0004 */
[----:B-1----:R-:W-:Y:S02]  /*10f00*/  MOV R2, R3 ;  /* 0x0000000300027202 */ /* 0x002fe40000000f00 */
[----:B------:R-:W-:-:S04]  /*10f10*/  MOV R3, 0x0 ;  /* 0x0000000000037802 */ /* 0x000fc80000000f00 */
[----:B--2---:R-:W-:Y:S05]  /*10f20*/  RET.REL.NODEC R2 `(_ZN7cutlass13device_kernelIN5flash19enable_sm80_to_sm89INS1_16FlashAttnFwdSm80INS1_25CollectiveMainloopFwdSm80ILi4ELi1ELb0EN4cute5tupleIJNS5_1CILi128EEENS7_ILi80EEENS7_ILi64EEEEEELi64ENS_10bfloat16_tEfNS_4arch4Sm80ELb0ELb0ELb0ELb1ELb1ELb0ELb1ELb1EEENS1_21CollectiveEpilogueFwdINS6_IJS8_SA_S9_EEENS6_IJNS7_ILi1EEESI_SI_EEESC_SE_Li128ELb1ELb1ELb1ELb0EEENS1_36VarlenDynamicPersistentTileSchedulerILi128ELi80ELi128ELi128ELb1ELb1ELb0ELb0ELb1ELb1EEEEEEEEEvNT_6ParamsE) ;  /* 0xfffef0d002007950 */ /* 0x004fea0003c3ffff */
        .weak           $__internal_3_$__cuda_sm70_votesync_ballot
        .type           $__internal_3_$__cuda_sm70_votesync_ballot,@function
        .size           $__internal_3_$__cuda_sm70_votesync_ballot,(.L_x_1910 - $__internal_3_$__cuda_sm70_votesync_ballot)
$__internal_3_$__cuda_sm70_votesync_ballot:
[----:B------:R-:W-:Y:S01]  /*10f30*/  ISETP.NE.U32.AND P0, PT, R0, 0x1, PT ;  /* 0x000000010000780c */ /* 0x000fe20003f05070 */
[----:B------:R-:W-:-:S04]  /*10f40*/  IMAD.MOV.U32 R3, RZ, RZ, -0x1 ;  /* 0xffffffffff037424 */ /* 0x000fc800078e00ff */
[----:B------:R-:W-:Y:S08]  /*10f50*/  WARPSYNC R3 ;  /* 0x0000000300007348 */ /* 0x000ff00003800000 */
[----:B------:R-:W-:-:S04]  /*10f60*/  VOTE.ANY R0, PT, !P0 ;  /* 0x0000000000007806 */ /* 0x000fc800040e0100 */
[----:B------:R-:W-:Y:S01]  /*10f70*/  LOP3.LUT R0, R0, R3, RZ, 0xc0, !PT ;  /* 0x0000000300007212 */ /* 0x000fe200078ec0ff */
[----:B------:R-:W-:-:S04]  /*10f80*/  IMAD.MOV.U32 R3, RZ, RZ, 0x0 ;  /* 0x00000000ff037424 */ /* 0x000fc800078e00ff */
[----:B------:R-:W-:Y:S05]  /*10f90*/  RET.REL.NODEC R2 `(_ZN7cutlass13device_kernelIN5flash19enable_sm80_to_sm89INS1_16FlashAttnFwdSm80INS1_25CollectiveMainloopFwdSm80ILi4ELi1ELb0EN4cute5tupleIJNS5_1CILi128EEENS7_ILi80EEENS7_ILi64EEEEEELi64ENS_10bfloat16_tEfNS_4arch4Sm80ELb0ELb0ELb0ELb1ELb1ELb0ELb1ELb1EEENS1_21CollectiveEpilogueFwdINS6_IJS8_SA_S9_EEENS6_IJNS7_ILi1EEESI_SI_EEESC_SE_Li128ELb1ELb1ELb1ELb0EEENS1_36VarlenDynamicPersistentTileSchedulerILi128ELi80ELi128ELi128ELb1ELb1ELb0ELb0ELb1ELb1EEEEEEEEEvNT_6ParamsE) ;  /* 0xfffef06002007950 */ /* 0x000fea0003c3ffff */
.L_x_218:
        /* <DEDUP_REMOVED lines=14> */
.L_x_1910:


//--------------------- .text._ZN7cutlass13device_kernelIN5flash19enable_sm80_to_sm89INS1_16FlashAttnFwdSm80INS1_25CollectiveMainloopFwdSm80ILi4ELi1ELb0EN4cute5tupleIJNS5_1CILi128EEENS7_ILi80EEENS7_ILi64EEEEEELi64ENS_10bfloat16_tEfNS_4arch4Sm80ELb0ELb0ELb0ELb1ELb1ELb1ELb1ELb1EEENS1_21CollectiveEpilogueFwdINS6_IJS8_SA_S9_EEENS6_IJNS7_ILi1EEESI_SI_EEESC_SE_Li128ELb1ELb1ELb1ELb0EEENS1_36VarlenDynamicPersistentTileSchedulerILi128ELi80ELi128ELi128ELb1ELb1ELb0ELb0ELb1ELb1EEEEEEEEEvNT_6ParamsE --------------------------
	.section	.text._ZN7cutlass13device_kernelIN5flash19enable_sm80_to_sm89INS1_16FlashAttnFwdSm80INS1_25CollectiveMainloopFwdSm80ILi4ELi1ELb0EN4cute5tupleIJNS5_1CILi128EEENS7_ILi80EEENS7_ILi64EEEEEELi64ENS_10bfloat16_tEfNS_4arch4Sm80ELb0ELb0ELb0ELb1ELb1ELb1ELb1ELb1EEENS1_21CollectiveEpilogueFwdINS6_IJS8_SA_S9_EEENS6_IJNS7_ILi1EEESI_SI_EEESC_SE_Li128ELb1ELb1ELb1ELb0EEENS1_36VarlenDynamicPersistentTileSchedulerILi128ELi80ELi128ELi128ELb1ELb1ELb0ELb0ELb1ELb1EEEEEEEEEvNT_6ParamsE,"ax",@progbits
	.sectioninfo	@"SHI_REGISTERS=255"
	.align	128
.text._ZN7cutlass13device_kernelIN5flash19enable_sm80_to_sm89INS1_16FlashAttnFwdSm80INS1_25CollectiveMainloopFwdSm80ILi4ELi1ELb0EN4cute5tupleIJNS5_1CILi128EEENS7_ILi80EEENS7_ILi64EEEEEELi64ENS_10bfloat16_tEfNS_4arch4Sm80ELb0ELb0ELb0ELb1ELb1ELb1ELb1ELb1EEENS1_21CollectiveEpilogueFwdINS6_IJS8_SA_S9_EEENS6_IJNS7_ILi1EEESI_SI_EEESC_SE_Li128ELb1ELb1ELb1ELb0EEENS1_36VarlenDynamicPersistentTileSchedulerILi128ELi80ELi128ELi128ELb1ELb1ELb0ELb0ELb1ELb1EEEEEEEEEvNT_6ParamsE:
        .type           _ZN7cutlass13device_kernelIN5flash19enable_sm80_to_sm89INS1_16FlashAttnFwdSm80INS1_25CollectiveMainloopFwdSm80ILi4ELi1ELb0EN4cute5tupleIJNS5_1CILi128EEENS7_ILi80EEENS7_ILi64EEEEEELi64ENS_10bfloat16_tEfNS_4arch4Sm80ELb0ELb0ELb0ELb1ELb1ELb1ELb1ELb1EEENS1_21CollectiveEpilogueFwdINS6_IJS8_SA_S9_EEENS6_IJNS7_ILi1EEESI_SI_EEESC_SE_Li128ELb1ELb1ELb1ELb0EEENS1_36VarlenDynamicPersistentTileSchedulerILi128ELi80ELi128ELi128ELb1ELb1ELb0ELb0ELb1ELb1EEEEEEEEEvNT_6ParamsE,@function
        .size           _ZN7cutlass13device_kernelIN5flash19enable_sm80_to_sm89INS1_16FlashAttnFwdSm80INS1_25CollectiveMainloopFwdSm80ILi4ELi1ELb0EN4cute5tupleIJNS5_1CILi128EEENS7_ILi80EEENS7_ILi64EEEEEELi64ENS_10bfloat16_tEfNS_4arch4Sm80ELb0ELb0ELb0ELb1ELb1ELb1ELb1ELb1EEENS1_21CollectiveEpilogueFwdINS6_IJS8_SA_S9_EEENS6_IJNS7_ILi1EEESI_SI_EEESC_SE_Li128ELb1ELb1ELb1ELb0EEENS1_36VarlenDynamicPersistentTileSchedulerILi128ELi80ELi128ELi128ELb1ELb1ELb0ELb0ELb1ELb1EEEEEEEEEvNT_6ParamsE,(.L_x_1915 - _ZN7cutlass13device_kernelIN5flash19enable_sm80_to_sm89INS1_16FlashAttnFwdSm80INS1_25CollectiveMainloopFwdSm80ILi4ELi1ELb0EN4cute5tupleIJNS5_1CILi128EEENS7_ILi80EEENS7_ILi64EEEEEELi64ENS_10bfloat16_tEfNS_4arch4Sm80ELb0ELb0ELb0ELb1ELb1ELb1ELb1ELb1EEENS1_21CollectiveEpilogueFwdINS6_IJS8_SA_S9_EEENS6_IJNS7_ILi1EEESI_SI_EEESC_SE_Li128ELb1ELb1ELb1ELb0EEENS1_36VarlenDynamicPersistentTileSchedulerILi128ELi80ELi128ELi128ELb1ELb1ELb0ELb0ELb1ELb1EEEEEEEEEvNT_6ParamsE)
        .other          _ZN7cutlass13device_kernelIN5flash19enable_sm80_to_sm89INS1_16FlashAttnFwdSm80INS1_25CollectiveMainloopFwdSm80ILi4ELi1ELb0EN4cute5tupleIJNS5_1CILi128EEENS7_ILi80EEENS7_ILi64EEEEEELi64ENS_10bfloat16_tEfNS_4arch4Sm80ELb0ELb0ELb0ELb1ELb1ELb1ELb1ELb1EEENS1_21CollectiveEpilogueFwdINS6_IJS8_SA_S9_EEENS6_IJNS7_ILi1EEESI_SI_EEESC_SE_Li128ELb1ELb1ELb1ELb0EEENS1_36VarlenDynamicPersistentTileSchedulerILi128ELi80ELi128ELi128ELb1ELb1ELb0ELb0ELb1ELb1EEEEEEEEEvNT_6ParamsE,@"STO_CUDA_ENTRY STV_DEFAULT"
_ZN7cutlass13device_kernelIN5flash19enable_sm80_to_sm89INS1_16FlashAttnFwdSm80INS1_25CollectiveMainloopFwdSm80ILi4ELi1ELb0EN4cute5tupleIJNS5_1CILi128EEENS7_ILi80EEENS7_ILi64EEEEEELi64ENS_10bfloat16_tEfNS_4arch4Sm80ELb0ELb0ELb0ELb1ELb1ELb1ELb1ELb1EEENS1_21CollectiveEpilogueFwdINS6_IJS8_SA_S9_EEENS6_IJNS7_ILi1EEESI_SI_EEESC_SE_Li128ELb1ELb1ELb1ELb0EEENS1_36VarlenDynamicPersistentTileSchedulerILi128ELi80ELi128ELi128ELb1ELb1ELb0ELb0ELb1ELb1EEEEEEEEEvNT_6ParamsE:
        /* <DEDUP_REMOVED lines=10> */
[----:B-1----:R1:W-:Y:S04]  /*00a0*/  @P0 STL.64 [R1+0x30], R4 ;  /* 0x0000300401000387 */ /* 0x0023e80000100a00 */
        /* <DEDUP_REMOVED lines=43> */
.L_x_224:
        /* <DEDUP_REMOVED lines=17> */
.L_x_411:
        /* <DEDUP_REMOVED lines=16> */
.L_x_412:
[----:B--2---:R-:W-:-:S05]  /*0570*/  IMAD R0, R0, c[0x0][0x538], RZ ;  /* 0x00014e0000007a24 */ /* 0x004fca00078e02ff */
[----:B------:R-:W-:-:S04]  /*0580*/  IADD3 R6, R0, R6, RZ ;  /* 0x0000000600067210 */ /* 0x000fc80007ffe0ff */
[----:B------:R-:W-:-:S13]  /*0590*/  ISETP.GT.AND P0, PT, R6, UR4, PT ;  /* 0x0000000406007c0c */ /* 0x000fda000bf04270 */
[----:B-1----:R-:W-:Y:S05]  /*05a0*/  @!P0 BRA `(.L_x_224) ;  /* 0xfffffdb000008947 */ /* 0x002fea000383ffff */
.L_x_220:
[----:B------:R-:W-:-:S05]  /*05b0*/  IADD3 R12, -R0, R6, RZ ;  /* 0x00000006000c7210 */ /* 0x000fca0007ffe1ff */
[----:B------:R-:W-:-:S05]  /*05c0*/  IMAD R0, R4, c[0x0][0x538], R12 ;  /* 0x00014e0004007a24 */ /* 0x000fca00078e020c */
[----:B------:R-:W-:Y:S01]  /*05d0*/  ISETP.GT.AND P0, PT, R0, UR4, PT ;  /* 0x0000000400007c0c */ /* 0x000fe2000bf04270 */
[----:B------:R-:W-:-:S12]  /*05e0*/  BRA.DIV ~URZ, `(.L_x_225) ;  /* 0x00016db27f007947 */ /* 0x000fd8000b800000 */
[----:B------:R-:W-:-:S04]  /*05f0*/  VOTE.ANY R0, PT, !P0 ;  /* 0x0000000000007806 */ /* 0x000fc800040e0100 */
.L_x_413:
[----:B------:R1:W2:Y:S01]  /*0600*/  POPC R13, R0 ;  /* 0x00000000000d7309 */ /* 0x0002a20000000000 */
[----:B------:R-:W-:Y:S05]  /*0610*/  BRA.DIV ~URZ, `(.L_x_226) ;  /* 0x00016dc27f007947 */ /* 0x000fea000b800000 */
[----:B--2---:R2:W3:Y:S01]  /*0620*/  SHFL.IDX PT, R11, R8, R13, 0x1f ;  /* 0x00001f0d080b7589 */ /* 0x0044e200000e0000 */
[----:B------:R-:W-:-:S03]  /*0630*/  MOV R6, RZ ;  /* 0x000000ff00067202 */ /* 0x000fc60000000f00 */
[----:B------:R2:W4:Y:S04]  /*0640*/  SHFL.IDX PT, R10, R7, R13, 0x1f ;  /* 0x00001f0d070a7589 */ /* 0x00052800000e0000 */
.L_x_414:
[----:B------:R-:W-:Y:S01]  /*0650*/  ISETP.NE.AND P0, PT, R0, RZ, PT ;  /* 0x000000ff0000720c */ /* 0x000fe20003f05270 */
[----:B------:R-:W-:-:S12]  /*0660*/  BSSY B0, `(.L_x_227) ;  /* 0x0000005000007945 */ /* 0x000fd80003800000 */
[----:B------:R-:W-:Y:S05]  /*0670*/  @!P0 BRA `(.L_x_228) ;  /* 0x0000003000008947 */ /* 0x000fea0003800000 */
[----:B------:R-:W-:Y:S01]  /*0680*/  IADD3 R215, R13, -0x1, RZ ;  /* 0xffffffff0dd77810 */ /* 0x000fe20007ffe0ff */
[----:B------:R-:W-:Y:S05]  /*0690*/  BRA.DIV ~URZ, `(.L_x_229) ;  /* 0x00016e227f007947 */ /* 0x000fea000b800000 */
[----:B------:R1:W2:Y:S02]  /*06a0*/  SHFL.IDX PT, R6, R4, R215, 0x1f ;  /* 0x00001fd704067589 */ /* 0x0002a400000e0000 */
.L_x_228:
[----:B------:R-:W-:Y:S05]  /*06b0*/  BSYNC B0 ;  /* 0x0000000000007941 */ /* 0x000fea0003800000 */
.L_x_227:
[----:B-1-3--:R-:W-:Y:S01]  /*06c0*/  IABS R0, R11 ;  /* 0x0000000b00007213 */ /* 0x00afe20000000000 */
[----:B--2---:R-:W-:-:S04]  /*06d0*/  IMAD R4, R6, c[0x0][0x538], R12 ;  /* 0x00014e0006047a24 */ /* 0x004fc800078e020c */
[----:B------:R-:W-:Y:S01]  /*06e0*/  IMAD.MOV.U32 R5, RZ, RZ, R0 ;  /* 0x000000ffff057224 */ /* 0x000fe200078e0000 */
[----:B----4-:R-:W-:Y:S01]  /*06f0*/  IABS R0, R10 ;  /* 0x0000000a00007213 */ /* 0x010fe20000000000 */
[----:B------:R1:W-:Y:S01]  /*0700*/  STL [R1+0x30], R4 ;  /* 0x0000300401007387 */ /* 0x0003e20000100800 */
        /* <DEDUP_REMOVED lines=64> */
.L_x_221:
[----:B------:R-:W-:Y:S01]  /*0b10*/  MOV R0, UR4 ;  /* 0x0000000400007c02 */ /* 0x000fe20008000f00 */
[----:B------:R-:W-:Y:S04]  /*0b20*/  STL [R1+0x34], RZ ;  /* 0x000034ff01007387 */ /* 0x000fe80000100800 */
[----:B------:R-:W-:Y:S04]  /*0b30*/  STL [R1+0x38], RZ ;  /* 0x000038ff01007387 */ /* 0x000fe80000100800 */
[----:B------:R1:W-:Y:S02]  /*0b40*/  STL [R1+0x30], R0 ;  /* 0x0000300001007387 */ /* 0x0003e40000100800 */
[----:B-1----:R-:W-:-:S05]  /*0b50*/  MOV R0, c[0x0][0x53c] ;  /* 0x00014f0000007a02 */ /* 0x002fca0000000f00 */
[----:B------:R1:W-:Y:S02]  /*0b60*/  STL [R1+0x3c], R0 ;  /* 0x00003c0001007387 */ /* 0x0003e40000100800 */
.L_x_230:
[----:B-1----:R-:W2:Y:S04]  /*0b70*/  LDL R4, [R1+0x30] ;  /* 0x0000300001047983 */ /* 0x002ea80000100800 */
[----:B------:R-:W2:Y:S04]  /*0b80*/  LDL R5, [R1+0x34] ;  /* 0x0000340001057983 */ /* 0x000ea80000100800 */
[----:B------:R-:W2:Y:S04]  /*0b90*/  LDL R6, [R1+0x38] ;  /* 0x0000380001067983 */ /* 0x000ea80000100800 */
[----:B------:R-:W2:Y:S01]  /*0ba0*/  LDL R7, [R1+0x3c] ;  /* 0x00003c0001077983 */ /* 0x000ea20000100800 */
[----:B------:R-:W-:Y:S01]  /*0bb0*/  ISETP.NE.AND P0, PT, R14, RZ, PT ;  /* 0x000000ff0e00720c */ /* 0x000fe20003f05270 */
[----:B------:R-:W-:-:S12]  /*0bc0*/  WARPSYNC 0xffffffff ;  /* 0xffffffff00007948 */ /* 0x000fd80003800000 */
[----:B--2---:R1:W-:Y:S04]  /*0bd0*/  @!P0 STS.128 [0x9100], R4 ;  /* 0x00910004ff008388 */ /* 0x0043e80000000c00 */
[----:B------:R-:W-:Y:S06]  /*0be0*/  BAR.ARV 0x5, 0x80 ;  /* 0x0142000000007b1d */ /* 0x000fec0000002000 */
.L_x_219:
[----:B------:R-:W2:Y:S02]  /*0bf0*/  LDL R0, [R1+0x3c] ;  /* 0x00003c0001007983 */ /* 0x000ea40000100800 */
[----:B--2---:R-:W-:-:S13]  /*0c00*/  ISETP.GE.AND P0, PT, R0, c[0x0][0x53c], PT ;  /* 0x00014f0000007a0c */ /* 0x004fda0003f06270 */
[----:B------:R-:W-:Y:S05]  /*0c10*/  @P0 EXIT ;  /* 0x000000000000094d */ /* 0x000fea0003800000 */
[----:B------:R-:W2:Y:S01]  /*0c20*/  S2R R15, SR_TID.X ;  /* 0x00000000000f7919 */ /* 0x000ea20000002100 */
[----:B------:R-:W-:Y:S01]  /*0c30*/  IMAD.MOV.U32 R17, RZ, RZ, -0x10 ;  /* 0xfffffff0ff117424 */ /* 0x000fe200078e00ff */
[----:B------:R-:W-:Y:S01]  /*0c40*/  ULDC UR4, c[0x0][0x2ac] ;  /* 0x0000ab0000047ab9 */ /* 0x000fe20000000800 */
[----:B------:R-:W-:Y:S01]  /*0c50*/  IMAD.MOV.U32 R16, RZ, RZ, 0x20 ;  /* 0x00000020ff107424 */ /* 0x000fe200078e00ff */
[----:B------:R-:W-:Y:S02]  /*0c60*/  ULDC UR6, c[0x0][0x1d0] ;  /* 0x0000740000067ab9 */ /* 0x000fe40000000800 */
[----:B------:R-:W-:Y:S01]  /*0c70*/  UIMAD UR6, UR4, UR6, URZ ;  /* 0x00000006040672a4 */ /* 0x000fe2000f8e023f */
[----:B--2---:R-:W-:-:S04]  /*0c80*/  SHF.R.S32.HI R14, RZ, 0x1f, R15 ;  /* 0x0000001fff0e7819 */ /* 0x004fc8000001140f */
[CC--:B------:R-:W-:Y:S02]  /*0c90*/  LEA.HI R10, R14.reuse, R15.reuse, RZ, 0x3 ;  /* 0x0000000f0e0a7211 */ /* 0x0c0fe400078f18ff */
[----:B------:R-:W-:Y:S02]  /*0ca0*/  LEA.HI R2, R14, R15, RZ, 0x4 ;  /* 0x0000000f0e027211 */ /* 0x000fe400078f20ff */
[----:B------:R-:W-:Y:S02]  /*0cb0*/  SHF.R.S32.HI R25, RZ, 0x3, R10 ;  /* 0x00000003ff197819 */ /* 0x000fe4000001140a */
[----:B-1----:R-:W-:Y:S02]  /*0cc0*/  LOP3.LUT R4, R10, 0xfffffff8, RZ, 0xc0, !PT ;  /* 0xfffffff80a047812 */ /* 0x002fe400078ec0ff */
[----:B------:R-:W-:Y:S01]  /*0cd0*/  SHF.R.S32.HI R3, RZ, 0x4, R2 ;  /* 0x00000004ff037819 */ /* 0x000fe20000011402 */
[----:B------:R-:W-:Y:S01]  /*0ce0*/  IMAD.SHL.U32 R6, R25, 0x40, RZ ;  /* 0x0000004019067824 */ /* 0x000fe200078e00ff */
[C---:B------:R-:W-:Y:S01]  /*0cf0*/  LOP3.LUT R0, R2.reuse, 0xfffffff0, RZ, 0xc0, !PT ;  /* 0xfffffff002007812 */ /* 0x040fe200078ec0ff */
[----:B------:R-:W-:Y:S01]  /*0d00*/  IMAD.IADD R9, R15, 0x1, -R4 ;  /* 0x000000010f097824 */ /* 0x000fe200078e0a04 */
[----:B------:R-:W-:-:S03]  /*0d10*/  LEA.HI R5, R2, R3, RZ, 0x1 ;  /* 0x0000000302057211 */ /* 0x000fc600078f08ff */
[----:B------:R-:W-:Y:S01]  /*0d20*/  IMAD.IADD R2, R15, 0x1, -R0 ;  /* 0x000000010f027824 */ /* 0x000fe200078e0a00 */
[----:B------:R-:W-:Y:S01]  /*0d30*/  LOP3.LUT R0, R6, 0x1c0, RZ, 0xc0, !PT ;  /* 0x000001c006007812 */ /* 0x000fe200078ec0ff */
[----:B------:R-:W-:Y:S01]  /*0d40*/  IMAD.SHL.U32 R244, R9, 0x8, RZ ;  /* 0x0000000809f47824 */ /* 0x000fe200078e00ff */
[----:B------:R-:W-:Y:S01]  /*0d50*/  LOP3.LUT R5, R5, 0xfffffffe, RZ, 0xc0, !PT ;  /* 0xfffffffe05057812 */ /* 0x000fe200078ec0ff */
[----:B------:R-:W-:Y:S01]  /*0d60*/  IMAD.SHL.U32 R7, R9, 0x40, RZ ;  /* 0x0000004009077824 */ /* 0x000fe200078e00ff */
[----:B------:R-:W-:Y:S02]  /*0d70*/  SHF.R.S32.HI R8, RZ, 0x1f, R2 ;  /* 0x0000001fff087819 */ /* 0x000fe40000011402 */
[----:B------:R-:W-:Y:S01]  /*0d80*/  LOP3.LUT R6, R0, 0x38, R244, 0xf8, !PT ;  /* 0x0000003800067812 */ /* 0x000fe200078ef8f4 */
[----:B------:R-:W-:Y:S01]  /*0d90*/  IMAD.IADD R12, R3, 0x1, -R5 ;  /* 0x00000001030c7824 */ /* 0x000fe200078e0a05 */
[----:B------:R-:W-:Y:S02]  /*0da0*/  SHF.R.U32.HI R4, RZ, 0x3, R0 ;  /* 0x00000003ff047819 */ /* 0x000fe40000011600 */
[----:B------:R-:W-:-:S02]  /*0db0*/  LEA.HI R11, R8, R2, RZ, 0x3 ;  /* 0x00000002080b7211 */ /* 0x000fc400078f18ff */
[----:B------:R-:W-:Y:S02]  /*0dc0*/  LOP3.LUT R0, R7, 0x1c0, RZ, 0xc0, !PT ;  /* 0x000001c007007812 */ /* 0x000fe400078ec0ff */
[----:B------:R-:W-:Y:S02]  /*0dd0*/  LOP3.LUT R5, R6, R4, RZ, 0x3c, !PT ;  /* 0x0000000406057212 */ /* 0x000fe400078e3cff */
[-C--:B------:R-:W-:Y:S02]  /*0de0*/  LEA.HI R7, R14, R15.reuse, RZ, 0x6 ;  /* 0x0000000f0e077211 */ /* 0x080fe400078f30ff */
[----:B------:R-:W-:Y:S02]  /*0df0*/  LOP3.LUT R4, R11, 0xfffffff8, RZ, 0xc0, !PT ;  /* 0xfffffff80b047812 */ /* 0x000fe400078ec0ff */
[----:B------:R-:W-:Y:S02]  /*0e00*/  LOP3.LUT R6, R0, 0x8, R10, 0xf8, !PT ;  /* 0x0000000800067812 */ /* 0x000fe400078ef80a */
[----:B------:R-:W-:Y:S01]  /*0e10*/  SHF.R.U32.HI R3, RZ, 0x3, R0 ;  /* 0x00000003ff037819 */ /* 0x000fe20000011600 */
[----:B------:R-:W-:Y:S01]  /*0e20*/  IMAD.SHL.U32 R0, R7, 0x8, RZ ;  /* 0x0000000807007824 */ /* 0x000fe200078e00ff */
[-C--:B------:R-:W-:Y:S01]  /*0e30*/  LEA.HI R10, R14, R15.reuse, RZ, 0x2 ;  /* 0x0000000f0e0a7211 */ /* 0x080fe200078f10ff */
[----:B------:R-:W-:Y:S01]  /*0e40*/  IMAD.IADD R8, R2, 0x1, -R4 ;  /* 0x0000000102087824 */ /* 0x000fe200078e0a04 */
[----:B------:R-:W-:-:S02]  /*0e50*/  LEA.HI R2, R14, R15, RZ, 0x5 ;  /* 0x0000000f0e027211 */ /* 0x000fc400078f28ff */
[----:B------:R-:W-:Y:S02]  /*0e60*/  LOP3.LUT R213, R5, 0x7ffffe00, R0, 0xf8, !PT ;  /* 0x7ffffe0005d57812 */ /* 0x000fe400078ef800 */
[--C-:B------:R-:W-:Y:S02]  /*0e70*/  SHF.R.S32.HI R98, RZ, 0x2, R10.reuse ;  /* 0x00000002ff627819 */ /* 0x100fe4000001140a */
[----:B------:R-:W-:Y:S01]  /*0e80*/  SHF.R.S32.HI R4, RZ, 0x1f, R10 ;  /* 0x0000001fff047819 */ /* 0x000fe2000001140a */
[----:B------:R-:W-:Y:S01]  /*0e90*/  IMAD.SHL.U32 R213, R213, 0x2, RZ ;  /* 0x00000002d5d57824 */ /* 0x000fe200078e00ff */
[----:B------:R-:W-:Y:S02]  /*0ea0*/  LOP3.LUT R0, R2, 0xffffffe0, RZ, 0xc0, !PT ;  /* 0xffffffe002007812 */ /* 0x000fe400078ec0ff */
[----:B------:R-:W-:Y:S02]  /*0eb0*/  SHF.R.S32.HI R7, RZ, 0x5, R2 ;  /* 0x00000005ff077819 */ /* 0x000fe40000011402 */
[----:B------:R-:W-:Y:S01]  /*0ec0*/  LOP3.LUT R13, R6, R3, RZ, 0x3c, !PT ;  /* 0x00000003060d7212 */ /* 0x000fe200078e3cff */
[----:B------:R-:W-:Y:S01]  /*0ed0*/  IMAD.IADD R18, R15, 0x1, -R0 ;  /* 0x000000010f127824 */ /* 0x000fe200078e0a00 */
[----:B------:R-:W-:Y:S01]  /*0ee0*/  SHF.R.S32.HI R2, RZ, 0x1f, R2 ;  /* 0x0000001fff027819 */ /* 0x000fe20000011402 */
[----:B------:R-:W-:Y:S01]  /*0ef0*/  IMAD.SHL.U32 R19, R7, 0x200, RZ ;  /* 0x0000020007137824 */ /* 0x000fe200078e00ff */
[----:B------:R-:W-:-:S02]  /*0f00*/  LEA.HI R4, R4, R98, RZ, 0x3 ;  /* 0x0000006204047211 */ /* 0x000fc400078f18ff */
[----:B------:R-:W-:Y:S02]  /*0f10*/  LOP3.LUT R3, R10, 0xfffffffc, RZ, 0xc0, !PT ;  /* 0xfffffffc0a037812 */ /* 0x000fe400078ec0ff */
[----:B------:R-:W-:Y:S02]  /*0f20*/  LEA.HI R0, R2, R7, RZ, 0x2 ;  /* 0x0000000702007211 */ /* 0x000fe400078f10ff */
[----:B------:R-:W-:Y:S01]  /*0f30*/  LOP3.LUT R2, R4, 0xfffffff8, RZ, 0xc0, !PT ;  /* 0xfffffff804027812 */ /* 0x000fe200078ec0ff */
[----:B------:R-:W-:Y:S01]  /*0f40*/  IMAD.IADD R99, R15, 0x1, -R3 ;  /* 0x000000010f637824 */ /* 0x000fe200078e0a03 */
[----:B------:R-:W-:Y:S01]  /*0f50*/  SHF.R.S32.HI R4, RZ, 0x1f, R18 ;  /* 0x0000001fff047819 */ /* 0x000fe20000011412 */
[----:B------:R-:W-:Y:S01]  /*0f60*/  IMAD.MOV.U32 R15, RZ, RZ, 0x40 ;  /* 0x00000040ff0f7424 */ /* 0x000fe200078e00ff */
[----:B------:R-:W-:Y:S01]  /*0f70*/  LOP3.LUT R3, R0, 0xffffffc, RZ, 0xc0, !PT ;  /* 0x0ffffffc00037812 */ /* 0x000fe200078ec0ff */
[----:B------:R-:W-:Y:S01]  /*0f80*/  IMAD.IADD R0, R98, 0x1, -R2 ;  /* 0x0000000162007824 */ /* 0x000fe200078e0a02 */
[C---:B------:R-:W-:Y:S01]  /*0f90*/  LEA.HI R2, R99.reuse, R99, RZ, 0x1 ;  /* 0x0000006363027211 */ /* 0x040fe200078f08ff */
[----:B------:R-:W-:Y:S01]  /*0fa0*/  IMAD.SHL.U32 R92, R99, 0x4, RZ ;  /* 0x00000004635c7824 */ /* 0x000fe200078e00ff */
[----:B------:R-:W-:Y:S01]  /*0fb0*/  LEA.HI R10, R4, R18, RZ, 0x2 ;  /* 0x00000012040a7211 */ /* 0x000fe200078f10ff */
[----:B------:R-:W-:Y:S01]  /*0fc0*/  IMAD.IADD R5, R7, 0x1, -R3 ;  /* 0x0000000107057824 */ /* 0x000fe200078e0a03 */
[C---:B------:R-:W-:Y:S01]  /*0fd0*/  LOP3.LUT R3, R2.reuse, 0x1ffffffe, RZ, 0xc0, !PT ;  /* 0x1ffffffe02037812 */ /* 0x040fe200078ec0ff */
[----:B------:R-:W-:Y:S01]  /*0fe0*/  IMAD.SHL.U32 R2, R2, 0x20, RZ ;  /* 0x0000002002027824 */ /* 0x000fe200078e00ff */
[----:B------:R-:W-:Y:S01]  /*0ff0*/  SHF.R.S32.HI R4, RZ, 0x2, R10 ;  /* 0x00000002ff047819 */ /* 0x000fe2000001140a */
[C---:B------:R-:W-:Y:S01]  /*1000*/  IMAD.SHL.U32 R86, R99.reuse, 0x8, RZ ;  /* 0x0000000863567824 */ /* 0x040fe200078e00ff */
[----:B------:R-:W-:Y:S01]  /*1010*/  LOP3.LUT R6, R0, 0x1, RZ, 0xc0, !PT ;  /* 0x0000000100067812 */ /* 0x000fe200078ec0ff */
[----:B------:R-:W-:Y:S01]  /*1020*/  IMAD.IADD R3, R99, 0x1, -R3 ;  /* 0x0000000163037824 */ /* 0x000fe200078e0a03 */
[----:B------:R-:W-:Y:S01]  /*1030*/  LOP3.LUT R2, R2, 0xffffffc0, RZ, 0xc0, !PT ;  /* 0xffffffc002027812 */ /* 0x000fe200078ec0ff */
[----:B------:R-:W-:Y:S01]  /*1040*/  IMAD R27, R5, 0x10, R4 ;  /* 0x00000010051b7824 */ /* 0x000fe200078e0204 */
[C---:B------:R-:W-:Y:S01]  /*1050*/  LOP3.LUT P2, RZ, R0.reuse, 0x4, RZ, 0xc0, !PT ;  /* 0x0000000400ff7812 */ /* 0x040fe2000784c0ff */
[C---:B------:R-:W-:Y:S01]  /*1060*/  IMAD.SHL.U32 R4, R0.reuse, 0x40, RZ ;  /* 0x0000004000047824 */ /* 0x040fe200078e00ff */
[----:B------:R-:W-:Y:S01]  /*1070*/  LOP3.LUT P0, RZ, R0, 0x2, RZ, 0xc0, !PT ;  /* 0x0000000200ff7812 */ /* 0x000fe2000780c0ff */
[----:B------:R-:W-:Y:S01]  /*1080*/  IMAD.SHL.U32 R0, R8, 0x40, RZ ;  /* 0x0000004008007824 */ /* 0x000fe200078e00ff */
[----:B------:R-:W-:Y:S01]  /*1090*/  ISETP.NE.U32.AND P1, PT, R6, 0x1, PT ;  /* 0x000000010600780c */ /* 0x000fe20003f25070 */
[----:B------:R-:W-:Y:S01]  /*10a0*/  IMAD R14, R3, 0x8, R2 ;  /* 0x00000008030e7824 */ /* 0x000fe200078e0202 */
[----:B------:R-:W-:Y:S01]  /*10b0*/  LOP3.LUT R21, R4, 0x1c0, RZ, 0xc0, !PT ;  /* 0x000001c004157812 */ /* 0x000fe200078ec0ff */
[----:B------:R-:W-:Y:S01]  /*10c0*/  IMAD.SHL.U32 R2, R12, 0x8, RZ ;  /* 0x000000080c027824 */ /* 0x000fe200078e00ff */
[----:B------:R-:W-:Y:S01]  /*10d0*/  LOP3.LUT R0, R0, 0x1c0, RZ, 0xc0, !PT ;  /* 0x000001c000007812 */ /* 0x000fe200078ec0ff */
[----:B------:R-:W-:Y:S01]  /*10e0*/  IMAD.SHL.U32 R5, R7, 0x400, RZ ;  /* 0x0000040007057824 */ /* 0x000fe200078e00ff */
[----:B------:R-:W-:Y:S01]  /*10f0*/  SHF.R.U32.HI R20, RZ, 0x3, R21 ;  /* 0x00000003ff147819 */ /* 0x000fe20000011615 */
[----:B------:R-:W-:Y:S01]  /*1100*/  IMAD.SHL.U32 R3, R11, 0x40, RZ ;  /* 0x000000400b037824 */ /* 0x000fe200078e00ff */
[----:B------:R-:W-:Y:S01]  /*1110*/  LOP3.LUT R2, R0, 0x8, R2, 0xf8, !PT ;  /* 0x0000000800027812 */ /* 0x000fe200078ef802 */
[----:B------:R-:W-:Y:S01]  /*1120*/  IMAD R6, R99, 0x2, R5 ;  /* 0x0000000263067824 */ /* 0x000fe200078e0205 */
[----:B------:R-:W-:Y:S01]  /*1130*/  SHF.R.U32.HI R0, RZ, 0x3, R0 ;  /* 0x00000003ff007819 */ /* 0x000fe20000011600 */
[----:B------:R-:W-:Y:S01]  /*1140*/  STL [R1+0xec], R27 ;  /* 0x0000ec1b01007387 */ /* 0x000fe20000100800 */
[----:B------:R-:W-:-:S02]  /*1150*/  LOP3.LUT R4, R20, R21, RZ, 0xfc, !PT ;  /* 0x0000001514047212 */ /* 0x000fc400078efcff */
[----:B------:R-:W-:Y:S01]  /*1160*/  LOP3.LUT R0, R2, R0, RZ, 0x3c, !PT ;  /* 0x0000000002007212 */ /* 0x000fe200078e3cff */
[----:B------:R-:W-:Y:S01]  /*1170*/  IMAD R2, R12, 0x200, R13 ;  /* 0x000002000c027824 */ /* 0x000fe200078e020d */
[----:B------:R-:W-:Y:S01]  /*1180*/  LOP3.LUT R3, R3, 0xfffffe00, RZ, 0xc0, !PT ;  /* 0xfffffe0003037812 */ /* 0x000fe200078ec0ff */
[----:B------:R-:W-:Y:S01]  /*1190*/  IMAD.IADD R13, R6, 0x1, R4 ;  /* 0x00000001060d7824 */ /* 0x000fe200078e0204 */
[C---:B------:R-:W-:Y:S01]  /*11a0*/  IADD3 R24, R98.reuse, 0x20, RZ ;  /* 0x0000002062187810 */ /* 0x040fe20007ffe0ff */
[----:B------:R-:W-:Y:S01]  /*11b0*/  STL [R1+0x40], R21 ;  /* 0x0000401501007387 */ /* 0x000fe20000100800 */
[----:B------:R-:W-:Y:S02]  /*11c0*/  IADD3 R23, R98, 0x40, RZ ;  /* 0x0000004062177810 */ /* 0x000fe40007ffe0ff */
[-C--:B------:R-:W-:Y:S01]  /*11d0*/  IADD3 R4, R0, R3.reuse, R5 ;  /* 0x0000000300047210 */ /* 0x080fe20007ffe005 */
[----:B------:R-:W-:Y:S01]  /*11e0*/  IMAD.SHL.U32 R6, R24, 0x40, RZ ;  /* 0x0000004018067824 */ /* 0x000fe200078e00ff */
[----:B------:R-:W-:Y:S01]  /*11f0*/  LOP3.LUT R5, R0, R3, RZ, 0xfc, !PT ;  /* 0x0000000300057212 */ /* 0x000fe200078efcff */
[----:B------:R-:W-:Y:S01]  /*1200*/  IMAD R0, R9, 0x10, R25 ;  /* 0x0000001009007824 */ /* 0x000fe200078e0219 */
[----:B------:R-:W-:Y:S01]  /*1210*/  IADD3 R22, R98, 0x60, RZ ;  /* 0x0000006062167810 */ /* 0x000fe20007ffe0ff */
[----:B------:R-:W-:Y:S01]  /*1220*/  IMAD.SHL.U32 R3, R23, 0x40, RZ ;  /* 0x0000004017037824 */ /* 0x000fe200078e00ff */
[C---:B------:R-:W-:Y:S01]  /*1230*/  LOP3.LUT P6, RZ, R8.reuse, 0x2, RZ, 0xc0, !PT ;  /* 0x0000000208ff7812 */ /* 0x040fe200078cc0ff */
[----:B------:R-:W-:Y:S01]  /*1240*/  STL [R1+0x44], R20 ;  /* 0x0000441401007387 */ /* 0x000fe20000100800 */
[----:B------:R-:W-:-:S02]  /*1250*/  LOP3.LUT P5, RZ, R8, 0x4, RZ, 0xc0, !PT ;  /* 0x0000000408ff7812 */ /* 0x000fc400078ac0ff */
[----:B------:R-:W-:Y:S01]  /*1260*/  SHF.R.S32.HI R7, RZ, 0x1f, R24 ;  /* 0x0000001fff077819 */ /* 0x000fe20000011418 */
[----:B------:R1:W-:Y:S01]  /*1270*/  STL [R1], R0 ;  /* 0x0000000001007387 */ /* 0x0003e20000100800 */
[----:B------:R-:W-:Y:S02]  /*1280*/  SHF.R.S32.HI R8, RZ, 0x1f, R23 ;  /* 0x0000001fff087819 */ /* 0x000fe40000011417 */
[C---:B------:R-:W-:Y:S02]  /*1290*/  LOP3.LUT P4, RZ, R9.reuse, 0x2, RZ, 0xc0, !PT ;  /* 0x0000000209ff7812 */ /* 0x040fe4000788c0ff */
[----:B------:R-:W-:Y:S02]  /*12a0*/  LOP3.LUT P3, RZ, R9, 0x4, RZ, 0xc0, !PT ;  /* 0x0000000409ff7812 */ /* 0x000fe4000786c0ff */
[----:B------:R-:W-:Y:S02]  /*12b0*/  SHF.R.S32.HI R9, RZ, 0x1f, R22 ;  /* 0x0000001fff097819 */ /* 0x000fe40000011416 */
[----:B------:R-:W-:-:S02]  /*12c0*/  LOP3.LUT R11, R6, 0x1c0, RZ, 0xc0, !PT ;  /* 0x000001c0060b7812 */ /* 0x000fc400078ec0ff */
[----:B------:R-:W-:Y:S02]  /*12d0*/  LEA.HI R7, R7, R24, RZ, 0x3 ;  /* 0x0000001807077211 */ /* 0x000fe400078f18ff */
[----:B------:R-:W-:Y:S02]  /*12e0*/  LEA.HI R6, R8, R23, RZ, 0x3 ;  /* 0x0000001708067211 */ /* 0x000fe400078f18ff */
[----:B------:R-:W-:Y:S01]  /*12f0*/  LOP3.LUT R23, R3, 0x1c0, RZ, 0xc0, !PT ;  /* 0x000001c003177812 */ /* 0x000fe200078ec0ff */
[----:B------:R-:W-:Y:S01]  /*1300*/  IMAD.SHL.U32 R8, R7, 0x40, RZ ;  /* 0x0000004007087824 */ /* 0x000fe200078e00ff */
[----:B------:R-:W-:Y:S01]  /*1310*/  LEA.HI R3, R9, R22, RZ, 0x3 ;  /* 0x0000001609037211 */ /* 0x000fe200078f18ff */
[----:B------:R-:W-:Y:S01]  /*1320*/  IMAD.SHL.U32 R7, R6, 0x40, RZ ;  /* 0x0000004006077824 */ /* 0x000fe200078e00ff */
[----:B------:R-:W-:Y:S02]  /*1330*/  IADD3 R91, R92, 0x10, RZ ;  /* 0x000000105c5b7810 */ /* 0x000fe40007ffe0ff */
[----:B------:R-:W-:Y:S01]  /*1340*/  LOP3.LUT R12, R11, 0x38, R86, 0xf8, !PT ;  /* 0x000000380b0c7812 */ /* 0x000fe200078ef856 */
[----:B------:R-:W-:Y:S01]  /*1350*/  IMAD.SHL.U32 R6, R3, 0x40, RZ ;  /* 0x0000004003067824 */ /* 0x000fe200078e00ff */
[----:B------:R-:W-:Y:S01]  /*1360*/  SHF.R.U32.HI R26, RZ, 0x3, R11 ;  /* 0x00000003ff1a7819 */ /* 0x000fe2000001160b */
[----:B-1----:R-:W-:Y:S01]  /*1370*/  IMAD.SHL.U32 R0, R22, 0x40, RZ ;  /* 0x0000004016007824 */ /* 0x002fe200078e00ff */
[----:B------:R-:W-:-:S02]  /*1380*/  LOP3.LUT R9, R10, 0x7ffffffc, RZ, 0xc0, !PT ;  /* 0x7ffffffc0a097812 */ /* 0x000fc400078ec0ff */
[--C-:B------:R-:W-:Y:S02]  /*1390*/  LOP3.LUT R11, R23, 0x38, R86.reuse, 0xf8, !PT ;  /* 0x00000038170b7812 */ /* 0x100fe400078ef856 */
[----:B------:R-:W-:Y:S01]  /*13a0*/  LOP3.LUT R22, R0, 0x1c0, RZ, 0xc0, !PT ;  /* 0x000001c000167812 */ /* 0x000fe200078ec0ff */
[----:B------:R-:W-:Y:S01]  /*13b0*/  IMAD.IADD R9, R18, 0x1, -R9 ;  /* 0x0000000112097824 */ /* 0x000fe200078e0a09 */
[----:B------:R-:W-:Y:S02]  /*13c0*/  SHF.R.U32.HI R24, RZ, 0x3, R23 ;  /* 0x00000003ff187819 */ /* 0x000fe40000011617 */
[----:B------:R-:W-:Y:S01]  /*13d0*/  SHF.R.S32.HI R3, RZ, 0x1f, R91 ;  /* 0x0000001fff037819 */ /* 0x000fe2000001145b */
[----:B------:R-:W-:Y:S01]  /*13e0*/  IMAD.SHL.U32 R18, R9, 0x2, RZ ;  /* 0x0000000209127824 */ /* 0x000fe200078e00ff */
[----:B------:R-:W-:Y:S02]  /*13f0*/  LOP3.LUT R10, R22, 0x38, R86, 0xf8, !PT ;  /* 0x00000038160a7812 */ /* 0x000fe400078ef856 */
[----:B------:R-:W-:Y:S01]  /*1400*/  SHF.R.U32.HI R23, RZ, 0x3, R22 ;  /* 0x00000003ff177819 */ /* 0x000fe20000011616 */
[----:B------:R-:W-:Y:S01]  /*1410*/  IMAD.SHL.U32 R22, R91, 0x2, RZ ;  /* 0x000000025b167824 */ /* 0x000fe200078e00ff */
[----:B------:R-:W-:-:S02]  /*1420*/  LOP3.LUT R25, R8, 0xfffffe00, RZ, 0xc0, !PT ;  /* 0xfffffe0008197812 */ /* 0x000fc400078ec0ff */
[----:B------:R-:W-:Y:S02]  /*1430*/  SHF.L.U64.HI R3, R91, 0x1, R3 ;  /* 0x000000015b037819 */ /* 0x000fe40000010203 */
[----:B------:R1:W-:Y:S01]  /*1440*/  STL [R1+0xe0], R22 ;  /* 0x0000e01601007387 */ /* 0x0003e20000100800 */
[----:B------:R-:W-:Y:S02]  /*1450*/  LOP3.LUT R7, R7, 0xfffffe00, RZ, 0xc0, !PT ;  /* 0xfffffe0007077812 */ /* 0x000fe400078ec0ff */
[----:B------:R-:W-:Y:S01]  /*1460*/  LOP3.LUT R12, R25, R12, R26, 0xf6, !PT ;  /* 0x0000000c190c7212 */ /* 0x000fe200078ef61a */
[----:B------:R-:W-:Y:S01]  /*1470*/  STL [R1+0x4c], R25 ;  /* 0x00004c1901007387 */ /* 0x000fe20000100800 */
[----:B------:R-:W-:Y:S02]  /*1480*/  LOP3.LUT R11, R7, R11, R24, 0xf6, !PT ;  /* 0x0000000b070b7212 */ /* 0x000fe400078ef618 */
[----:B------:R-:W-:Y:S01]  /*1490*/  LEA R12, R12, 0x5100, 0x1 ;  /* 0x000051000c0c7811 */ /* 0x000fe200078e08ff */
[----:B------:R2:W-:Y:S01]  /*14a0*/  STL [R1+0xdc], R3 ;  /* 0x0000dc0301007387 */ /* 0x0005e20000100800 */
[----:B------:R-:W-:-:S02]  /*14b0*/  LOP3.LUT R9, R21, 0x38, R86, 0xf8, !PT ;  /* 0x0000003815097812 */ /* 0x000fc400078ef856 */
[----:B------:R-:W-:Y:S01]  /*14c0*/  LEA R11, R11, 0x5100, 0x1 ;  /* 0x000051000b0b7811 */ /* 0x000fe200078e08ff */
[----:B------:R3:W-:Y:S01]  /*14d0*/  STL [R1+0x48], R7 ;  /* 0x0000480701007387 */ /* 0x0007e20000100800 */
[----:B------:R-:W-:Y:S02]  /*14e0*/  LEA R196, R2, 0x2900, 0x1 ;  /* 0x0000290002c47811 */ /* 0x000fe400078e08ff */
[----:B------:R-:W-:Y:S02]  /*14f0*/  SEL R2, R16, 0xffffffe0, !P6 ;  /* 0xffffffe010027807 */ /* 0x000fe40007000000 */
[C---:B------:R-:W-:Y:S02]  /*1500*/  SEL R0, R15.reuse, 0xffffffc0, !P3 ;  /* 0xffffffc00f007807 */ /* 0x040fe40005800000 */
[----:B------:R-:W-:Y:S02]  /*1510*/  SEL R8, R15, 0xffffffc0, !P2 ;  /* 0xffffffc00f087807 */ /* 0x000fe40005000000 */
[----:B------:R-:W-:Y:S01]  /*1520*/  LOP3.LUT R9, R19, R9, R20, 0xf6, !PT ;  /* 0x0000000913097212 */ /* 0x000fe200078ef614 */
[C---:B------:R-:W-:Y:S01]  /*1530*/  IMAD.IADD R202, R196.reuse, 0x1, R0 ;  /* 0x00000001c4ca7824 */ /* 0x040fe200078e0200 */
[----:B------:R-:W-:-:S02]  /*1540*/  IADD3 R207, R196, 0x20, RZ ;  /* 0x00000020c4cf7810 */ /* 0x000fc40007ffe0ff */
[----:B-1----:R-:W-:Y:S02]  /*1550*/  LOP3.LUT R22, R6, 0xfffffe00, RZ, 0xc0, !PT ;  /* 0xfffffe0006167812 */ /* 0x002fe400078ec0ff */
[----:B------:R-:W-:Y:S02]  /*1560*/  SEL R6, R16, 0xffffffe0, !P0 ;  /* 0xffffffe010067807 */ /* 0x000fe40004000000 */
[----:B------:R-:W-:Y:S01]  /*1570*/  LOP3.LUT R10, R22, R10, R23, 0xf6, !PT ;  /* 0x0000000a160a7212 */ /* 0x000fe200078ef617 */
[----:B------:R-:W-:Y:S01]  /*1580*/  STL [R1+0xe8], R22 ;  /* 0x0000e81601007387 */ /* 0x000fe20000100800 */
[----:B------:R-:W-:Y:S01]  /*1590*/  IADD3 R16, R18, 0x10, RZ ;  /* 0x0000001012107810 */ /* 0x000fe20007ffe0ff */
[----:B--2---:R-:W-:Y:S01]  /*15a0*/  IMAD.IADD R3, R27, 0x1, R14 ;  /* 0x000000011b037824 */ /* 0x004fe200078e020e */
[----:B------:R-:W-:Y:S02]  /*15b0*/  LEA R10, R10, 0x5100, 0x1 ;  /* 0x000051000a0a7811 */ /* 0x000fe400078e08ff */
[----:B------:R-:W-:-:S02]  /*15c0*/  IADD3 R14, R18, 0x20, RZ ;  /* 0x00000020120e7810 */ /* 0x000fc40007ffe0ff */
[----:B------:R1:W-:Y:S01]  /*15d0*/  STL [R1+0xf0], R3 ;  /* 0x0000f00301007387 */ /* 0x0003e20000100800 */
[----:B---3--:R-:W-:Y:S02]  /*15e0*/  SEL R7, R17, 0x10, !P1 ;  /* 0x0000001011077807 */ /* 0x008fe40004800000 */
[----:B------:R-:W-:Y:S01]  /*15f0*/  IADD3 R17, R18, 0x8, RZ ;  /* 0x0000000812117810 */ /* 0x000fe20007ffe0ff */
[----:B------:R-:W-:Y:S01]  /*1600*/  STL [R1+0x7c], R18 ;  /* 0x00007c1201007387 */ /* 0x000fe20000100800 */
[----:B------:R-:W-:Y:S02]  /*1610*/  LEA R9, R9, 0x5100, 0x1 ;  /* 0x0000510009097811 */ /* 0x000fe400078e08ff */
[----:B------:R-:W-:Y:S01]  /*1620*/  @P4 IADD3 R207, R196, -0x20, RZ ;  /* 0xffffffe0c4cf4810 */ /* 0x000fe20007ffe0ff */
[----:B------:R2:W-:Y:S01]  /*1630*/  STL [R1+0xd8], R12 ;  /* 0x0000d80c01007387 */ /* 0x0005e20000100800 */
[----:B------:R-:W-:Y:S02]  /*1640*/  LEA R203, R4, 0x5100, 0x1 ;  /* 0x0000510004cb7811 */ /* 0x000fe400078e08ff */
[----:B------:R-:W-:Y:S01]  /*1650*/  LEA R197, R5, 0x100, 0x1 ;  /* 0x0000010005c57811 */ /* 0x000fe200078e08ff */
[----:B------:R3:W-:Y:S01]  /*1660*/  STL [R1+0xd4], R11 ;  /* 0x0000d40b01007387 */ /* 0x0007e20000100800 */
[----:B------:R-:W-:Y:S01]  /*1670*/  IMAD.IADD R199, R0, 0x1, R207 ;  /* 0x0000000100c77824 */ /* 0x000fe200078e02cf */
[----:B------:R-:W-:Y:S01]  /*1680*/  IADD3 R212, R86, 0x20, RZ ;  /* 0x0000002056d47810 */ /* 0x000fe20007ffe0ff */
[----:B------:R-:W-:Y:S01]  /*1690*/  IMAD.IADD R206, R203, 0x1, R2 ;  /* 0x00000001cbce7824 */ /* 0x000fe200078e0202 */
[----:B------:R4:W-:Y:S01]  /*16a0*/  STL [R1+0xd0], R10 ;  /* 0x0000d00a01007387 */ /* 0x0009e20000100800 */
[----:B------:R-:W-:Y:S01]  /*16b0*/  SHF.R.S32.HI R245, RZ, 0x1f, R244 ;  /* 0x0000001ffff57819 */ /* 0x000fe200000114f4 */
[----:B------:R-:W-:Y:S01]  /*16c0*/  IMAD.IADD R201, R2, 0x1, R197 ;  /* 0x0000000102c97824 */ /* 0x000fe200078e02c5 */
[----:B------:R-:W-:Y:S01]  /*16d0*/  SHF.R.S32.HI R87, RZ, 0x1f, R86 ;  /* 0x0000001fff577819 */ /* 0x000fe20000011456 */
[----:B------:R5:W-:Y:S01]  /*16e0*/  STL [R1+0x74], R17 ;  /* 0x0000741101007387 */ /* 0x000be20000100800 */
[----:B------:R-:W-:-:S02]  /*16f0*/  SHF.R.S32.HI R252, RZ, 0x1f, R212 ;  /* 0x0000001ffffc7819 */ /* 0x000fc400000114d4 */
[----:B------:R-:W-:Y:S01]  /*1700*/  IADD3 R211, R207, 0x800, RZ ;  /* 0x00000800cfd37810 */ /* 0x000fe20007ffe0ff */
[----:B------:R5:W-:Y:S01]  /*1710*/  STL [R1+0x70], R16 ;  /* 0x0000701001007387 */ /* 0x000be20000100800 */
[----:B-1----:R-:W-:Y:S02]  /*1720*/  LOP3.LUT R3, R21, 0x18, R86, 0xf8, !PT ;  /* 0x0000001815037812 */ /* 0x002fe400078ef856 */
[----:B------:R-:W-:Y:S02]  /*1730*/  IADD3 R210, R207, 0x1000, RZ ;  /* 0x00001000cfd27810 */ /* 0x000fe40007ffe0ff */
[----:B------:R-:W-:Y:S02]  /*1740*/  LOP3.LUT R247, R19, R3, R20, 0xf6, !PT ;  /* 0x0000000313f77212 */ /* 0x000fe400078ef614 */
[----:B------:R-:W-:Y:S02]  /*1750*/  SEL R3, R15, 0xffffffc0, !P5 ;  /* 0xffffffc00f037807 */ /* 0x000fe40006800000 */
[----:B------:R-:W-:-:S02]  /*1760*/  IADD3 R15, R18, 0x18, RZ ;  /* 0x00000018120f7810 */ /* 0x000fc40007ffe0ff */
[C---:B--2---:R-:W-:Y:S01]  /*1770*/  IADD3 R12, R18.reuse, 0x28, RZ ;  /* 0x00000028120c7810 */ /* 0x044fe20007ffe0ff */
[----:B------:R-:W-:Y:S01]  /*1780*/  IMAD.IADD R204, R203, 0x1, R3 ;  /* 0x00000001cbcc7824 */ /* 0x000fe200078e0203 */
[----:B---3--:R-:W-:Y:S01]  /*1790*/  IADD3 R11, R18, 0x30, RZ ;  /* 0x00000030120b7810 */ /* 0x008fe20007ffe0ff */
[----:B------:R-:W-:Y:S01]  /*17a0*/  STL [R1+0x6c], R15 ;  /* 0x00006c0f01007387 */ /* 0x000fe20000100800 */
[----:B------:R-:W-:Y:S01]  /*17b0*/  IMAD.IADD R198, R3, 0x1, R197 ;  /* 0x0000000103c67824 */ /* 0x000fe200078e02c5 */
[----:B------:R-:W-:Y:S01]  /*17c0*/  LEA R247, R247, 0x100, 0x1 ;  /* 0x00000100f7f77811 */ /* 0x000fe200078e08ff */
[----:B------:R-:W-:Y:S01]  /*17d0*/  IMAD.IADD R205, R2, 0x1, R204 ;  /* 0x0000000102cd7824 */ /* 0x000fe200078e02cc */
[----:B------:R1:W-:Y:S01]  /*17e0*/  STL [R1+0x68], R14 ;  /* 0x0000680e01007387 */ /* 0x0003e20000100800 */
[----:B----4-:R-:W-:Y:S01]  /*17f0*/  IADD3 R10, R18, 0x38, RZ ;  /* 0x00000038120a7810 */ /* 0x010fe20007ffe0ff */
[----:B------:R-:W-:Y:S01]  /*1800*/  IMAD.IADD R200, R2, 0x1, R198 ;  /* 0x0000000102c87824 */ /* 0x000fe200078e02c6 */
[----:B-----5:R-:W-:Y:S01]  /*1810*/  SHF.R.S32.HI R17, RZ, 0x1f, R17 ;  /* 0x0000001fff117819 */ /* 0x020fe20000011411 */
[----:B------:R2:W-:Y:S01]  /*1820*/  STL [R1+0x64], R12 ;  /* 0x0000640c01007387 */ /* 0x0005e20000100800 */
[----:B------:R-:W-:Y:S01]  /*1830*/  IMAD.IADD R248, R8, 0x1, R247 ;  /* 0x0000000108f87824 */ /* 0x000fe200078e02f7 */
[----:B------:R-:W-:-:S02]  /*1840*/  IADD3 R209, R207, 0x1800, RZ ;  /* 0x00001800cfd17810 */ /* 0x000fc40007ffe0ff */
[----:B------:R-:W-:Y:S01]  /*1850*/  STL [R1+0x60], R11 ;  /* 0x0000600b01007387 */ /* 0x000fe20000100800 */
[----:B------:R-:W-:Y:S02]  /*1860*/  SHF.R.S32.HI R16, RZ, 0x1f, R16 ;  /* 0x0000001fff107819 */ /* 0x000fe40000011410 */
[----:B------:R-:W-:Y:S01]  /*1870*/  IADD3 R208, R207, 0x2000, RZ ;  /* 0x00002000cfd07810 */ /* 0x000fe20007ffe0ff */
[----:B------:R3:W-:Y:S04]  /*1880*/  STL [R1+0xcc], R9 ;  /* 0x0000cc0901007387 */ /* 0x0007e80000100800 */
[----:B------:R-:W-:Y:S04]  /*1890*/  STL [R1+0x5c], R10 ;  /* 0x00005c0a01007387 */ /* 0x000fe80000100800 */
[----:B------:R-:W-:Y:S04]  /*18a0*/  STL [R1+0xc0], R17 ;  /* 0x0000c01101007387 */ /* 0x000fe80000100800 */
[----:B------:R-:W-:Y:S01]  /*18b0*/  STL [R1+0xbc], R16 ;  /* 0x0000bc1001007387 */ /* 0x000fe20000100800 */
[----:B-1----:R-:W-:-:S02]  /*18c0*/  SHF.R.S32.HI R14, RZ, 0x1f, R14 ;  /* 0x0000001fff0e7819 */ /* 0x002fc4000001140e */
[----:B--2---:R-:W-:Y:S02]  /*18d0*/  SHF.R.S32.HI R12, RZ, 0x1f, R12 ;  /* 0x0000001fff0c7819 */ /* 0x004fe4000001140c */
[----:B---3--:R-:W-:-:S05]  /*18e0*/  SHF.R.S32.HI R9, RZ, 0x1f, R15 ;  /* 0x0000001fff097819 */ /* 0x008fca000001140f */
[----:B------:R1:W-:Y:S04]  /*18f0*/  STL [R1+0xb8], R9 ;  /* 0x0000b80901007387 */ /* 0x0003e80000100800 */
[----:B------:R-:W-:Y:S04]  /*1900*/  STL [R1+0xb4], R14 ;  /* 0x0000b40e01007387 */ /* 0x000fe80000100800 */
[----:B------:R-:W-:Y:S01]  /*1910*/  STL [R1+0xb0], R12 ;  /* 0x0000b00c01007387 */ /* 0x000fe20000100800 */
[----:B-1----:R-:W-:Y:S02]  /*1920*/  SHF.R.S32.HI R9, RZ, 0x1f, R11 ;  /* 0x0000001fff097819 */ /* 0x002fe4000001140b */
[----:B------:R-:W-:-:S03]  /*1930*/  LEA R11, R13, 0x80, 0x1 ;  /* 0x000000800d0b7811 */ /* 0x000fc600078e08ff */
[----:B------:R1:W-:Y:S02]  /*1940*/  STL [R1+0xac], R9 ;  /* 0x0000ac0901007387 */ /* 0x0003e40000100800 */
[C---:B------:R-:W-:Y:S01]  /*1950*/  IMAD.IADD R0, R11.reuse, 0x1, R6 ;  /* 0x000000010b007824 */ /* 0x040fe200078e0206 */
[----:B-1----:R-:W-:Y:S01]  /*1960*/  SHF.R.S32.HI R9, RZ, 0x1f, R10 ;  /* 0x0000001fff097819 */ /* 0x002fe2000001140a */
[----:B------:R-:W-:-:S04]  /*1970*/  IMAD.IADD R10, R11, 0x1, R8 ;  /* 0x000000010b0a7824 */ /* 0x000fc800078e0208 */
[----:B------:R1:W-:Y:S01]  /*1980*/  STL [R1+0xa8], R9 ;  /* 0x0000a80901007387 */ /* 0x0003e20000100800 */
[----:B------:R-:W-:-:S03]  /*1990*/  IMAD.IADD R4, R6, 0x1, R10 ;  /* 0x0000000106047824 */ /* 0x000fc600078e020a */
[----:B------:R-:W-:Y:S01]  /*19a0*/  STL [R1+0x8c], R11 ;  /* 0x00008c0b01007387 */ /* 0x000fe20000100800 */
[----:B------:R-:W-:-:S03]  /*19b0*/  IMAD.IADD R3, R7, 0x1, R4 ;  /* 0x0000000107037824 */ /* 0x000fc600078e0204 */
[----:B------:R-:W-:Y:S04]  /*19c0*/  STL [R1+0x90], R10 ;  /* 0x0000900a01007387 */ /* 0x000fe80000100800 */
[----:B------:R2:W-:Y:S01]  /*19d0*/  STL [R1+0xa4], R0 ;  /* 0x0000a40001007387 */ /* 0x0005e20000100800 */
[----:B-1----:R-:W-:-:S04]  /*19e0*/  IMAD.IADD R9, R11, 0x1, R7 ;  /* 0x000000010b097824 */ /* 0x002fc800078e0207 */
[----:B------:R-:W-:Y:S01]  /*19f0*/  IMAD.IADD R5, R9, 0x1, R6 ;  /* 0x0000000109057824 */ /* 0x000fe200078e0206 */
[----:B------:R-:W-:Y:S01]  /*1a00*/  STL [R1+0x9c], R9 ;  /* 0x00009c0901007387 */ /* 0x000fe20000100800 */
[----:B--2---:R-:W-:-:S05]  /*1a10*/  IMAD.IADD R0, R7, 0x1, R10 ;  /* 0x0000000107007824 */ /* 0x004fca00078e020a */
[----:B------:R1:W-:Y:S04]  /*1a20*/  STL [R1+0x98], R0 ;  /* 0x0000980001007387 */ /* 0x0003e80000100800 */
[----:B------:R2:W-:Y:S04]  /*1a30*/  STL [R1+0xa0], R5 ;  /* 0x0000a00501007387 */ /* 0x0005e80000100800 */
[----:B------:R2:W-:Y:S04]  /*1a40*/  STL [R1+0x94], R4 ;  /* 0x0000940401007387 */ /* 0x0005e80000100800 */
[----:B------:R2:W-:Y:S01]  /*1a50*/  STL [R1+0xc8], R3 ;  /* 0x0000c80301007387 */ /* 0x0005e20000100800 */
[----:B-1----:R-:W-:-:S05]  /*1a60*/  IMAD.IADD R0, R6, 0x1, R0 ;  /* 0x0000000106007824 */ /* 0x002fca00078e0200 */
[----:B------:R2:W-:Y:S02]  /*1a70*/  STL [R1+0xc4], R0 ;  /* 0x0000c40001007387 */ /* 0x0005e40000100800 */
.L_x_410:
[----:B--2---:R-:W2:Y:S01]  /*1a80*/  LDL R0, [R1+0x3c] ;  /* 0x00003c0001007983 */ /* 0x004ea20000100800 */
[----:B------:R-:W-:Y:S01]  /*1a90*/  IMAD.MOV.U32 R2, RZ, RZ, 0x4 ;  /* 0x00000004ff027424 */ /* 0x000fe200078e00ff */
[----:B------:R-:W-:-:S04]  /*1aa0*/  ISETP.NE.U32.AND P0, PT, RZ, c[0x0][0x370], PT ;  /* 0x0000dc00ff007a0c */ /* 0x000fc80003f05070 */
[----:B------:R-:W-:Y:S01]  /*1ab0*/  ISETP.NE.AND.EX P1, PT, RZ, c[0x0][0x374], PT, P0 ;  /* 0x0000dd00ff007a0c */ /* 0x000fe20003f25300 */
[----:B--2---:R-:W-:-:S05]  /*1ac0*/  IMAD.WIDE R2, R0, R2, c[0x0][0x588] ;  /* 0x0001620000027625 */ /* 0x004fca00078e0202 */
[----:B------:R-:W2:Y:S01]  /*1ad0*/  LDG.E R27, [R2.64] ;  /* 0x00000008021b7981 */ /* 0x000ea2000c1e1900 */
[----:B------:R-:W-:Y:S01]  /*1ae0*/  ISETP.NE.U32.AND P4, PT, RZ, c[0x0][0x360], PT ;  /* 0x0000d800ff007a0c */ /* 0x000fe20003f85070 */
[----:B------:R-:W-:Y:S01]  /*1af0*/  IMAD.MOV.U32 R9, RZ, RZ, RZ ;  /* 0x000000ffff097224 */ /* 0x000fe200078e00ff */
[----:B------:R-:W-:Y:S02]  /*1b00*/  ISETP.NE.U32.AND P3, PT, RZ, c[0x0][0x348], PT ;  /* 0x0000d200ff007a0c */ /* 0x000fe40003f65070 */
[----:B------:R-:W-:Y:S02]  /*1b10*/  ISETP.NE.AND.EX P4, PT, RZ, c[0x0][0x364], PT, P4 ;  /* 0x0000d900ff007a0c */ /* 0x000fe40003f85340 */
[----:B------:R-:W-:Y:S02]  /*1b20*/  ISETP.NE.U32.AND P5, PT, RZ, c[0x0][0x350], PT ;  /* 0x0000d400ff007a0c */ /* 0x000fe40003fa5070 */
[----:B------:R-:W-:Y:S02]  /*1b30*/  ISETP.NE.U32.AND P6, PT, RZ, c[0x0][0x358], PT ;  /* 0x0000d600ff007a0c */ /* 0x000fe40003fc5070 */
[----:B------:R-:W-:-:S02]  /*1b40*/  ISETP.NE.AND.EX P3, PT, RZ, c[0x0][0x34c], PT, P3 ;  /* 0x0000d300ff007a0c */ /* 0x000fc40003f65330 */
[----:B------:R-:W-:Y:S02]  /*1b50*/  ISETP.NE.AND.EX P5, PT, RZ, c[0x0][0x354], PT, P5 ;  /* 0x0000d500ff007a0c */ /* 0x000fe40003fa5350 */
[----:B------:R-:W-:Y:S01]  /*1b60*/  ISETP.NE.AND.EX P6, PT, RZ, c[0x0][0x35c], PT, P6 ;  /* 0x0000d700ff007a0c */ /* 0x000fe20003fc5360 */
[----:B------:R-:W-:Y:S01]  /*1b70*/  IMAD.MOV.U32 R143, RZ, RZ, RZ ;  /* 0x000000ffff8f7224 */ /* 0x000fe200078e00ff */
[----:B------:R-:W-:Y:S01]  /*1b80*/  CS2R R12, SRZ ;  /* 0x00000000000c7805 */ /* 0x000fe2000001ff00 */
[----:B--2---:R-:W-:Y:S01]  /*1b90*/  SHF.R.S32.HI R28, RZ, 0x1f, R27 ;  /* 0x0000001fff1c7819 */ /* 0x004fe2000001141b */
[C---:B------:R-:W-:Y:S01]  /*1ba0*/  IMAD.SHL.U32 R16, R27.reuse, 0x4, RZ ;  /* 0x000000041b107824 */ /* 0x040fe200078e00ff */
[C---:B------:R-:W-:Y:S01]  /*1bb0*/  @P1 LEA R4, P0, R27.reuse, c[0x0][0x370], 0x2 ;  /* 0x0000dc001b041a11 */ /* 0x040fe200078010ff */
[----:B------:R1:W-:Y:S01]  /*1bc0*/  STL [R1+0x58], R27 ;  /* 0x0000581b01007387 */ /* 0x0003e20000100800 */
[C-C-:B------:R-:W-:Y:S02]  /*1bd0*/  SHF.L.U64.HI R15, R27.reuse, 0x2, R28.reuse ;  /* 0x000000021b0f7819 */ /* 0x140fe4000001021c */
[----:B------:R-:W-:Y:S01]  /*1be0*/  @P1 LEA.HI.X R5, R27, c[0x0][0x374], R28, 0x2, P0 ;  /* 0x0000dd001b051a11 */ /* 0x000fe200000f141c */
[----:B------:R1:W-:Y:S01]  /*1bf0*/  STL [R1+0x80], R28 ;  /* 0x0000801c01007387 */ /* 0x0003e20000100800 */
[----:B------:R-:W-:-:S03]  /*1c00*/  @P4 IADD3 R2, P0, R16, c[0x0][0x360], RZ ;  /* 0x0000d80010024a10 */ /* 0x000fc60007f1e0ff */
[----:B------:R2:W3:Y:S01]  /*1c10*/  @P1 LDG.E R9, [R4.64] ;  /* 0x0000000804091981 */ /* 0x0004e2000c1e1900 */
[C---:B------:R-:W-:Y:S02]  /*1c20*/  @P4 IADD3.X R3, R15.reuse, c[0x0][0x364], RZ, P0, !PT ;  /* 0x0000d9000f034a10 */ /* 0x040fe400007fe4ff */
[----:B------:R-:W-:Y:S01]  /*1c30*/  IADD3 R6, P2, R16, c[0x0][0x348], RZ ;  /* 0x0000d20010067a10 */ /* 0x000fe20007f5e0ff */
[----:B------:R1:W-:Y:S04]  /*1c40*/  STL [R1+0x50], R16 ;  /* 0x0000501001007387 */ /* 0x0003e80000100800 */
[----:B------:R4:W5:Y:S01]  /*1c50*/  @P4 LDG.E R147, [R2.64] ;  /* 0x0000000802934981 */ /* 0x000962000c1e1900 */
[----:B------:R-:W-:-:S03]  /*1c60*/  IADD3.X R7, R15, c[0x0][0x34c], RZ, P2, !PT ;  /* 0x0000d3000f077a10 */ /* 0x000fc600017fe4ff */
[----:B------:R1:W-:Y:S04]  /*1c70*/  STL [R1+0x54], R15 ;  /* 0x0000540f01007387 */ /* 0x0003e80000100800 */
[----:B------:R1:W5:Y:S01]  /*1c80*/  @P3 LDG.E R143, [R6.64] ;  /* 0x00000008068f3981 */ /* 0x000362000c1e1900 */
[----:B--2---:R-:W-:-:S04]  /*1c90*/  IADD3 R4, P1, R16, c[0x0][0x350], RZ ;  /* 0x0000d40010047a10 */ /* 0x004fc80007f3e0ff */
[----:B------:R-:W-:Y:S02]  /*1ca0*/  IADD3.X R5, R15, c[0x0][0x354], RZ, P1, !PT ;  /* 0x0000d5000f057a10 */ /* 0x000fe40000ffe4ff */
[----:B----4-:R-:W-:-:S03]  /*1cb0*/  IADD3 R2, P0, R16, c[0x0][0x358], RZ ;  /* 0x0000d60010027a10 */ /* 0x010fc60007f1e0ff */
[----:B------:R1:W5:Y:S01]  /*1cc0*/  @P5 LDG.E R13, [R4.64] ;  /* 0x00000008040d5981 */ /* 0x000362000c1e1900 */
[----:B------:R-:W-:-:S05]  /*1cd0*/  IADD3.X R3, R15, c[0x0][0x35c], RZ, P0, !PT ;  /* 0x0000d7000f037a10 */ /* 0x000fca00007fe4ff */
[----:B------:R1:W5:Y:S01]  /*1ce0*/  @P6 LDG.E R12, [R2.64] ;  /* 0x00000008020c6981 */ /* 0x000362000c1e1900 */
[----:B------:R-:W-:Y:S03]  /*1cf0*/  YIELD ;  /* 0x0000000000007946 */ /* 0x000fe60003800000 */
[----:B---3--:R1:W-:Y:S01]  /*1d00*/  STL [R1+0x2c], R9 ;  /* 0x00002c0901007387 */ /* 0x0083e20000100800 */
[----:B------:R-:W-:Y:S05]  /*1d10*/  @P4 BRA `(.L_x_231) ;  /* 0x0000005000004947 */ /* 0x000fea0003800000 */
[----:B-----5:R-:W-:Y:S01]  /*1d20*/  MOV R147, c[0x0][0x168] ;  /* 0x00005a0000937a02 */ /* 0x020fe20000000f00 */
[----:B------:R-:W-:Y:S05]  /*1d30*/  @!P3 BRA `(.L_x_231) ;  /* 0x000000300000b947 */ /* 0x000fea0003800000 */
[----:B------:R-:W2:Y:S04]  /*1d40*/  LDG.E R8, [R6.64] ;  /* 0x0000000806087981 */ /* 0x000ea8000c1e1900 */
[----:B------:R-:W2:Y:S02]  /*1d50*/  LDG.E R0, [R6.64+0x4] ;  /* 0x0000040806007981 */ /* 0x000ea4000c1e1900 */
[----:B--2---:R-:W-:-:S02]  /*1d60*/  IADD3 R147, -R8, R0, RZ ;  /* 0x0000000008937210 */ /* 0x004fc40007ffe1ff */
.L_x_231:
[----:B------:R-:W-:-:S04]  /*1d70*/  ISETP.NE.U32.AND P0, PT, RZ, c[0x0][0x368], PT ;  /* 0x0000da00ff007a0c */ /* 0x000fc80003f05070 */
[----:B------:R-:W-:-:S13]  /*1d80*/  ISETP.NE.AND.EX P0, PT, RZ, c[0x0][0x36c], PT, P0 ;  /* 0x0000db00ff007a0c */ /* 0x000fda0003f05300 */
[----:B------:R-:W-:Y:S05]  /*1d90*/  @!P0 BRA `(.L_x_232) ;  /* 0x0000004000008947 */ /* 0x000fea0003800000 */
[----:B-1----:R-:W-:-:S04]  /*1da0*/  IADD3 R6, P0, R16, c[0x0][0x368], RZ ;  /* 0x0000da0010067a10 */ /* 0x002fc80007f1e0ff */
[----:B------:R-:W-:-:S05]  /*1db0*/  IADD3.X R7, R15, c[0x0][0x36c], RZ, P0, !PT ;  /* 0x0000db000f077a10 */ /* 0x000fca00007fe4ff */
[----:B------:R1:W5:Y:S01]  /*1dc0*/  LDG.E R6, [R6.64] ;  /* 0x0000000806067981 */ /* 0x000362000c1e1900 */
[----:B------:R-:W-:Y:S05]  /*1dd0*/  BRA `(.L_x_233) ;  /* 0x0000005000007947 */ /* 0x000fea0003800000 */
.L_x_232:
[----:B-1----:R-:W-:Y:S01]  /*1de0*/  MOV R6, UR6 ;  /* 0x0000000600067c02 */ /* 0x002fe20008000f00 */
[----:B------:R-:W-:Y:S05]  /*1df0*/  @!P5 BRA `(.L_x_233) ;  /* 0x000000300000d947 */ /* 0x000fea0003800000 */
[----:B------:R-:W2:Y:S04]  /*1e00*/  LDG.E R6, [R4.64] ;  /* 0x0000000804067981 */ /* 0x000ea8000c1e1900 */
[----:B------:R-:W2:Y:S02]  /*1e10*/  LDG.E R0, [R4.64+0x4] ;  /* 0x0000040804007981 */ /* 0x000ea4000c1e1900 */
[----:B--2---:R-:W-:Y:S02]  /*1e20*/  IADD3 R6, -R6, R0, RZ ;  /* 0x0000000006067210 */ /* 0x004fe40007ffe1ff */
.L_x_233:
[----:B------:R-:W2:Y:S04]  /*1e30*/  LDL R14, [R1+0x38] ;  /* 0x00003800010e7983 */ /* 0x000ea80000100800 */
[----:B------:R3:W4:Y:S04]  /*1e40*/  @P6 LDG.E R4, [R2.64] ;  /* 0x0000000802046981 */ /* 0x000728000c1e1900 */
[----:B------:R3:W4:Y:S01]  /*1e50*/  @P6 LDG.E R0, [R2.64+0x4] ;  /* 0x0000040802006981 */ /* 0x000722000c1e1900 */
[----:B------:R-:W-:Y:S01]  /*1e60*/  ISETP.NE.U32.AND P0, PT, RZ, c[0x0][0x378], PT ;  /* 0x0000de00ff007a0c */ /* 0x000fe20003f05070 */
[----:B-----5:R-:W-:-:S03]  /*1e70*/  IMAD.MOV.U32 R130, RZ, RZ, R6 ;  /* 0x000000ffff827224 */ /* 0x020fc600078e0006 */
[----:B------:R-:W-:-:S13]  /*1e80*/  ISETP.NE.AND.EX P1, PT, RZ, c[0x0][0x37c], PT, P0 ;  /* 0x0000df00ff007a0c */ /* 0x000fda0003f25300 */
[----:B---3--:R-:W-:-:S04]  /*1e90*/  @P1 IADD3 R2, P0, R16, c[0x0][0x378], RZ ;  /* 0x0000de0010021a10 */ /* 0x008fc80007f1e0ff */
[----:B------:R-:W-:-:S05]  /*1ea0*/  @P1 IADD3.X R3, R15, c[0x0][0x37c], RZ, P0, !PT ;  /* 0x0000df000f031a10 */ /* 0x000fca00007fe4ff */
[----:B------:R3:W5:Y:S01]  /*1eb0*/  @P1 LDG.E R130, [R2.64] ;  /* 0x0000000802821981 */ /* 0x000762000c1e1900 */
[----:B-1----:R-:W-:Y:S01]  /*1ec0*/  IMAD.IADD R7, R6, 0x1, -R9 ;  /* 0x0000000106077824 */ /* 0x002fe200078e0a09 */
[----:B------:R-:W-:Y:S01]  /*1ed0*/  BSSY B0, `(.L_x_234) ;  /* 0x0000031000007945 */ /* 0x000fe20003800000 */
[----:B---3--:R-:W-:Y:S01]  /*1ee0*/  IMAD.MOV.U32 R2, RZ, RZ, c[0x0][0x228] ;  /* 0x00008a00ff027624 */ /* 0x008fe200078e00ff */
[----:B--2---:R-:W-:-:S04]  /*1ef0*/  LOP3.LUT R3, R14, 0xff000000, RZ, 0xc0, !PT ;  /* 0xff0000000e037812 */ /* 0x004fc800078ec0ff */
[----:B------:R-:W-:Y:S01]  /*1f00*/  SHF.R.U32.HI R3, RZ, 0x8, R3 ;  /* 0x00000008ff037819 */ /* 0x000fe20000011603 */
[----:B----4-:R-:W-:Y:S01]  /*1f10*/  @P6 IMAD.IADD R2, R0, 0x1, -R4 ;  /* 0x0000000100026824 */ /* 0x010fe200078e0a04 */
[----:B------:R-:W-:-:S03]  /*1f20*/  LOP3.LUT R4, R14, 0xff0000, RZ, 0xc0, !PT ;  /* 0x00ff00000e047812 */ /* 0x000fc600078ec0ff */
[----:B------:R-:W-:Y:S01]  /*1f30*/  IMAD.IADD R138, R7, 0x1, R2 ;  /* 0x00000001078a7824 */ /* 0x000fe200078e0202 */
[----:B------:R-:W-:-:S04]  /*1f40*/  LEA.HI R3, R4, R3, RZ, 0x10 ;  /* 0x0000000304037211 */ /* 0x000fc800078f80ff */
[----:B------:R-:W-:Y:S02]  /*1f50*/  SHF.R.U32.HI R5, RZ, 0x10, R3 ;  /* 0x00000010ff057819 */ /* 0x000fe40000011603 */
[----:B------:R-:W-:Y:S02]  /*1f60*/  LOP3.LUT R17, R3, 0xff, RZ, 0xc0, !PT ;  /* 0x000000ff03117812 */ /* 0x000fe400078ec0ff */
[C---:B------:R-:W-:Y:S01]  /*1f70*/  IADD3 R0, R138.reuse, 0x4f, RZ ;  /* 0x0000004f8a007810 */ /* 0x040fe20007ffe0ff */
[----:B------:R1:W-:Y:S01]  /*1f80*/  STL [R1+0x84], R5 ;  /* 0x0000840501007387 */ /* 0x0003e20000100800 */
[----:B------:R-:W-:Y:S02]  /*1f90*/  ISETP.GE.AND P0, PT, R138, 0x1, PT ;  /* 0x000000018a00780c */ /* 0x000fe40003f06270 */
[----:B------:R-:W-:Y:S01]  /*1fa0*/  ISETP.NE.AND P1, PT, R5, RZ, PT ;  /* 0x000000ff0500720c */ /* 0x000fe20003f25270 */
[----:B------:R1:W-:Y:S01]  /*1fb0*/  STL [R1+0x88], R17 ;  /* 0x0000881101007387 */ /* 0x0003e20000100800 */
[----:B------:R-:W-:-:S02]  /*1fc0*/  IMAD.HI R0, R0, 0x66666667, RZ ;  /* 0x6666666700007827 */ /* 0x000fc400078e02ff */
[----:B------:R-:W-:-:S03]  /*1fd0*/  SEL R129, R5, c[0x0][0x338], P1 ;  /* 0x0000ce0005817a07 */ /* 0x000fc60000800000 */
[----:B------:R-:W-:-:S04]  /*1fe0*/  SHF.R.U32.HI R4, RZ, 0x1f, R0 ;  /* 0x0000001fff047819 */ /* 0x000fc80000011600 */
[----:B------:R-:W-:Y:S01]  /*1ff0*/  LEA.HI.SX32 R139, R0, R4, 0x1b ;  /* 0x00000004008b7211 */ /* 0x000fe200078fdaff */
[----:B------:R-:W-:Y:S01]  /*2000*/  IMAD.MOV.U32 R0, RZ, RZ, RZ ;  /* 0x000000ffff007224 */ /* 0x000fe200078e00ff */
[----:B------:R-:W-:Y:S05]  /*2010*/  @!P0 BRA `(.L_x_235) ;  /* 0x000001c000008947 */ /* 0x000fea0003800000 */
        /* <DEDUP_REMOVED lines=11> */
[----:B------:R-:W-:Y:S02]  /*20d0*/  IMAD.MOV.U32 R4, RZ, RZ, RZ ;  /* 0x000000ffff047224 */ /* 0x000fe400078e00ff */
        /* <DEDUP_REMOVED lines=16> */
.L_x_235:
[----:B------:R-:W-:Y:S05]  /*21e0*/  BSYNC B0 ;  /* 0x0000000000007941 */ /* 0x000fea0003800000 */
.L_x_234:
[----:B------:R-:W-:-:S04]  /*21f0*/  IMAD R3, R17, R0, RZ ;  /* 0x0000000011037224 */ /* 0x000fc800078e02ff */
[C---:B------:R-:W-:Y:S02]  /*2200*/  IMAD.IADD R0, R3.reuse, 0x1, R0 ;  /* 0x0000000103007824 */ /* 0x040fe400078e0200 */
[----:B------:R-:W-:-:S03]  /*2210*/  IMAD R3, R3, 0x50, -R7 ;  /* 0x0000005003037824 */ /* 0x000fc600078e0a07 */
[----:B------:R-:W-:Y:S02]  /*2220*/  IMNMX R0, R139, R0, PT ;  /* 0x000000008b007217 */ /* 0x000fe40003800200 */
[----:B------:R-:W-:-:S03]  /*2230*/  IMNMX R3, RZ, R3, !PT ;  /* 0x00000003ff037217 */ /* 0x000fc60007800200 */
[----:B------:R-:W-:Y:S02]  /*2240*/  IMAD R0, R0, 0x50, -R7 ;  /* 0x0000005000007824 */ /* 0x000fe400078e0a07 */
[----:B-1----:R-:W-:-:S03]  /*2250*/  IMAD.WIDE.U32 R4, R3, -0x33333333, RZ ;  /* 0xcccccccd03047825 */ /* 0x002fc600078e00ff */
[----:B------:R-:W-:Y:S02]  /*2260*/  IMNMX R0, R0, R2, PT ;  /* 0x0000000200007217 */ /* 0x000fe40003800200 */
[----:B------:R-:W-:Y:S02]  /*2270*/  SHF.R.U32.HI R119, RZ, 0x6, R5 ;  /* 0x00000006ff777819 */ /* 0x000fe40000011605 */
[----:B------:R-:W-:-:S13]  /*2280*/  ISETP.GT.AND P0, PT, R0, R3, PT ;  /* 0x000000030000720c */ /* 0x000fda0003f04270 */
[----:B------:R-:W-:Y:S01]  /*2290*/  @P0 IADD3 R3, R0, 0x4f, RZ ;  /* 0x0000004f00030810 */ /* 0x000fe20007ffe0ff */
[----:B------:R-:W-:-:S04]  /*22a0*/  IMAD.MOV.U32 R0, RZ, RZ, R119 ;  /* 0x000000ffff007224 */ /* 0x000fc800078e0077 */
[----:B------:R-:W-:-:S05]  /*22b0*/  @P0 IMAD.HI R3, R3, 0x66666667, RZ ;  /* 0x6666666703030827 */ /* 0x000fca00078e02ff */
[----:B------:R-:W-:-:S04]  /*22c0*/  @P0 SHF.R.U32.HI R4, RZ, 0x1f, R3 ;  /* 0x0000001fff040819 */ /* 0x000fc80000011603 */
[----:B------:R-:W-:-:S04]  /*22d0*/  @P0 LEA.HI.SX32 R0, R3, R4, 0x1b ;  /* 0x0000000403000211 */ /* 0x000fc800078fdaff */
[----:B------:R-:W-:-:S13]  /*22e0*/  ISETP.GT.AND P0, PT, R0, R119, PT ;  /* 0x000000770000720c */ /* 0x000fda0003f04270 */
[----:B------:R-:W-:Y:S05]  /*22f0*/  @!P0 BRA `(.L_x_236) ;  /* 0x0000592000008947 */ /* 0x000fea0003800000 */
[----:B------:R-:W-:Y:S01]  /*2300*/  ISETP.NE.U32.AND P0, PT, RZ, c[0x0][0x340], PT ;  /* 0x0000d000ff007a0c */ /* 0x000fe20003f05070 */
[----:B------:R-:W1:Y:S03]  /*2310*/  S2R R9, SR_TID.X ;  /* 0x0000000000097919 */ /* 0x000e660000002100 */
[----:B------:R-:W-:-:S13]  /*2320*/  ISETP.NE.AND.EX P5, PT, RZ, c[0x0][0x344], PT, P0 ;  /* 0x0000d100ff007a0c */ /* 0x000fda0003fa5300 */
[----:B------:R-:W-:-:S04]  /*2330*/  @P5 IADD3 R4, P0, R16, c[0x0][0x340], RZ ;  /* 0x0000d00010045a10 */ /* 0x000fc80007f1e0ff */
[----:B------:R-:W-:Y:S02]  /*2340*/  @P5 IADD3.X R5, R15, c[0x0][0x344], RZ, P0, !PT ;  /* 0x0000d1000f055a10 */ /* 0x000fe400007fe4ff */
[----:B-1----:R-:W-:-:S03]  /*2350*/  SHF.R.S32.HI R8, RZ, 0x1f, R9 ;  /* 0x0000001fff087819 */ /* 0x002fc60000011409 */
[----:B------:R1:W2:Y:S01]  /*2360*/  @P5 LDG.E R23, [R4.64] ;  /* 0x0000000804175981 */ /* 0x0002a2000c1e1900 */
[----:B------:R-:W-:-:S04]  /*2370*/  LEA.HI R8, R8, R9, RZ, 0x3 ;  /* 0x0000000908087211 */ /* 0x000fc800078f18ff */
[----:B------:R-:W-:Y:S02]  /*2380*/  SHF.R.S32.HI R8, RZ, 0x3, R8 ;  /* 0x00000003ff087819 */ /* 0x000fe40000011408 */
[----:B------:R-:W-:Y:S02]  /*2390*/  SHF.R.S32.HI R3, RZ, 0x1f, R12 ;  /* 0x0000001fff037819 */ /* 0x000fe4000001140c */
[----:B------:R-:W-:-:S04]  /*23a0*/  IADD3 R106, P0, R8, R12, RZ ;  /* 0x0000000c086a7210 */ /* 0x000fc80007f1e0ff */
[----:B------:R-:W-:-:S05]  /*23b0*/  LEA.HI.X.SX32 R107, R8, R3, 0x1, P0 ;  /* 0x00000003086b7211 */ /* 0x000fca00000f0eff */
[----:B------:R-:W-:Y:S01]  /*23c0*/  IMAD R3, R107, c[0x0][0x238], RZ ;  /* 0x00008e006b037a24 */ /* 0x000fe200078e02ff */
[----:B------:R-:W-:-:S03]  /*23d0*/  LOP3.LUT R26, R14, 0xffff, RZ, 0xc0, !PT ;  /* 0x0000ffff0e1a7812 */ /* 0x000fc600078ec0ff */
[C---:B------:R-:W-:Y:S02]  /*23e0*/  IMAD R3, R106.reuse, c[0x0][0x23c], R3 ;  /* 0x00008f006a037a24 */ /* 0x040fe400078e0203 */
[----:B-1----:R-:W-:Y:S01]  /*23f0*/  IMAD.WIDE.U32 R4, R106, c[0x0][0x238], R244 ;  /* 0x00008e006a047a25 */ /* 0x002fe200078e00f4 */
[----:B------:R-:W-:-:S03]  /*2400*/  SEL R24, R28, RZ, !P6 ;  /* 0x000000ff1c187207 */ /* 0x000fc60007000000 */
[----:B------:R-:W-:Y:S01]  /*2410*/  IMAD.IADD R5, R5, 0x1, R3 ;  /* 0x0000000105057824 */ /* 0x000fe200078e0203 */
[----:B------:R-:W-:Y:S01]  /*2420*/  IADD3 R29, R0, -0x1, RZ ;  /* 0xffffffff001d7810 */ /* 0x000fe20007ffe0ff */
[----:B------:R-:W-:Y:S01]  /*2430*/  IMAD.MOV.U32 R134, RZ, RZ, 0x50 ;  /* 0x00000050ff867424 */ /* 0x000fe200078e00ff */
[----:B------:R-:W-:Y:S01]  /*2440*/  IADD3 R118, -R8, R2, RZ ;  /* 0x0000000208767210 */ /* 0x000fe20007ffe1ff */
[----:B------:R-:W-:Y:S01]  /*2450*/  IMAD.WIDE.U32 R4, R26, c[0x0][0x240], R4 ;  /* 0x000090001a047a25 */ /* 0x000fe200078e0004 */
[----:B------:R-:W-:-:S03]  /*2460*/  SEL R25, R27, RZ, !P6 ;  /* 0x000000ff1b197207 */ /* 0x000fc60007000000 */
[----:B------:R-:W-:Y:S02]  /*2470*/  IMAD R5, R26, c[0x0][0x244], R5 ;  /* 0x000091001a057a24 */ /* 0x000fe400078e0205 */
[----:B------:R-:W-:Y:S02]  /*2480*/  IMAD R3, R24, c[0x0][0x248], RZ ;  /* 0x0000920018037a24 */ /* 0x000fe400078e02ff */
[C---:B------:R-:W-:Y:S02]  /*2490*/  IMAD R150, R134.reuse, c[0x0][0x23c], RZ ;  /* 0x00008f0086967a24 */ /* 0x040fe400078e02ff */
[----:B------:R-:W-:-:S04]  /*24a0*/  IMAD.WIDE.U32 R132, R134, c[0x0][0x238], RZ ;  /* 0x00008e0086847a25 */ /* 0x000fc800078e00ff */
[----:B------:R-:W-:Y:S02]  /*24b0*/  IMAD R0, R29, -0x50, R118 ;  /* 0xffffffb01d007824 */ /* 0x000fe400078e0276 */
[C---:B------:R-:W-:Y:S02]  /*24c0*/  IMAD R7, R25.reuse, c[0x0][0x24c], R3 ;  /* 0x0000930019077a24 */ /* 0x040fe400078e0203 */
[----:B------:R-:W-:Y:S01]  /*24d0*/  IMAD.WIDE.U32 R110, R25, c[0x0][0x248], R4 ;  /* 0x00009200196e7a25 */ /* 0x000fe200078e0004 */
[----:B------:R-:W-:-:S03]  /*24e0*/  ISETP.GE.AND P1, PT, R0, 0x1, PT ;  /* 0x000000010000780c */ /* 0x000fc60003f26270 */
[----:B------:R-:W-:Y:S01]  /*24f0*/  IMAD.IADD R150, R133, 0x1, R150 ;  /* 0x0000000185967824 */ /* 0x000fe200078e0296 */
[----:B------:R-:W-:Y:S01]  /*2500*/  SHF.R.S32.HI R4, RZ, 0x1f, R29 ;  /* 0x0000001fff047819 */ /* 0x000fe2000001141d */
[----:B------:R-:W-:Y:S01]  /*2510*/  IMAD.MOV.U32 R108, RZ, RZ, R110 ;  /* 0x000000ffff6c7224 */ /* 0x000fe200078e006e */
[----:B------:R-:W-:Y:S01]  /*2520*/  IADD3 R109, R111, R7, RZ ;  /* 0x000000076f6d7210 */ /* 0x000fe20007ffe0ff */
[----:B------:R-:W-:Y:S01]  /*2530*/  IMAD R3, R150, R29, RZ ;  /* 0x0000001d96037224 */ /* 0x000fe200078e02ff */
[----:B------:R-:W-:-:S03]  /*2540*/  ISETP.GE.AND P3, PT, R0, 0x11, PT ;  /* 0x000000110000780c */ /* 0x000fc60003f66270 */
[-C--:B------:R-:W-:Y:S01]  /*2550*/  IMAD R3, R4, R132.reuse, R3 ;  /* 0x0000008404037224 */ /* 0x080fe200078e0203 */
[----:B------:R-:W-:Y:S01]  /*2560*/  ISETP.GE.AND P6, PT, R244, c[0x0][0x1d4], PT ;  /* 0x00007500f4007a0c */ /* 0x000fe20003fc6270 */
[----:B------:R-:W-:Y:S01]  /*2570*/  IMAD.WIDE.U32 R4, R29, R132, R108 ;  /* 0x000000841d047225 */ /* 0x000fe200078e006c */
[----:B------:R-:W-:Y:S02]  /*2580*/  SHF.R.S32.HI R10, RZ, 0x1f, R98 ;  /* 0x0000001fff0a7819 */ /* 0x000fe40000011462 */
[----:B------:R-:W-:Y:S01]  /*2590*/  ISETP.GE.AND P2, PT, R0, 0x21, PT ;  /* 0x000000210000780c */ /* 0x000fe20003f46270 */
[----:B------:R-:W-:Y:S01]  /*25a0*/  IMAD.IADD R127, R6, 0x1, R13 ;  /* 0x00000001067f7824 */ /* 0x000fe200078e020d */
[----:B------:R-:W-:Y:S01]  /*25b0*/  @P1 LEA R6, P0, R4, c[0x0][0x220], 0x1 ;  /* 0x0000880004061a11 */ /* 0x000fe200078008ff */
[----:B------:R-:W-:Y:S01]  /*25c0*/  IMAD.IADD R5, R5, 0x1, R3 ;  /* 0x0000000105057824 */ /* 0x000fe200078e0203 */
[----:B------:R-:W-:Y:S01]  /*25d0*/  SHF.R.S32.HI R93, RZ, 0x1f, R92 ;  /* 0x0000001fff5d7819 */ /* 0x000fe2000001145c */
[----:B------:R-:W-:Y:S01]  /*25e0*/  IMAD R3, R10, c[0x0][0x280], RZ ;  /* 0x0000a0000a037a24 */ /* 0x000fe200078e02ff */
[----:B------:R-:W-:-:S02]  /*25f0*/  MOV R140, c[0x0][0x238] ;  /* 0x00008e00008c7a02 */ /* 0x000fc40000000f00 */
[----:B------:R-:W-:Y:S01]  /*2600*/  @P1 LEA.HI.X R7, R4, c[0x0][0x224], R5, 0x1, P0 ;  /* 0x0000890004071a11 */ /* 0x000fe200000f0c05 */
[----:B------:R-:W-:Y:S01]  /*2610*/  IMAD R22, R98, c[0x0][0x284], R3 ;  /* 0x0000a10062167a24 */ /* 0x000fe200078e0203 */
[----:B------:R-:W-:Y:S01]  /*2620*/  ISETP.GE.AND P0, PT, R0, 0x31, PT ;  /* 0x000000310000780c */ /* 0x000fe20003f06270 */
[----:B------:R-:W-:Y:S01]  /*2630*/  IMAD.WIDE.U32 R8, R98, c[0x0][0x280], R92 ;  /* 0x0000a00062087a25 */ /* 0x000fe200078e005c */
[----:B------:R-:W-:Y:S01]  /*2640*/  MOV R131, c[0x0][0x23c] ;  /* 0x00008f0000837a02 */ /* 0x000fe20000000f00 */
[----:B------:R-:W-:Y:S01]  /*2650*/  @!PT LDS RZ, [RZ] ;  /* 0x00000000fffff984 */ /* 0x000fe20000000800 */
[----:B------:R-:W-:Y:S01]  /*2660*/  @!PT LDS RZ, [RZ] ;  /* 0x00000000fffff984 */ /* 0x000fe20000000800 */
[----:B------:R-:W-:Y:S01]  /*2670*/  @!PT LDS RZ, [RZ] ;  /* 0x00000000fffff984 */ /* 0x000fe20000000800 */
[----:B------:R1:W-:Y:S01]  /*2680*/  @P1 LDGSTS.E.BYPASS.LTC128B.128 [R213+0x2900], [R6.64], !P6 ;  /* 0x0290000006d51fae */ /* 0x0003e2000f101d48 */
[C---:B------:R-:W-:Y:S01]  /*2690*/  @P3 LEA R3, P4, R140.reuse, R4, 0x4 ;  /* 0x000000048c033211 */ /* 0x040fe200078820ff */
[----:B------:R-:W-:Y:S01]  /*26a0*/  IMAD.WIDE.U32 R14, R140, 0x20, RZ ;  /* 0x000000208c0e7825 */ /* 0x000fe200078e00ff */
[----:B------:R-:W-:Y:S02]  /*26b0*/  IADD3 R13, R9, R22, RZ ;  /* 0x00000016090d7210 */ /* 0x000fe40007ffe0ff */
[----:B------:R-:W-:-:S02]  /*26c0*/  @P3 LEA R20, P1, R3, c[0x0][0x220], 0x1 ;  /* 0x0000880003143a11 */ /* 0x000fc400078208ff */
[----:B-1----:R-:W-:Y:S01]  /*26d0*/  @P3 LEA.HI.X R6, R140, R5, R131, 0x4, P4 ;  /* 0x000000058c063211 */ /* 0x002fe200020f2483 */
[----:B------:R-:W-:Y:S01]  /*26e0*/  IMAD.SHL.U32 R7, R131, 0x20, RZ ;  /* 0x0000002083077824 */ /* 0x000fe200078e00ff */
[----:B------:R-:W-:Y:S02]  /*26f0*/  @P2 IADD3 R9, P4, R4, R14, RZ ;  /* 0x0000000e04092210 */ /* 0x000fe40007f9e0ff */
[----:B------:R-:W-:Y:S02]  /*2700*/  @P3 LEA.HI.X R21, R3, c[0x0][0x224], R6, 0x1, P1 ;  /* 0x0000890003153a11 */ /* 0x000fe400008f0c06 */
[----:B------:R-:W-:Y:S02]  /*2710*/  ISETP.GE.AND P1, PT, R0, 0x41, PT ;  /* 0x000000410000780c */ /* 0x000fe40003f26270 */
[----:B------:R-:W-:Y:S01]  /*2720*/  @P2 IADD3.X R0, R5, R15, R7, P4, !PT ;  /* 0x0000000f05002210 */ /* 0x000fe200027fe407 */
[----:B------:R-:W-:Y:S01]  /*2730*/  @P0 IMAD R3, R131, 0x30, RZ ;  /* 0x0000003083030824 */ /* 0x000fe200078e02ff */
[C---:B------:R-:W-:Y:S01]  /*2740*/  @P2 LEA R18, P4, R9.reuse, c[0x0][0x220], 0x1 ;  /* 0x0000880009122a11 */ /* 0x040fe200078808ff */
[----:B------:R-:W-:Y:S01]  /*2750*/  @P0 IMAD.WIDE.U32 R6, R140, 0x30, R4 ;  /* 0x000000308c060825 */ /* 0x000fe200078e0004 */
[----:B------:R1:W-:Y:S02]  /*2760*/  @P3 LDGSTS.E.BYPASS.LTC128B.128 [R213+0x3100], [R20.64], !P6 ;  /* 0x0310000014d53fae */ /* 0x0003e4000f101d48 */
[----:B------:R-:W-:Y:S01]  /*2770*/  @P2 LEA.HI.X R19, R9, c[0x0][0x224], R0, 0x1, P4 ;  /* 0x0000890009132a11 */ /* 0x000fe200020f0c00 */
[----:B------:R-:W-:Y:S01]  /*2780*/  IMAD R0, R10, c[0x0][0x290], RZ ;  /* 0x0000a4000a007a24 */ /* 0x000fe200078e02ff */
[----:B------:R-:W-:Y:S01]  /*2790*/  @P0 LEA R16, P4, R6, c[0x0][0x220], 0x1 ;  /* 0x0000880006100a11 */ /* 0x000fe200078808ff */
[----:B------:R-:W-:-:S02]  /*27a0*/  @P0 IMAD.IADD R3, R7, 0x1, R3 ;  /* 0x0000000107030824 */ /* 0x000fc400078e0203 */
[----:B------:R-:W-:Y:S01]  /*27b0*/  IMAD.WIDE.U32 R10, R98, c[0x0][0x290], R92 ;  /* 0x0000a400620a7a25 */ /* 0x000fe200078e005c */
[----:B------:R1:W-:Y:S02]  /*27c0*/  @P2 LDGSTS.E.BYPASS.LTC128B.128 [R213+0x3900], [R18.64], !P6 ;  /* 0x0390000012d52fae */ /* 0x0003e4000f101d48 */
[----:B------:R-:W-:Y:S01]  /*27d0*/  @P0 LEA.HI.X R17, R6, c[0x0][0x224], R3, 0x1, P4 ;  /* 0x0000890006110a11 */ /* 0x000fe200020f0c03 */
[C---:B------:R-:W-:Y:S02]  /*27e0*/  IMAD R0, R98.reuse, c[0x0][0x294], R0 ;  /* 0x0000a50062007a24 */ /* 0x040fe400078e0200 */
[----:B------:R-:W-:Y:S01]  /*27f0*/  IMAD.WIDE.U32 R14, R98, c[0x0][0x290], R86 ;  /* 0x0000a400620e7a25 */ /* 0x000fe200078e0056 */
[----:B------:R-:W-:Y:S01]  /*2800*/  @P1 LEA R3, P4, R140, R4, 0x6 ;  /* 0x000000048c031211 */ /* 0x000fe200078830ff */
[----:B------:R1:W-:Y:S01]  /*2810*/  @P0 LDGSTS.E.BYPASS.LTC128B.128 [R213+0x4100], [R16.64], !P6 ;  /* 0x0410000010d50fae */ /* 0x0003e2000f101d48 */
[----:B------:R-:W-:Y:S02]  /*2820*/  IADD3 R11, R11, R0, RZ ;  /* 0x000000000b0b7210 */ /* 0x000fe40007ffe0ff */
[----:B------:R-:W-:-:S02]  /*2830*/  IADD3 R7, R0, R15, RZ ;  /* 0x0000000f00077210 */ /* 0x000fc40007ffe0ff */
[----:B------:R-:W-:Y:S02]  /*2840*/  @P1 LEA.HI.X R0, R140, R5, R131, 0x6, P4 ;  /* 0x000000058c001211 */ /* 0x000fe400020f3483 */
[----:B------:R-:W-:-:S04]  /*2850*/  @P1 LEA R4, P4, R3, c[0x0][0x220], 0x1 ;  /* 0x0000880003041a11 */ /* 0x000fc800078808ff */
[----:B------:R-:W-:Y:S02]  /*2860*/  @P1 LEA.HI.X R5, R3, c[0x0][0x224], R0, 0x1, P4 ;  /* 0x0000890003051a11 */ /* 0x000fe400020f0c00 */
[----:B-----5:R-:W-:Y:S02]  /*2870*/  SHF.R.S32.HI R0, RZ, 0x1f, R130 ;  /* 0x0000001fff007819 */ /* 0x020fe40000011482 */
[----:B------:R-:W-:Y:S01]  /*2880*/  MOV R12, R8 ;  /* 0x00000008000c7202 */ /* 0x000fe20000000f00 */
[----:B------:R2:W-:Y:S01]  /*2890*/  @P1 LDGSTS.E.BYPASS.LTC128B.128 [R213+0x4900], [R4.64], !P6 ;  /* 0x0490000004d51fae */ /* 0x0005e2000f101d48 */
[----:B------:R-:W-:-:S04]  /*28a0*/  IMAD.WIDE.U32 R8, R98, c[0x0][0x280], R86 ;  /* 0x0000a00062087a25 */ /* 0x000fc800078e0056 */
[----:B------:R-:W-:Y:S02]  /*28b0*/  IMAD R3, R0, c[0x0][0x280], RZ ;  /* 0x0000a00000037a24 */ /* 0x000fe400078e02ff */
[----:B------:R-:W-:Y:S01]  /*28c0*/  IMAD.MOV.U32 R6, RZ, RZ, R14 ;  /* 0x000000ffff067224 */ /* 0x000fe200078e000e */
[----:B------:R-:W-:Y:S01]  /*28d0*/  MOV R146, 0x5 ;  /* 0x0000000500927802 */ /* 0x000fe20000000f00 */
[----:B------:R-:W-:Y:S02]  /*28e0*/  IMAD.IADD R9, R22, 0x1, R9 ;  /* 0x0000000116097824 */ /* 0x000fe400078e0209 */
[----:B------:R-:W-:Y:S02]  /*28f0*/  IMAD.MOV.U32 R141, RZ, RZ, c[0x0][0x280] ;  /* 0x0000a000ff8d7624 */ /* 0x000fe400078e00ff */
[C---:B------:R-:W-:Y:S02]  /*2900*/  IMAD R148, R134.reuse, c[0x0][0x284], RZ ;  /* 0x0000a10086947a24 */ /* 0x040fe400078e02ff */
[----:B------:R-:W-:-:S02]  /*2910*/  IMAD R149, R134, c[0x0][0x294], RZ ;  /* 0x0000a50086957a24 */ /* 0x000fc400078e02ff */
[----:B------:R-:W-:Y:S01]  /*2920*/  IMAD.WIDE.U32 R136, R134, c[0x0][0x280], RZ ;  /* 0x0000a00086887a25 */ /* 0x000fe200078e00ff */
[----:B------:R-:W-:Y:S01]  /*2930*/  ISETP.GE.AND P1, PT, R212, c[0x0][0x1d4], PT ;  /* 0x00007500d4007a0c */ /* 0x000fe20003f26270 */
[----:B------:R-:W0:Y:S02]  /*2940*/  LDGDEPBAR ;  /* 0x00000000000079af */ /* 0x000e240000000000 */
[----:B------:R-:W-:Y:S01]  /*2950*/  IMAD R0, R0, c[0x0][0x290], RZ ;  /* 0x0000a40000007a24 */ /* 0x000fe200078e02ff */
[----:B------:R-:W-:Y:S01]  /*2960*/  ISETP.GE.AND P0, PT, R86, c[0x0][0x1d4], PT ;  /* 0x0000750056007a0c */ /* 0x000fe20003f06270 */
[----:B------:R-:W-:Y:S01]  /*2970*/  IMAD.MOV.U32 R152, RZ, RZ, c[0x0][0x290] ;  /* 0x0000a400ff987624 */ /* 0x000fe200078e00ff */
[----:B------:R-:W-:Y:S01]  /*2980*/  MOV R144, c[0x0][0x27c] ;  /* 0x00009f0000907a02 */ /* 0x000fe20000000f00 */
[----:B------:R-:W-:Y:S01]  /*2990*/  IMAD.WIDE.U32 R134, R134, c[0x0][0x290], RZ ;  /* 0x0000a40086867a25 */ /* 0x000fe200078e00ff */
[----:B------:R-:W-:Y:S03]  /*29a0*/  WARPSYNC 0xffffffff ;  /* 0xffffffff00007948 */ /* 0x000fe60003800000 */
[----:B------:R-:W-:-:S02]  /*29b0*/  IMAD R3, R130, c[0x0][0x284], R3 ;  /* 0x0000a10082037a24 */ /* 0x000fc400078e0203 */
[C---:B------:R-:W-:Y:S02]  /*29c0*/  IMAD R0, R130.reuse, c[0x0][0x294], R0 ;  /* 0x0000a50082007a24 */ /* 0x040fe400078e0200 */
[----:B------:R-:W-:-:S04]  /*29d0*/  IMAD.WIDE.U32 R84, R130, c[0x0][0x280], R8 ;  /* 0x0000a00082547a25 */ /* 0x000fc800078e0008 */
[----:B------:R-:W-:Y:S01]  /*29e0*/  IMAD.WIDE.U32 R82, R130, c[0x0][0x290], R6 ;  /* 0x0000a40082527a25 */ /* 0x000fe200078e0006 */
[----:B------:R-:W-:-:S03]  /*29f0*/  SHF.L.U64.HI R145, R141, R146, c[0x0][0x284] ;  /* 0x0000a1008d917619 */ /* 0x000fc60000010292 */
[----:B------:R-:W-:-:S04]  /*2a00*/  IMAD.WIDE.U32 R116, R26, c[0x0][0x1e8], RZ ;  /* 0x00007a001a747a25 */ /* 0x000fc800078e00ff */
[----:B------:R-:W-:-:S04]  /*2a10*/  IMAD.WIDE.U32 R114, R26, c[0x0][0x210], RZ ;  /* 0x000084001a727a25 */ /* 0x000fc800078e00ff */
[----:B------:R-:W-:-:S04]  /*2a20*/  IMAD.WIDE.U32 R94, R130, c[0x0][0x280], R12 ;  /* 0x0000a000825e7a25 */ /* 0x000fc800078e000c */
[----:B------:R-:W-:Y:S01]  /*2a30*/  IMAD.WIDE.U32 R88, R130, c[0x0][0x290], R10 ;  /* 0x0000a40082587a25 */ /* 0x000fe200078e000a */
[----:B------:R-:W-:Y:S02]  /*2a40*/  P2R R105, PR, RZ, 0x2 ;  /* 0x00000002ff697803 */ /* 0x000fe40000000000 */
[----:B------:R-:W-:Y:S01]  /*2a50*/  P2R R81, PR, RZ, 0x1 ;  /* 0x00000001ff517803 */ /* 0x000fe20000000000 */
[----:B------:R-:W-:Y:S01]  /*2a60*/  IMAD.SHL.U32 R153, R141, 0x20, RZ ;  /* 0x000000208d997824 */ /* 0x000fe200078e00ff */
[----:B------:R-:W-:Y:S01]  /*2a70*/  SHF.L.U32 R144, R144, 0x1, RZ ;  /* 0x0000000190907819 */ /* 0x000fe200000006ff */
[----:B------:R-:W-:Y:S01]  /*2a80*/  IMAD.IADD R148, R137, 0x1, R148 ;  /* 0x0000000189947824 */ /* 0x000fe200078e0294 */
[----:B------:R-:W-:Y:S01]  /*2a90*/  SHF.L.U64.HI R146, R152, R146, c[0x0][0x294] ;  /* 0x0000a50098927619 */ /* 0x000fe20000010292 */
[----:B------:R-:W-:Y:S01]  /*2aa0*/  IMAD R126, R26, c[0x0][0x1ec], R117 ;  /* 0x00007b001a7e7a24 */ /* 0x000fe200078e0275 */
[----:B------:R-:W-:Y:S01]  /*2ab0*/  SHF.L.U32 R154, R152, 0x5, RZ ;  /* 0x00000005989a7819 */ /* 0x000fe200000006ff */
[----:B------:R-:W-:Y:S01]  /*2ac0*/  IMAD R125, R26, c[0x0][0x214], R115 ;  /* 0x000085001a7d7a24 */ /* 0x000fe200078e0273 */
[----:B------:R-:W-:Y:S01]  /*2ad0*/  IADD3 R149, R135, R149, RZ ;  /* 0x0000009587957210 */ /* 0x000fe20007ffe0ff */
[----:B------:R-:W-:Y:S01]  /*2ae0*/  IMAD.IADD R104, R95, 0x1, R3 ;  /* 0x000000015f687824 */ /* 0x000fe200078e0203 */
[----:B------:R-:W-:Y:S01]  /*2af0*/  IADD3 R102, R3, R85, RZ ;  /* 0x0000005503667210 */ /* 0x000fe20007ffe0ff */
[----:B------:R-:W-:Y:S01]  /*2b00*/  IMAD.IADD R103, R89, 0x1, R0 ;  /* 0x0000000159677824 */ /* 0x000fe200078e0200 */
[----:B------:R-:W-:-:S02]  /*2b10*/  IADD3 R101, R0, R83, RZ ;  /* 0x0000005300657210 */ /* 0x000fc40007ffe0ff */
[----:B--2---:R-:W-:Y:S01]  /*2b20*/  @P5 SHF.R.S32.HI R4, RZ, 0x1f, R23 ;  /* 0x0000001fff045819 */ /* 0x004fe20000011417 */
[----:B------:R-:W-:Y:S01]  /*2b30*/  @!P5 IMAD.MOV.U32 R4, RZ, RZ, R28 ;  /* 0x000000ffff04d224 */ /* 0x000fe200078e001c */
[----:B------:R-:W-:-:S03]  /*2b40*/  @!P5 MOV R23, R27 ;  /* 0x0000001b0017d202 */ /* 0x000fc60000000f00 */
[----:B------:R-:W-:Y:S02]  /*2b50*/  IMAD R4, R4, c[0x0][0x2b0], RZ ;  /* 0x0000ac0004047a24 */ /* 0x000fe400078e02ff */
[----:B------:R-:W-:-:S04]  /*2b60*/  IMAD.WIDE.U32 R112, R23, c[0x0][0x2b0], RZ ;  /* 0x0000ac0017707a25 */ /* 0x000fc800078e00ff */
[----:B------:R-:W-:-:S04]  /*2b70*/  IMAD R4, R23, c[0x0][0x2b4], R4 ;  /* 0x0000ad0017047a24 */ /* 0x000fc800078e0204 */
[----:B------:R-:W-:Y:S02]  /*2b80*/  IMAD.IADD R123, R113, 0x1, R4 ;  /* 0x00000001717b7824 */ /* 0x000fe400078e0204 */
[----:B-1----:R-:W2:Y:S04]  /*2b90*/  LDL R17, [R1+0x40] ;  /* 0x0000400001117983 */ /* 0x002ea80000100800 */
[----:B------:R-:W3:Y:S04]  /*2ba0*/  LDL R14, [R1+0x44] ;  /* 0x00004400010e7983 */ /* 0x000ee80000100800 */
[----:B------:R-:W4:Y:S04]  /*2bb0*/  LDL R13, [R1+0x4c] ;  /* 0x00004c00010d7983 */ /* 0x000f280000100800 */
[----:B------:R-:W5:Y:S01]  /*2bc0*/  LDL R12, [R1+0x48] ;  /* 0x00004800010c7983 */ /* 0x000f620000100800 */
[----:B------:R-:W-:Y:S01]  /*2bd0*/  ISETP.GE.AND P0, PT, R86, c[0x0][0x27c], PT ;  /* 0x00009f0056007a0c */ /* 0x000fe20003f06270 */
[----:B------:R-:W-:Y:S01]  /*2be0*/  IMAD.WIDE.U32 R4, R26, c[0x0][0x260], R244 ;  /* 0x000098001a047a25 */ /* 0x000fe200078e00f4 */
[----:B------:R-:W-:Y:S01]  /*2bf0*/  IADD3 R15, R98, 0x20, RZ ;  /* 0x00000020620f7810 */ /* 0x000fe20007ffe0ff */
[----:B------:R-:W-:Y:S01]  /*2c00*/  ULDC.U8 UR5, c[0x0][0x298] ;  /* 0x0000a60000057ab9 */ /* 0x000fe20000000000 */
[----:B------:R-:W-:Y:S01]  /*2c10*/  SEL R3, RZ, c[0x0][0x27c], !P0 ;  /* 0x00009f00ff037a07 */ /* 0x000fe20004000000 */
[----:B------:R-:W-:Y:S01]  /*2c20*/  IMAD R5, R26, c[0x0][0x264], R5 ;  /* 0x000099001a057a24 */ /* 0x000fe200078e0205 */
[----:B------:R-:W-:Y:S01]  /*2c30*/  IADD3 R16, R98, 0x40, RZ ;  /* 0x0000004062107810 */ /* 0x000fe20007ffe0ff */
[----:B------:R-:W-:Y:S01]  /*2c40*/  IMAD.SHL.U32 R15, R15, 0x40, RZ ;  /* 0x000000400f0f7824 */ /* 0x000fe200078e00ff */
[----:B------:R-:W-:Y:S01]  /*2c50*/  P2R R124, PR, RZ, 0x1 ;  /* 0x00000001ff7c7803 */ /* 0x000fe20000000000 */
[----:B------:R-:W-:Y:S01]  /*2c60*/  IMAD.IADD R3, R86, 0x1, R3 ;  /* 0x0000000156037824 */ /* 0x000fe200078e0203 */
[----:B------:R-:W-:Y:S01]  /*2c70*/  SHF.L.U64.HI R131, R140, 0x5, R131 ;  /* 0x000000058c837819 */ /* 0x000fe20000010283 */
[----:B------:R-:W-:Y:S01]  /*2c80*/  IMAD.WIDE.U32 R78, R25, c[0x0][0x268], R4 ;  /* 0x00009a00194e7a25 */ /* 0x000fe200078e0004 */
[----:B------:R-:W-:-:S02]  /*2c90*/  LOP3.LUT R15, R15, 0x1c0, RZ, 0xc0, !PT ;  /* 0x000001c00f0f7812 */ /* 0x000fc400078ec0ff */
[----:B------:R-:W-:Y:S01]  /*2ca0*/  SHF.R.S32.HI R6, RZ, 0x1f, R3 ;  /* 0x0000001fff067819 */ /* 0x000fe20000011403 */
[----:B------:R-:W-:Y:S02]  /*2cb0*/  IMAD.SHL.U32 R16, R16, 0x40, RZ ;  /* 0x0000004010107824 */ /* 0x000fe400078e00ff */
[----:B------:R-:W-:Y:S01]  /*2cc0*/  IMAD R0, R24, c[0x0][0x268], RZ ;  /* 0x00009a0018007a24 */ /* 0x000fe200078e02ff */
[----:B------:R-:W-:Y:S01]  /*2cd0*/  LEA.HI R3, R6, R3, RZ, 0x3 ;  /* 0x0000000306037211 */ /* 0x000fe200078f18ff */
[----:B------:R-:W-:Y:S01]  /*2ce0*/  IMAD.MOV.U32 R142, RZ, RZ, 0x6 ;  /* 0x00000006ff8e7424 */ /* 0x000fe200078e00ff */
[----:B------:R-:W-:Y:S01]  /*2cf0*/  LOP3.LUT R16, R16, 0x1c0, RZ, 0xc0, !PT ;  /* 0x000001c010107812 */ /* 0x000fe200078ec0ff */
[----:B------:R-:W-:Y:S01]  /*2d00*/  IMAD.MOV.U32 R156, RZ, RZ, c[0x0][0x2b8] ;  /* 0x0000ae00ff9c7624 */ /* 0x000fe200078e00ff */
[--C-:B------:R-:W-:Y:S01]  /*2d10*/  LOP3.LUT R5, R15, 0x38, R3.reuse, 0xf8, !PT ;  /* 0x000000380f057812 */ /* 0x100fe200078ef803 */
[----:B------:R-:W-:Y:S01]  /*2d20*/  IMAD.MOV.U32 R155, RZ, RZ, c[0x0][0x27c] ;  /* 0x00009f00ff9b7624 */ /* 0x000fe200078e00ff */
[----:B------:R-:W1:Y:S01]  /*2d30*/  S2R R15, SR_TID.X ;  /* 0x00000000000f7919 */ /* 0x000e620000002100 */
[--C-:B------:R-:W-:Y:S01]  /*2d40*/  LOP3.LUT R4, R16, 0x38, R3.reuse, 0xf8, !PT ;  /* 0x0000003810047812 */ /* 0x100fe200078ef803 */
[----:B------:R-:W-:Y:S01]  /*2d50*/  IMAD R7, R25, c[0x0][0x26c], R0 ;  /* 0x00009b0019077a24 */ /* 0x000fe200078e0200 */
[----:B------:R-:W-:Y:S01]  /*2d60*/  IADD3 R16, R98, 0x20, RZ ;  /* 0x0000002062107810 */ /* 0x000fe20007ffe0ff */
[----:B------:R-:W-:Y:S01]  /*2d70*/  IMAD.SHL.U32 R151, R141, 0x40, RZ ;  /* 0x000000408d977824 */ /* 0x000fe200078e00ff */
[----:B------:R-:W-:Y:S01]  /*2d80*/  SHF.R.S32.HI R100, RZ, 0x3, R3 ;  /* 0x00000003ff647819 */ /* 0x000fe20000011403 */
[----:B------:R-:W-:Y:S01]  /*2d90*/  IMAD.SHL.U32 R140, R140, 0x20, RZ ;  /* 0x000000208c8c7824 */ /* 0x000fe200078e00ff */
[----:B------:R-:W-:Y:S01]  /*2da0*/  LOP3.LUT R77, R3, 0xfffffff8, RZ, 0xc0, !PT ;  /* 0xfffffff8034d7812 */ /* 0x000fe200078ec0ff */
[----:B------:R-:W-:Y:S01]  /*2db0*/  IMAD.SHL.U32 R16, R16, 0x40, RZ ;  /* 0x0000004010107824 */ /* 0x000fe200078e00ff */
[-C--:B------:R-:W-:Y:S01]  /*2dc0*/  SHF.L.U64.HI R141, R141, R142.reuse, c[0x0][0x284] ;  /* 0x0000a1008d8d7619 */ /* 0x080fe2000001028e */
[----:B------:R-:W-:Y:S01]  /*2dd0*/  IMAD R0, R99, 0x20, R98 ;  /* 0x0000002063007824 */ /* 0x000fe200078e0262 */
[C---:B------:R-:W-:Y:S01]  /*2de0*/  SHF.L.U64.HI R142, R152.reuse, R142, c[0x0][0x294] ;  /* 0x0000a500988e7619 */ /* 0x040fe2000001028e */
[----:B------:R-:W-:Y:S01]  /*2df0*/  IMAD.SHL.U32 R152, R152, 0x40, RZ ;  /* 0x0000004098987824 */ /* 0x000fe200078e00ff */
[----:B------:R-:W-:Y:S01]  /*2e00*/  LOP3.LUT R16, R16, 0x1c0, RZ, 0xc0, !PT ;  /* 0x000001c010107812 */ /* 0x000fe200078ec0ff */
[----:B------:R-:W-:Y:S01]  /*2e10*/  IMAD.IADD R80, R79, 0x1, R7 ;  /* 0x000000014f507824 */ /* 0x000fe200078e0207 */
[----:B------:R-:W-:-:S02]  /*2e20*/  SHF.R.S32.HI R97, RZ, 0x1f, R77 ;  /* 0x0000001fff617819 */ /* 0x000fc4000001144d */
[----:B------:R-:W-:Y:S01]  /*2e30*/  SHF.R.U32.HI R16, RZ, 0x3, R16 ;  /* 0x00000003ff107819 */ /* 0x000fe20000011610 */
[----:B------:R-:W-:Y:S01]  /*2e40*/  BAR.SYNC.DEFER_BLOCKING 0x0 ;  /* 0x0000000000007b1d */ /* 0x000fe20000010000 */
[----:B------:R-:W-:Y:S02]  /*2e50*/  ISETP.NE.AND P1, PT, R156, 0x1, PT ;  /* 0x000000019c00780c */ /* 0x000fe40003f25270 */
[----:B------:R-:W-:Y:S02]  /*2e60*/  LOP3.LUT R5, R5, R16, RZ, 0x3c, !PT ;  /* 0x0000001005057212 */ /* 0x000fe400078e3cff */
[----:B------:R-:W-:Y:S02]  /*2e70*/  ISETP.GE.AND P0, PT, R155, 0x1, PT ;  /* 0x000000019b00780c */ /* 0x000fe40003f06270 */
[----:B--2---:R-:W-:-:S04]  /*2e80*/  LOP3.LUT R6, R17, 0x38, R3, 0xf8, !PT ;  /* 0x0000003811067812 */ /* 0x004fc800078ef803 */
[----:B---3--:R-:W-:Y:S02]  /*2e90*/  LOP3.LUT R6, R6, R14, RZ, 0x3c, !PT ;  /* 0x0000000e06067212 */ /* 0x008fe400078e3cff */
[----:B-1----:R-:W-:Y:S01]  /*2ea0*/  SHF.R.S32.HI R14, RZ, 0x1f, R15 ;  /* 0x0000001fff0e7819 */ /* 0x002fe2000001140f */
[----:B----4-:R-:W-:-:S03]  /*2eb0*/  IMAD.IADD R5, R13, 0x1, R5 ;  /* 0x000000010d057824 */ /* 0x010fc600078e0205 */
[----:B------:R-:W-:Y:S02]  /*2ec0*/  LEA.HI R14, R14, R15, RZ, 0x5 ;  /* 0x0000000f0e0e7211 */ /* 0x000fe400078f28ff */
[----:B------:R-:W-:Y:S01]  /*2ed0*/  IADD3 R15, R98, 0x40, RZ ;  /* 0x00000040620f7810 */ /* 0x000fe20007ffe0ff */
[----:B------:R-:W-:Y:S01]  /*2ee0*/  IMAD.SHL.U32 R121, R5, 0x2, RZ ;  /* 0x0000000205797824 */ /* 0x000fe200078e00ff */
[----:B------:R-:W-:-:S03]  /*2ef0*/  SHF.R.S32.HI R14, RZ, 0x5, R14 ;  /* 0x00000005ff0e7819 */ /* 0x000fc6000001140e */
[----:B------:R-:W-:Y:S02]  /*2f00*/  IMAD.SHL.U32 R15, R15, 0x40, RZ ;  /* 0x000000400f0f7824 */ /* 0x000fe400078e00ff */
[----:B------:R-:W-:-:S03]  /*2f10*/  IMAD.SHL.U32 R14, R14, 0x200, RZ ;  /* 0x000002000e0e7824 */ /* 0x000fc600078e00ff */
[----:B------:R-:W-:Y:S01]  /*2f20*/  LOP3.LUT R15, R15, 0x1c0, RZ, 0xc0, !PT ;  /* 0x000001c00f0f7812 */ /* 0x000fe200078ec0ff */
[----:B------:R-:W-:-:S03]  /*2f30*/  IMAD.IADD R6, R14, 0x1, R6 ;  /* 0x000000010e067824 */ /* 0x000fc600078e0206 */
[----:B------:R-:W-:Y:S01]  /*2f40*/  SHF.R.U32.HI R15, RZ, 0x3, R15 ;  /* 0x00000003ff0f7819 */ /* 0x000fe2000001160f */
[----:B------:R-:W-:-:S03]  /*2f50*/  IMAD.SHL.U32 R122, R6, 0x2, RZ ;  /* 0x00000002067a7824 */ /* 0x000fc600078e00ff */
[----:B------:R-:W-:-:S05]  /*2f60*/  LOP3.LUT R4, R4, R15, RZ, 0x3c, !PT ;  /* 0x0000000f04047212 */ /* 0x000fca00078e3cff */
[----:B-----5:R-:W-:-:S04]  /*2f70*/  IMAD.IADD R3, R12, 0x1, R4 ;  /* 0x000000010c037824 */ /* 0x020fc800078e0204 */
[----:B------:R-:W-:Y:S02]  /*2f80*/  IMAD.SHL.U32 R120, R3, 0x2, RZ ;  /* 0x0000000203787824 */ /* 0x000fe400078e00ff */
.L_x_271:
[----:B------:R-:W-:Y:S01]  /*2f90*/  IMAD R3, R29, 0x50, R0 ;  /* 0x000000501d037824 */ /* 0x000fe200078e0200 */
[----:B------:R-:W-:Y:S01]  /*2fa0*/  ISETP.NE.AND P1, PT, R156, 0x1, PT ;  /* 0x000000019c00780c */ /* 0x000fe20003f25270 */
[----:B------:R-:W-:Y:S01]  /*2fb0*/  IMAD.MOV.U32 R75, RZ, RZ, RZ ;  /* 0x000000ffff4b7224 */ /* 0x000fe200078e00ff */
[----:B------:R-:W-:Y:S04]  /*2fc0*/  DEPBAR.LE SB0, 0x0 ;  /* 0x000080000000791a */ /* 0x000fe80000000000 */
[----:B------:R-:W-:Y:S01]  /*2fd0*/  ISETP.GE.AND P0, PT, R3, R2, PT ;  /* 0x000000020300720c */ /* 0x000fe20003f06270 */
[----:B------:R-:W-:Y:S01]  /*2fe0*/  IMAD.IADD R3, R127, 0x1, R3 ;  /* 0x000000017f037824 */ /* 0x000fe200078e0203 */
[----:B------:R-:W-:Y:S01]  /*2ff0*/  WARPSYNC 0xffffffff ;  /* 0xffffffff00007948 */ /* 0x000fe20003800000 */
[----:B------:R-:W-:Y:S01]  /*3000*/  ISETP.GE.AND P2, PT, R155, 0x1, PT ;  /* 0x000000019b00780c */ /* 0x000fe20003f46270 */
[----:B------:R-:W-:Y:S01]  /*3010*/  BSSY B2, `(.L_x_237) ;  /* 0x0000417000027945 */ /* 0x000fe20003800000 */
[----:B-1----:R-:W-:Y:S01]  /*3020*/  IMAD.MOV.U32 R4, RZ, RZ, R3 ;  /* 0x000000ffff047224 */ /* 0x002fe200078e0003 */
[----:B------:R-:W-:Y:S01]  /*3030*/  ISETP.GT.OR P0, PT, R0, 0x4f, P0 ;  /* 0x0000004f0000780c */ /* 0x000fe20000704670 */
[----:B------:R-:W-:Y:S05]  /*3040*/  @P1 IMAD.HI.U32 R5, R3, c[0x0][0x2bc], RZ ;  /* 0x0000af0003051a27 */ /* 0x000fea00078e00ff */
[----:B------:R-:W-:Y:S07]  /*3050*/  @P1 SHF.R.U32.HI R4, RZ, c[0x0][0x2c0], R5 ;  /* 0x0000b000ff041a19 */ /* 0x000fee0000011605 */
[C---:B------:R-:W-:Y:S04]  /*3060*/  @!P0 IADD3 R5, P1, R4.reuse, R112, RZ ;  /* 0x0000007004058210 */ /* 0x040fe80007f3e0ff */
[----:B------:R-:W-:Y:S01]  /*3070*/  @!P0 LEA.HI.X.SX32 R7, R4, R123, 0x1, P1 ;  /* 0x0000007b04078211 */ /* 0x000fe200008f0eff */
[----:B------:R-:W-:Y:S01]  /*3080*/  IMAD.MOV R4, RZ, RZ, -R4 ;  /* 0x000000ffff047224 */ /* 0x000fe200078e0a04 */
[C---:B------:R-:W-:Y:S03]  /*3090*/  @!P0 LEA R6, P1, R5.reuse, c[0x0][0x2a0], 0x2 ;  /* 0x0000a80005068a11 */ /* 0x040fe600078210ff */
[----:B------:R-:W-:Y:S01]  /*30a0*/  IMAD R76, R4, c[0x0][0x2b8], R3 ;  /* 0x0000ae00044c7a24 */ /* 0x000fe200078e0203 */
[----:B------:R-:W-:Y:S03]  /*30b0*/  @!P0 LEA.HI.X R7, R5, c[0x0][0x2a4], R7, 0x2, P1 ;  /* 0x0000a90005078a11 */ /* 0x000fe600008f1407 */
[----:B------:R-:W-:Y:S01]  /*30c0*/  IMAD.WIDE.U32 R4, R76, c[0x0][0x1e0], RZ ;  /* 0x000078004c047a25 */ /* 0x000fe200078e00ff */
[----:B------:R-:W-:Y:S01]  /*30d0*/  SHF.R.S32.HI R90, RZ, 0x1f, R76 ;  /* 0x0000001fff5a7819 */ /* 0x000fe2000001144c */
[----:B------:R-:W2:Y:S04]  /*30e0*/  @!P0 LDG.E R75, [R6.64] ;  /* 0x00000008064b8981 */ /* 0x000ea8000c1e1900 */
[----:B------:R-:W-:Y:S01]  /*30f0*/  IMAD R3, R90, c[0x0][0x1e0], RZ ;  /* 0x000078005a037a24 */ /* 0x000fe200078e02ff */
[----:B------:R-:W-:Y:S03]  /*3100*/  BAR.SYNC.DEFER_BLOCKING 0x0 ;  /* 0x0000000000007b1d */ /* 0x000fe60000010000 */
[----:B------:R-:W-:Y:S04]  /*3110*/  IMAD R3, R76, c[0x0][0x1e4], R3 ;  /* 0x000079004c037a24 */ /* 0x000fe800078e0203 */
[----:B------:R-:W-:Y:S01]  /*3120*/  IMAD.IADD R5, R5, 0x1, R3 ;  /* 0x0000000105057824 */ /* 0x000fe200078e0203 */
[----:B--2---:R-:W-:Y:S03]  /*3130*/  SHF.R.S32.HI R96, RZ, 0x1f, R75 ;  /* 0x0000001fff607819 */ /* 0x004fe6000001144b */
[C---:B------:R-:W-:Y:S04]  /*3140*/  IMAD.WIDE.U32 R4, R75.reuse, c[0x0][0x1f0], R4 ;  /* 0x00007c004b047a25 */ /* 0x040fe800078e0004 */
[----:B------:R-:W-:Y:S01]  /*3150*/  IMAD R6, R96, c[0x0][0x1f0], RZ ;  /* 0x00007c0060067a24 */ /* 0x000fe200078e02ff */
[----:B------:R-:W-:Y:S03]  /*3160*/  IADD3 R3, P0, R116, R4, RZ ;  /* 0x0000000474037210 */ /* 0x000fe60007f1e0ff */
[----:B------:R-:W-:Y:S05]  /*3170*/  IMAD R6, R75, c[0x0][0x1f4], R6 ;  /* 0x00007d004b067a24 */ /* 0x000fea00078e0206 */
[----:B------:R-:W-:Y:S02]  /*3180*/  IADD3.X R4, R126, R5, R6, P0, !PT ;  /* 0x000000057e047210 */ /* 0x000fe400007fe406 */
[C---:B------:R-:W-:Y:S04]  /*3190*/  LEA R74, P0, R3.reuse, c[0x0][0x1c8], 0x1 ;  /* 0x00007200034a7a11 */ /* 0x040fe800078008ff */
[----:B------:R-:W-:Y:S01]  /*31a0*/  LEA.HI.X R71, R3, c[0x0][0x1cc], R4, 0x1, P0 ;  /* 0x0000730003477a11 */ /* 0x000fe200000f0c04 */
[----:B------:R-:W-:-:S05]  /*31b0*/  @!P2 BRA `(.L_x_238) ;  /* 0x00003c400000a947 */ /* 0x000fca0003800000 */
[-C--:B------:R-:W-:Y:S01]  /*31c0*/  IMAD R5, R148, R29.reuse, RZ ;  /* 0x0000001d94057224 */ /* 0x080fe200078e02ff */
[----:B------:R-:W-:Y:S01]  /*31d0*/  ISETP.NE.AND P0, PT, RZ, UR5, PT ;  /* 0x00000005ff007c0c */ /* 0x000fe2000bf05270 */
[-C--:B------:R-:W-:Y:S01]  /*31e0*/  IMAD R4, R149, R29.reuse, RZ ;  /* 0x0000001d95047224 */ /* 0x080fe200078e02ff */
[----:B------:R-:W-:Y:S01]  /*31f0*/  SHF.R.S32.HI R3, RZ, 0x1f, R29 ;  /* 0x0000001fff037819 */ /* 0x000fe2000001141d */
[----:B------:R-:W-:Y:S04]  /*3200*/  IMAD.WIDE.U32 R32, R136, R29, RZ ;  /* 0x0000001d88207225 */ /* 0x000fe800078e00ff */
[C---:B------:R-:W-:Y:S02]  /*3210*/  IMAD R5, R3.reuse, R136, R5 ;  /* 0x0000008803057224 */ /* 0x040fe400078e0205 */
[----:B------:R-:W-:Y:S02]  /*3220*/  IMAD R4, R3, R134, R4 ;  /* 0x0000008603047224 */ /* 0x000fe400078e0204 */
[----:B------:R-:W-:Y:S01]  /*3230*/  IMAD R3, R29, -0x50, R2 ;  /* 0xffffffb01d037824 */ /* 0x000fe200078e0202 */
[----:B------:R-:W-:Y:S01]  /*3240*/  IADD3 R34, R33, R5, RZ ;  /* 0x0000000521227210 */ /* 0x000fe20007ffe0ff */
[----:B------:R-:W-:Y:S03]  /*3250*/  IMAD.WIDE.U32 R10, R134, R29, RZ ;  /* 0x0000001d860a7225 */ /* 0x000fe600078e00ff */
[----:B------:R-:W-:Y:S02]  /*3260*/  IMNMX R60, R3, 0x50, PT ;  /* 0x00000050033c7817 */ /* 0x000fe40003800200 */
[----:B------:R-:W-:Y:S01]  /*3270*/  IADD3 R56, R11, R4, RZ ;  /* 0x000000040b387210 */ /* 0x000fe20007ffe0ff */
[----:B------:R-:W-:-:S05]  /*3280*/  @!P0 BRA `(.L_x_239) ;  /* 0x00001e2000008947 */ /* 0x000fca0003800000 */
[----:B------:R-:W-:Y:S01]  /*3290*/  ISETP.GE.AND P3, PT, R98, R60, PT ;  /* 0x0000003c6200720c */ /* 0x000fe20003f66270 */
[----:B------:R-:W-:Y:S01]  /*32a0*/  BSSY B0, `(.L_x_240) ;  /* 0x000001b000007945 */ /* 0x000fe20003800000 */
[----:B------:R-:W-:Y:S01]  /*32b0*/  CS2R R16, SRZ ;  /* 0x0000000000107805 */ /* 0x000fe2000001ff00 */
[----:B------:R-:W-:Y:S01]  /*32c0*/  CS2R R12, SRZ ;  /* 0x00000000000c7805 */ /* 0x000fe2000001ff00 */
[----:B------:R-:W-:Y:S01]  /*32d0*/  CS2R R4, SRZ ;  /* 0x0000000000047805 */ /* 0x000fe2000001ff00 */
[----:B------:R-:W-:Y:S01]  /*32e0*/  CS2R R36, SRZ ;  /* 0x0000000000247805 */ /* 0x000fe2000001ff00 */
[----:B------:R-:W-:Y:S07]  /*32f0*/  CS2R R30, SRZ ;  /* 0x00000000001e7805 */ /* 0x000fee000001ff00 */
[----:B------:R-:W-:-:S05]  /*3300*/  @P3 BRA `(.L_x_241) ;  /* 0x0000014000003947 */ /* 0x000fca0003800000 */
[----:B------:R-:W-:Y:S01]  /*3310*/  IADD3 R3, P0, R94, R32, RZ ;  /* 0x000000205e037210 */ /* 0x000fe20007f1e0ff */
[----:B------:R-:W-:Y:S01]  /*3320*/  CS2R R30, SRZ ;  /* 0x00000000001e7805 */ /* 0x000fe2000001ff00 */
[----:B------:R-:W-:Y:S01]  /*3330*/  CS2R R12, SRZ ;  /* 0x00000000000c7805 */ /* 0x000fe2000001ff00 */
[----:B------:R-:W-:Y:S02]  /*3340*/  CS2R R36, SRZ ;  /* 0x0000000000247805 */ /* 0x000fe4000001ff00 */
[----:B------:R-:W-:Y:S01]  /*3350*/  IMAD.X R5, R34, 0x1, R104, P0 ;  /* 0x0000000122057824 */ /* 0x000fe200000e0668 */
[----:B------:R-:W-:Y:S05]  /*3360*/  IADD3 R4, P0, R88, R10, RZ ;  /* 0x0000000a58047210 */ /* 0x000fea0007f1e0ff */
[----:B------:R-:W-:Y:S01]  /*3370*/  IMAD.X R7, R56, 0x1, R103, P0 ;  /* 0x0000000138077824 */ /* 0x000fe200000e0667 */
[C---:B------:R-:W-:Y:S04]  /*3380*/  LEA R8, P0, R3.reuse, c[0x0][0x270], 0x1 ;  /* 0x00009c0003087a11 */ /* 0x040fe800078008ff */
[----:B------:R-:W-:Y:S02]  /*3390*/  LEA.HI.X R9, R3, c[0x0][0x274], R5, 0x1, P0 ;  /* 0x00009d0003097a11 */ /* 0x000fe400000f0c05 */
[C---:B------:R-:W-:Y:S04]  /*33a0*/  LEA R6, P0, R4.reuse, c[0x0][0x288], 0x1 ;  /* 0x0000a20004067a11 */ /* 0x040fe800078008ff */
[----:B------:R-:W-:Y:S02]  /*33b0*/  LEA.HI.X R7, R4, c[0x0][0x28c], R7, 0x1, P0 ;  /* 0x0000a30004077a11 */ /* 0x000fe400000f0c07 */
[----:B------:R-:W-:Y:S01]  /*33c0*/  ISETP.GE.AND P0, PT, R92, c[0x0][0x27c], PT ;  /* 0x00009f005c007a0c */ /* 0x000fe20003f06270 */
[----:B------:R-:W-:Y:S11]  /*33d0*/  CS2R R4, SRZ ;  /* 0x0000000000047805 */ /* 0x000ff6000001ff00 */
[----:B------:R-:W-:Y:S01]  /*33e0*/  @!UPT UIADD3 URZ, URZ, URZ, URZ ;  /* 0x0000003f3f3ff290 */ /* 0x000fe2000fffe03f */
[----:B------:R1:W5:Y:S04]  /*33f0*/  @!P0 LDG.E.64 R4, [R8.64] ;  /* 0x0000000808048981 */ /* 0x000368000c1e1b00 */
[----:B------:R1:W5:Y:S01]  /*3400*/  @!P0 LDG.E.64 R30, [R6.64] ;  /* 0x00000008061e8981 */ /* 0x000362000c1e1b00 */
[----:B------:R-:W-:Y:S11]  /*3410*/  ISETP.GE.AND P0, PT, R91, c[0x0][0x27c], PT ;  /* 0x00009f005b007a0c */ /* 0x000ff60003f06270 */
[----:B------:R-:W-:Y:S02]  /*3420*/  @!UPT UIADD3 URZ, URZ, URZ, URZ ;  /* 0x0000003f3f3ff290 */ /* 0x000fe4000fffe03f */
[----:B------:R1:W5:Y:S04]  /*3430*/  @!P0 LDG.E.64 R12, [R8.64+0x20] ;  /* 0x00002008080c8981 */ /* 0x000368000c1e1b00 */
[----:B------:R1:W5:Y:S02]  /*3440*/  @!P0 LDG.E.64 R36, [R6.64+0x20] ;  /* 0x0000200806248981 */ /* 0x000364000c1e1b00 */
.L_x_241:
[----:B------:R-:W-:Y:S05]  /*3450*/  BSYNC B0 ;  /* 0x0000000000007941 */ /* 0x000fea0003800000 */
.L_x_240:
[----:B-1----:R-:W-:Y:S01]  /*3460*/  IADD3 R9, R98, 0x20, RZ ;  /* 0x0000002062097810 */ /* 0x002fe20007ffe0ff */
[----:B-----5:R-:W-:Y:S01]  /*3470*/  IMAD.MOV.U32 R8, RZ, RZ, R12 ;  /* 0x000000ffff087224 */ /* 0x020fe200078e000c */
[----:B------:R-:W-:Y:S01]  /*3480*/  BSSY B0, `(.L_x_242) ;  /* 0x0000025000007945 */ /* 0x000fe20003800000 */
[----:B------:R-:W-:Y:S01]  /*3490*/  IMAD.MOV.U32 R7, RZ, RZ, R13 ;  /* 0x000000ffff077224 */ /* 0x000fe200078e000d */
[----:B------:R-:W-:Y:S01]  /*34a0*/  ISETP.GE.AND P4, PT, R9, R60, PT ;  /* 0x0000003c0900720c */ /* 0x000fe20003f86270 */
[----:B------:R-:W-:Y:S01]  /*34b0*/  IMAD.MOV.U32 R6, RZ, RZ, R4 ;  /* 0x000000ffff067224 */ /* 0x000fe200078e0004 */
[----:B------:R-:W-:Y:S01]  /*34c0*/  CS2R R14, SRZ ;  /* 0x00000000000e7805 */ /* 0x000fe2000001ff00 */
[----:B------:R-:W-:Y:S01]  /*34d0*/  IMAD.MOV.U32 R3, RZ, RZ, R5 ;  /* 0x000000ffff037224 */ /* 0x000fe200078e0005 */
[----:B------:R-:W-:Y:S01]  /*34e0*/  PRMT R23, R7, 0x5410, R8 ;  /* 0x0000541007177816 */ /* 0x000fe20000000008 */
[----:B------:R-:W-:Y:S01]  /*34f0*/  IMAD.MOV.U32 R7, RZ, RZ, R37 ;  /* 0x000000ffff077224 */ /* 0x000fe200078e0025 */
[----:B------:R-:W-:Y:S01]  /*3500*/  MOV R8, R36 ;  /* 0x0000002400087202 */ /* 0x000fe20000000f00 */
[----:B------:R-:W-:Y:S01]  /*3510*/  CS2R R40, SRZ ;  /* 0x0000000000287805 */ /* 0x000fe2000001ff00 */
[----:B------:R-:W-:Y:S01]  /*3520*/  PRMT R22, R3, 0x5410, R6 ;  /* 0x0000541003167816 */ /* 0x000fe20000000006 */
[----:B------:R-:W-:Y:S01]  /*3530*/  IMAD.MOV.U32 R6, RZ, RZ, R30 ;  /* 0x000000ffff067224 */ /* 0x000fe200078e001e */
[----:B------:R-:W-:Y:S01]  /*3540*/  MOV R3, R31 ;  /* 0x0000001f00037202 */ /* 0x000fe20000000f00 */
[----:B------:R-:W-:Y:S01]  /*3550*/  CS2R R38, SRZ ;  /* 0x0000000000267805 */ /* 0x000fe2000001ff00 */
[----:B------:R-:W-:Y:S02]  /*3560*/  PRMT R35, R8, 0x5410, R7 ;  /* 0x0000541008237816 */ /* 0x000fe40000000007 */
[----:B------:R-:W-:Y:S01]  /*3570*/  PRMT R28, R6, 0x5410, R3 ;  /* 0x00005410061c7816 */ /* 0x000fe20000000003 */
[----:B------:R-:W-:-:S05]  /*3580*/  @P4 BRA `(.L_x_243) ;  /* 0x0000014000004947 */ /* 0x000fca0003800000 */
[----:B------:R-:W-:Y:S01]  /*3590*/  IADD3 R3, P1, P0, R94, R32, R153 ;  /* 0x000000205e037210 */ /* 0x000fe2000783e099 */
[----:B------:R-:W-:Y:S01]  /*35a0*/  CS2R R38, SRZ ;  /* 0x0000000000267805 */ /* 0x000fe2000001ff00 */
[----:B------:R-:W-:Y:S01]  /*35b0*/  CS2R R16, SRZ ;  /* 0x0000000000107805 */ /* 0x000fe2000001ff00 */
[----:B------:R-:W-:Y:S01]  /*35c0*/  CS2R R40, SRZ ;  /* 0x0000000000287805 */ /* 0x000fe2000001ff00 */
[----:B------:R-:W-:Y:S02]  /*35d0*/  IADD3.X R6, R104, R34, R145, P1, P0 ;  /* 0x0000002268067210 */ /* 0x000fe40000fe0491 */
[----:B------:R-:W-:Y:S04]  /*35e0*/  IADD3 R7, P1, P0, R88, R10, R154 ;  /* 0x0000000a58077210 */ /* 0x000fe8000783e09a */
[----:B------:R-:W-:Y:S02]  /*35f0*/  IADD3.X R14, R103, R56, R146, P1, P0 ;  /* 0x00000038670e7210 */ /* 0x000fe40000fe0492 */
        /* <DEDUP_REMOVED lines=13> */
.L_x_243:
[----:B------:R-:W-:Y:S05]  /*36d0*/  BSYNC B0 ;  /* 0x0000000000007941 */ /* 0x000fea0003800000 */
.L_x_242:
        /* <DEDUP_REMOVED lines=16> */
[----:B------:R-:W-:Y:S01]  /*37e0*/  PRMT R47, R8, 0x5410, R7 ;  /* 0x00005410082f7816 */ /* 0x000fe20000000007 */
[----:B------:R-:W-:Y:S01]  /*37f0*/  CS2R R42, SRZ ;  /* 0x00000000002a7805 */ /* 0x000fe2000001ff00 */
[----:B------:R-:W-:Y:S01]  /*3800*/  PRMT R46, R6, 0x5410, R3 ;  /* 0x00005410062e7816 */ /* 0x000fe20000000003 */
[----:B------:R-:W-:-:S05]  /*3810*/  @P2 BRA `(.L_x_245) ;  /* 0x0000012000002947 */ /* 0x000fca0003800000 */
[----:B------:R-:W-:Y:S01]  /*3820*/  IADD3 R6, P1, P0, R94, R151, R32 ;  /* 0x000000975e067210 */ /* 0x000fe2000783e020 */
[----:B------:R-:W-:Y:S01]  /*3830*/  CS2R R20, SRZ ;  /* 0x0000000000147805 */ /* 0x000fe2000001ff00 */
[----:B------:R-:W-:Y:S02]  /*3840*/  CS2R R44, SRZ ;  /* 0x00000000002c7805 */ /* 0x000fe4000001ff00 */
[----:B------:R-:W-:Y:S02]  /*3850*/  IADD3.X R9, R104, R141, R34, P1, P0 ;  /* 0x0000008d68097210 */ /* 0x000fe40000fe0422 */
[----:B------:R-:W-:Y:S04]  /*3860*/  IADD3 R3, P1, P0, R88, R152, R10 ;  /* 0x0000009858037210 */ /* 0x000fe8000783e00a */
[----:B------:R-:W-:Y:S02]  /*3870*/  IADD3.X R7, R103, R142, R56, P1, P0 ;  /* 0x0000008e67077210 */ /* 0x000fe40000fe0438 */
[C---:B------:R-:W-:Y:S04]  /*3880*/  LEA R8, P0, R6.reuse, c[0x0][0x270], 0x1 ;  /* 0x00009c0006087a11 */ /* 0x040fe800078008ff */
[----:B------:R-:W-:Y:S02]  /*3890*/  LEA.HI.X R9, R6, c[0x0][0x274], R9, 0x1, P0 ;  /* 0x00009d0006097a11 */ /* 0x000fe400000f0c09 */
[C---:B------:R-:W-:Y:S04]  /*38a0*/  LEA R6, P0, R3.reuse, c[0x0][0x288], 0x1 ;  /* 0x0000a20003067a11 */ /* 0x040fe800078008ff */
[----:B------:R-:W-:Y:S02]  /*38b0*/  LEA.HI.X R7, R3, c[0x0][0x28c], R7, 0x1, P0 ;  /* 0x0000a30003077a11 */ /* 0x000fe400000f0c07 */
[----:B------:R-:W-:Y:S11]  /*38c0*/  ISETP.GE.AND P0, PT, R92, c[0x0][0x27c], PT ;  /* 0x00009f005c007a0c */ /* 0x000ff60003f06270 */
[----:B------:R-:W-:Y:S02]  /*38d0*/  @!UPT UIADD3 URZ, URZ, URZ, URZ ;  /* 0x0000003f3f3ff290 */ /* 0x000fe4000fffe03f */
[----:B------:R1:W5:Y:S04]  /*38e0*/  @!P0 LDG.E.64 R18, [R8.64] ;  /* 0x0000000808128981 */ /* 0x000368000c1e1b00 */
[----:B------:R1:W5:Y:S01]  /*38f0*/  @!P0 LDG.E.64 R42, [R6.64] ;  /* 0x00000008062a8981 */ /* 0x000362000c1e1b00 */
[----:B------:R-:W-:Y:S11]  /*3900*/  ISETP.GE.AND P0, PT, R91, c[0x0][0x27c], PT ;  /* 0x00009f005b007a0c */ /* 0x000ff60003f06270 */
[----:B------:R-:W-:Y:S02]  /*3910*/  @!UPT UIADD3 URZ, URZ, URZ, URZ ;  /* 0x0000003f3f3ff290 */ /* 0x000fe4000fffe03f */
[----:B------:R1:W5:Y:S04]  /*3920*/  @!P0 LDG.E.64 R20, [R8.64+0x20] ;  /* 0x0000200808148981 */ /* 0x000368000c1e1b00 */
[----:B------:R1:W5:Y:S02]  /*3930*/  @!P0 LDG.E.64 R44, [R6.64+0x20] ;  /* 0x00002008062c8981 */ /* 0x000364000c1e1b00 */
.L_x_245:
[----:B------:R-:W-:Y:S05]  /*3940*/  BSYNC B0 ;  /* 0x0000000000007941 */ /* 0x000fea0003800000 */
.L_x_244:
[----:B-1---5:R-:W-:Y:S01]  /*3950*/  MOV R6, R18 ;  /* 0x0000001200067202 */ /* 0x022fe20000000f00 */
[----:B------:R1:W2:Y:S01]  /*3960*/  SHFL.IDX PT, R53, R71, RZ, 0x1c1f ;  /* 0x001c1fff47357589 */ /* 0x0002a200000e0000 */
[----:B------:R-:W-:Y:S01]  /*3970*/  IMAD.MOV.U32 R8, RZ, RZ, R20 ;  /* 0x000000ffff087224 */ /* 0x000fe200078e0014 */
[----:B------:R-:W-:Y:S01]  /*3980*/  BSSY B1, `(.L_x_246) ;  /* 0x0000081000017945 */ /* 0x000fe20003800000 */
[----:B------:R-:W-:Y:S02]  /*3990*/  IMAD.MOV.U32 R7, RZ, RZ, R21 ;  /* 0x000000ffff077224 */ /* 0x000fe400078e0015 */
[----:B------:R-:W-:Y:S01]  /*39a0*/  IMAD.MOV.U32 R3, RZ, RZ, R19 ;  /* 0x000000ffff037224 */ /* 0x000fe200078e0013 */
[----:B------:R1:W3:Y:S02]  /*39b0*/  SHFL.IDX PT, R52, R74, RZ, 0x1c1f ;  /* 0x001c1fff4a347589 */ /* 0x0002e400000e0000 */
[----:B------:R-:W-:Y:S01]  /*39c0*/  PRMT R27, R7, 0x5410, R8 ;  /* 0x00005410071b7816 */ /* 0x000fe20000000008 */
[----:B------:R-:W-:Y:S01]  /*39d0*/  IMAD.MOV.U32 R8, RZ, RZ, R44 ;  /* 0x000000ffff087224 */ /* 0x000fe200078e002c */
[----:B------:R-:W-:Y:S01]  /*39e0*/  PRMT R26, R3, 0x5410, R6 ;  /* 0x00005410031a7816 */ /* 0x000fe20000000006 */
[----:B------:R-:W-:Y:S01]  /*39f0*/  IMAD.MOV.U32 R6, RZ, RZ, R42 ;  /* 0x000000ffff067224 */ /* 0x000fe200078e002a */
[----:B------:R-:W-:Y:S02]  /*3a00*/  MOV R7, R45 ;  /* 0x0000002d00077202 */ /* 0x000fe40000000f00 */
[----:B------:R-:W-:Y:S02]  /*3a10*/  MOV R3, R43 ;  /* 0x0000002b00037202 */ /* 0x000fe40000000f00 */
[----:B------:R-:W-:Y:S02]  /*3a20*/  PRMT R49, R8, 0x5410, R7 ;  /* 0x0000541008317816 */ /* 0x000fe40000000007 */
[----:B------:R-:W-:Y:S01]  /*3a30*/  PRMT R48, R6, 0x5410, R3 ;  /* 0x0000541006307816 */ /* 0x000fe20000000003 */
[----:B------:R-:W-:-:S05]  /*3a40*/  @P3 BRA `(.L_x_247) ;  /* 0x0000074000003947 */ /* 0x000fca0003800000 */
[----:B------:R-:W-:Y:S01]  /*3a50*/  ISETP.NE.AND P0, PT, R81, RZ, PT ;  /* 0x000000ff5100720c */ /* 0x000fe20003f05270 */
[----:B------:R-:W-:Y:S01]  /*3a60*/  @!UPT UIADD3 URZ, URZ, URZ, URZ ;  /* 0x0000003f3f3ff290 */ /* 0x000fe2000fffe03f */
[----:B------:R-:W-:Y:S11]  /*3a70*/  BSSY B0, `(.L_x_248) ;  /* 0x0000038000007945 */ /* 0x000ff60003800000 */
[----:B------:R-:W-:-:S05]  /*3a80*/  @P0 BRA `(.L_x_249) ;  /* 0x0000036000000947 */ /* 0x000fca0003800000 */
[C---:B---3--:R-:W-:Y:S01]  /*3a90*/  LEA R50, P0, R86.reuse, R52, 0x1 ;  /* 0x0000003456327211 */ /* 0x048fe200078008ff */
[----:B------:R-:W3:Y:S03]  /*3aa0*/  LDS.128 R8, [R247+0x2800] ;  /* 0x00280000f7087984 */ /* 0x000ee60000000c00 */
[----:B--2---:R-:W-:Y:S02]  /*3ab0*/  LEA.HI.X R51, R86, R53, R87, 0x1, P0 ;  /* 0x0000003556337211 */ /* 0x004fe400000f0c57 */
[----:B------:R-:W-:Y:S11]  /*3ac0*/  ISETP.GE.AND P0, PT, R92, c[0x0][0x27c], PT ;  /* 0x00009f005c007a0c */ /* 0x000ff60003f06270 */
[----:B------:R-:W-:Y:S02]  /*3ad0*/  @!UPT UIADD3 URZ, URZ, URZ, URZ ;  /* 0x0000003f3f3ff290 */ /* 0x000fe4000fffe03f */
[----:B------:R-:W-:Y:S02]  /*3ae0*/  @!P0 SHF.R.U64 R6, R30, 0x10, R31 ;  /* 0x000000101e068819 */ /* 0x000fe4000000121f */
[--C-:B------:R-:W-:Y:S02]  /*3af0*/  @!P0 SHF.R.U64 R3, R4, 0x10, R5.reuse ;  /* 0x0000001004038819 */ /* 0x100fe40000001205 */
[----:B------:R-:W-:Y:S02]  /*3b00*/  @!P0 SHF.R.U32.HI R4, RZ, 0x10, R5 ;  /* 0x00000010ff048819 */ /* 0x000fe40000011605 */
[----:B------:R-:W-:Y:S02]  /*3b10*/  @!P0 SHF.R.U32.HI R7, RZ, 0x10, R31 ;  /* 0x00000010ff078819 */ /* 0x000fe4000001161f */
[----:B------:R-:W-:Y:S02]  /*3b20*/  @!P0 PRMT R6, R28, 0x5410, R6 ;  /* 0x000054101c068816 */ /* 0x000fe40000000006 */
[----:B------:R-:W-:Y:S02]  /*3b30*/  @!P0 PRMT R3, R22, 0x5432, R3 ;  /* 0x0000543216038816 */ /* 0x000fe40000000003 */
[----:B------:R-:W-:Y:S01]  /*3b40*/  @!P0 PRMT R33, R28, 0x5432, R7 ;  /* 0x000054321c218816 */ /* 0x000fe20000000007 */
[----:B------:R-:W-:Y:S01]  /*3b50*/  @!P0 IMAD.U32 R28, R6, 0x10000, RZ ;  /* 0x00010000061c8824 */ /* 0x000fe200078e00ff */
[----:B------:R-:W-:Y:S01]  /*3b60*/  @!P0 PRMT R7, R22, 0x5410, R4 ;  /* 0x0000541016078816 */ /* 0x000fe20000000004 */
[C---:B------:R-:W-:Y:S01]  /*3b70*/  @!P0 IMAD.U32 R22, R3.reuse, 0x10000, RZ ;  /* 0x0001000003168824 */ /* 0x040fe200078e00ff */
[----:B------:R-:W-:Y:S02]  /*3b80*/  @!P0 LOP3.LUT R31, R6, 0xffff0000, RZ, 0xc0, !PT ;  /* 0xffff0000061f8812 */ /* 0x000fe400078ec0ff */
[----:B------:R-:W-:Y:S01]  /*3b90*/  @!P0 LOP3.LUT R6, R3, 0xffff0000, RZ, 0xc0, !PT ;  /* 0xffff000003068812 */ /* 0x000fe200078ec0ff */
[C---:B---3--:R-:W-:Y:S01]  /*3ba0*/  @!P0 IMAD.U32 R30, R8.reuse, 0x10000, RZ ;  /* 0x00010000081e8824 */ /* 0x048fe200078e00ff */
[----:B------:R-:W-:Y:S02]  /*3bb0*/  @!P0 LOP3.LUT R4, R8, 0xffff0000, RZ, 0xc0, !PT ;  /* 0xffff000008048812 */ /* 0x000fe400078ec0ff */
[C---:B------:R-:W-:Y:S02]  /*3bc0*/  @!P0 LOP3.LUT R5, R9.reuse, 0xffff0000, RZ, 0xc0, !PT ;  /* 0xffff000009058812 */ /* 0x040fe400078ec0ff */
[----:B------:R-:W-:Y:S01]  /*3bd0*/  @!P0 SHF.L.U32 R32, R9, 0x10, RZ ;  /* 0x0000001009208819 */ /* 0x000fe200000006ff */
[C---:B------:R-:W-:Y:S02]  /*3be0*/  @!P0 FMUL.FTZ R34, R4.reuse, R28 ;  /* 0x0000001c04228220 */ /* 0x040fe40000410000 */
[-C--:B------:R-:W-:Y:S02]  /*3bf0*/  @!P0 FMUL.FTZ R3, R4, R22.reuse ;  /* 0x0000001604038220 */ /* 0x080fe40000410000 */
[----:B------:R-:W-:Y:S02]  /*3c00*/  @!P0 FMUL.FTZ R54, R5, R31 ;  /* 0x0000001f05368220 */ /* 0x000fe40000410000 */
[----:B------:R-:W-:Y:S01]  /*3c10*/  @!P0 FFMA.FTZ R57, R30, R22, -R34 ;  /* 0x000000161e398223 */ /* 0x000fe20000010822 */
[----:B------:R-:W-:Y:S01]  /*3c20*/  @!P0 SHF.L.U32 R22, R7, 0x10, RZ ;  /* 0x0000001007168819 */ /* 0x000fe200000006ff */
[----:B------:R-:W-:Y:S01]  /*3c30*/  @!P0 FMUL.FTZ R4, R5, R6 ;  /* 0x0000000605048220 */ /* 0x000fe20000410000 */
[----:B------:R-:W-:Y:S01]  /*3c40*/  @!P0 LOP3.LUT R5, R10, 0xffff0000, RZ, 0xc0, !PT ;  /* 0xffff00000a058812 */ /* 0x000fe200078ec0ff */
[----:B------:R-:W-:Y:S01]  /*3c50*/  @!P0 FFMA.FTZ R3, R28, R30, R3 ;  /* 0x0000001e1c038223 */ /* 0x000fe20000010003 */
[----:B------:R-:W-:Y:S01]  /*3c60*/  @!P0 LOP3.LUT R7, R7, 0xffff0000, RZ, 0xc0, !PT ;  /* 0xffff000007078812 */ /* 0x000fe200078ec0ff */
[C---:B------:R-:W-:Y:S01]  /*3c70*/  @!P0 IMAD.U32 R28, R33.reuse, 0x10000, RZ ;  /* 0x00010000211c8824 */ /* 0x040fe200078e00ff */
[----:B------:R-:W-:Y:S01]  /*3c80*/  @!P0 LOP3.LUT R33, R33, 0xffff0000, RZ, 0xc0, !PT ;  /* 0xffff000021218812 */ /* 0x000fe200078ec0ff */
[----:B------:R-:W-:Y:S01]  /*3c90*/  @!P0 FFMA.FTZ R56, R32, R6, -R54 ;  /* 0x0000000620388223 */ /* 0x000fe20000010836 */
[----:B------:R-:W-:Y:S01]  /*3ca0*/  @!P0 LOP3.LUT R6, R11, 0xffff0000, RZ, 0xc0, !PT ;  /* 0xffff00000b068812 */ /* 0x000fe200078ec0ff */
[----:B------:R-:W-:Y:S02]  /*3cb0*/  @!P0 IMAD.U32 R30, R10, 0x10000, RZ ;  /* 0x000100000a1e8824 */ /* 0x000fe400078e00ff */
[C---:B------:R-:W-:Y:S02]  /*3cc0*/  @!P0 FMUL.FTZ R54, R5.reuse, R28 ;  /* 0x0000001c05368220 */ /* 0x040fe40000410000 */
[----:B------:R-:W-:Y:S02]  /*3cd0*/  @!P0 FMUL.FTZ R5, R5, R22 ;  /* 0x0000001605058220 */ /* 0x000fe40000410000 */
[----:B------:R-:W-:Y:S02]  /*3ce0*/  @!P0 IMAD.U32 R34, R11, 0x10000, RZ ;  /* 0x000100000b228824 */ /* 0x000fe400078e00ff */
[C---:B------:R-:W-:Y:S02]  /*3cf0*/  @!P0 FMUL.FTZ R55, R6.reuse, R33 ;  /* 0x0000002106378220 */ /* 0x040fe40000410000 */
[-C--:B------:R-:W-:Y:S02]  /*3d00*/  @!P0 FMUL.FTZ R6, R6, R7.reuse ;  /* 0x0000000706068220 */ /* 0x080fe40000410000 */
[----:B------:R-:W-:Y:S02]  /*3d10*/  @!P0 FFMA.FTZ R4, R31, R32, R4 ;  /* 0x000000201f048223 */ /* 0x000fe40000010004 */
[----:B------:R-:W-:Y:S02]  /*3d20*/  @!P0 FFMA.FTZ R5, R28, R30, R5 ;  /* 0x0000001e1c058223 */ /* 0x000fe40000010005 */
[----:B------:R-:W-:Y:S01]  /*3d30*/  @!P0 FFMA.FTZ R54, R30, R22, -R54 ;  /* 0x000000161e368223 */ /* 0x000fe20000010836 */
[----:B------:R-:W-:Y:S01]  /*3d40*/  @!P0 F2FP.BF16.PACK_AB R4, R4, R56 ;  /* 0x000000380404823e */ /* 0x000fe200000010ff */
[----:B------:R-:W-:Y:S01]  /*3d50*/  @!P0 FFMA.FTZ R55, R34, R7, -R55 ;  /* 0x0000000722378223 */ /* 0x000fe20000010837 */
[----:B------:R-:W-:Y:S01]  /*3d60*/  @!P0 F2FP.BF16.PACK_AB R7, R3, R57 ;  /* 0x000000390307823e */ /* 0x000fe200000010ff */
[----:B------:R-:W-:Y:S01]  /*3d70*/  @!P0 FFMA.FTZ R6, R33, R34, R6 ;  /* 0x0000002221068223 */ /* 0x000fe20000010006 */
[----:B------:R-:W-:Y:S02]  /*3d80*/  @!P0 F2FP.BF16.PACK_AB R5, R5, R54 ;  /* 0x000000360505823e */ /* 0x000fe400000010ff */
[----:B------:R-:W-:Y:S01]  /*3d90*/  @!P0 MOV R9, R4 ;  /* 0x0000000400098202 */ /* 0x000fe20000000f00 */
[----:B------:R-:W-:Y:S01]  /*3da0*/  @!P0 IMAD.MOV.U32 R8, RZ, RZ, R7 ;  /* 0x000000ffff088224 */ /* 0x000fe200078e0007 */
[----:B------:R-:W-:Y:S01]  /*3db0*/  @!P0 F2FP.BF16.PACK_AB R3, R6, R55 ;  /* 0x000000370603823e */ /* 0x000fe200000010ff */
[----:B------:R-:W-:Y:S03]  /*3dc0*/  @!P0 IMAD.MOV.U32 R10, RZ, RZ, R5 ;  /* 0x000000ffff0a8224 */ /* 0x000fe600078e0005 */
[----:B------:R-:W-:Y:S05]  /*3dd0*/  @!P0 MOV R11, R3 ;  /* 0x00000003000b8202 */ /* 0x000fea0000000f00 */
[----:B------:R2:W-:Y:S02]  /*3de0*/  ST.E.128 [R50.64], R8 ;  /* 0x0000000832007985 */ /* 0x0005e4000c101d08 */
.L_x_249:
[----:B------:R-:W-:Y:S05]  /*3df0*/  BSYNC B0 ;  /* 0x0000000000007941 */ /* 0x000fea0003800000 */
.L_x_248:
[----:B------:R-:W-:Y:S11]  /*3e00*/  ISETP.NE.AND P0, PT, R105, RZ, PT ;  /* 0x000000ff6900720c */ /* 0x000ff60003f05270 */
[----:B------:R-:W-:Y:S02]  /*3e10*/  @!UPT UIADD3 URZ, URZ, URZ, URZ ;  /* 0x0000003f3f3ff290 */ /* 0x000fe4000fffe03f */
[----:B------:R-:W-:-:S05]  /*3e20*/  @P0 BRA `(.L_x_247) ;  /* 0x0000036000000947 */ /* 0x000fca0003800000 */
[C---:B---3--:R-:W-:Y:S01]  /*3e30*/  LEA R32, P0, R212.reuse, R52, 0x1 ;  /* 0x00000034d4207211 */ /* 0x048fe200078008ff */
[----:B--2---:R-:W2:Y:S03]  /*3e40*/  LDS.128 R8, [R248+0x2800] ;  /* 0x00280000f8087984 */ /* 0x004ea60000000c00 */
[----:B------:R-:W-:Y:S02]  /*3e50*/  LEA.HI.X R33, R212, R53, R252, 0x1, P0 ;  /* 0x00000035d4217211 */ /* 0x000fe400000f0cfc */
[----:B------:R-:W-:Y:S11]  /*3e60*/  ISETP.GE.AND P0, PT, R91, c[0x0][0x27c], PT ;  /* 0x00009f005b007a0c */ /* 0x000ff60003f06270 */
[----:B------:R-:W-:Y:S02]  /*3e70*/  @!UPT UIADD3 URZ, URZ, URZ, URZ ;  /* 0x0000003f3f3ff290 */ /* 0x000fe4000fffe03f */
[----:B------:R-:W-:Y:S02]  /*3e80*/  @!P0 SHF.R.U64 R6, R36, 0x10, R37 ;  /* 0x0000001024068819 */ /* 0x000fe40000001225 */
[--C-:B------:R-:W-:Y:S02]  /*3e90*/  @!P0 SHF.R.U64 R3, R12, 0x10, R13.reuse ;  /* 0x000000100c038819 */ /* 0x100fe4000000120d */
[----:B------:R-:W-:Y:S02]  /*3ea0*/  @!P0 SHF.R.U32.HI R4, RZ, 0x10, R13 ;  /* 0x00000010ff048819 */ /* 0x000fe4000001160d */
[----:B------:R-:W-:Y:S02]  /*3eb0*/  @!P0 PRMT R6, R35, 0x5410, R6 ;  /* 0x0000541023068816 */ /* 0x000fe40000000006 */
[C---:B------:R-:W-:Y:S02]  /*3ec0*/  @!P0 PRMT R3, R23.reuse, 0x5432, R3 ;  /* 0x0000543217038816 */ /* 0x040fe40000000003 */
[----:B------:R-:W-:Y:S01]  /*3ed0*/  @!P0 SHF.R.U32.HI R5, RZ, 0x10, R37 ;  /* 0x00000010ff058819 */ /* 0x000fe20000011625 */
[C---:B------:R-:W-:Y:S01]  /*3ee0*/  @!P0 IMAD.U32 R13, R6.reuse, 0x10000, RZ ;  /* 0x00010000060d8824 */ /* 0x040fe200078e00ff */
[----:B------:R-:W-:Y:S01]  /*3ef0*/  @!P0 PRMT R7, R23, 0x5410, R4 ;  /* 0x0000541017078816 */ /* 0x000fe20000000004 */
[----:B------:R-:W-:Y:S01]  /*3f00*/  @!P0 IMAD.U32 R12, R3, 0x10000, RZ ;  /* 0x00010000030c8824 */ /* 0x000fe200078e00ff */
[----:B------:R-:W-:Y:S02]  /*3f10*/  @!P0 PRMT R30, R35, 0x5432, R5 ;  /* 0x00005432231e8816 */ /* 0x000fe40000000005 */
[----:B------:R-:W-:Y:S02]  /*3f20*/  @!P0 LOP3.LUT R23, R6, 0xffff0000, RZ, 0xc0, !PT ;  /* 0xffff000006178812 */ /* 0x000fe400078ec0ff */
[----:B------:R-:W-:Y:S01]  /*3f30*/  @!P0 LOP3.LUT R6, R3, 0xffff0000, RZ, 0xc0, !PT ;  /* 0xffff000003068812 */ /* 0x000fe200078ec0ff */
[C---:B--2---:R-:W-:Y:S01]  /*3f40*/  @!P0 IMAD.U32 R22, R8.reuse, 0x10000, RZ ;  /* 0x0001000008168824 */ /* 0x044fe200078e00ff */
        /* <DEDUP_REMOVED lines=36> */
.L_x_247:
[----:B------:R-:W-:Y:S05]  /*4190*/  BSYNC B1 ;  /* 0x0000000000017941 */ /* 0x000fea0003800000 */
.L_x_246:
[----:B--2---:R2:W4:Y:S01]  /*41a0*/  SHFL.IDX PT, R32, R71, 0x1, 0x1c1f ;  /* 0x003c1f0047207f89 */ /* 0x00452200000e0000 */
[----:B------:R-:W-:Y:S03]  /*41b0*/  BSSY B1, `(.L_x_250) ;  /* 0x0000077000017945 */ /* 0x000fe60003800000 */
[----:B------:R2:W1:Y:S01]  /*41c0*/  SHFL.IDX PT, R28, R74, 0x1, 0x1c1f ;  /* 0x003c1f004a1c7f89 */ /* 0x00046200000e0000 */
[----:B------:R-:W-:-:S05]  /*41d0*/  @P4 BRA `(.L_x_251) ;  /* 0x0000074000004947 */ /* 0x000fca0003800000 */
[----:B------:R-:W-:Y:S01]  /*41e0*/  ISETP.NE.AND P0, PT, R81, RZ, PT ;  /* 0x000000ff5100720c */ /* 0x000fe20003f05270 */
[----:B------:R-:W-:Y:S01]  /*41f0*/  @!UPT UIADD3 URZ, URZ, URZ, URZ ;  /* 0x0000003f3f3ff290 */ /* 0x000fe2000fffe03f */
[----:B------:R-:W-:Y:S11]  /*4200*/  BSSY B0, `(.L_x_252) ;  /* 0x0000038000007945 */ /* 0x000ff60003800000 */
[----:B------:R-:W-:-:S05]  /*4210*/  @P0 BRA `(.L_x_253) ;  /* 0x0000036000000947 */ /* 0x000fca0003800000 */
[C---:B-1----:R-:W-:Y:S01]  /*4220*/  LEA R30, P0, R86.reuse, R28, 0x1 ;  /* 0x0000001c561e7211 */ /* 0x042fe200078008ff */
[----:B------:R-:W1:Y:S03]  /*4230*/  LDS.128 R8, [R247+0x3800] ;  /* 0x00380000f7087984 */ /* 0x000e660000000c00 */
[----:B----4-:R-:W-:Y:S02]  /*4240*/  LEA.HI.X R31, R86, R32, R87, 0x1, P0 ;  /* 0x00000020561f7211 */ /* 0x010fe400000f0c57 */
[----:B------:R-:W-:Y:S11]  /*4250*/  ISETP.GE.AND P0, PT, R92, c[0x0][0x27c], PT ;  /* 0x00009f005c007a0c */ /* 0x000ff60003f06270 */
[----:B------:R-:W-:Y:S02]  /*4260*/  @!UPT UIADD3 URZ, URZ, URZ, URZ ;  /* 0x0000003f3f3ff290 */ /* 0x000fe4000fffe03f */
[----:B------:R-:W-:Y:S02]  /*4270*/  @!P0 SHF.R.U64 R6, R38, 0x10, R39 ;  /* 0x0000001026068819 */ /* 0x000fe40000001227 */
[--C-:B------:R-:W-:Y:S02]  /*4280*/  @!P0 SHF.R.U64 R3, R14, 0x10, R15.reuse ;  /* 0x000000100e038819 */ /* 0x100fe4000000120f */
[----:B------:R-:W-:Y:S02]  /*4290*/  @!P0 SHF.R.U32.HI R4, RZ, 0x10, R15 ;  /* 0x00000010ff048819 */ /* 0x000fe4000001160f */
[----:B------:R-:W-:Y:S02]  /*42a0*/  @!P0 PRMT R6, R46, 0x5410, R6 ;  /* 0x000054102e068816 */ /* 0x000fe40000000006 */
[----:B------:R-:W-:Y:S02]  /*42b0*/  @!P0 PRMT R3, R24, 0x5432, R3 ;  /* 0x0000543218038816 */ /* 0x000fe40000000003 */
[----:B------:R-:W-:Y:S01]  /*42c0*/  @!P0 SHF.R.U32.HI R5, RZ, 0x10, R39 ;  /* 0x00000010ff058819 */ /* 0x000fe20000011627 */
[----:B------:R-:W-:Y:S01]  /*42d0*/  @!P0 IMAD.U32 R13, R6, 0x10000, RZ ;  /* 0x00010000060d8824 */ /* 0x000fe200078e00ff */
[----:B------:R-:W-:Y:S01]  /*42e0*/  @!P0 PRMT R7, R24, 0x5410, R4 ;  /* 0x0000541018078816 */ /* 0x000fe20000000004 */
[C---:B------:R-:W-:Y:S01]  /*42f0*/  @!P0 IMAD.U32 R12, R3.reuse, 0x10000, RZ ;  /* 0x00010000030c8824 */ /* 0x040fe200078e00ff */
[----:B------:R-:W-:Y:S02]  /*4300*/  @!P0 PRMT R23, R46, 0x5432, R5 ;  /* 0x000054322e178816 */ /* 0x000fe40000000005 */
[----:B------:R-:W-:Y:S02]  /*4310*/  @!P0 LOP3.LUT R15, R6, 0xffff0000, RZ, 0xc0, !PT ;  /* 0xffff0000060f8812 */ /* 0x000fe400078ec0ff */
[----:B------:R-:W-:Y:S01]  /*4320*/  @!P0 LOP3.LUT R6, R3, 0xffff0000, RZ, 0xc0, !PT ;  /* 0xffff000003068812 */ /* 0x000fe200078ec0ff */
[C---:B-1----:R-:W-:Y:S01]  /*4330*/  @!P0 IMAD.U32 R14, R8.reuse, 0x10000, RZ ;  /* 0x00010000080e8824 */ /* 0x042fe200078e00ff */
        /* <DEDUP_REMOVED lines=21> */
[----:B------:R-:W-:Y:S02]  /*4490*/  @!P0 FMUL.FTZ R6, R6, R7 ;  /* 0x0000000706068220 */ /* 0x000fe40000410000 */
        /* <DEDUP_REMOVED lines=14> */
.L_x_253:
[----:B------:R-:W-:Y:S05]  /*4580*/  BSYNC B0 ;  /* 0x0000000000007941 */ /* 0x000fea0003800000 */
.L_x_252:
[----:B------:R-:W-:Y:S11]  /*4590*/  ISETP.NE.AND P0, PT, R105, RZ, PT ;  /* 0x000000ff6900720c */ /* 0x000ff60003f05270 */
[----:B------:R-:W-:Y:S02]  /*45a0*/  @!UPT UIADD3 URZ, URZ, URZ, URZ ;  /* 0x0000003f3f3ff290 */ /* 0x000fe4000fffe03f */
        /* <DEDUP_REMOVED lines=55> */
.L_x_251:
[----:B------:R-:W-:Y:S05]  /*4920*/  BSYNC B1 ;  /* 0x0000000000017941 */ /* 0x000fea0003800000 */
.L_x_250:
[----:B-1----:R1:W2:Y:S04]  /*4930*/  SHFL.IDX PT, R28, R71, 0x2, 0x1c1f ;  /* 0x005c1f00471c7f89 */ /* 0x0022a800000e0000 */
[----:B------:R1:W4:Y:S01]  /*4940*/  SHFL.IDX PT, R25, R74, 0x2, 0x1c1f ;  /* 0x005c1f004a197f89 */ /* 0x00032200000e0000 */
[----:B------:R-:W-:-:S05]  /*4950*/  @P2 BRA `(.L_x_254) ;  /* 0x0000282000002947 */ /* 0x000fca0003800000 */
[----:B------:R-:W-:Y:S01]  /*4960*/  ISETP.NE.AND P0, PT, R81, RZ, PT ;  /* 0x000000ff5100720c */ /* 0x000fe20003f05270 */
[----:B------:R-:W-:Y:S01]  /*4970*/  @!UPT UIADD3 URZ, URZ, URZ, URZ ;  /* 0x0000003f3f3ff290 */ /* 0x000fe2000fffe03f */
[----:B------:R-:W-:Y:S11]  /*4980*/  BSSY B0, `(.L_x_255) ;  /* 0x0000038000007945 */ /* 0x000ff60003800000 */
[----:B------:R-:W-:-:S05]  /*4990*/  @P0 BRA `(.L_x_256) ;  /* 0x0000036000000947 */ /* 0x000fca0003800000 */
[C---:B----4-:R-:W-:Y:S01]  /*49a0*/  LEA R22, P0, R86.reuse, R25, 0x1 ;  /* 0x0000001956167211 */ /* 0x050fe200078008ff */
[----:B------:R-:W4:Y:S03]  /*49b0*/  LDS.128 R8, [R247+0x4800] ;  /* 0x00480000f7087984 */ /* 0x000f260000000c00 */
[----:B--2---:R-:W-:Y:S02]  /*49c0*/  LEA.HI.X R23, R86, R28, R87, 0x1, P0 ;  /* 0x0000001c56177211 */ /* 0x004fe400000f0c57 */
        /* <DEDUP_REMOVED lines=14> */
[C---:B----4-:R-:W-:Y:S01]  /*4ab0*/  @!P0 IMAD.U32 R14, R8.reuse, 0x10000, RZ ;  /* 0x00010000080e8824 */ /* 0x050fe200078e00ff */
        /* <DEDUP_REMOVED lines=36> */
.L_x_256:
[----:B------:R-:W-:Y:S05]  /*4d00*/  BSYNC B0 ;  /* 0x0000000000007941 */ /* 0x000fea0003800000 */
.L_x_255:
[----:B------:R-:W-:Y:S11]  /*4d10*/  ISETP.NE.AND P0, PT, R105, RZ, PT ;  /* 0x000000ff6900720c */ /* 0x000ff60003f05270 */
[----:B------:R-:W-:Y:S02]  /*4d20*/  @!UPT UIADD3 URZ, URZ, URZ, URZ ;  /* 0x0000003f3f3ff290 */ /* 0x000fe4000fffe03f */
[----:B------:R-:W-:-:S05]  /*4d30*/  @P0 BRA `(.L_x_254) ;  /* 0x0000244000000947 */ /* 0x000fca0003800000 */
[C---:B--2-4-:R-:W-:Y:S01]  /*4d40*/  LEA R22, P0, R212.reuse, R25, 0x1 ;  /* 0x00000019d4167211 */ /* 0x054fe200078008ff */
[----:B------:R-:W2:Y:S03]  /*4d50*/  LDS.128 R8, [R248+0x4800] ;  /* 0x00480000f8087984 */ /* 0x000ea60000000c00 */
        /* <DEDUP_REMOVED lines=51> */
[----:B------:R2:W-:Y:S01]  /*5090*/  ST.E.128 [R22.64], R8 ;  /* 0x0000000816007985 */ /* 0x0005e2000c101d08 */
[----:B------:R-:W-:-:S05]  /*50a0*/  BRA `(.L_x_254) ;  /* 0x000020d000007947 */ /* 0x000fca0003800000 */
.L_x_239:
[C---:B------:R-:W-:Y:S01]  /*50b0*/  IADD3 R158, R98.reuse, 0x20, RZ ;  /* 0x00000020629e7810 */ /* 0x040fe20007ffe0ff */
[----:B------:R-:W-:Y:S01]  /*50c0*/  CS2R R50, SRZ ;  /* 0x0000000000327805 */ /* 0x000fe2000001ff00 */
[----:B------:R-:W-:Y:S01]  /*50d0*/  IADD3 R157, R98, 0x40, RZ ;  /* 0x00000040629d7810 */ /* 0x000fe20007ffe0ff */
[----:B------:R-:W-:Y:S01]  /*50e0*/  CS2R R48, SRZ ;  /* 0x0000000000307805 */ /* 0x000fe2000001ff00 */
[----:B------:R-:W-:Y:S01]  /*50f0*/  ISETP.GE.AND P0, PT, R158, R60, PT ;  /* 0x0000003c9e00720c */ /* 0x000fe20003f06270 */
[----:B------:R-:W-:Y:S01]  /*5100*/  CS2R R26, SRZ ;  /* 0x00000000001a7805 */ /* 0x000fe2000001ff00 */
[----:B------:R-:W-:Y:S01]  /*5110*/  ISETP.NE.AND P5, PT, R81, RZ, PT ;  /* 0x000000ff5100720c */ /* 0x000fe20003fa5270 */
[----:B------:R-:W-:Y:S01]  /*5120*/  CS2R R24, SRZ ;  /* 0x0000000000187805 */ /* 0x000fe2000001ff00 */
[----:B------:R-:W-:Y:S01]  /*5130*/  ISETP.GE.OR P2, PT, R86, c[0x0][0x27c], P0 ;  /* 0x00009f0056007a0c */ /* 0x000fe20000746670 */
[----:B------:R-:W-:Y:S01]  /*5140*/  CS2R R54, SRZ ;  /* 0x0000000000367805 */ /* 0x000fe2000001ff00 */
[----:B------:R-:W-:Y:S01]  /*5150*/  ISETP.NE.AND P4, PT, R124, RZ, PT ;  /* 0x000000ff7c00720c */ /* 0x000fe20003f85270 */
[----:B------:R-:W-:Y:S01]  /*5160*/  CS2R R52, SRZ ;  /* 0x0000000000347805 */ /* 0x000fe2000001ff00 */
[----:B------:R-:W-:Y:S01]  /*5170*/  IADD3 R128, -R144, c[0x0][0x1d4], RZ ;  /* 0x0000750090807a10 */ /* 0x000fe20007ffe1ff */
[----:B------:R-:W-:Y:S01]  /*5180*/  CS2R R22, SRZ ;  /* 0x0000000000167805 */ /* 0x000fe2000001ff00 */
[----:B------:R-:W-:Y:S01]  /*5190*/  CS2R R20, SRZ ;  /* 0x0000000000147805 */ /* 0x000fe2000001ff00 */
[----:B------:R1:W2:Y:S01]  /*51a0*/  SHFL.IDX PT, R41, R71, RZ, 0x1c1f ;  /* 0x001c1fff47297589 */ /* 0x0002a200000e0000 */
[----:B------:R-:W-:Y:S05]  /*51b0*/  BSSY B0, `(.L_x_257) ;  /* 0x00000c5000007945 */ /* 0x000fea0003800000 */
[----:B------:R-:W-:Y:S02]  /*51c0*/  @!P2 IADD3 R3, P1, P0, R84, R32, R153 ;  /* 0x000000205403a210 */ /* 0x000fe4000783e099 */
[----:B------:R1:W3:Y:S02]  /*51d0*/  SHFL.IDX PT, R40, R74, RZ, 0x1c1f ;  /* 0x001c1fff4a287589 */ /* 0x0002e400000e0000 */
[----:B------:R-:W-:Y:S02]  /*51e0*/  @!P2 IADD3.X R4, R102, R34, R145, P1, P0 ;  /* 0x000000226604a210 */ /* 0x000fe40000fe0491 */
[----:B------:R-:W-:Y:S04]  /*51f0*/  @!P2 IADD3 R5, P1, P0, R82, R10, R154 ;  /* 0x0000000a5205a210 */ /* 0x000fe8000783e09a */
[----:B------:R-:W-:Y:S02]  /*5200*/  @!P2 IADD3.X R11, R101, R56, R146, P1, P0 ;  /* 0x00000038650ba210 */ /* 0x000fe40000fe0492 */
[----:B------:R-:W-:Y:S04]  /*5210*/  ISETP.GE.AND P0, PT, R157, R60, PT ;  /* 0x0000003c9d00720c */ /* 0x000fe80003f06270 */
[----:B------:R-:W-:Y:S11]  /*5220*/  ISETP.GE.OR P1, PT, R86, c[0x0][0x27c], P0 ;  /* 0x00009f0056007a0c */ /* 0x000ff60000726670 */
[----:B------:R-:W-:Y:S02]  /*5230*/  @!UPT UIADD3 URZ, URZ, URZ, URZ ;  /* 0x0000003f3f3ff290 */ /* 0x000fe4000fffe03f */
[----:B------:R-:W-:Y:S04]  /*5240*/  @!P1 IADD3 R8, P3, P0, R84, R151, R32 ;  /* 0x0000009754089210 */ /* 0x000fe8000787e020 */
[----:B------:R-:W-:Y:S02]  /*5250*/  @!P1 IADD3.X R13, R102, R141, R34, P3, P0 ;  /* 0x0000008d660d9210 */ /* 0x000fe40001fe0422 */
[----:B------:R-:W-:Y:S04]  /*5260*/  @!P1 IADD3 R9, P3, P0, R82, R152, R10 ;  /* 0x0000009852099210 */ /* 0x000fe8000787e00a */
[----:B------:R-:W-:Y:S02]  /*5270*/  @!P1 IADD3.X R14, R101, R142, R56, P3, P0 ;  /* 0x0000008e650e9210 */ /* 0x000fe40001fe0438 */
[C---:B------:R-:W-:Y:S04]  /*5280*/  @!P2 LEA R6, P0, R3.reuse, c[0x0][0x270], 0x1 ;  /* 0x00009c000306aa11 */ /* 0x040fe800078008ff */
[----:B------:R-:W-:Y:S02]  /*5290*/  @!P2 LEA.HI.X R7, R3, c[0x0][0x274], R4, 0x1, P0 ;  /* 0x00009d000307aa11 */ /* 0x000fe400000f0c04 */
[C---:B------:R-:W-:Y:S03]  /*52a0*/  @!P2 LEA R4, P0, R5.reuse, c[0x0][0x288], 0x1 ;  /* 0x0000a2000504aa11 */ /* 0x040fe600078008ff */
[----:B------:R4:W2:Y:S01]  /*52b0*/  @!P2 LDG.E.128 R20, [R6.64] ;  /* 0x000000080614a981 */ /* 0x0008a2000c1e1d00 */
[----:B------:R-:W-:Y:S02]  /*52c0*/  @!P2 LEA.HI.X R5, R5, c[0x0][0x28c], R11, 0x1, P0 ;  /* 0x0000a3000505aa11 */ /* 0x000fe400000f0c0b */
[C---:B------:R-:W-:Y:S04]  /*52d0*/  @!P1 LEA R12, P0, R8.reuse, c[0x0][0x270], 0x1 ;  /* 0x00009c00080c9a11 */ /* 0x040fe800078008ff */
[----:B------:R-:W-:Y:S01]  /*52e0*/  @!P1 LEA.HI.X R13, R8, c[0x0][0x274], R13, 0x1, P0 ;  /* 0x00009d00080d9a11 */ /* 0x000fe200000f0c0d */
[----:B------:R1:W3:Y:S01]  /*52f0*/  @!P2 LDG.E.128 R48, [R4.64] ;  /* 0x000000080430a981 */ /* 0x0002e2000c1e1d00 */
[C---:B------:R-:W-:Y:S04]  /*5300*/  @!P1 LEA R8, P0, R9.reuse, c[0x0][0x288], 0x1 ;  /* 0x0000a20009089a11 */ /* 0x040fe800078008ff */
[----:B------:R-:W-:Y:S02]  /*5310*/  @!P1 LEA.HI.X R9, R9, c[0x0][0x28c], R14, 0x1, P0 ;  /* 0x0000a30009099a11 */ /* 0x000fe400000f0c0e */
[----:B------:R-:W-:Y:S01]  /*5320*/  ISETP.GE.AND P0, PT, R98, R60, PT ;  /* 0x0000003c6200720c */ /* 0x000fe20003f06270 */
[----:B------:R1:W3:Y:S03]  /*5330*/  @!P1 LDG.E.128 R24, [R12.64] ;  /* 0x000000080c189981 */ /* 0x0002e6000c1e1d00 */
[----:B------:R-:W-:Y:S05]  /*5340*/  ISETP.GE.OR P0, PT, R86, c[0x0][0x27c], P0 ;  /* 0x00009f0056007a0c */ /* 0x000fea0000706670 */
[----:B------:R1:W3:Y:S01]  /*5350*/  @!P1 LDG.E.128 R52, [R8.64] ;  /* 0x0000000808349981 */ /* 0x0002e2000c1e1d00 */
[----:B----4-:R-:W-:Y:S07]  /*5360*/  CS2R R6, SRZ ;  /* 0x0000000000067805 */ /* 0x010fee000001ff00 */
[----:B------:R-:W-:Y:S02]  /*5370*/  @!P0 IADD3 R3, P1, R84, R32, RZ ;  /* 0x0000002054038210 */ /* 0x000fe40007f3e0ff */
[----:B------:R-:W-:Y:S03]  /*5380*/  CS2R R32, SRZ ;  /* 0x0000000000207805 */ /* 0x000fe6000001ff00 */
[----:B-1----:R-:W-:Y:S02]  /*5390*/  @!P0 IMAD.X R4, R34, 0x1, R102, P1 ;  /* 0x0000000122048824 */ /* 0x002fe400008e0666 */
[----:B------:R-:W-:Y:S01]  /*53a0*/  CS2R R34, SRZ ;  /* 0x0000000000227805 */ /* 0x000fe2000001ff00 */
[C---:B------:R-:W-:Y:S04]  /*53b0*/  @!P0 LEA R12, P1, R3.reuse, c[0x0][0x270], 0x1 ;  /* 0x00009c00030c8a11 */ /* 0x040fe800078208ff */
[----:B------:R-:W-:Y:S02]  /*53c0*/  @!P0 LEA.HI.X R13, R3, c[0x0][0x274], R4, 0x1, P1 ;  /* 0x00009d00030d8a11 */ /* 0x000fe400008f0c04 */
[----:B------:R-:W-:Y:S05]  /*53d0*/  @!P0 IADD3 R3, P1, R82, R10, RZ ;  /* 0x0000000a52038210 */ /* 0x000fea0007f3e0ff */
[----:B------:R-:W-:Y:S01]  /*53e0*/  @!P0 IMAD.X R4, R56, 0x1, R101, P1 ;  /* 0x0000000138048824 */ /* 0x000fe200008e0665 */
[C---:B------:R-:W-:Y:S04]  /*53f0*/  @!P0 LEA R8, P1, R3.reuse, c[0x0][0x288], 0x1 ;  /* 0x0000a20003088a11 */ /* 0x040fe800078208ff */
[----:B------:R-:W-:Y:S02]  /*5400*/  @!P0 LEA.HI.X R9, R3, c[0x0][0x28c], R4, 0x1, P1 ;  /* 0x0000a30003098a11 */ /* 0x000fe400008f0c04 */
[----:B------:R-:W-:Y:S01]  /*5410*/  CS2R R4, SRZ ;  /* 0x0000000000047805 */ /* 0x000fe2000001ff00 */
[----:B------:R-:W-:Y:S02]  /*5420*/  ISETP.GE.AND P1, PT, R86, c[0x0][0x27c], PT ;  /* 0x00009f0056007a0c */ /* 0x000fe40003f26270 */
[----:B------:R1:W5:Y:S08]  /*5430*/  @!P0 LDG.E.128 R32, [R8.64] ;  /* 0x0000000808208981 */ /* 0x000370000c1e1d00 */
[----:B------:R4:W5:Y:S01]  /*5440*/  @!P0 LDG.E.128 R4, [R12.64] ;  /* 0x000000080c048981 */ /* 0x000962000c1e1d00 */
[----:B------:R-:W-:Y:S01]  /*5450*/  ISETP.GE.OR P0, PT, R98, R60, P5 ;  /* 0x0000003c6200720c */ /* 0x000fe20002f06670 */
[----:B--2---:R-:W-:Y:S02]  /*5460*/  IMAD.MOV.U32 R10, RZ, RZ, R22 ;  /* 0x000000ffff0a7224 */ /* 0x004fe400078e0016 */
[----:B-1----:R-:W-:Y:S02]  /*5470*/  IMAD.MOV.U32 R9, RZ, RZ, R23 ;  /* 0x000000ffff097224 */ /* 0x002fe400078e0017 */
[----:B------:R-:W-:Y:S02]  /*5480*/  IMAD.MOV.U32 R8, RZ, RZ, R20 ;  /* 0x000000ffff087224 */ /* 0x000fe400078e0014 */
[----:B------:R-:W-:Y:S01]  /*5490*/  IMAD.MOV.U32 R3, RZ, RZ, R21 ;  /* 0x000000ffff037224 */ /* 0x000fe200078e0015 */
[----:B------:R-:W-:Y:S01]  /*54a0*/  PRMT R18, R9, 0x5410, R10 ;  /* 0x0000541009127816 */ /* 0x000fe2000000000a */
[----:B---3--:R-:W-:Y:S02]  /*54b0*/  IMAD.MOV.U32 R10, RZ, RZ, R50 ;  /* 0x000000ffff0a7224 */ /* 0x008fe400078e0032 */
[----:B------:R-:W-:Y:S01]  /*54c0*/  IMAD.MOV.U32 R9, RZ, RZ, R51 ;  /* 0x000000ffff097224 */ /* 0x000fe200078e0033 */
[----:B------:R-:W-:Y:S01]  /*54d0*/  PRMT R17, R3, 0x5410, R8 ;  /* 0x0000541003117816 */ /* 0x000fe20000000008 */
[----:B------:R-:W-:Y:S02]  /*54e0*/  IMAD.MOV.U32 R8, RZ, RZ, R48 ;  /* 0x000000ffff087224 */ /* 0x000fe400078e0030 */
        /* <DEDUP_REMOVED lines=13> */
[----:B------:R-:W-:Y:S04]  /*55c0*/  PRMT R59, R10, 0x5410, R9 ;  /* 0x000054100a3b7816 */ /* 0x000fe80000000009 */
[----:B------:R-:W-:Y:S01]  /*55d0*/  PRMT R58, R3, 0x5410, R8 ;  /* 0x00005410033a7816 */ /* 0x000fe20000000008 */
[----:B------:R-:W-:-:S05]  /*55e0*/  @P0 BRA `(.L_x_258) ;  /* 0x0000081000000947 */ /* 0x000fca0003800000 */
[----:B----4-:R-:W-:Y:S01]  /*55f0*/  SEL R3, R144, R128, !P4 ;  /* 0x0000008090037207 */ /* 0x010fe20006000000 */
[----:B------:R-:W2:Y:S01]  /*5600*/  LDL R30, [R1+0x40] ;  /* 0x00004000011e7983 */ /* 0x000ea20000100800 */
[----:B-----5:R-:W-:Y:S01]  /*5610*/  MOV R11, R7 ;  /* 0x00000007000b7202 */ /* 0x020fe20000000f00 */
[----:B------:R-:W-:Y:S01]  /*5620*/  IMAD.MOV.U32 R37, RZ, RZ, R35 ;  /* 0x000000ffff257224 */ /* 0x000fe200078e0023 */
[----:B------:R-:W-:Y:S01]  /*5630*/  SHF.R.S32.HI R8, RZ, 0x1f, R3 ;  /* 0x0000001fff087819 */ /* 0x000fe20000011403 */
[----:B------:R-:W3:Y:S01]  /*5640*/  LDL R16, [R1+0x44] ;  /* 0x0000440001107983 */ /* 0x000ee20000100800 */
[----:B------:R-:W-:Y:S01]  /*5650*/  MOV R10, R5 ;  /* 0x00000005000a7202 */ /* 0x000fe20000000f00 */
[----:B------:R-:W-:Y:S01]  /*5660*/  IMAD.MOV.U32 R9, RZ, RZ, R6 ;  /* 0x000000ffff097224 */ /* 0x000fe200078e0006 */
[----:B------:R-:W-:Y:S01]  /*5670*/  LEA.HI R3, R8, R3, RZ, 0x4 ;  /* 0x0000000308037211 */ /* 0x000fe200078f20ff */
[----:B------:R-:W-:Y:S01]  /*5680*/  IMAD.MOV.U32 R36, RZ, RZ, R33 ;  /* 0x000000ffff247224 */ /* 0x000fe200078e0021 */
[----:B------:R-:W-:Y:S01]  /*5690*/  @!P1 SHF.R.U64 R8, R4, 0x10, R5 ;  /* 0x0000001004089819 */ /* 0x000fe20000001205 */
[----:B------:R-:W1:Y:S01]  /*56a0*/  S2R R31, SR_TID.X ;  /* 0x00000000001f7919 */ /* 0x000e620000002100 */
[----:B------:R-:W-:Y:S02]  /*56b0*/  LEA.HI.SX32 R3, R3, R100, 0x1c ;  /* 0x0000006403037211 */ /* 0x000fe400078fe2ff */
[----:B------:R-:W-:Y:S02]  /*56c0*/  LEA R64, P0, R77, R40, 0x1 ;  /* 0x000000284d407211 */ /* 0x000fe400078008ff */
[----:B------:R-:W-:Y:S01]  /*56d0*/  @!P1 SHF.R.U64 R6, R6, 0x10, R7 ;  /* 0x0000001006069819 */ /* 0x000fe20000001207 */
[----:B------:R-:W-:Y:S01]  /*56e0*/  IMAD.SHL.U32 R39, R3, 0x8, RZ ;  /* 0x0000000803277824 */ /* 0x000fe200078e00ff */
[----:B------:R-:W-:Y:S01]  /*56f0*/  LEA.HI.X R65, R77, R41, R97, 0x1, P0 ;  /* 0x000000294d417211 */ /* 0x000fe200000f0c61 */
[----:B------:R-:W4:Y:S01]  /*5700*/  LDS.128 R44, [R122+0x2900] ;  /* 0x002900007a2c7984 */ /* 0x000f220000000c00 */
[----:B------:R-:W-:Y:S02]  /*5710*/  @!P1 SHF.R.U32.HI R5, RZ, 0x10, R5 ;  /* 0x00000010ff059819 */ /* 0x000fe40000011605 */
[C---:B------:R-:W-:Y:S11]  /*5720*/  ISETP.GE.AND P0, PT, R39.reuse, c[0x0][0x1d4], PT ;  /* 0x0000750027007a0c */ /* 0x040ff60003f06270 */
[----:B------:R-:W-:Y:S02]  /*5730*/  @!UPT UIADD3 URZ, URZ, URZ, URZ ;  /* 0x0000003f3f3ff290 */ /* 0x000fe4000fffe03f */
[----:B------:R-:W-:Y:S04]  /*5740*/  @!P0 IMAD.WIDE R72, R39, 0x2, R40 ;  /* 0x0000000227488825 */ /* 0x000fe800078e0228 */
[C---:B----4-:R-:W-:Y:S01]  /*5750*/  @!P1 IMAD.U32 R41, R47.reuse, 0x10000, RZ ;  /* 0x000100002f299824 */ /* 0x050fe200078e00ff */
[----:B-1----:R-:W-:Y:S02]  /*5760*/  SHF.R.S32.HI R15, RZ, 0x1f, R31 ;  /* 0x0000001fff0f7819 */ /* 0x002fe4000001141f */
[----:B------:R-:W-:Y:S02]  /*5770*/  @!P1 LOP3.LUT R43, R47, 0xffff0000, RZ, 0xc0, !PT ;  /* 0xffff00002f2b9812 */ /* 0x000fe400078ec0ff */
[----:B------:R-:W-:Y:S02]  /*5780*/  LEA.HI R15, R15, R31, RZ, 0x5 ;  /* 0x0000001f0f0f7211 */ /* 0x000fe400078f28ff */
[----:B------:R-:W-:Y:S02]  /*5790*/  @!P1 SHF.R.U64 R31, R32, 0x10, R33 ;  /* 0x00000010201f9819 */ /* 0x000fe40000001221 */
[----:B------:R-:W-:Y:S05]  /*57a0*/  SHF.R.S32.HI R15, RZ, 0x5, R15 ;  /* 0x00000005ff0f7819 */ /* 0x000fea000001140f */
[----:B------:R-:W-:Y:S01]  /*57b0*/  IMAD.SHL.U32 R15, R15, 0x200, RZ ;  /* 0x000002000f0f7824 */ /* 0x000fe200078e00ff */
[----:B--2---:R-:W-:Y:S01]  /*57c0*/  LOP3.LUT R3, R30, 0x38, R39, 0xf8, !PT ;  /* 0x000000381e037812 */ /* 0x004fe200078ef827 */
[----:B------:R-:W-:Y:S01]  /*57d0*/  IMAD.MOV.U32 R30, RZ, RZ, R34 ;  /* 0x000000ffff1e7224 */ /* 0x000fe200078e0022 */
[----:B------:R-:W-:Y:S02]  /*57e0*/  @!P1 LOP3.LUT R39, R46, 0xffff0000, RZ, 0xc0, !PT ;  /* 0xffff00002e279812 */ /* 0x000fe400078ec0ff */
[----:B---3--:R-:W-:Y:S01]  /*57f0*/  LOP3.LUT R3, R3, R16, RZ, 0x3c, !PT ;  /* 0x0000001003037212 */ /* 0x008fe200078e3cff */
[----:B------:R-:W-:Y:S01]  /*5800*/  IMAD.MOV.U32 R16, RZ, RZ, R32 ;  /* 0x000000ffff107224 */ /* 0x000fe200078e0020 */
[----:B------:R-:W-:Y:S02]  /*5810*/  @!P1 SHF.R.U32.HI R32, RZ, 0x10, R33 ;  /* 0x00000010ff209819 */ /* 0x000fe40000011621 */
[----:B------:R-:W-:Y:S01]  /*5820*/  @!P1 SHF.R.U64 R33, R34, 0x10, R35 ;  /* 0x0000001022219819 */ /* 0x000fe20000001223 */
[----:B------:R-:W-:Y:S01]  /*5830*/  IMAD.IADD R3, R15, 0x1, R3 ;  /* 0x000000010f037824 */ /* 0x000fe200078e0203 */
[----:B------:R-:W-:Y:S02]  /*5840*/  @!P1 SHF.R.U32.HI R35, RZ, 0x10, R35 ;  /* 0x00000010ff239819 */ /* 0x000fe40000011623 */
[----:B------:R-:W-:Y:S02]  /*5850*/  @!P1 PRMT R38, R30, 0x5410, R33 ;  /* 0x000054101e269816 */ /* 0x000fe40000000021 */
[----:B------:R-:W-:Y:S02]  /*5860*/  SHF.L.U32 R3, R3, 0x1, RZ ;  /* 0x0000000103037819 */ /* 0x000fe400000006ff */
[----:B------:R-:W-:Y:S01]  /*5870*/  @!P1 PRMT R42, R37, 0x5410, R35 ;  /* 0x00005410252a9816 */ /* 0x000fe20000000023 */
[----:B------:R-:W-:Y:S01]  /*5880*/  @!P1 IMAD.U32 R37, R46, 0x10000, RZ ;  /* 0x000100002e259824 */ /* 0x000fe200078e00ff */
[----:B------:R-:W-:Y:S01]  /*5890*/  @!P1 LOP3.LUT R35, R45, 0xffff0000, RZ, 0xc0, !PT ;  /* 0xffff00002d239812 */ /* 0x000fe200078ec0ff */
[----:B------:R1:W2:Y:S01]  /*58a0*/  LDS.128 R12, [R3+0x2900] ;  /* 0x00290000030c7984 */ /* 0x0002a20000000c00 */
[----:B------:R-:W-:Y:S01]  /*58b0*/  @!P1 PRMT R34, R36, 0x5410, R32 ;  /* 0x0000541024229816 */ /* 0x000fe20000000020 */
[C---:B------:R-:W-:Y:S01]  /*58c0*/  @!P1 IMAD.U32 R36, R38.reuse, 0x10000, RZ ;  /* 0x0001000026249824 */ /* 0x040fe200078e00ff */
[----:B------:R-:W-:Y:S01]  /*58d0*/  @!P1 LOP3.LUT R38, R38, 0xffff0000, RZ, 0xc0, !PT ;  /* 0xffff000026269812 */ /* 0x000fe200078ec0ff */
[----:B-1----:R-:W-:Y:S01]  /*58e0*/  IMAD.MOV.U32 R3, RZ, RZ, R4 ;  /* 0x000000ffff037224 */ /* 0x002fe200078e0004 */
[----:B------:R-:W-:Y:S02]  /*58f0*/  @!P1 SHF.R.U32.HI R4, RZ, 0x10, R7 ;  /* 0x00000010ff049819 */ /* 0x000fe40000011607 */
[----:B------:R-:W-:Y:S02]  /*5900*/  @!P1 PRMT R7, R16, 0x5410, R31 ;  /* 0x0000541010079816 */ /* 0x000fe4000000001f */
[C---:B------:R-:W-:Y:S02]  /*5910*/  @!P1 LOP3.LUT R31, R44.reuse, 0xffff0000, RZ, 0xc0, !PT ;  /* 0xffff00002c1f9812 */ /* 0x040fe400078ec0ff */
[----:B------:R-:W-:Y:S02]  /*5920*/  @!P1 LOP3.LUT R30, R7, 0xffff0000, RZ, 0xc0, !PT ;  /* 0xffff0000071e9812 */ /* 0x000fe400078ec0ff */
[----:B------:R-:W-:Y:S01]  /*5930*/  @!P1 PRMT R16, R11, 0x5410, R4 ;  /* 0x000054100b109816 */ /* 0x000fe20000000004 */
[----:B------:R-:W-:Y:S01]  /*5940*/  @!P1 IMAD.U32 R11, R44, 0x10000, RZ ;  /* 0x000100002c0b9824 */ /* 0x000fe200078e00ff */
[----:B------:R-:W-:Y:S02]  /*5950*/  @!P1 PRMT R3, R3, 0x5410, R8 ;  /* 0x0000541003039816 */ /* 0x000fe40000000008 */
[----:B------:R-:W-:Y:S02]  /*5960*/  @!P1 PRMT R8, R10, 0x5410, R5 ;  /* 0x000054100a089816 */ /* 0x000fe40000000005 */
[----:B------:R-:W-:Y:S01]  /*5970*/  @!P1 LOP3.LUT R5, R3, 0xffff0000, RZ, 0xc0, !PT ;  /* 0xffff000003059812 */ /* 0x000fe200078ec0ff */
[C---:B--2---:R-:W-:Y:S01]  /*5980*/  @!P1 IMAD.U32 R4, R12.reuse, 0x10000, RZ ;  /* 0x000100000c049824 */ /* 0x044fe200078e00ff */
[----:B------:R-:W-:Y:S01]  /*5990*/  @!P1 PRMT R10, R9, 0x5410, R6 ;  /* 0x00005410090a9816 */ /* 0x000fe20000000006 */
[----:B------:R-:W-:Y:S01]  /*59a0*/  @!P1 IMAD.U32 R9, R7, 0x10000, RZ ;  /* 0x0001000007099824 */ /* 0x000fe200078e00ff */
[----:B------:R-:W-:Y:S02]  /*59b0*/  @!P1 LOP3.LUT R7, R12, 0xffff0000, RZ, 0xc0, !PT ;  /* 0xffff00000c079812 */ /* 0x000fe400078ec0ff */
[----:B------:R-:W-:Y:S01]  /*59c0*/  @!P1 SHF.L.U32 R6, R3, 0x10, RZ ;  /* 0x0000001003069819 */ /* 0x000fe200000006ff */
[C---:B------:R-:W-:Y:S02]  /*59d0*/  @!P1 FMUL.FTZ R32, R4.reuse, R9 ;  /* 0x0000000904209220 */ /* 0x040fe40000410000 */
[----:B------:R-:W-:Y:S02]  /*59e0*/  @!P1 FMUL.FTZ R33, R7, R30 ;  /* 0x0000001e07219220 */ /* 0x000fe40000410000 */
[-C--:B------:R-:W-:Y:S02]  /*59f0*/  @!P1 FMUL.FTZ R3, R4, R6.reuse ;  /* 0x0000000604039220 */ /* 0x080fe40000410000 */
[----:B------:R-:W-:Y:S01]  /*5a00*/  @!P1 FFMA.FTZ R70, R11, R6, -R32 ;  /* 0x000000060b469223 */ /* 0x000fe20000010820 */
[C---:B------:R-:W-:Y:S01]  /*5a10*/  @!P1 SHF.L.U32 R6, R8.reuse, 0x10, RZ ;  /* 0x0000001008069819 */ /* 0x040fe200000006ff */
[-C--:B------:R-:W-:Y:S01]  /*5a20*/  @!P1 FMUL.FTZ R4, R7, R5.reuse ;  /* 0x0000000507049220 */ /* 0x080fe20000410000 */
[----:B------:R-:W-:Y:S01]  /*5a30*/  @!P1 LOP3.LUT R7, R13, 0xffff0000, RZ, 0xc0, !PT ;  /* 0xffff00000d079812 */ /* 0x000fe200078ec0ff */
[----:B------:R-:W-:Y:S01]  /*5a40*/  @!P1 FFMA.FTZ R69, R31, R5, -R33 ;  /* 0x000000051f459223 */ /* 0x000fe20000010821 */
[----:B------:R-:W-:Y:S01]  /*5a50*/  @!P1 LOP3.LUT R8, R8, 0xffff0000, RZ, 0xc0, !PT ;  /* 0xffff000008089812 */ /* 0x000fe200078ec0ff */
[C---:B------:R-:W-:Y:S01]  /*5a60*/  @!P1 IMAD.U32 R32, R34.reuse, 0x10000, RZ ;  /* 0x0001000022209824 */ /* 0x040fe200078e00ff */
[----:B------:R-:W-:Y:S01]  /*5a70*/  @!P1 LOP3.LUT R34, R34, 0xffff0000, RZ, 0xc0, !PT ;  /* 0xffff000022229812 */ /* 0x000fe200078ec0ff */
[----:B------:R-:W-:Y:S02]  /*5a80*/  @!P1 IMAD.U32 R5, R13, 0x10000, RZ ;  /* 0x000100000d059824 */ /* 0x000fe400078e00ff */
[----:B------:R-:W-:Y:S02]  /*5a90*/  @!P1 FFMA.FTZ R3, R9, R11, R3 ;  /* 0x0000000b09039223 */ /* 0x000fe40000010003 */
[----:B------:R-:W-:Y:S02]  /*5aa0*/  @!P1 IMAD.U32 R33, R45, 0x10000, RZ ;  /* 0x000100002d219824 */ /* 0x000fe400078e00ff */
[----:B------:R-:W-:Y:S02]  /*5ab0*/  @!P1 FMUL.FTZ R9, R5, R32 ;  /* 0x0000002005099220 */ /* 0x000fe40000410000 */
[----:B------:R-:W-:Y:S02]  /*5ac0*/  @!P1 FMUL.FTZ R11, R7, R34 ;  /* 0x00000022070b9220 */ /* 0x000fe40000410000 */
[-C--:B------:R-:W-:Y:S02]  /*5ad0*/  @!P1 FMUL.FTZ R5, R5, R6.reuse ;  /* 0x0000000605059220 */ /* 0x080fe40000410000 */
[----:B------:R-:W-:Y:S01]  /*5ae0*/  @!P1 FFMA.FTZ R68, R33, R6, -R9 ;  /* 0x0000000621449223 */ /* 0x000fe20000010809 */
[C---:B------:R-:W-:Y:S01]  /*5af0*/  @!P1 LOP3.LUT R9, R14.reuse, 0xffff0000, RZ, 0xc0, !PT ;  /* 0xffff00000e099812 */ /* 0x040fe200078ec0ff */
[-C--:B------:R-:W-:Y:S01]  /*5b00*/  @!P1 FMUL.FTZ R6, R7, R8.reuse ;  /* 0x0000000807069220 */ /* 0x080fe20000410000 */
[----:B------:R-:W-:Y:S01]  /*5b10*/  @!P1 SHF.L.U32 R7, R14, 0x10, RZ ;  /* 0x000000100e079819 */ /* 0x000fe200000006ff */
[----:B------:R-:W-:Y:S02]  /*5b20*/  @!P1 FFMA.FTZ R67, R35, R8, -R11 ;  /* 0x0000000823439223 */ /* 0x000fe4000001080b */
[C---:B------:R-:W-:Y:S01]  /*5b30*/  @!P1 IMAD.U32 R8, R10.reuse, 0x10000, RZ ;  /* 0x000100000a089824 */ /* 0x040fe200078e00ff */
[----:B------:R-:W-:Y:S01]  /*5b40*/  @!P1 LOP3.LUT R10, R10, 0xffff0000, RZ, 0xc0, !PT ;  /* 0xffff00000a0a9812 */ /* 0x000fe200078ec0ff */
[----:B------:R-:W-:Y:S02]  /*5b50*/  @!P1 FMUL.FTZ R11, R7, R36 ;  /* 0x00000024070b9220 */ /* 0x000fe40000410000 */
[----:B------:R-:W-:Y:S02]  /*5b60*/  @!P1 FMUL.FTZ R40, R9, R38 ;  /* 0x0000002609289220 */ /* 0x000fe40000410000 */
[----:B------:R-:W-:Y:S01]  /*5b70*/  @!P1 FFMA.FTZ R66, R37, R8, -R11 ;  /* 0x0000000825429223 */ /* 0x000fe2000001080b */
[----:B------:R-:W-:Y:S01]  /*5b80*/  @!P1 LOP3.LUT R11, R15, 0xffff0000, RZ, 0xc0, !PT ;  /* 0xffff00000f0b9812 */ /* 0x000fe200078ec0ff */
[----:B------:R-:W-:Y:S01]  /*5b90*/  @!P1 FFMA.FTZ R63, R39, R10, -R40 ;  /* 0x0000000a273f9223 */ /* 0x000fe20000010828 */
[C---:B------:R-:W-:Y:S01]  /*5ba0*/  @!P1 SHF.L.U32 R40, R42.reuse, 0x10, RZ ;  /* 0x000000102a289819 */ /* 0x040fe200000006ff */
[----:B------:R-:W-:Y:S01]  /*5bb0*/  @!P1 FMUL.FTZ R7, R7, R8 ;  /* 0x0000000807079220 */ /* 0x000fe20000410000 */
[----:B------:R-:W-:Y:S01]  /*5bc0*/  @!P1 LOP3.LUT R42, R42, 0xffff0000, RZ, 0xc0, !PT ;  /* 0xffff00002a2a9812 */ /* 0x000fe200078ec0ff */
[----:B------:R-:W-:Y:S02]  /*5bd0*/  @!P1 FMUL.FTZ R8, R9, R10 ;  /* 0x0000000a09089220 */ /* 0x000fe40000410000 */
[----:B------:R-:W-:Y:S02]  /*5be0*/  @!P1 IMAD.U32 R9, R15, 0x10000, RZ ;  /* 0x000100000f099824 */ /* 0x000fe400078e00ff */
[C---:B------:R-:W-:Y:S01]  /*5bf0*/  @!P1 IMAD.U32 R10, R16.reuse, 0x10000, RZ ;  /* 0x00010000100a9824 */ /* 0x040fe200078e00ff */
[----:B------:R-:W-:Y:S01]  /*5c00*/  @!P1 LOP3.LUT R16, R16, 0xffff0000, RZ, 0xc0, !PT ;  /* 0xffff000010109812 */ /* 0x000fe200078ec0ff */
[----:B------:R-:W-:Y:S01]  /*5c10*/  @!P1 FFMA.FTZ R4, R30, R31, R4 ;  /* 0x0000001f1e049223 */ /* 0x000fe20000010004 */
[----:B------:R-:W-:Y:S01]  /*5c20*/  @!P1 F2FP.BF16.PACK_AB R30, R63, R66 ;  /* 0x000000423f1e923e */ /* 0x000fe200000010ff */
[----:B------:R-:W-:Y:S02]  /*5c30*/  @!P1 FMUL.FTZ R61, R9, R40 ;  /* 0x00000028093d9220 */ /* 0x000fe40000410000 */
[----:B------:R-:W-:Y:S01]  /*5c40*/  @!P1 FMUL.FTZ R62, R11, R42 ;  /* 0x0000002a0b3e9220 */ /* 0x000fe20000410000 */
[----:B------:R-:W-:Y:S01]  /*5c50*/  @!P1 F2FP.BF16.PACK_AB R4, R4, R3 ;  /* 0x000000030404923e */ /* 0x000fe200000010ff */
[----:B------:R-:W-:Y:S02]  /*5c60*/  @!P1 FFMA.FTZ R5, R32, R33, R5 ;  /* 0x0000002120059223 */ /* 0x000fe40000010005 */
[----:B------:R-:W-:Y:S02]  /*5c70*/  @!P1 FFMA.FTZ R6, R34, R35, R6 ;  /* 0x0000002322069223 */ /* 0x000fe40000010006 */
[----:B------:R-:W-:Y:S02]  /*5c80*/  @!P1 FFMA.FTZ R61, R41, R10, -R61 ;  /* 0x0000000a293d9223 */ /* 0x000fe4000001083d */
[----:B------:R-:W-:Y:S01]  /*5c90*/  @!P1 FFMA.FTZ R62, R43, R16, -R62 ;  /* 0x000000102b3e9223 */ /* 0x000fe2000001083e */
[----:B------:R-:W-:Y:S01]  /*5ca0*/  @!P1 F2FP.BF16.PACK_AB R5, R6, R5 ;  /* 0x000000050605923e */ /* 0x000fe200000010ff */
[----:B------:R-:W-:Y:S02]  /*5cb0*/  @!P1 FMUL.FTZ R9, R9, R10 ;  /* 0x0000000a09099220 */ /* 0x000fe40000410000 */
[----:B------:R-:W-:Y:S01]  /*5cc0*/  @!P1 FFMA.FTZ R7, R36, R37, R7 ;  /* 0x0000002524079223 */ /* 0x000fe20000010007 */
[----:B------:R-:W-:Y:S01]  /*5cd0*/  @!P1 F2FP.BF16.PACK_AB R31, R62, R61 ;  /* 0x0000003d3e1f923e */ /* 0x000fe200000010ff */
[----:B------:R-:W-:Y:S01]  /*5ce0*/  @!P1 FMUL.FTZ R10, R11, R16 ;  /* 0x000000100b0a9220 */ /* 0x000fe20000410000 */
[----:B------:R-:W-:Y:S01]  /*5cf0*/  @!P1 F2FP.BF16.PACK_AB R16, R67, R68 ;  /* 0x000000444310923e */ /* 0x000fe200000010ff */
[----:B------:R-:W-:Y:S01]  /*5d00*/  @!P1 FFMA.FTZ R8, R38, R39, R8 ;  /* 0x0000002726089223 */ /* 0x000fe20000010008 */
[----:B------:R-:W-:Y:S01]  /*5d10*/  @!P1 F2FP.BF16.PACK_AB R11, R69, R70 ;  /* 0x00000046450b923e */ /* 0x000fe200000010ff */
[----:B------:R-:W-:Y:S01]  /*5d20*/  @!P1 FFMA.FTZ R9, R40, R41, R9 ;  /* 0x0000002928099223 */ /* 0x000fe20000010009 */
[----:B------:R-:W-:Y:S01]  /*5d30*/  @!P1 MOV R47, R31 ;  /* 0x0000001f002f9202 */ /* 0x000fe20000000f00 */
[----:B------:R-:W-:Y:S01]  /*5d40*/  @!P1 FFMA.FTZ R10, R42, R43, R10 ;  /* 0x0000002b2a0a9223 */ /* 0x000fe2000001000a */
[----:B------:R-:W-:Y:S01]  /*5d50*/  @!P1 MOV R44, R11 ;  /* 0x0000000b002c9202 */ /* 0x000fe20000000f00 */
[----:B------:R-:W-:Y:S01]  /*5d60*/  @!P1 IMAD.MOV.U32 R45, RZ, RZ, R16 ;  /* 0x000000ffff2d9224 */ /* 0x000fe200078e0010 */
[----:B------:R-:W-:Y:S01]  /*5d70*/  @!P1 F2FP.BF16.PACK_AB R7, R8, R7 ;  /* 0x000000070807923e */ /* 0x000fe200000010ff */
[----:B------:R-:W-:Y:S01]  /*5d80*/  @!P1 IMAD.MOV.U32 R46, RZ, RZ, R30 ;  /* 0x000000ffff2e9224 */ /* 0x000fe200078e001e */
[----:B------:R-:W-:Y:S01]  /*5d90*/  @!P1 F2FP.BF16.PACK_AB R3, R10, R9 ;  /* 0x000000090a03923e */ /* 0x000fe200000010ff */
[----:B------:R-:W-:Y:S01]  /*5da0*/  @!P1 IMAD.MOV.U32 R12, RZ, RZ, R4 ;  /* 0x000000ffff0c9224 */ /* 0x000fe200078e0004 */
[----:B------:R-:W-:Y:S01]  /*5db0*/  @!P1 MOV R14, R7 ;  /* 0x00000007000e9202 */ /* 0x000fe20000000f00 */
[----:B------:R-:W-:Y:S01]  /*5dc0*/  @!P1 IMAD.MOV.U32 R13, RZ, RZ, R5 ;  /* 0x000000ffff0d9224 */ /* 0x000fe200078e0005 */
[----:B------:R1:W-:Y:S01]  /*5dd0*/  ST.E.128 [R64.64], R44 ;  /* 0x0000002c40007985 */ /* 0x0003e2000c101d08 */
[----:B------:R-:W-:Y:S07]  /*5de0*/  @!P1 IMAD.MOV.U32 R15, RZ, RZ, R3 ;  /* 0x000000ffff0f9224 */ /* 0x000fee00078e0003 */
[----:B------:R1:W-:Y:S02]  /*5df0*/  @!P0 ST.E.128 [R72.64], R12 ;  /* 0x0000000c48008985 */ /* 0x0003e4000c101d08 */
.L_x_258:
[----:B----4-:R-:W-:Y:S05]  /*5e00*/  BSYNC B0 ;  /* 0x0000000000007941 */ /* 0x010fea0003800000 */
.L_x_257:
[----:B-----5:R2:W3:Y:S01]  /*5e10*/  SHFL.IDX PT, R35, R71, 0x1, 0x1c1f ;  /* 0x003c1f0047237f89 */ /* 0x0204e200000e0000 */
[----:B------:R-:W-:Y:S01]  /*5e20*/  ISETP.GE.OR P0, PT, R158, R60, P5 ;  /* 0x0000003c9e00720c */ /* 0x000fe20002f06670 */
[----:B------:R-:W-:Y:S02]  /*5e30*/  BSSY B0, `(.L_x_259) ;  /* 0x000007c000007945 */ /* 0x000fe40003800000 */
[----:B------:R2:W4:Y:S10]  /*5e40*/  SHFL.IDX PT, R34, R74, 0x1, 0x1c1f ;  /* 0x003c1f004a227f89 */ /* 0x00053400000e0000 */
[----:B------:R-:W-:-:S05]  /*5e50*/  @P0 BRA `(.L_x_260) ;  /* 0x0000079000000947 */ /* 0x000fca0003800000 */
[----:B------:R-:W-:Y:S01]  /*5e60*/  SEL R3, R144, R128, !P4 ;  /* 0x0000008090037207 */ /* 0x000fe20006000000 */
[----:B------:R-:W5:Y:S01]  /*5e70*/  LDL R5, [R1+0x4c] ;  /* 0x00004c0001057983 */ /* 0x000f620000100800 */
[C---:B------:R-:W-:Y:S02]  /*5e80*/  IADD3 R6, R98.reuse, 0x20, RZ ;  /* 0x0000002062067810 */ /* 0x040fe40007ffe0ff */
[----:B------:R-:W-:Y:S01]  /*5e90*/  SHF.R.S32.HI R4, RZ, 0x1f, R3 ;  /* 0x0000001fff047819 */ /* 0x000fe20000011403 */
[----:B------:R-:W1:Y:S01]  /*5ea0*/  LDS.128 R40, [R121+0x2900] ;  /* 0x0029000079287984 */ /* 0x000e620000000c00 */
[----:B------:R-:W-:Y:S01]  /*5eb0*/  IADD3 R7, R98, 0x20, RZ ;  /* 0x0000002062077810 */ /* 0x000fe20007ffe0ff */
[----:B------:R-:W-:Y:S01]  /*5ec0*/  IMAD.SHL.U32 R6, R6, 0x40, RZ ;  /* 0x0000004006067824 */ /* 0x000fe200078e00ff */
[----:B------:R-:W-:Y:S02]  /*5ed0*/  LEA.HI R3, R4, R3, RZ, 0x4 ;  /* 0x0000000304037211 */ /* 0x000fe400078f20ff */
[----:B----4-:R-:W-:Y:S01]  /*5ee0*/  LEA R62, P0, R77, R34, 0x1 ;  /* 0x000000224d3e7211 */ /* 0x010fe200078008ff */
[----:B------:R-:W-:Y:S01]  /*5ef0*/  IMAD.SHL.U32 R7, R7, 0x40, RZ ;  /* 0x0000004007077824 */ /* 0x000fe200078e00ff */
[----:B------:R-:W-:Y:S02]  /*5f00*/  LEA.HI.SX32 R3, R3, R100, 0x1c ;  /* 0x0000006403037211 */ /* 0x000fe400078fe2ff */
[----:B---3--:R-:W-:Y:S02]  /*5f10*/  LEA.HI.X R63, R77, R35, R97, 0x1, P0 ;  /* 0x000000234d3f7211 */ /* 0x008fe400000f0c61 */
[----:B------:R-:W-:Y:S01]  /*5f20*/  @!P1 SHF.R.U64 R10, R50, 0x10, R51 ;  /* 0x00000010320a9819 */ /* 0x000fe20000001233 */
[----:B------:R-:W-:Y:S01]  /*5f30*/  IMAD.SHL.U32 R33, R3, 0x8, RZ ;  /* 0x0000000803217824 */ /* 0x000fe200078e00ff */
[----:B------:R-:W-:Y:S02]  /*5f40*/  LOP3.LUT R7, R7, 0x1c0, RZ, 0xc0, !PT ;  /* 0x000001c007077812 */ /* 0x000fe400078ec0ff */
[----:B------:R-:W-:Y:S02]  /*5f50*/  LOP3.LUT R6, R6, 0x1c0, RZ, 0xc0, !PT ;  /* 0x000001c006067812 */ /* 0x000fe400078ec0ff */
[----:B------:R-:W-:Y:S02]  /*5f60*/  LOP3.LUT R3, R7, 0x38, R33, 0xf8, !PT ;  /* 0x0000003807037812 */ /* 0x000fe400078ef821 */
[----:B------:R-:W-:Y:S02]  /*5f70*/  SHF.R.U32.HI R6, RZ, 0x3, R6 ;  /* 0x00000003ff067819 */ /* 0x000fe40000011606 */
[----:B------:R-:W-:Y:S02]  /*5f80*/  ISETP.GE.AND P0, PT, R33, c[0x0][0x1d4], PT ;  /* 0x0000750021007a0c */ /* 0x000fe40003f06270 */
[----:B------:R-:W-:Y:S02]  /*5f90*/  LOP3.LUT R3, R3, R6, RZ, 0x3c, !PT ;  /* 0x0000000603037212 */ /* 0x000fe400078e3cff */
[----:B------:R-:W-:Y:S02]  /*5fa0*/  @!P1 SHF.R.U32.HI R11, RZ, 0x10, R51 ;  /* 0x00000010ff0b9819 */ /* 0x000fe40000011633 */
[----:B------:R-:W-:Y:S02]  /*5fb0*/  @!P1 SHF.R.U32.HI R4, RZ, 0x10, R21 ;  /* 0x00000010ff049819 */ /* 0x000fe40000011615 */
[----:B------:R-:W-:Y:S02]  /*5fc0*/  @!P1 SHF.R.U32.HI R6, RZ, 0x10, R23 ;  /* 0x00000010ff069819 */ /* 0x000fe40000011617 */
[----:B------:R-:W-:Y:S02]  /*5fd0*/  @!P1 PRMT R32, R57, 0x5432, R10 ;  /* 0x0000543239209816 */ /* 0x000fe4000000000a */
[----:B------:R-:W-:Y:S01]  /*5fe0*/  @!P1 SHF.R.U64 R7, R48, 0x10, R49 ;  /* 0x0000001030079819 */ /* 0x000fe20000001231 */
[----:B------:R-:W-:Y:S01]  /*5ff0*/  @!P0 IMAD.WIDE R50, R33, 0x2, R34 ;  /* 0x0000000221328825 */ /* 0x000fe200078e0222 */
[----:B------:R-:W-:Y:S02]  /*6000*/  @!P1 SHF.R.U32.HI R8, RZ, 0x10, R49 ;  /* 0x00000010ff089819 */ /* 0x000fe40000011631 */
[----:B------:R-:W-:Y:S02]  /*6010*/  @!P1 PRMT R30, R56, 0x5410, R7 ;  /* 0x00005410381e9816 */ /* 0x000fe40000000007 */
[----:B------:R-:W-:Y:S01]  /*6020*/  @!P1 PRMT R31, R57, 0x5410, R11 ;  /* 0x00005410391f9816 */ /* 0x000fe2000000000b */
[C---:B-1----:R-:W-:Y:S01]  /*6030*/  @!P1 IMAD.U32 R35, R43.reuse, 0x10000, RZ ;  /* 0x000100002b239824 */ /* 0x042fe200078e00ff */
[----:B------:R-:W-:Y:S01]  /*6040*/  @!P1 SHF.L.U32 R10, R40, 0x10, RZ ;  /* 0x00000010280a9819 */ /* 0x000fe200000006ff */
[----:B------:R-:W-:Y:S01]  /*6050*/  @!P1 IMAD.U32 R7, R30, 0x10000, RZ ;  /* 0x000100001e079824 */ /* 0x000fe200078e00ff */
[----:B------:R-:W-:Y:S01]  /*6060*/  @!P1 LOP3.LUT R37, R43, 0xffff0000, RZ, 0xc0, !PT ;  /* 0xffff00002b259812 */ /* 0x000fe200078ec0ff */
[C---:B------:R-:W-:Y:S01]  /*6070*/  @!P1 IMAD.U32 R34, R31.reuse, 0x10000, RZ ;  /* 0x000100001f229824 */ /* 0x040fe200078e00ff */
[----:B------:R-:W-:Y:S02]  /*6080*/  @!P1 LOP3.LUT R33, R42, 0xffff0000, RZ, 0xc0, !PT ;  /* 0xffff00002a219812 */ /* 0x000fe400078ec0ff */
[----:B------:R-:W-:Y:S02]  /*6090*/  @!P1 PRMT R11, R18, 0x5410, R6 ;  /* 0x00005410120b9816 */ /* 0x000fe40000000006 */
[----:B------:R-:W-:Y:S01]  /*60a0*/  @!P1 LOP3.LUT R36, R31, 0xffff0000, RZ, 0xc0, !PT ;  /* 0xffff00001f249812 */ /* 0x000fe200078ec0ff */
[----:B-----5:R-:W-:Y:S01]  /*60b0*/  IMAD.IADD R3, R5, 0x1, R3 ;  /* 0x0000000105037824 */ /* 0x020fe200078e0203 */
[----:B------:R-:W-:Y:S02]  /*60c0*/  @!P1 SHF.R.U64 R5, R22, 0x10, R23 ;  /* 0x0000001016059819 */ /* 0x000fe40000001217 */
[----:B------:R-:W-:Y:S01]  /*60d0*/  @!P1 LOP3.LUT R23, R41, 0xffff0000, RZ, 0xc0, !PT ;  /* 0xffff000029179812 */ /* 0x000fe200078ec0ff */
[----:B------:R-:W-:Y:S01]  /*60e0*/  IMAD.SHL.U32 R3, R3, 0x2, RZ ;  /* 0x0000000203037824 */ /* 0x000fe200078e00ff */
[----:B------:R-:W-:Y:S02]  /*60f0*/  @!P1 PRMT R16, R18, 0x5432, R5 ;  /* 0x0000543212109816 */ /* 0x000fe40000000005 */
[----:B------:R-:W-:Y:S02]  /*6100*/  @!P1 PRMT R22, R56, 0x5432, R8 ;  /* 0x0000543238169816 */ /* 0x000fe40000000008 */
[----:B------:R1:W3:Y:S01]  /*6110*/  LDS.128 R12, [R3+0x2900] ;  /* 0x00290000030c7984 */ /* 0x0002e20000000c00 */
[----:B------:R-:W-:Y:S05]  /*6120*/  @!P1 PRMT R8, R17, 0x5410, R4 ;  /* 0x0000541011089816 */ /* 0x000fea0000000004 */
[----:B------:R-:W-:Y:S01]  /*6130*/  @!P1 IMAD.U32 R6, R8, 0x10000, RZ ;  /* 0x0001000008069824 */ /* 0x000fe200078e00ff */
[----:B-1----:R-:W-:Y:S01]  /*6140*/  @!P1 SHF.R.U64 R3, R20, 0x10, R21 ;  /* 0x0000001014039819 */ /* 0x002fe20000001215 */
[C---:B------:R-:W-:Y:S01]  /*6150*/  @!P1 IMAD.U32 R20, R22.reuse, 0x10000, RZ ;  /* 0x0001000016149824 */ /* 0x040fe200078e00ff */
[----:B------:R-:W-:Y:S01]  /*6160*/  @!P1 LOP3.LUT R22, R22, 0xffff0000, RZ, 0xc0, !PT ;  /* 0xffff000016169812 */ /* 0x000fe200078ec0ff */
[----:B------:R-:W-:Y:S01]  /*6170*/  @!P1 IMAD.U32 R21, R41, 0x10000, RZ ;  /* 0x0001000029159824 */ /* 0x000fe200078e00ff */
[----:B------:R-:W-:Y:S05]  /*6180*/  @!P1 PRMT R9, R17, 0x5432, R3 ;  /* 0x0000543211099816 */ /* 0x000fea0000000003 */
[----:B------:R-:W-:Y:S02]  /*6190*/  @!P1 IMAD.U32 R4, R9, 0x10000, RZ ;  /* 0x0001000009049824 */ /* 0x000fe400078e00ff */
[----:B---3--:R-:W-:Y:S01]  /*61a0*/  @!P1 IMAD.U32 R3, R12, 0x10000, RZ ;  /* 0x000100000c039824 */ /* 0x008fe200078e00ff */
[----:B------:R-:W-:Y:S03]  /*61b0*/  @!P1 SHF.L.U32 R5, R13, 0x10, RZ ;  /* 0x000000100d059819 */ /* 0x000fe600000006ff */
[C---:B------:R-:W-:Y:S02]  /*61c0*/  @!P1 FMUL.FTZ R17, R3.reuse, R7 ;  /* 0x0000000703119220 */ /* 0x040fe40000410000 */
[----:B------:R-:W-:Y:S02]  /*61d0*/  @!P1 FMUL.FTZ R3, R3, R4 ;  /* 0x0000000403039220 */ /* 0x000fe40000410000 */
[----:B------:R-:W-:Y:S02]  /*61e0*/  @!P1 FMUL.FTZ R18, R5, R20 ;  /* 0x0000001405129220 */ /* 0x000fe40000410000 */
[----:B------:R-:W-:Y:S01]  /*61f0*/  @!P1 FFMA.FTZ R49, R10, R4, -R17 ;  /* 0x000000040a319223 */ /* 0x000fe20000010811 */
[----:B------:R-:W-:Y:S01]  /*6200*/  @!P1 LOP3.LUT R17, R30, 0xffff0000, RZ, 0xc0, !PT ;  /* 0xffff00001e119812 */ /* 0x000fe200078ec0ff */
[----:B------:R-:W-:Y:S01]  /*6210*/  @!P1 FFMA.FTZ R3, R7, R10, R3 ;  /* 0x0000000a07039223 */ /* 0x000fe20000010003 */
[----:B------:R-:W-:Y:S01]  /*6220*/  @!P1 LOP3.LUT R7, R12, 0xffff0000, RZ, 0xc0, !PT ;  /* 0xffff00000c079812 */ /* 0x000fe200078ec0ff */
[-C--:B------:R-:W-:Y:S01]  /*6230*/  @!P1 FMUL.FTZ R5, R5, R6.reuse ;  /* 0x0000000605059220 */ /* 0x080fe20000410000 */
[----:B------:R-:W-:Y:S01]  /*6240*/  @!P1 LOP3.LUT R4, R8, 0xffff0000, RZ, 0xc0, !PT ;  /* 0xffff000008049812 */ /* 0x000fe200078ec0ff */
[----:B------:R-:W-:Y:S01]  /*6250*/  @!P1 FFMA.FTZ R48, R21, R6, -R18 ;  /* 0x0000000615309223 */ /* 0x000fe20000010812 */
[----:B------:R-:W-:Y:S01]  /*6260*/  @!P1 LOP3.LUT R6, R13, 0xffff0000, RZ, 0xc0, !PT ;  /* 0xffff00000d069812 */ /* 0x000fe200078ec0ff */
[----:B------:R-:W-:Y:S01]  /*6270*/  @!P1 FMUL.FTZ R10, R7, R17 ;  /* 0x00000011070a9220 */ /* 0x000fe20000410000 */
[----:B------:R-:W-:Y:S02]  /*6280*/  @!P1 LOP3.LUT R18, R40, 0xffff0000, RZ, 0xc0, !PT ;  /* 0xffff000028129812 */ /* 0x000fe400078ec0ff */
[----:B------:R-:W-:Y:S01]  /*6290*/  @!P1 LOP3.LUT R8, R9, 0xffff0000, RZ, 0xc0, !PT ;  /* 0xffff000009089812 */ /* 0x000fe200078ec0ff */
[C---:B------:R-:W-:Y:S02]  /*62a0*/  @!P1 FMUL.FTZ R9, R6.reuse, R22 ;  /* 0x0000001606099220 */ /* 0x040fe40000410000 */
[-C--:B------:R-:W-:Y:S02]  /*62b0*/  @!P1 FMUL.FTZ R6, R6, R4.reuse ;  /* 0x0000000406069220 */ /* 0x080fe40000410000 */
[----:B------:R-:W-:Y:S02]  /*62c0*/  @!P1 FFMA.FTZ R47, R23, R4, -R9 ;  /* 0x00000004172f9223 */ /* 0x000fe40000010809 */
[-C--:B------:R-:W-:Y:S01]  /*62d0*/  @!P1 FMUL.FTZ R4, R7, R8.reuse ;  /* 0x0000000807049220 */ /* 0x080fe20000410000 */
[C---:B------:R-:W-:Y:S01]  /*62e0*/  @!P1 SHF.L.U32 R7, R15.reuse, 0x10, RZ ;  /* 0x000000100f079819 */ /* 0x040fe200000006ff */
[----:B------:R-:W-:Y:S01]  /*62f0*/  @!P1 FFMA.FTZ R46, R18, R8, -R10 ;  /* 0x00000008122e9223 */ /* 0x000fe2000001080a */
[----:B------:R-:W-:Y:S01]  /*6300*/  @!P1 LOP3.LUT R10, R15, 0xffff0000, RZ, 0xc0, !PT ;  /* 0xffff00000f0a9812 */ /* 0x000fe200078ec0ff */
[C---:B------:R-:W-:Y:S01]  /*6310*/  @!P1 IMAD.U32 R8, R11.reuse, 0x10000, RZ ;  /* 0x000100000b089824 */ /* 0x040fe200078e00ff */
[----:B------:R-:W-:Y:S01]  /*6320*/  @!P1 LOP3.LUT R11, R11, 0xffff0000, RZ, 0xc0, !PT ;  /* 0xffff00000b0b9812 */ /* 0x000fe200078ec0ff */
[----:B------:R-:W-:Y:S02]  /*6330*/  @!P1 FMUL.FTZ R30, R7, R34 ;  /* 0x00000022071e9220 */ /* 0x000fe40000410000 */
[C---:B------:R-:W-:Y:S02]  /*6340*/  @!P1 FMUL.FTZ R31, R10.reuse, R36 ;  /* 0x000000240a1f9220 */ /* 0x040fe40000410000 */
[-C--:B------:R-:W-:Y:S02]  /*6350*/  @!P1 FFMA.FTZ R45, R35, R8.reuse, -R30 ;  /* 0x00000008232d9223 */ /* 0x080fe4000001081e */
[-C--:B------:R-:W-:Y:S02]  /*6360*/  @!P1 FMUL.FTZ R10, R10, R11.reuse ;  /* 0x0000000b0a0a9220 */ /* 0x080fe40000410000 */
[----:B------:R-:W-:Y:S01]  /*6370*/  @!P1 FFMA.FTZ R44, R37, R11, -R31 ;  /* 0x0000000b252c9223 */ /* 0x000fe2000001081f */
[----:B------:R-:W-:Y:S01]  /*6380*/  @!P1 LOP3.LUT R11, R14, 0xffff0000, RZ, 0xc0, !PT ;  /* 0xffff00000e0b9812 */ /* 0x000fe200078ec0ff */
[C---:B------:R-:W-:Y:S01]  /*6390*/  @!P1 IMAD.U32 R30, R32.reuse, 0x10000, RZ ;  /* 0x00010000201e9824 */ /* 0x040fe200078e00ff */
[----:B------:R-:W-:Y:S01]  /*63a0*/  @!P1 LOP3.LUT R32, R32, 0xffff0000, RZ, 0xc0, !PT ;  /* 0xffff000020209812 */ /* 0x000fe200078ec0ff */
[----:B------:R-:W-:Y:S01]  /*63b0*/  @!P1 FMUL.FTZ R9, R7, R8 ;  /* 0x0000000807099220 */ /* 0x000fe20000410000 */
[----:B------:R-:W-:Y:S01]  /*63c0*/  @!P1 SHF.L.U32 R8, R16, 0x10, RZ ;  /* 0x0000001010089819 */ /* 0x000fe200000006ff */
[----:B------:R-:W-:Y:S01]  /*63d0*/  @!P1 IMAD.U32 R7, R14, 0x10000, RZ ;  /* 0x000100000e079824 */ /* 0x000fe200078e00ff */
[----:B------:R-:W-:Y:S01]  /*63e0*/  @!P1 LOP3.LUT R16, R16, 0xffff0000, RZ, 0xc0, !PT ;  /* 0xffff000010109812 */ /* 0x000fe200078ec0ff */
[----:B------:R-:W-:Y:S02]  /*63f0*/  @!P1 IMAD.U32 R31, R42, 0x10000, RZ ;  /* 0x000100002a1f9824 */ /* 0x000fe400078e00ff */
[----:B------:R-:W-:Y:S02]  /*6400*/  @!P1 FMUL.FTZ R38, R7, R30 ;  /* 0x0000001e07269220 */ /* 0x000fe40000410000 */
[----:B------:R-:W-:Y:S02]  /*6410*/  @!P1 FMUL.FTZ R39, R11, R32 ;  /* 0x000000200b279220 */ /* 0x000fe40000410000 */
[----:B------:R-:W-:Y:S01]  /*6420*/  @!P1 FFMA.FTZ R4, R17, R18, R4 ;  /* 0x0000001211049223 */ /* 0x000fe20000010004 */
[----:B------:R-:W-:Y:S01]  /*6430*/  @!P1 F2FP.BF16.PACK_AB R18, R44, R45 ;  /* 0x0000002d2c12923e */ /* 0x000fe200000010ff */
[-C--:B------:R-:W-:Y:S02]  /*6440*/  @!P1 FMUL.FTZ R7, R7, R8.reuse ;  /* 0x0000000807079220 */ /* 0x080fe40000410000 */
[----:B------:R-:W-:Y:S01]  /*6450*/  @!P1 FFMA.FTZ R5, R20, R21, R5 ;  /* 0x0000001514059223 */ /* 0x000fe20000010005 */
[----:B------:R-:W-:Y:S01]  /*6460*/  @!P1 F2FP.BF16.PACK_AB R4, R4, R3 ;  /* 0x000000030404923e */ /* 0x000fe200000010ff */
[----:B------:R-:W-:Y:S02]  /*6470*/  @!P1 FFMA.FTZ R38, R31, R8, -R38 ;  /* 0x000000081f269223 */ /* 0x000fe40000010826 */
[----:B------:R-:W-:Y:S01]  /*6480*/  @!P1 FMUL.FTZ R8, R11, R16 ;  /* 0x000000100b089220 */ /* 0x000fe20000410000 */
[----:B------:R-:W-:Y:S01]  /*6490*/  @!P1 MOV R12, R4 ;  /* 0x00000004000c9202 */ /* 0x000fe20000000f00 */
[----:B------:R-:W-:Y:S01]  /*64a0*/  @!P1 FFMA.FTZ R39, R33, R16, -R39 ;  /* 0x0000001021279223 */ /* 0x000fe20000010827 */
[----:B------:R-:W-:Y:S01]  /*64b0*/  @!P1 F2FP.BF16.PACK_AB R16, R47, R48 ;  /* 0x000000302f10923e */ /* 0x000fe200000010ff */
[----:B------:R-:W-:Y:S01]  /*64c0*/  @!P1 FFMA.FTZ R6, R22, R23, R6 ;  /* 0x0000001716069223 */ /* 0x000fe20000010006 */
[----:B------:R-:W-:Y:S01]  /*64d0*/  @!P1 F2FP.BF16.PACK_AB R11, R46, R49 ;  /* 0x000000312e0b923e */ /* 0x000fe200000010ff */
[----:B------:R-:W-:Y:S01]  /*64e0*/  @!P1 FFMA.FTZ R7, R30, R31, R7 ;  /* 0x0000001f1e079223 */ /* 0x000fe20000010007 */
[----:B------:R-:W-:Y:S01]  /*64f0*/  @!P1 F2FP.BF16.PACK_AB R17, R39, R38 ;  /* 0x000000262711923e */ /* 0x000fe200000010ff */
[----:B------:R-:W-:Y:S01]  /*6500*/  @!P1 FFMA.FTZ R8, R32, R33, R8 ;  /* 0x0000002120089223 */ /* 0x000fe20000010008 */
[----:B------:R-:W-:Y:S01]  /*6510*/  @!P1 F2FP.BF16.PACK_AB R5, R6, R5 ;  /* 0x000000050605923e */ /* 0x000fe200000010ff */
[----:B------:R-:W-:Y:S02]  /*6520*/  @!P1 FFMA.FTZ R9, R34, R35, R9 ;  /* 0x0000002322099223 */ /* 0x000fe40000010009 */
[----:B------:R-:W-:Y:S01]  /*6530*/  @!P1 FFMA.FTZ R10, R36, R37, R10 ;  /* 0x00000025240a9223 */ /* 0x000fe2000001000a */
[----:B------:R-:W-:Y:S01]  /*6540*/  @!P1 F2FP.BF16.PACK_AB R7, R8, R7 ;  /* 0x000000070807923e */ /* 0x000fe200000010ff */
[----:B------:R-:W-:Y:S02]  /*6550*/  @!P1 IMAD.MOV.U32 R40, RZ, RZ, R11 ;  /* 0x000000ffff289224 */ /* 0x000fe400078e000b */
[----:B------:R-:W-:Y:S01]  /*6560*/  @!P1 IMAD.MOV.U32 R41, RZ, RZ, R16 ;  /* 0x000000ffff299224 */ /* 0x000fe200078e0010 */
[----:B------:R-:W-:Y:S01]  /*6570*/  @!P1 F2FP.BF16.PACK_AB R3, R10, R9 ;  /* 0x000000090a03923e */ /* 0x000fe200000010ff */
[----:B------:R-:W-:Y:S02]  /*6580*/  @!P1 IMAD.MOV.U32 R42, RZ, RZ, R17 ;  /* 0x000000ffff2a9224 */ /* 0x000fe400078e0011 */
[----:B------:R-:W-:Y:S02]  /*6590*/  @!P1 IMAD.MOV.U32 R43, RZ, RZ, R18 ;  /* 0x000000ffff2b9224 */ /* 0x000fe400078e0012 */
[----:B------:R-:W-:Y:S02]  /*65a0*/  @!P1 IMAD.MOV.U32 R13, RZ, RZ, R5 ;  /* 0x000000ffff0d9224 */ /* 0x000fe400078e0005 */
[----:B------:R-:W-:Y:S01]  /*65b0*/  @!P1 IMAD.MOV.U32 R14, RZ, RZ, R7 ;  /* 0x000000ffff0e9224 */ /* 0x000fe200078e0007 */
[----:B------:R1:W-:Y:S01]  /*65c0*/  ST.E.128 [R62.64], R40 ;  /* 0x000000283e007985 */ /* 0x0003e2000c101d08 */
[----:B------:R-:W-:Y:S07]  /*65d0*/  @!P1 IMAD.MOV.U32 R15, RZ, RZ, R3 ;  /* 0x000000ffff0f9224 */ /* 0x000fee00078e0003 */
[----:B------:R1:W-:Y:S02]  /*65e0*/  @!P0 ST.E.128 [R50.64], R12 ;  /* 0x0000000c32008985 */ /* 0x0003e4000c101d08 */
.L_x_260:
[----:B------:R-:W-:Y:S05]  /*65f0*/  BSYNC B0 ;  /* 0x0000000000007941 */ /* 0x000fea0003800000 */
.L_x_259:
[----:B-1----:R1:W2:Y:S01]  /*6600*/  SHFL.IDX PT, R41, R71, 0x2, 0x1c1f ;  /* 0x005c1f0047297f89 */ /* 0x0022a200000e0000 */
[----:B------:R-:W-:Y:S03]  /*6610*/  ISETP.GE.OR P0, PT, R157, R60, P5 ;  /* 0x0000003c9d00720c */ /* 0x000fe60002f06670 */
        /* <DEDUP_REMOVED lines=13> */
[----:B--2---:R-:W-:Y:S02]  /*66f0*/  LEA.HI.X R49, R77, R41, R97, 0x1, P0 ;  /* 0x000000294d317211 */ /* 0x004fe400000f0c61 */
[----:B------:R-:W-:Y:S01]  /*6700*/  @!P1 SHF.R.U64 R4, R24, 0x10, R25 ;  /* 0x0000001018049819 */ /* 0x000fe20000001219 */
[----:B------:R-:W-:Y:S01]  /*6710*/  IMAD.SHL.U32 R44, R3, 0x8, RZ ;  /* 0x00000008032c7824 */ /* 0x000fe200078e00ff */
[----:B------:R-:W-:Y:S02]  /*6720*/  LOP3.LUT R7, R7, 0x1c0, RZ, 0xc0, !PT ;  /* 0x000001c007077812 */ /* 0x000fe400078ec0ff */
[----:B------:R-:W-:Y:S02]  /*6730*/  LOP3.LUT R6, R6, 0x1c0, RZ, 0xc0, !PT ;  /* 0x000001c006067812 */ /* 0x000fe400078ec0ff */
[----:B------:R-:W-:Y:S02]  /*6740*/  LOP3.LUT R3, R7, 0x38, R44, 0xf8, !PT ;  /* 0x0000003807037812 */ /* 0x000fe400078ef82c */
[----:B------:R-:W-:Y:S02]  /*6750*/  SHF.R.U32.HI R6, RZ, 0x3, R6 ;  /* 0x00000003ff067819 */ /* 0x000fe40000011606 */
[----:B------:R-:W-:Y:S02]  /*6760*/  @!P1 PRMT R9, R19, 0x5432, R4 ;  /* 0x0000543213099816 */ /* 0x000fe40000000004 */
[----:B------:R-:W-:Y:S02]  /*6770*/  LOP3.LUT R3, R3, R6, RZ, 0x3c, !PT ;  /* 0x0000000603037212 */ /* 0x000fe400078e3cff */
[----:B------:R-:W-:Y:S02]  /*6780*/  @!P1 SHF.R.U32.HI R7, RZ, 0x10, R27 ;  /* 0x00000010ff079819 */ /* 0x000fe4000001161b */
[--C-:B------:R-:W-:Y:S02]  /*6790*/  @!P1 SHF.R.U32.HI R6, RZ, 0x10, R53.reuse ;  /* 0x00000010ff069819 */ /* 0x100fe40000011635 */
[----:B------:R-:W-:Y:S02]  /*67a0*/  @!P1 SHF.R.U64 R11, R52, 0x10, R53 ;  /* 0x00000010340b9819 */ /* 0x000fe40000001235 */
[C---:B------:R-:W-:Y:S02]  /*67b0*/  @!P1 PRMT R8, R58.reuse, 0x5410, R6 ;  /* 0x000054103a089816 */ /* 0x040fe40000000006 */
[----:B------:R-:W-:Y:S02]  /*67c0*/  @!P1 PRMT R11, R58, 0x5432, R11 ;  /* 0x000054323a0b9816 */ /* 0x000fe4000000000b */
[C---:B------:R-:W-:Y:S02]  /*67d0*/  @!P1 SHF.L.U32 R22, R8.reuse, 0x10, RZ ;  /* 0x0000001008169819 */ /* 0x040fe400000006ff */
[----:B------:R-:W-:Y:S02]  /*67e0*/  @!P1 LOP3.LUT R24, R8, 0xffff0000, RZ, 0xc0, !PT ;  /* 0xffff000008189812 */ /* 0x000fe400078ec0ff */
[----:B------:R-:W-:Y:S01]  /*67f0*/  @!P1 PRMT R16, R28, 0x5432, R7 ;  /* 0x000054321c109816 */ /* 0x000fe20000000007 */
[----:B-1----:R-:W-:Y:S01]  /*6800*/  @!P1 IMAD.U32 R23, R37, 0x10000, RZ ;  /* 0x0001000025179824 */ /* 0x002fe200078e00ff */
[----:B------:R-:W-:Y:S01]  /*6810*/  @!P1 LOP3.LUT R34, R39, 0xffff0000, RZ, 0xc0, !PT ;  /* 0xffff000027229812 */ /* 0x000fe200078ec0ff */
[----:B------:R-:W-:Y:S01]  /*6820*/  @!P1 IMAD.U32 R7, R9, 0x10000, RZ ;  /* 0x0001000009079824 */ /* 0x000fe200078e00ff */
[----:B------:R-:W-:Y:S01]  /*6830*/  @!P1 LOP3.LUT R30, R38, 0xffff0000, RZ, 0xc0, !PT ;  /* 0xffff0000261e9812 */ /* 0x000fe200078ec0ff */
[----:B------:R-:W-:Y:S01]  /*6840*/  @!P1 IMAD.U32 R32, R39, 0x10000, RZ ;  /* 0x0001000027209824 */ /* 0x000fe200078e00ff */
[--C-:B------:R-:W-:Y:S02]  /*6850*/  @!P1 SHF.R.U64 R10, R54, 0x10, R55.reuse ;  /* 0x00000010360a9819 */ /* 0x100fe40000001237 */
[----:B------:R-:W-:Y:S02]  /*6860*/  @!P1 SHF.R.U32.HI R17, RZ, 0x10, R55 ;  /* 0x00000010ff119819 */ /* 0x000fe40000011637 */
[C---:B---3--:R-:W-:Y:S02]  /*6870*/  @!P1 PRMT R35, R59.reuse, 0x5410, R10 ;  /* 0x000054103b239816 */ /* 0x048fe4000000000a */
[----:B------:R-:W-:Y:S02]  /*6880*/  @!P1 PRMT R17, R59, 0x5432, R17 ;  /* 0x000054323b119816 */ /* 0x000fe40000000011 */
[----:B------:R-:W-:Y:S02]  /*6890*/  ISETP.GE.AND P0, PT, R44, c[0x0][0x1d4], PT ;  /* 0x000075002c007a0c */ /* 0x000fe40003f06270 */
[C---:B------:R-:W-:Y:S01]  /*68a0*/  @!P1 LOP3.LUT R33, R17.reuse, 0xffff0000, RZ, 0xc0, !PT ;  /* 0xffff000011219812 */ /* 0x040fe200078ec0ff */
[----:B------:R-:W-:Y:S02]  /*68b0*/  @!P1 IMAD.U32 R31, R17, 0x10000, RZ ;  /* 0x00010000111f9824 */ /* 0x000fe400078e00ff */
[----:B-----5:R-:W-:Y:S01]  /*68c0*/  IMAD.IADD R3, R5, 0x1, R3 ;  /* 0x0000000105037824 */ /* 0x020fe200078e0203 */
[----:B------:R-:W-:Y:S01]  /*68d0*/  @!P1 SHF.R.U64 R5, R26, 0x10, R27 ;  /* 0x000000101a059819 */ /* 0x000fe2000000121b */
[----:B------:R-:W-:Y:S02]  /*68e0*/  @!P1 IMAD.U32 R26, R35, 0x10000, RZ ;  /* 0x00010000231a9824 */ /* 0x000fe400078e00ff */
[----:B------:R-:W-:Y:S01]  /*68f0*/  IMAD.SHL.U32 R3, R3, 0x2, RZ ;  /* 0x0000000203037824 */ /* 0x000fe200078e00ff */
[----:B------:R-:W-:Y:S01]  /*6900*/  @!P1 PRMT R10, R28, 0x5410, R5 ;  /* 0x000054101c0a9816 */ /* 0x000fe20000000005 */
[----:B------:R-:W-:Y:S03]  /*6910*/  @!P1 IMAD.U32 R27, R38, 0x10000, RZ ;  /* 0x00010000261b9824 */ /* 0x000fe600078e00ff */
[----:B------:R1:W2:Y:S02]  /*6920*/  LDS.128 R12, [R3+0x2900] ;  /* 0x00290000030c7984 */ /* 0x0002a40000000c00 */
[----:B-1----:R-:W-:Y:S02]  /*6930*/  @!P1 SHF.R.U32.HI R3, RZ, 0x10, R25 ;  /* 0x00000010ff039819 */ /* 0x002fe40000011619 */
[----:B------:R-:W-:Y:S02]  /*6940*/  @!P1 LOP3.LUT R25, R37, 0xffff0000, RZ, 0xc0, !PT ;  /* 0xffff000025199812 */ /* 0x000fe400078ec0ff */
[----:B------:R-:W-:Y:S01]  /*6950*/  @!P1 PRMT R6, R19, 0x5410, R3 ;  /* 0x0000541013069816 */ /* 0x000fe20000000003 */
[----:B------:R-:W-:Y:S04]  /*6960*/  @!P1 IMAD.U32 R19, R36, 0x10000, RZ ;  /* 0x0001000024139824 */ /* 0x000fe800078e00ff */
[----:B------:R-:W-:Y:S02]  /*6970*/  @!P1 IMAD.U32 R4, R6, 0x10000, RZ ;  /* 0x0001000006049824 */ /* 0x000fe400078e00ff */
[----:B--2---:R-:W-:Y:S01]  /*6980*/  @!P1 IMAD.U32 R3, R13, 0x10000, RZ ;  /* 0x000100000d039824 */ /* 0x004fe200078e00ff */
[----:B------:R-:W-:Y:S02]  /*6990*/  @!P1 SHF.L.U32 R8, R12, 0x10, RZ ;  /* 0x000000100c089819 */ /* 0x000fe400000006ff */
[----:B------:R-:W-:Y:S01]  /*69a0*/  @!P1 LOP3.LUT R17, R15, 0xffff0000, RZ, 0xc0, !PT ;  /* 0xffff00000f119812 */ /* 0x000fe200078ec0ff */
[C---:B------:R-:W-:Y:S02]  /*69b0*/  @!P1 FMUL.FTZ R18, R3.reuse, R22 ;  /* 0x0000001603129220 */ /* 0x040fe40000410000 */
[-C--:B------:R-:W-:Y:S01]  /*69c0*/  @!P1 FMUL.FTZ R5, R3, R4.reuse ;  /* 0x0000000403059220 */ /* 0x080fe20000410000 */
[----:B------:R-:W-:Y:S01]  /*69d0*/  @!P1 LOP3.LUT R3, R13, 0xffff0000, RZ, 0xc0, !PT ;  /* 0xffff00000d039812 */ /* 0x000fe200078ec0ff */
[----:B------:R-:W-:Y:S01]  /*69e0*/  @!P1 FFMA.FTZ R52, R23, R4, -R18 ;  /* 0x0000000417349223 */ /* 0x000fe20000010812 */
[----:B------:R-:W-:Y:S01]  /*69f0*/  @!P1 LOP3.LUT R4, R6, 0xffff0000, RZ, 0xc0, !PT ;  /* 0xffff000006049812 */ /* 0x000fe200078ec0ff */
[----:B------:R-:W-:Y:S02]  /*6a00*/  @!P1 IMAD.U32 R18, R11, 0x10000, RZ ;  /* 0x000100000b129824 */ /* 0x000fe400078e00ff */
[C---:B------:R-:W-:Y:S02]  /*6a10*/  @!P1 FMUL.FTZ R20, R3.reuse, R24 ;  /* 0x0000001803149220 */ /* 0x040fe40000410000 */
[C---:B------:R-:W-:Y:S02]  /*6a20*/  @!P1 FMUL.FTZ R21, R8.reuse, R18 ;  /* 0x0000001208159220 */ /* 0x040fe40000410000 */
[-C--:B------:R-:W-:Y:S02]  /*6a30*/  @!P1 FMUL.FTZ R6, R3, R4.reuse ;  /* 0x0000000403069220 */ /* 0x080fe40000410000 */
[----:B------:R-:W-:Y:S01]  /*6a40*/  @!P1 FFMA.FTZ R51, R25, R4, -R20 ;  /* 0x0000000419339223 */ /* 0x000fe20000010814 */
[----:B------:R-:W-:Y:S01]  /*6a50*/  @!P1 LOP3.LUT R20, R11, 0xffff0000, RZ, 0xc0, !PT ;  /* 0xffff00000b149812 */ /* 0x000fe200078ec0ff */
[-C--:B------:R-:W-:Y:S01]  /*6a60*/  @!P1 FMUL.FTZ R3, R8, R7.reuse ;  /* 0x0000000708039220 */ /* 0x080fe20000410000 */
[----:B------:R-:W-:Y:S01]  /*6a70*/  @!P1 LOP3.LUT R4, R12, 0xffff0000, RZ, 0xc0, !PT ;  /* 0xffff00000c049812 */ /* 0x000fe200078ec0ff */
[----:B------:R-:W-:Y:S02]  /*6a80*/  @!P1 IMAD.U32 R8, R14, 0x10000, RZ ;  /* 0x000100000e089824 */ /* 0x000fe400078e00ff */
[----:B------:R-:W-:Y:S01]  /*6a90*/  @!P1 FFMA.FTZ R50, R19, R7, -R21 ;  /* 0x0000000713329223 */ /* 0x000fe20000010815 */
[----:B------:R-:W-:Y:S01]  /*6aa0*/  @!P1 LOP3.LUT R21, R36, 0xffff0000, RZ, 0xc0, !PT ;  /* 0xffff000024159812 */ /* 0x000fe200078ec0ff */
[----:B------:R-:W-:Y:S01]  /*6ab0*/  @!P1 FMUL.FTZ R11, R4, R20 ;  /* 0x00000014040b9220 */ /* 0x000fe20000410000 */
[----:B------:R-:W-:Y:S01]  /*6ac0*/  @!P1 LOP3.LUT R7, R9, 0xffff0000, RZ, 0xc0, !PT ;  /* 0xffff000009079812 */ /* 0x000fe200078ec0ff */
[----:B------:R-:W-:Y:S01]  /*6ad0*/  @!P1 FMUL.FTZ R28, R8, R26 ;  /* 0x0000001a081c9220 */ /* 0x000fe20000410000 */
[----:B------:R-:W-:Y:S01]  /*6ae0*/  @!P1 SHF.L.U32 R9, R10, 0x10, RZ ;  /* 0x000000100a099819 */ /* 0x000fe200000006ff */
[----:B------:R-:W-:Y:S01]  /*6af0*/  @!P1 FFMA.FTZ R3, R18, R19, R3 ;  /* 0x0000001312039223 */ /* 0x000fe20000010003 */
[----:B------:R-:W-:Y:S01]  /*6b00*/  @!P1 LOP3.LUT R10, R10, 0xffff0000, RZ, 0xc0, !PT ;  /* 0xffff00000a0a9812 */ /* 0x000fe200078ec0ff */
[-C--:B------:R-:W-:Y:S02]  /*6b10*/  @!P1 FMUL.FTZ R4, R4, R7.reuse ;  /* 0x0000000704049220 */ /* 0x080fe40000410000 */
[----:B------:R-:W-:Y:S02]  /*6b20*/  @!P1 FFMA.FTZ R47, R21, R7, -R11 ;  /* 0x00000007152f9223 */ /* 0x000fe4000001080b */
[-C--:B------:R-:W-:Y:S01]  /*6b30*/  @!P1 FMUL.FTZ R7, R8, R9.reuse ;  /* 0x0000000908079220 */ /* 0x080fe20000410000 */
[----:B------:R-:W-:Y:S01]  /*6b40*/  @!P1 LOP3.LUT R8, R14, 0xffff0000, RZ, 0xc0, !PT ;  /* 0xffff00000e089812 */ /* 0x000fe200078ec0ff */
[----:B------:R-:W-:Y:S01]  /*6b50*/  @!P1 FFMA.FTZ R46, R27, R9, -R28 ;  /* 0x000000091b2e9223 */ /* 0x000fe2000001081c */
[----:B------:R-:W-:Y:S01]  /*6b60*/  @!P1 LOP3.LUT R28, R35, 0xffff0000, RZ, 0xc0, !PT ;  /* 0xffff0000231c9812 */ /* 0x000fe200078ec0ff */
[----:B------:R-:W-:Y:S01]  /*6b70*/  @!P1 IMAD.U32 R11, R15, 0x10000, RZ ;  /* 0x000100000f0b9824 */ /* 0x000fe200078e00ff */
[C---:B------:R-:W-:Y:S01]  /*6b80*/  @!P1 SHF.L.U32 R9, R16.reuse, 0x10, RZ ;  /* 0x0000001010099819 */ /* 0x040fe200000006ff */
[----:B------:R-:W-:Y:S01]  /*6b90*/  @!P1 FMUL.FTZ R35, R17, R33 ;  /* 0x0000002111239220 */ /* 0x000fe20000410000 */
[----:B------:R-:W-:Y:S01]  /*6ba0*/  @!P1 LOP3.LUT R16, R16, 0xffff0000, RZ, 0xc0, !PT ;  /* 0xffff000010109812 */ /* 0x000fe200078ec0ff */
[----:B------:R-:W-:Y:S02]  /*6bb0*/  @!P1 FMUL.FTZ R42, R11, R31 ;  /* 0x0000001f0b2a9220 */ /* 0x000fe40000410000 */
[C---:B------:R-:W-:Y:S02]  /*6bc0*/  @!P1 FMUL.FTZ R43, R8.reuse, R28 ;  /* 0x0000001c082b9220 */ /* 0x040fe40000410000 */
[----:B------:R-:W-:Y:S02]  /*6bd0*/  @!P1 FMUL.FTZ R8, R8, R10 ;  /* 0x0000000a08089220 */ /* 0x000fe40000410000 */
[-C--:B------:R-:W-:Y:S01]  /*6be0*/  @!P1 FFMA.FTZ R45, R32, R9.reuse, -R42 ;  /* 0x00000009202d9223 */ /* 0x080fe2000001082a */
[----:B------:R-:W-:Y:S01]  /*6bf0*/  @!P1 F2FP.BF16.PACK_AB R42, R47, R50 ;  /* 0x000000322f2a923e */ /* 0x000fe200000010ff */
[----:B------:R-:W-:Y:S02]  /*6c00*/  @!P1 FFMA.FTZ R35, R34, R16, -R35 ;  /* 0x0000001022239223 */ /* 0x000fe40000010823 */
[----:B------:R-:W-:Y:S01]  /*6c10*/  @!P1 FFMA.FTZ R10, R30, R10, -R43 ;  /* 0x0000000a1e0a9223 */ /* 0x000fe2000001082b */
[----:B------:R-:W-:Y:S01]  /*6c20*/  @!P1 F2FP.BF16.PACK_AB R43, R51, R52 ;  /* 0x00000034332b923e */ /* 0x000fe200000010ff */
[----:B------:R-:W-:Y:S01]  /*6c30*/  @!P1 FMUL.FTZ R9, R11, R9 ;  /* 0x000000090b099220 */ /* 0x000fe20000410000 */
[----:B------:R-:W-:Y:S01]  /*6c40*/  @!P1 F2FP.BF16.PACK_AB R35, R35, R45 ;  /* 0x0000002d2323923e */ /* 0x000fe200000010ff */
[----:B------:R-:W-:Y:S01]  /*6c50*/  @!P1 IMAD.MOV.U32 R36, RZ, RZ, R42 ;  /* 0x000000ffff249224 */ /* 0x000fe200078e002a */
[----:B------:R-:W-:Y:S01]  /*6c60*/  @!P1 F2FP.BF16.PACK_AB R11, R10, R46 ;  /* 0x0000002e0a0b923e */ /* 0x000fe200000010ff */
[----:B------:R-:W-:Y:S02]  /*6c70*/  @!P1 IMAD.MOV.U32 R37, RZ, RZ, R43 ;  /* 0x000000ffff259224 */ /* 0x000fe400078e002b */
[----:B------:R-:W-:Y:S02]  /*6c80*/  @!P1 IMAD.MOV.U32 R39, RZ, RZ, R35 ;  /* 0x000000ffff279224 */ /* 0x000fe400078e0023 */
[----:B------:R-:W-:Y:S02]  /*6c90*/  @!P1 IMAD.MOV.U32 R38, RZ, RZ, R11 ;  /* 0x000000ffff269224 */ /* 0x000fe400078e000b */
[----:B------:R-:W-:Y:S02]  /*6ca0*/  @!P1 FFMA.FTZ R4, R20, R21, R4 ;  /* 0x0000001514049223 */ /* 0x000fe40000010004 */
[----:B------:R-:W-:Y:S01]  /*6cb0*/  @!P1 FFMA.FTZ R5, R22, R23, R5 ;  /* 0x0000001716059223 */ /* 0x000fe20000010005 */
[----:B------:R1:W-:Y:S01]  /*6cc0*/  ST.E.128 [R48.64], R36 ;  /* 0x0000002430007985 */ /* 0x0003e2000c101d08 */
[----:B------:R-:W-:Y:S01]  /*6cd0*/  @!P1 FFMA.FTZ R6, R24, R25, R6 ;  /* 0x0000001918069223 */ /* 0x000fe20000010006 */
[----:B------:R-:W-:Y:S01]  /*6ce0*/  @!P1 F2FP.BF16.PACK_AB R4, R4, R3 ;  /* 0x000000030404923e */ /* 0x000fe200000010ff */
[----:B------:R-:W-:Y:S02]  /*6cf0*/  @!P1 FFMA.FTZ R7, R26, R27, R7 ;  /* 0x0000001b1a079223 */ /* 0x000fe40000010007 */
[----:B------:R-:W-:Y:S01]  /*6d00*/  @!P1 FMUL.FTZ R10, R17, R16 ;  /* 0x00000010110a9220 */ /* 0x000fe20000410000 */
[----:B------:R-:W-:Y:S01]  /*6d10*/  @!P1 F2FP.BF16.PACK_AB R5, R6, R5 ;  /* 0x000000050605923e */ /* 0x000fe200000010ff */
[----:B------:R-:W-:Y:S01]  /*6d20*/  @!P1 FFMA.FTZ R8, R28, R30, R8 ;  /* 0x0000001e1c089223 */ /* 0x000fe20000010008 */
[----:B------:R-:W-:Y:S01]  /*6d30*/  @!P1 MOV R12, R4 ;  /* 0x00000004000c9202 */ /* 0x000fe20000000f00 */
[----:B------:R-:W-:Y:S02]  /*6d40*/  @!P1 FFMA.FTZ R9, R31, R32, R9 ;  /* 0x000000201f099223 */ /* 0x000fe40000010009 */
[----:B------:R-:W-:Y:S01]  /*6d50*/  @!P1 FFMA.FTZ R10, R33, R34, R10 ;  /* 0x00000022210a9223 */ /* 0x000fe2000001000a */
[----:B------:R-:W-:Y:S01]  /*6d60*/  @!P1 F2FP.BF16.PACK_AB R7, R8, R7 ;  /* 0x000000070807923e */ /* 0x000fe200000010ff */
[----:B------:R-:W-:Y:S03]  /*6d70*/  @!P1 IMAD.MOV.U32 R13, RZ, RZ, R5 ;  /* 0x000000ffff0d9224 */ /* 0x000fe600078e0005 */
[----:B------:R-:W-:Y:S01]  /*6d80*/  @!P1 F2FP.BF16.PACK_AB R3, R10, R9 ;  /* 0x000000090a03923e */ /* 0x000fe200000010ff */
[----:B------:R-:W-:Y:S04]  /*6d90*/  @!P1 IMAD.MOV.U32 R14, RZ, RZ, R7 ;  /* 0x000000ffff0e9224 */ /* 0x000fe800078e0007 */
[----:B------:R-:W-:Y:S01]  /*6da0*/  @!P1 IMAD.MOV.U32 R15, RZ, RZ, R3 ;  /* 0x000000ffff0f9224 */ /* 0x000fe200078e0003 */
[----:B------:R-:W-:-:S05]  /*6db0*/  @P0 BRA `(.L_x_254) ;  /* 0x000003c000000947 */ /* 0x000fca0003800000 */
[C---:B------:R-:W-:Y:S04]  /*6dc0*/  LEA R4, P0, R44.reuse, R40, 0x1 ;  /* 0x000000282c047211 */ /* 0x040fe800078008ff */
[----:B------:R-:W-:Y:S05]  /*6dd0*/  LEA.HI.X.SX32 R5, R44, R41, 0x1, P0 ;  /* 0x000000292c057211 */ /* 0x000fea00000f0eff */
[----:B------:R2:W-:Y:S01]  /*6de0*/  ST.E.128 [R4.64], R12 ;  /* 0x0000000c04007985 */ /* 0x0005e2000c101d08 */
[----:B------:R-:W-:-:S05]  /*6df0*/  BRA `(.L_x_254) ;  /* 0x0000038000007947 */ /* 0x000fca0003800000 */
.L_x_238:
[----:B------:R1:W2:Y:S01]  /*6e00*/  SHFL.IDX PT, R5, R71, RZ, 0x1c1f ;  /* 0x001c1fff47057589 */ /* 0x0002a200000e0000 */
[----:B------:R-:W-:Y:S01]  /*6e10*/  IMAD R3, R29, -0x50, R2 ;  /* 0xffffffb01d037824 */ /* 0x000fe200078e0202 */
[----:B------:R-:W-:Y:S02]  /*6e20*/  BSSY B0, `(.L_x_261) ;  /* 0x0000013000007945 */ /* 0x000fe40003800000 */
[----:B------:R1:W3:Y:S02]  /*6e30*/  SHFL.IDX PT, R4, R74, RZ, 0x1c1f ;  /* 0x001c1fff4a047589 */ /* 0x0002e400000e0000 */
[----:B------:R-:W-:Y:S04]  /*6e40*/  IMNMX R3, R3, 0x50, PT ;  /* 0x0000005003037817 */ /* 0x000fe80003800200 */
[----:B------:R-:W-:Y:S04]  /*6e50*/  IADD3 R3, -R98, R3, RZ ;  /* 0x0000000362037210 */ /* 0x000fe80007ffe1ff */
[----:B------:R-:W-:Y:S11]  /*6e60*/  ISETP.GE.AND P0, PT, R3, 0x1, PT ;  /* 0x000000010300780c */ /* 0x000ff60003f06270 */
[----:B------:R-:W-:Y:S02]  /*6e70*/  @!UPT UIADD3 URZ, URZ, URZ, URZ ;  /* 0x0000003f3f3ff290 */ /* 0x000fe4000fffe03f */
[----:B------:R-:W-:-:S05]  /*6e80*/  @!P0 BRA `(.L_x_262) ;  /* 0x000000c000008947 */ /* 0x000fca0003800000 */
[C---:B-12---:R-:W-:Y:S11]  /*6e90*/  ISETP.GE.AND P1, PT, R86.reuse, c[0x0][0x1d4], PT ;  /* 0x0000750056007a0c */ /* 0x046ff60003f26270 */
[----:B------:R-:W-:Y:S02]  /*6ea0*/  @!UPT UIADD3 URZ, URZ, URZ, URZ ;  /* 0x0000003f3f3ff290 */ /* 0x000fe4000fffe03f */
[----:B------:R-:W1:Y:S01]  /*6eb0*/  @!P1 LDS.128 R8, [R247+0x2800] ;  /* 0x00280000f7089984 */ /* 0x000e620000000c00 */
[CC--:B---3--:R-:W-:Y:S04]  /*6ec0*/  @!P1 LEA R6, P0, R86.reuse, R4.reuse, 0x1 ;  /* 0x0000000456069211 */ /* 0x0c8fe800078008ff */
[-C--:B------:R-:W-:Y:S02]  /*6ed0*/  @!P1 LEA.HI.X R7, R86, R5.reuse, R87, 0x1, P0 ;  /* 0x0000000556079211 */ /* 0x080fe400000f0c57 */
[C---:B------:R-:W-:Y:S11]  /*6ee0*/  ISETP.GE.AND P0, PT, R212.reuse, c[0x0][0x1d4], PT ;  /* 0x00007500d4007a0c */ /* 0x040ff60003f06270 */
[----:B------:R-:W-:Y:S02]  /*6ef0*/  @!UPT UIADD3 URZ, URZ, URZ, URZ ;  /* 0x0000003f3f3ff290 */ /* 0x000fe4000fffe03f */
[C---:B------:R-:W-:Y:S04]  /*6f00*/  @!P0 LEA R4, P2, R212.reuse, R4, 0x1 ;  /* 0x00000004d4048211 */ /* 0x040fe800078408ff */
[----:B------:R-:W-:Y:S01]  /*6f10*/  @!P0 LEA.HI.X R5, R212, R5, R252, 0x1, P2 ;  /* 0x00000005d4058211 */ /* 0x000fe200010f0cfc */
[----:B-1----:R-:W-:Y:S04]  /*6f20*/  @!P1 ST.E.128 [R6.64], R8 ;  /* 0x0000000806009985 */ /* 0x002fe8000c101d08 */
[----:B------:R-:W1:Y:S04]  /*6f30*/  @!P0 LDS.128 R8, [R248+0x2800] ;  /* 0x00280000f8088984 */ /* 0x000e680000000c00 */
[----:B-1----:R1:W-:Y:S02]  /*6f40*/  @!P0 ST.E.128 [R4.64], R8 ;  /* 0x0000000804008985 */ /* 0x0023e4000c101d08 */
.L_x_262:
[----:B-12---:R-:W-:Y:S05]  /*6f50*/  BSYNC B0 ;  /* 0x0000000000007941 */ /* 0x006fea0003800000 */
.L_x_261:
[----:B------:R1:W2:Y:S01]  /*6f60*/  SHFL.IDX PT, R5, R71, 0x1, 0x1c1f ;  /* 0x003c1f0047057f89 */ /* 0x0002a200000e0000 */
[----:B------:R-:W-:Y:S01]  /*6f70*/  ISETP.GE.AND P0, PT, R3, 0x21, PT ;  /* 0x000000210300780c */ /* 0x000fe20003f06270 */
[----:B------:R-:W-:Y:S02]  /*6f80*/  BSSY B0, `(.L_x_263) ;  /* 0x000000f000007945 */ /* 0x000fe40003800000 */
[----:B---3--:R1:W3:Y:S10]  /*6f90*/  SHFL.IDX PT, R4, R74, 0x1, 0x1c1f ;  /* 0x003c1f004a047f89 */ /* 0x0082f400000e0000 */
[----:B------:R-:W-:-:S05]  /*6fa0*/  @!P0 BRA `(.L_x_264) ;  /* 0x000000c000008947 */ /* 0x000fca0003800000 */
[C---:B------:R-:W-:Y:S11]  /*6fb0*/  ISETP.GE.AND P1, PT, R86.reuse, c[0x0][0x1d4], PT ;  /* 0x0000750056007a0c */ /* 0x040ff60003f26270 */
[----:B------:R-:W-:Y:S02]  /*6fc0*/  @!UPT UIADD3 URZ, URZ, URZ, URZ ;  /* 0x0000003f3f3ff290 */ /* 0x000fe4000fffe03f */
[----:B------:R-:W4:Y:S01]  /*6fd0*/  @!P1 LDS.128 R8, [R247+0x3800] ;  /* 0x00380000f7089984 */ /* 0x000f220000000c00 */
[CC--:B---3--:R-:W-:Y:S04]  /*6fe0*/  @!P1 LEA R6, P0, R86.reuse, R4.reuse, 0x1 ;  /* 0x0000000456069211 */ /* 0x0c8fe800078008ff */
[-C--:B--2---:R-:W-:Y:S02]  /*6ff0*/  @!P1 LEA.HI.X R7, R86, R5.reuse, R87, 0x1, P0 ;  /* 0x0000000556079211 */ /* 0x084fe400000f0c57 */
[C---:B------:R-:W-:Y:S11]  /*7000*/  ISETP.GE.AND P0, PT, R212.reuse, c[0x0][0x1d4], PT ;  /* 0x00007500d4007a0c */ /* 0x040ff60003f06270 */
[----:B------:R-:W-:Y:S02]  /*7010*/  @!UPT UIADD3 URZ, URZ, URZ, URZ ;  /* 0x0000003f3f3ff290 */ /* 0x000fe4000fffe03f */
[C---:B------:R-:W-:Y:S04]  /*7020*/  @!P0 LEA R4, P2, R212.reuse, R4, 0x1 ;  /* 0x00000004d4048211 */ /* 0x040fe800078408ff */
[----:B------:R-:W-:Y:S01]  /*7030*/  @!P0 LEA.HI.X R5, R212, R5, R252, 0x1, P2 ;  /* 0x00000005d4058211 */ /* 0x000fe200010f0cfc */
[----:B----4-:R-:W-:Y:S04]  /*7040*/  @!P1 ST.E.128 [R6.64], R8 ;  /* 0x0000000806009985 */ /* 0x010fe8000c101d08 */
[----:B------:R-:W2:Y:S04]  /*7050*/  @!P0 LDS.128 R8, [R248+0x3800] ;  /* 0x00380000f8088984 */ /* 0x000ea80000000c00 */
[----:B--2---:R2:W-:Y:S02]  /*7060*/  @!P0 ST.E.128 [R4.64], R8 ;  /* 0x0000000804008985 */ /* 0x0045e4000c101d08 */
.L_x_264:
[----:B------:R-:W-:Y:S05]  /*7070*/  BSYNC B0 ;  /* 0x0000000000007941 */ /* 0x000fea0003800000 */
.L_x_263:
[----:B--2---:R2:W4:Y:S01]  /*7080*/  SHFL.IDX PT, R5, R71, 0x2, 0x1c1f ;  /* 0x005c1f0047057f89 */ /* 0x00452200000e0000 */
[----:B------:R-:W-:Y:S03]  /*7090*/  ISETP.GE.AND P0, PT, R3, 0x41, PT ;  /* 0x000000410300780c */ /* 0x000fe60003f06270 */
[----:B---3--:R2:W3:Y:S10]  /*70a0*/  SHFL.IDX PT, R4, R74, 0x2, 0x1c1f ;  /* 0x005c1f004a047f89 */ /* 0x0084f400000e0000 */
[----:B------:R-:W-:-:S05]  /*70b0*/  @!P0 BRA `(.L_x_254) ;  /* 0x000000c000008947 */ /* 0x000fca0003800000 */
[C---:B------:R-:W-:Y:S11]  /*70c0*/  ISETP.GE.AND P1, PT, R86.reuse, c[0x0][0x1d4], PT ;  /* 0x0000750056007a0c */ /* 0x040ff60003f26270 */
[----:B------:R-:W-:Y:S02]  /*70d0*/  @!UPT UIADD3 URZ, URZ, URZ, URZ ;  /* 0x0000003f3f3ff290 */ /* 0x000fe4000fffe03f */
[----:B------:R-:W5:Y:S01]  /*70e0*/  @!P1 LDS.128 R8, [R247+0x4800] ;  /* 0x00480000f7089984 */ /* 0x000f620000000c00 */
[CC--:B---3--:R-:W-:Y:S04]  /*70f0*/  @!P1 LEA R6, P0, R86.reuse, R4.reuse, 0x1 ;  /* 0x0000000456069211 */ /* 0x0c8fe800078008ff */
[-C--:B----4-:R-:W-:Y:S02]  /*7100*/  @!P1 LEA.HI.X R7, R86, R5.reuse, R87, 0x1, P0 ;  /* 0x0000000556079211 */ /* 0x090fe400000f0c57 */
[C---:B------:R-:W-:Y:S11]  /*7110*/  ISETP.GE.AND P0, PT, R212.reuse, c[0x0][0x1d4], PT ;  /* 0x00007500d4007a0c */ /* 0x040ff60003f06270 */
[----:B------:R-:W-:Y:S02]  /*7120*/  @!UPT UIADD3 URZ, URZ, URZ, URZ ;  /* 0x0000003f3f3ff290 */ /* 0x000fe4000fffe03f */
[C---:B------:R-:W-:Y:S04]  /*7130*/  @!P0 LEA R4, P2, R212.reuse, R4, 0x1 ;  /* 0x00000004d4048211 */ /* 0x040fe800078408ff */
[----:B------:R-:W-:Y:S01]  /*7140*/  @!P0 LEA.HI.X R5, R212, R5, R252, 0x1, P2 ;  /* 0x00000005d4058211 */ /* 0x000fe200010f0cfc */
[----:B-----5:R-:W-:Y:S04]  /*7150*/  @!P1 ST.E.128 [R6.64], R8 ;  /* 0x0000000806009985 */ /* 0x020fe8000c101d08 */
[----:B------:R-:W3:Y:S04]  /*7160*/  @!P0 LDS.128 R8, [R248+0x4800] ;  /* 0x00480000f8088984 */ /* 0x000ee80000000c00 */
[----:B---3--:R3:W-:Y:S02]  /*7170*/  @!P0 ST.E.128 [R4.64], R8 ;  /* 0x0000000804008985 */ /* 0x0087e4000c101d08 */
.L_x_254:
[----:B------:R-:W-:Y:S05]  /*7180*/  BSYNC B2 ;  /* 0x0000000000027941 */ /* 0x000fea0003800000 */
.L_x_237:
[C---:B------:R-:W-:Y:S01]  /*7190*/  IMAD R18, R29.reuse, -0x50, RZ ;  /* 0xffffffb01d127824 */ /* 0x040fe200078e02ff */
[----:B------:R-:W-:Y:S01]  /*71a0*/  BSSY B0, `(.L_x_265) ;  /* 0x0000064000007945 */ /* 0x000fe20003800000 */
[----:B------:R-:W-:Y:S04]  /*71b0*/  IMAD.WIDE R6, R29, 0x50, R106 ;  /* 0x000000501d067825 */ /* 0x000fe800078e026a */
[----:B------:R-:W-:Y:S05]  /*71c0*/  IMAD.IADD R3, R118, 0x1, R18 ;  /* 0x0000000176037824 */ /* 0x000fea00078e0212 */
[C---:B------:R-:W-:Y:S02]  /*71d0*/  ISETP.GE.AND P3, PT, R3.reuse, 0x11, PT ;  /* 0x000000110300780c */ /* 0x040fe40003f66270 */
[C---:B------:R-:W-:Y:S02]  /*71e0*/  ISETP.GE.AND P2, PT, R3.reuse, 0x21, PT ;  /* 0x000000210300780c */ /* 0x040fe40003f46270 */
[C---:B------:R-:W-:Y:S09]  /*71f0*/  ISETP.GE.AND P1, PT, R3.reuse, 0x31, PT ;  /* 0x000000310300780c */ /* 0x040ff20003f26270 */
[C---:B--23--:R-:W-:Y:S04]  /*7200*/  @P3 IADD3 R8, P0, R6.reuse, 0x10, RZ ;  /* 0x0000001006083810 */ /* 0x04cfe80007f1e0ff */
[-C--:B------:R-:W-:Y:S02]  /*7210*/  @P3 IADD3.X R10, RZ, R7.reuse, RZ, P0, !PT ;  /* 0x00000007ff0a3210 */ /* 0x080fe400007fe4ff */
[C---:B------:R-:W-:Y:S05]  /*7220*/  @P2 IADD3 R9, P0, R6.reuse, 0x20, RZ ;  /* 0x0000002006092810 */ /* 0x040fea0007f1e0ff */
[--C-:B------:R-:W-:Y:S01]  /*7230*/  @P2 IMAD.X R11, RZ, RZ, R7.reuse, P0 ;  /* 0x000000ffff0b2224 */ /* 0x100fe200000e0607 */
[C---:B------:R-:W-:Y:S04]  /*7240*/  @P1 IADD3 R16, P0, R6.reuse, 0x30, RZ ;  /* 0x0000003006101810 */ /* 0x040fe80007f1e0ff */
[----:B------:R-:W-:Y:S02]  /*7250*/  @P1 IADD3.X R19, RZ, R7, RZ, P0, !PT ;  /* 0x00000007ff131210 */ /* 0x000fe400007fe4ff */
[C---:B------:R-:W-:Y:S11]  /*7260*/  ISETP.GE.AND P0, PT, R3.reuse, 0x41, PT ;  /* 0x000000410300780c */ /* 0x040ff60003f06270 */
[----:B------:R-:W-:Y:S02]  /*7270*/  @!UPT UIADD3 URZ, URZ, URZ, URZ ;  /* 0x0000003f3f3ff290 */ /* 0x000fe4000fffe03f */
[C---:B------:R-:W-:Y:S05]  /*7280*/  @P0 IADD3 R17, P4, R6.reuse, 0x40, RZ ;  /* 0x0000004006110810 */ /* 0x040fea0007f9e0ff */
[----:B------:R-:W-:Y:S01]  /*7290*/  @P0 IMAD.X R20, RZ, RZ, R7, P4 ;  /* 0x000000ffff140224 */ /* 0x000fe200020e0607 */
[----:B------:R-:W-:Y:S11]  /*72a0*/  ISETP.GE.AND P4, PT, R3, 0x1, PT ;  /* 0x000000010300780c */ /* 0x000ff60003f86270 */
[----:B------:R-:W-:Y:S02]  /*72b0*/  @!UPT UIADD3 URZ, URZ, URZ, URZ ;  /* 0x0000003f3f3ff290 */ /* 0x000fe4000fffe03f */
[----:B------:R-:W-:Y:S01]  /*72c0*/  @P4 IMAD R3, R7, c[0x0][0x258], RZ ;  /* 0x0000960007034a24 */ /* 0x000fe200078e02ff */
[----:B------:R-:W-:Y:S01]  /*72d0*/  @P4 MOV R4, R78 ;  /* 0x0000004e00044202 */ /* 0x000fe20000000f00 */
[----:B----4-:R-:W-:Y:S02]  /*72e0*/  @P4 IMAD.MOV.U32 R5, RZ, RZ, R80 ;  /* 0x000000ffff054224 */ /* 0x010fe400078e0050 */
[C---:B------:R-:W-:Y:S02]  /*72f0*/  @P4 IMAD R3, R6.reuse, c[0x0][0x25c], R3 ;  /* 0x0000970006034a24 */ /* 0x040fe400078e0203 */
[----:B------:R-:W-:Y:S05]  /*7300*/  @P4 IMAD.WIDE.U32 R4, R6, c[0x0][0x258], R4 ;  /* 0x0000960006044a25 */ /* 0x000fea00078e0004 */
[C---:B------:R-:W-:Y:S02]  /*7310*/  @P4 LEA R14, P5, R4.reuse, c[0x0][0x250], 0x1 ;  /* 0x00009400040e4a11 */ /* 0x040fe400078a08ff */
[----:B------:R-:W-:Y:S02]  /*7320*/  @P4 IADD3 R3, R5, R3, RZ ;  /* 0x0000000305034210 */ /* 0x000fe40007ffe0ff */
[----:B------:R-:W-:Y:S02]  /*7330*/  @P3 MOV R5, R80 ;  /* 0x0000005000053202 */ /* 0x000fe40000000f00 */
[----:B------:R-:W-:Y:S01]  /*7340*/  @P4 LEA.HI.X R15, R4, c[0x0][0x254], R3, 0x1, P5 ;  /* 0x00009500040f4a11 */ /* 0x000fe200028f0c03 */
[----:B------:R-:W-:Y:S02]  /*7350*/  @P3 IMAD R3, R10, c[0x0][0x258], RZ ;  /* 0x000096000a033a24 */ /* 0x000fe400078e02ff */
[----:B------:R-:W-:Y:S02]  /*7360*/  @P3 IMAD.MOV.U32 R4, RZ, RZ, R78 ;  /* 0x000000ffff043224 */ /* 0x000fe400078e004e */
[----:B------:R-:W-:Y:S01]  /*7370*/  @!PT LDS RZ, [RZ] ;  /* 0x00000000fffff984 */ /* 0x000fe20000000800 */
[----:B------:R-:W-:Y:S01]  /*7380*/  @!PT LDS RZ, [RZ] ;  /* 0x00000000fffff984 */ /* 0x000fe20000000800 */
[----:B------:R-:W-:Y:S01]  /*7390*/  @!PT LDS RZ, [RZ] ;  /* 0x00000000fffff984 */ /* 0x000fe20000000800 */
[----:B------:R2:W-:Y:S01]  /*73a0*/  @P4 LDGSTS.E.BYPASS.LTC128B.128 [R213+0x100], [R14.64], !P6 ;  /* 0x001000000ed54fae */ /* 0x0005e2000f101d48 */
[C---:B------:R-:W-:Y:S02]  /*73b0*/  @P3 IMAD R3, R8.reuse, c[0x0][0x25c], R3 ;  /* 0x0000970008033a24 */ /* 0x040fe400078e0203 */
[----:B------:R-:W-:Y:S04]  /*73c0*/  @P3 IMAD.WIDE.U32 R4, R8, c[0x0][0x258], R4 ;  /* 0x0000960008043a25 */ /* 0x000fe800078e0004 */
[----:B------:R-:W-:Y:S01]  /*73d0*/  @P3 IMAD.IADD R3, R5, 0x1, R3 ;  /* 0x0000000105033824 */ /* 0x000fe200078e0203 */
[C---:B------:R-:W-:Y:S01]  /*73e0*/  @P3 LEA R12, P5, R4.reuse, c[0x0][0x250], 0x1 ;  /* 0x00009400040c3a11 */ /* 0x040fe200078a08ff */
[----:B------:R-:W-:Y:S03]  /*73f0*/  @P2 IMAD.MOV.U32 R5, RZ, RZ, R80 ;  /* 0x000000ffff052224 */ /* 0x000fe600078e0050 */
[----:B------:R-:W-:Y:S01]  /*7400*/  @P3 LEA.HI.X R13, R4, c[0x0][0x254], R3, 0x1, P5 ;  /* 0x00009500040d3a11 */ /* 0x000fe200028f0c03 */
[----:B------:R-:W-:Y:S01]  /*7410*/  @P2 IMAD R3, R11, c[0x0][0x258], RZ ;  /* 0x000096000b032a24 */ /* 0x000fe200078e02ff */
[----:B------:R-:W-:Y:S03]  /*7420*/  @P2 MOV R4, R78 ;  /* 0x0000004e00042202 */ /* 0x000fe60000000f00 */
[----:B------:R2:W-:Y:S01]  /*7430*/  @P3 LDGSTS.E.BYPASS.LTC128B.128 [R213+0x900], [R12.64], !P6 ;  /* 0x009000000cd53fae */ /* 0x0005e2000f101d48 */
[C---:B------:R-:W-:Y:S02]  /*7440*/  @P2 IMAD R3, R9.reuse, c[0x0][0x25c], R3 ;  /* 0x0000970009032a24 */ /* 0x040fe400078e0203 */
[----:B------:R-:W-:Y:S05]  /*7450*/  @P2 IMAD.WIDE.U32 R4, R9, c[0x0][0x258], R4 ;  /* 0x0000960009042a25 */ /* 0x000fea00078e0004 */
[C---:B------:R-:W-:Y:S02]  /*7460*/  @P2 LEA R10, P5, R4.reuse, c[0x0][0x250], 0x1 ;  /* 0x00009400040a2a11 */ /* 0x040fe400078a08ff */
[----:B------:R-:W-:Y:S02]  /*7470*/  @P2 IADD3 R3, R5, R3, RZ ;  /* 0x0000000305032210 */ /* 0x000fe40007ffe0ff */
[----:B------:R-:W-:Y:S02]  /*7480*/  @P1 MOV R5, R80 ;  /* 0x0000005000051202 */ /* 0x000fe40000000f00 */
[----:B------:R-:W-:Y:S01]  /*7490*/  @P2 LEA.HI.X R11, R4, c[0x0][0x254], R3, 0x1, P5 ;  /* 0x00009500040b2a11 */ /* 0x000fe200028f0c03 */
[----:B------:R-:W-:Y:S02]  /*74a0*/  @P1 IMAD.MOV.U32 R4, RZ, RZ, R78 ;  /* 0x000000ffff041224 */ /* 0x000fe400078e004e */
[----:B------:R-:W-:Y:S02]  /*74b0*/  @P1 IMAD R3, R19, c[0x0][0x258], RZ ;  /* 0x0000960013031a24 */ /* 0x000fe400078e02ff */
[----:B------:R2:W-:Y:S01]  /*74c0*/  @P2 LDGSTS.E.BYPASS.LTC128B.128 [R213+0x1100], [R10.64], !P6 ;  /* 0x011000000ad52fae */ /* 0x0005e2000f101d48 */
[C---:B------:R-:W-:Y:S04]  /*74d0*/  @P1 IMAD.WIDE.U32 R4, R16.reuse, c[0x0][0x258], R4 ;  /* 0x0000960010041a25 */ /* 0x040fe800078e0004 */
[----:B------:R-:W-:Y:S01]  /*74e0*/  @P1 IMAD R3, R16, c[0x0][0x25c], R3 ;  /* 0x0000970010031a24 */ /* 0x000fe200078e0203 */
[C---:B------:R-:W-:Y:S03]  /*74f0*/  @P1 LEA R6, P5, R4.reuse, c[0x0][0x250], 0x1 ;  /* 0x0000940004061a11 */ /* 0x040fe600078a08ff */
[----:B------:R-:W-:Y:S02]  /*7500*/  @P1 IMAD.IADD R3, R5, 0x1, R3 ;  /* 0x0000000105031824 */ /* 0x000fe400078e0203 */
        /* <DEDUP_REMOVED lines=8> */
[----:B------:R-:W-:Y:S04]  /*7590*/  @P0 IADD3 R3, R5, R3, RZ ;  /* 0x0000000305030210 */ /* 0x000fe80007ffe0ff */
[----:B------:R-:W-:Y:S01]  /*75a0*/  @P0 LEA.HI.X R9, R4, c[0x0][0x254], R3, 0x1, P5 ;  /* 0x0000950004090a11 */ /* 0x000fe200028f0c03 */
[----:B------:R-:W-:Y:S02]  /*75b0*/  IMAD R3, R90, c[0x0][0x208], RZ ;  /* 0x000082005a037a24 */ /* 0x000fe400078e02ff */
[C---:B------:R-:W-:Y:S02]  /*75c0*/  IMAD.WIDE.U32 R4, R76.reuse, c[0x0][0x208], RZ ;  /* 0x000082004c047a25 */ /* 0x040fe400078e00ff */
[----:B------:R2:W-:Y:S02]  /*75d0*/  @P0 LDGSTS.E.BYPASS.LTC128B.128 [R213+0x2100], [R8.64], !P6 ;  /* 0x0210000008d50fae */ /* 0x0005e4000f101d48 */
[----:B------:R-:W-:Y:S04]  /*75e0*/  IMAD R3, R76, c[0x0][0x20c], R3 ;  /* 0x000083004c037a24 */ /* 0x000fe800078e0203 */
[----:B------:R-:W-:Y:S01]  /*75f0*/  IMAD.IADD R5, R5, 0x1, R3 ;  /* 0x0000000105057824 */ /* 0x000fe200078e0203 */
[----:B------:R-:W0:Y:S01]  /*7600*/  LDGDEPBAR ;  /* 0x00000000000079af */ /* 0x000e220000000000 */
[----:B---3--:R-:W-:Y:S02]  /*7610*/  IMAD R6, R96, c[0x0][0x218], RZ ;  /* 0x0000860060067a24 */ /* 0x008fe400078e02ff */
[C---:B------:R-:W-:Y:S04]  /*7620*/  IMAD.WIDE.U32 R4, R75.reuse, c[0x0][0x218], R4 ;  /* 0x000086004b047a25 */ /* 0x040fe800078e0004 */
[----:B------:R-:W-:Y:S01]  /*7630*/  IMAD R6, R75, c[0x0][0x21c], R6 ;  /* 0x000087004b067a24 */ /* 0x000fe200078e0206 */
[----:B------:R-:W-:Y:S04]  /*7640*/  IADD3 R3, P0, R114, R4, RZ ;  /* 0x0000000472037210 */ /* 0x000fe80007f1e0ff */
[----:B------:R-:W-:Y:S02]  /*7650*/  IADD3.X R4, R125, R5, R6, P0, !PT ;  /* 0x000000057d047210 */ /* 0x000fe400007fe406 */
[C---:B------:R-:W-:Y:S04]  /*7660*/  LEA R5, P0, R3.reuse, c[0x0][0x1f8], 0x1 ;  /* 0x00007e0003057a11 */ /* 0x040fe800078008ff */
[----:B------:R-:W-:Y:S01]  /*7670*/  LEA.HI.X R4, R3, c[0x0][0x1fc], R4, 0x1, P0 ;  /* 0x00007f0003047a11 */ /* 0x000fe200000f0c04 */
[----:B------:R2:W3:Y:S01]  /*7680*/  SHFL.IDX PT, R6, R5, RZ, 0x1c1f ;  /* 0x001c1fff05067589 */ /* 0x0004e200000e0000 */
[----:B------:R-:W-:Y:S04]  /*7690*/  IADD3 R3, R18, R2, RZ ;  /* 0x0000000212037210 */ /* 0x000fe80007ffe0ff */
[----:B------:R-:W-:Y:S01]  /*76a0*/  IMNMX R3, R3, 0x50, PT ;  /* 0x0000005003037817 */ /* 0x000fe20003800200 */
[----:B------:R-:W-:Y:S04]  /*76b0*/  DEPBAR.LE SB0, 0x0 ;  /* 0x000080000000791a */ /* 0x000fe80000000000 */
[----:B------:R2:W4:Y:S01]  /*76c0*/  SHFL.IDX PT, R7, R4, RZ, 0x1c1f ;  /* 0x001c1fff04077589 */ /* 0x00052200000e0000 */
[----:B------:R-:W-:Y:S06]  /*76d0*/  IMAD.IADD R3, R3, 0x1, -R98 ;  /* 0x0000000103037824 */ /* 0x000fec00078e0a62 */
[----:B------:R-:W-:Y:S01]  /*76e0*/  BAR.SYNC.DEFER_BLOCKING 0x0 ;  /* 0x0000000000007b1d */ /* 0x000fe20000010000 */
[----:B------:R-:W-:Y:S11]  /*76f0*/  ISETP.GE.AND P0, PT, R3, 0x1, PT ;  /* 0x000000010300780c */ /* 0x000ff60003f06270 */
[----:B------:R-:W-:Y:S02]  /*7700*/  @!UPT UIADD3 URZ, URZ, URZ, URZ ;  /* 0x0000003f3f3ff290 */ /* 0x000fe4000fffe03f */
[----:B------:R-:W-:-:S05]  /*7710*/  @!P0 BRA `(.L_x_266) ;  /* 0x000000c000008947 */ /* 0x000fca0003800000 */
[C---:B---3--:R-:W-:Y:S11]  /*7720*/  ISETP.GE.AND P1, PT, R86.reuse, c[0x0][0x1d4], PT ;  /* 0x0000750056007a0c */ /* 0x048ff60003f26270 */
[----:B------:R-:W-:Y:S02]  /*7730*/  @!UPT UIADD3 URZ, URZ, URZ, URZ ;  /* 0x0000003f3f3ff290 */ /* 0x000fe4000fffe03f */
[----:B--2---:R-:W2:Y:S01]  /*7740*/  @!P1 LDS.128 R12, [R247] ;  /* 0x00000000f70c9984 */ /* 0x004ea20000000c00 */
[CC--:B------:R-:W-:Y:S04]  /*7750*/  @!P1 LEA R8, P0, R86.reuse, R6.reuse, 0x1 ;  /* 0x0000000656089211 */ /* 0x0c0fe800078008ff */
[-C--:B----4-:R-:W-:Y:S02]  /*7760*/  @!P1 LEA.HI.X R9, R86, R7.reuse, R87, 0x1, P0 ;  /* 0x0000000756099211 */ /* 0x090fe400000f0c57 */
[C---:B------:R-:W-:Y:S11]  /*7770*/  ISETP.GE.AND P0, PT, R212.reuse, c[0x0][0x1d4], PT ;  /* 0x00007500d4007a0c */ /* 0x040ff60003f06270 */
[----:B------:R-:W-:Y:S02]  /*7780*/  @!UPT UIADD3 URZ, URZ, URZ, URZ ;  /* 0x0000003f3f3ff290 */ /* 0x000fe4000fffe03f */
[C---:B------:R-:W-:Y:S04]  /*7790*/  @!P0 LEA R6, P2, R212.reuse, R6, 0x1 ;  /* 0x00000006d4068211 */ /* 0x040fe800078408ff */
[----:B------:R-:W-:Y:S01]  /*77a0*/  @!P0 LEA.HI.X R7, R212, R7, R252, 0x1, P2 ;  /* 0x00000007d4078211 */ /* 0x000fe200010f0cfc */
[----:B--2---:R-:W-:Y:S04]  /*77b0*/  @!P1 ST.E.128 [R8.64], R12 ;  /* 0x0000000c08009985 */ /* 0x004fe8000c101d08 */
[----:B------:R-:W2:Y:S04]  /*77c0*/  @!P0 LDS.128 R8, [R248] ;  /* 0x00000000f8088984 */ /* 0x000ea80000000c00 */
[----:B--2---:R2:W-:Y:S02]  /*77d0*/  @!P0 ST.E.128 [R6.64], R8 ;  /* 0x0000000806008985 */ /* 0x0045e4000c101d08 */
.L_x_266:
[----:B---3--:R-:W-:Y:S05]  /*77e0*/  BSYNC B0 ;  /* 0x0000000000007941 */ /* 0x008fea0003800000 */
.L_x_265:
[----:B--2-4-:R2:W3:Y:S01]  /*77f0*/  SHFL.IDX PT, R7, R4, 0x1, 0x1c1f ;  /* 0x003c1f0004077f89 */ /* 0x0144e200000e0000 */
[----:B------:R-:W-:Y:S01]  /*7800*/  ISETP.GE.AND P0, PT, R3, 0x21, PT ;  /* 0x000000210300780c */ /* 0x000fe20003f06270 */
[----:B------:R-:W-:Y:S02]  /*7810*/  BSSY B0, `(.L_x_267) ;  /* 0x000000f000007945 */ /* 0x000fe40003800000 */
[----:B------:R2:W4:Y:S10]  /*7820*/  SHFL.IDX PT, R6, R5, 0x1, 0x1c1f ;  /* 0x003c1f0005067f89 */ /* 0x00053400000e0000 */
[----:B------:R-:W-:-:S05]  /*7830*/  @!P0 BRA `(.L_x_268) ;  /* 0x000000c000008947 */ /* 0x000fca0003800000 */
[C---:B------:R-:W-:Y:S11]  /*7840*/  ISETP.GE.AND P1, PT, R86.reuse, c[0x0][0x1d4], PT ;  /* 0x0000750056007a0c */ /* 0x040ff60003f26270 */
[----:B------:R-:W-:Y:S02]  /*7850*/  @!UPT UIADD3 URZ, URZ, URZ, URZ ;  /* 0x0000003f3f3ff290 */ /* 0x000fe4000fffe03f */
[----:B------:R-:W5:Y:S01]  /*7860*/  @!P1 LDS.128 R12, [R247+0x1000] ;  /* 0x00100000f70c9984 */ /* 0x000f620000000c00 */
[CC--:B----4-:R-:W-:Y:S04]  /*7870*/  @!P1 LEA R8, P0, R86.reuse, R6.reuse, 0x1 ;  /* 0x0000000656089211 */ /* 0x0d0fe800078008ff */
[-C--:B---3--:R-:W-:Y:S02]  /*7880*/  @!P1 LEA.HI.X R9, R86, R7.reuse, R87, 0x1, P0 ;  /* 0x0000000756099211 */ /* 0x088fe400000f0c57 */
[C---:B------:R-:W-:Y:S11]  /*7890*/  ISETP.GE.AND P0, PT, R212.reuse, c[0x0][0x1d4], PT ;  /* 0x00007500d4007a0c */ /* 0x040ff60003f06270 */
[----:B------:R-:W-:Y:S02]  /*78a0*/  @!UPT UIADD3 URZ, URZ, URZ, URZ ;  /* 0x0000003f3f3ff290 */ /* 0x000fe4000fffe03f */
[C---:B------:R-:W-:Y:S04]  /*78b0*/  @!P0 LEA R6, P2, R212.reuse, R6, 0x1 ;  /* 0x00000006d4068211 */ /* 0x040fe800078408ff */
[----:B------:R-:W-:Y:S01]  /*78c0*/  @!P0 LEA.HI.X R7, R212, R7, R252, 0x1, P2 ;  /* 0x00000007d4078211 */ /* 0x000fe200010f0cfc */
[----:B-----5:R-:W-:Y:S04]  /*78d0*/  @!P1 ST.E.128 [R8.64], R12 ;  /* 0x0000000c08009985 */ /* 0x020fe8000c101d08 */
[----:B------:R-:W3:Y:S04]  /*78e0*/  @!P0 LDS.128 R8, [R248+0x1000] ;  /* 0x00100000f8088984 */ /* 0x000ee80000000c00 */
[----:B---3--:R3:W-:Y:S02]  /*78f0*/  @!P0 ST.E.128 [R6.64], R8 ;  /* 0x0000000806008985 */ /* 0x0087e4000c101d08 */
.L_x_268:
[----:B------:R-:W-:Y:S05]  /*7900*/  BSYNC B0 ;  /* 0x0000000000007941 */ /* 0x000fea0003800000 */
.L_x_267:
[----:B---3--:R3:W1:Y:S01]  /*7910*/  SHFL.IDX PT, R8, R4, 0x2, 0x1c1f ;  /* 0x005c1f0004087f89 */ /* 0x00866200000e0000 */
[----:B------:R-:W-:Y:S01]  /*7920*/  ISETP.GE.AND P0, PT, R3, 0x41, PT ;  /* 0x000000410300780c */ /* 0x000fe20003f06270 */
[----:B------:R-:W-:Y:S02]  /*7930*/  BSSY B0, `(.L_x_269) ;  /* 0x000000f000007945 */ /* 0x000fe40003800000 */
[----:B--2---:R-:W2:Y:S10]  /*7940*/  SHFL.IDX PT, R5, R5, 0x2, 0x1c1f ;  /* 0x005c1f0005057f89 */ /* 0x004eb400000e0000 */
[----:B------:R-:W-:-:S05]  /*7950*/  @!P0 BRA `(.L_x_270) ;  /* 0x000000c000008947 */ /* 0x000fca0003800000 */
[C---:B------:R-:W-:Y:S11]  /*7960*/  ISETP.GE.AND P1, PT, R86.reuse, c[0x0][0x1d4], PT ;  /* 0x0000750056007a0c */ /* 0x040ff60003f26270 */
[----:B------:R-:W-:Y:S02]  /*7970*/  @!UPT UIADD3 URZ, URZ, URZ, URZ ;  /* 0x0000003f3f3ff290 */ /* 0x000fe4000fffe03f */
[CC--:B--2-4-:R-:W-:Y:S04]  /*7980*/  @!P1 LEA R6, P0, R86.reuse, R5.reuse, 0x1 ;  /* 0x0000000556069211 */ /* 0x0d4fe800078008ff */
[-C--:B-1----:R-:W-:Y:S02]  /*7990*/  @!P1 LEA.HI.X R7, R86, R8.reuse, R87, 0x1, P0 ;  /* 0x0000000856079211 */ /* 0x082fe400000f0c57 */
[C---:B------:R-:W-:Y:S11]  /*79a0*/  ISETP.GE.AND P0, PT, R212.reuse, c[0x0][0x1d4], PT ;  /* 0x00007500d4007a0c */ /* 0x040ff60003f06270 */
[----:B------:R-:W-:Y:S02]  /*79b0*/  @!UPT UIADD3 URZ, URZ, URZ, URZ ;  /* 0x0000003f3f3ff290 */ /* 0x000fe4000fffe03f */
[C---:B---3--:R-:W-:Y:S04]  /*79c0*/  @!P0 LEA R4, P2, R212.reuse, R5, 0x1 ;  /* 0x00000005d4048211 */ /* 0x048fe800078408ff */
[----:B------:R-:W-:Y:S02]  /*79d0*/  @!P0 LEA.HI.X R5, R212, R8, R252, 0x1, P2 ;  /* 0x00000008d4058211 */ /* 0x000fe400010f0cfc */
[----:B------:R-:W1:Y:S04]  /*79e0*/  @!P1 LDS.128 R8, [R247+0x2000] ;  /* 0x00200000f7089984 */ /* 0x000e680000000c00 */
[----:B-1----:R-:W-:Y:S04]  /*79f0*/  @!P1 ST.E.128 [R6.64], R8 ;  /* 0x0000000806009985 */ /* 0x002fe8000c101d08 */
[----:B------:R-:W1:Y:S04]  /*7a00*/  @!P0 LDS.128 R8, [R248+0x2000] ;  /* 0x00200000f8088984 */ /* 0x000e680000000c00 */
[----:B-1----:R1:W-:Y:S02]  /*7a10*/  @!P0 ST.E.128 [R4.64], R8 ;  /* 0x0000000804008985 */ /* 0x0023e4000c101d08 */
.L_x_270:
[----:B------:R-:W-:Y:S05]  /*7a20*/  BSYNC B0 ;  /* 0x0000000000007941 */ /* 0x000fea0003800000 */
.L_x_269:
[C---:B------:R-:W-:Y:S02]  /*7a30*/  ISETP.GT.AND P0, PT, R29.reuse, R119, PT ;  /* 0x000000771d00720c */ /* 0x040fe40003f04270 */
[----:B------:R-:W-:Y:S11]  /*7a40*/  IADD3 R29, R29, -0x1, RZ ;  /* 0xffffffff1d1d7810 */ /* 0x000ff60007ffe0ff */
[----:B----4-:R-:W-:Y:S01]  /*7a50*/  @P0 SHF.R.S32.HI R6, RZ, 0x1f, R29 ;  /* 0x0000001fff060819 */ /* 0x010fe2000001141d */
[----:B------:R-:W-:Y:S02]  /*7a60*/  @P0 IMAD R3, R150, R29, RZ ;  /* 0x0000001d96030224 */ /* 0x000fe400078e02ff */
[----:B-1-3--:R-:W-:Y:S02]  /*7a70*/  @P0 IMAD.MOV.U32 R4, RZ, RZ, R110 ;  /* 0x000000ffff040224 */ /* 0x00afe400078e006e */
[----:B--2---:R-:W-:Y:S02]  /*7a80*/  @P0 IMAD.MOV.U32 R5, RZ, RZ, R109 ;  /* 0x000000ffff050224 */ /* 0x004fe400078e006d */
[-C--:B------:R-:W-:Y:S02]  /*7a90*/  @P0 IMAD R3, R6, R132.reuse, R3 ;  /* 0x0000008406030224 */ /* 0x080fe400078e0203 */
[----:B------:R-:W-:Y:S04]  /*7aa0*/  @P0 IMAD.WIDE.U32 R4, R29, R132, R4 ;  /* 0x000000841d040225 */ /* 0x000fe800078e0004 */
[----:B------:R-:W-:Y:S01]  /*7ab0*/  @P0 IMAD.IADD R3, R5, 0x1, R3 ;  /* 0x0000000105030824 */ /* 0x000fe200078e0203 */
[C---:B------:R-:W-:Y:S04]  /*7ac0*/  @P0 LEA R10, P1, R4.reuse, c[0x0][0x220], 0x1 ;  /* 0x00008800040a0a11 */ /* 0x040fe800078208ff */
[----:B------:R-:W-:Y:S02]  /*7ad0*/  @P0 LEA.HI.X R11, R4, c[0x0][0x224], R3, 0x1, P1 ;  /* 0x00008900040b0a11 */ /* 0x000fe400008f0c03 */
[-C--:B------:R-:W-:Y:S03]  /*7ae0*/  @P0 IADD3 R8, P1, R10, R140.reuse, RZ ;  /* 0x0000008c0a080210 */ /* 0x080fe60007f3e0ff */
[----:B------:R-:W-:Y:S01]  /*7af0*/  @!PT LDS RZ, [RZ] ;  /* 0x00000000fffff984 */ /* 0x000fe20000000800 */
[----:B------:R-:W-:Y:S01]  /*7b00*/  @!PT LDS RZ, [RZ] ;  /* 0x00000000fffff984 */ /* 0x000fe20000000800 */
[----:B------:R-:W-:Y:S01]  /*7b10*/  @!PT LDS RZ, [RZ] ;  /* 0x00000000fffff984 */ /* 0x000fe20000000800 */
[----:B------:R1:W-:Y:S01]  /*7b20*/  @P0 LDGSTS.E.BYPASS.LTC128B.128 [R213+0x2900], [R10.64], !P6 ;  /* 0x029000000ad50fae */ /* 0x0003e2000f101d48 */
[-C--:B------:R-:W-:Y:S02]  /*7b30*/  @P0 IADD3.X R9, R11, R131.reuse, RZ, P1, !PT ;  /* 0x000000830b090210 */ /* 0x080fe40000ffe4ff */
[-C--:B------:R-:W-:Y:S03]  /*7b40*/  @P0 IADD3 R6, P1, R8, R140.reuse, RZ ;  /* 0x0000008c08060210 */ /* 0x080fe60007f3e0ff */
[----:B------:R1:W-:Y:S02]  /*7b50*/  @P0 LDGSTS.E.BYPASS.LTC128B.128 [R213+0x3100], [R8.64], !P6 ;  /* 0x0310000008d50fae */ /* 0x0003e4000f101d48 */
[--C-:B------:R-:W-:Y:S01]  /*7b60*/  @P0 IMAD.X R7, R9, 0x1, R131.reuse, P1 ;  /* 0x0000000109070824 */ /* 0x100fe200008e0683 */
[-C--:B------:R-:W-:Y:S04]  /*7b70*/  @P0 IADD3 R4, P1, R6, R140.reuse, RZ ;  /* 0x0000008c06040210 */ /* 0x080fe80007f3e0ff */
[----:B------:R1:W-:Y:S01]  /*7b80*/  @P0 LDGSTS.E.BYPASS.LTC128B.128 [R213+0x3900], [R6.64], !P6 ;  /* 0x0390000006d50fae */ /* 0x0003e2000f101d48 */
[----:B------:R-:W-:Y:S01]  /*7b90*/  @P0 IMAD.X R5, R7, 0x1, R131, P1 ;  /* 0x0000000107050824 */ /* 0x000fe200008e0683 */
[----:B------:R-:W-:Y:S04]  /*7ba0*/  @P0 IADD3 R12, P1, R4, R140, RZ ;  /* 0x0000008c040c0210 */ /* 0x000fe80007f3e0ff */
[----:B------:R1:W-:Y:S01]  /*7bb0*/  @P0 LDGSTS.E.BYPASS.LTC128B.128 [R213+0x4100], [R4.64], !P6 ;  /* 0x0410000004d50fae */ /* 0x0003e2000f101d48 */
[----:B------:R-:W-:Y:S05]  /*7bc0*/  @P0 IADD3.X R13, R5, R131, RZ, P1, !PT ;  /* 0x00000083050d0210 */ /* 0x000fea0000ffe4ff */
[----:B------:R1:W-:Y:S04]  /*7bd0*/  @P0 LDGSTS.E.BYPASS.LTC128B.128 [R213+0x4900], [R12.64], !P6 ;  /* 0x049000000cd50fae */ /* 0x0003e8000f101d48 */
[----:B------:R-:W0:Y:S01]  /*7be0*/  LDGDEPBAR ;  /* 0x00000000000079af */ /* 0x000e220000000000 */
[----:B------:R-:W-:-:S05]  /*7bf0*/  @P0 BRA `(.L_x_271) ;  /* 0xffffb39000000947 */ /* 0x000fca000383ffff */
[----:B------:R-:W-:Y:S01]  /*7c00*/  WARPSYNC 0xffffffff ;  /* 0xffffffff00007948 */ /* 0x000fe20003800000 */
[----:B------:R-:W-:Y:S06]  /*7c10*/  BAR.SYNC.DEFER_BLOCKING 0x0 ;  /* 0x0000000000007b1d */ /* 0x000fec0000010000 */
.L_x_236:
[----:B------:R-:W-:Y:S01]  /*7c20*/  ISETP.GE.AND P0, PT, R138, 0x1, PT ;  /* 0x000000018a00780c */ /* 0x000fe20003f06270 */
[----:B------:R-:W-:Y:S01]  /*7c30*/  BSSY B0, `(.L_x_272) ;  /* 0x000001f000007945 */ /* 0x000fe20003800000 */
[----:B------:R-:W-:-:S11]  /*7c40*/  MOV R0, RZ ;  /* 0x000000ff00007202 */ /* 0x000fd60000000f00 */
[----:B------:R-:W-:Y:S05]  /*7c50*/  @!P0 BRA `(.L_x_273) ;  /* 0x000001c000008947 */ /* 0x000fea0003800000 */
[----:B------:R-:W-:Y:S01]  /*7c60*/  IABS R2, R129 ;  /* 0x0000008100027213 */ /* 0x000fe20000000000 */
[----:B-1----:R-:W-:Y:S01]  /*7c70*/  IMAD.MOV.U32 R4, RZ, RZ, RZ ;  /* 0x000000ffff047224 */ /* 0x002fe200078e00ff */
[----:B------:R-:W-:Y:S02]  /*7c80*/  IADD3 R6, R139, -0x1, R129 ;  /* 0xffffffff8b067810 */ /* 0x000fe40007ffe081 */
[----:B------:R-:W1:Y:S02]  /*7c90*/  I2F.RP R0, R2 ;  /* 0x0000000200007306 */ /* 0x000e640000209400 */
[----:B------:R-:W-:-:S06]  /*7ca0*/  IABS R8, R6 ;  /* 0x0000000600087213 */ /* 0x000fcc0000000000 */
[----:B-1----:R-:W1:Y:S02]  /*7cb0*/  MUFU.RCP R0, R0 ;  /* 0x0000000000007308 */ /* 0x002e640000001000 */
[----:B-1----:R-:W-:-:S06]  /*7cc0*/  IADD3 R0, R0, 0xffffffe, RZ ;  /* 0x0ffffffe00007810 */ /* 0x002fcc0007ffe0ff */
[----:B------:R-:W1:Y:S02]  /*7cd0*/  F2I.FTZ.U32.TRUNC.NTZ R5, R0 ;  /* 0x0000000000057305 */ /* 0x000e64000021f000 */
        /* <DEDUP_REMOVED lines=20> */
.L_x_273:
[----:B------:R-:W-:Y:S05]  /*7e20*/  BSYNC B0 ;  /* 0x0000000000007941 */ /* 0x000fea0003800000 */
.L_x_272:
[----:B------:R-:W2:Y:S01]  /*7e30*/  LDL R2, [R1+0x88] ;  /* 0x0000880001027983 */ /* 0x000ea20000100800 */
        /* <DEDUP_REMOVED lines=34> */
[----:B--2---:R-:W-:-:S04]  /*8060*/  IMAD R3, R2, R0, RZ ;  /* 0x0000000002037224 */ /* 0x004fc800078e02ff */
[--C-:B------:R-:W-:Y:S01]  /*8070*/  IMAD.IADD R2, R3, 0x1, R0.reuse ;  /* 0x0000000103027824 */ /* 0x100fe200078e0200 */
[----:B------:R2:W-:Y:S01]  /*8080*/  STL [R1+0x4], R3 ;  /* 0x0000040301007387 */ /* 0x0005e20000100800 */
[----:B------:R-:W-:-:S03]  /*8090*/  PRMT R0, RZ, 0x7610, R0 ;  /* 0x00007610ff007816 */ /* 0x000fc60000000000 */
[----:B------:R-:W-:-:S04]  /*80a0*/  IMNMX R229, R139, R2, PT ;  /* 0x000000028be57217 */ /* 0x000fc80003800200 */
[----:B------:R-:W-:-:S13]  /*80b0*/  ISETP.GT.AND P0, PT, R229, R3, PT ;  /* 0x00000003e500720c */ /* 0x000fda0003f04270 */
[----:B------:R-:W-:Y:S05]  /*80c0*/  @!P0 BRA `(.L_x_274) ;  /* 0x0000b39000008947 */ /* 0x000fea0003800000 */
[----:B--2---:R-:W2:Y:S04]  /*80d0*/  LDL R3, [R1+0x50] ;  /* 0x0000500001037983 */ /* 0x004ea80000100800 */
[----:B-1----:R-:W3:Y:S04]  /*80e0*/  LDL R4, [R1+0x54] ;  /* 0x0000540001047983 */ /* 0x002ee80000100800 */
[----:B------:R-:W4:Y:S04]  /*80f0*/  LDL R6, [R1] ;  /* 0x0000000001067983 */ /* 0x000f280000100800 */
[----:B------:R-:W4:Y:S04]  /*8100*/  LDL R10, [R1+0x34] ;  /* 0x00003400010a7983 */ /* 0x000f280000100800 */
[----:B------:R-:W4:Y:S04]  /*8110*/  LDL R7, [R1+0x38] ;  /* 0x0000380001077983 */ /* 0x000f280000100800 */
[----:B------:R-:W4:Y:S04]  /*8120*/  LDL R5, [R1+0x80] ;  /* 0x0000800001057983 */ /* 0x000f280000100800 */
[----:B------:R-:W4:Y:S01]  /*8130*/  LDL R9, [R1+0x58] ;  /* 0x0000580001097983 */ /* 0x000f220000100800 */
[----:B------:R-:W-:-:S04]  /*8140*/  ISETP.NE.U32.AND P0, PT, RZ, c[0x0][0x340], PT ;  /* 0x0000d000ff007a0c */ /* 0x000fc80003f05070 */
[----:B------:R-:W-:Y:S02]  /*8150*/  ISETP.NE.AND.EX P3, PT, RZ, c[0x0][0x344], PT, P0 ;  /* 0x0000d100ff007a0c */ /* 0x000fe40003f65300 */
[----:B------:R-:W-:-:S05]  /*8160*/  SHF.R.S32.HI R0, RZ, 0x1f, R143 ;  /* 0x0000001fff007819 */ /* 0x000fca000001148f */
[----:B------:R-:W-:-:S06]  /*8170*/  IMAD R0, R0, c[0x0][0x178], RZ ;  /* 0x00005e0000007a24 */ /* 0x000fcc00078e02ff */
[----:B--2---:R-:W-:-:S04]  /*8180*/  @P3 IADD3 R2, P0, R3, c[0x0][0x340], RZ ;  /* 0x0000d00003023a10 */ /* 0x004fc80007f1e0ff */
[----:B---3--:R-:W-:-:S05]  /*8190*/  @P3 IADD3.X R3, R4, c[0x0][0x344], RZ, P0, !PT ;  /* 0x0000d10004033a10 */ /* 0x008fca00007fe4ff */
[----:B------:R1:W5:Y:S01]  /*81a0*/  @P3 LDG.E R8, [R2.64] ;  /* 0x0000000802083981 */ /* 0x000362000c1e1900 */
[----:B------:R-:W-:-:S05]  /*81b0*/  IMAD.MOV.U32 R4, RZ, RZ, c[0x0][0x2c4] ;  /* 0x0000b100ff047624 */ /* 0x000fca00078e00ff */
[----:B------:R-:W-:Y:S01]  /*81c0*/  ISETP.NE.AND P1, PT, R4, 0x1, PT ;  /* 0x000000010400780c */ /* 0x000fe20003f25270 */
[----:B------:R-:W-:Y:S01]  /*81d0*/  IMAD R0, R143, c[0x0][0x17c], R0 ;  /* 0x00005f008f007a24 */ /* 0x000fe200078e0200 */
[----:B------:R-:W-:Y:S02]  /*81e0*/  ISETP.NE.U32.AND P0, PT, RZ, c[0x0][0x348], PT ;  /* 0x0000d200ff007a0c */ /* 0x000fe40003f05070 */
[----:B----4-:R-:W-:Y:S02]  /*81f0*/  LEA R4, R10, R6, 0x7 ;  /* 0x000000060a047211 */ /* 0x010fe400078e38ff */
[----:B------:R-:W-:Y:S02]  /*8200*/  LOP3.LUT R85, R7, 0xffff, RZ, 0xc0, !PT ;  /* 0x0000ffff07557812 */ /* 0x000fe400078ec0ff */
[----:B------:R-:W-:Y:S01]  /*8210*/  ISETP.NE.AND.EX P0, PT, RZ, c[0x0][0x34c], PT, P0 ;  /* 0x0000d300ff007a0c */ /* 0x000fe20003f05300 */
[----:B------:R-:W2:Y:S03]  /*8220*/  S2R R12, SR_TID.X ;  /* 0x00000000000c7919 */ /* 0x000ea60000002100 */
[----:B------:R-:W-:Y:S01]  /*8230*/  SEL R6, R5, RZ, !P0 ;  /* 0x000000ff05067207 */ /* 0x000fe20004000000 */
[----:B-1----:R-:W-:-:S04]  /*8240*/  IMAD.WIDE.U32 R2, R143, c[0x0][0x178], RZ ;  /* 0x00005e008f027a25 */ /* 0x002fc800078e00ff */
[----:B------:R-:W-:Y:S02]  /*8250*/  IMAD.IADD R3, R3, 0x1, R0 ;  /* 0x0000000103037824 */ /* 0x000fe400078e0200 */
[----:B------:R-:W-:Y:S01]  /*8260*/  @P1 IMAD.HI.U32 R7, R4, c[0x0][0x2c8], RZ ;  /* 0x0000b20004071a27 */ /* 0x000fe200078e00ff */
[----:B------:R-:W-:-:S03]  /*8270*/  SEL R5, R9, RZ, !P0 ;  /* 0x000000ff09057207 */ /* 0x000fc60004000000 */
[----:B------:R-:W-:-:S04]  /*8280*/  IMAD.WIDE.U32 R2, R85, c[0x0][0x1b8], R2 ;  /* 0x00006e0055027a25 */ /* 0x000fc800078e0002 */
[----:B------:R-:W-:Y:S01]  /*8290*/  IMAD.MOV.U32 R0, RZ, RZ, R4 ;  /* 0x000000ffff007224 */ /* 0x000fe200078e0004 */
[----:B------:R-:W-:Y:S01]  /*82a0*/  @P1 SHF.R.U32.HI R0, RZ, c[0x0][0x2cc], R7 ;  /* 0x0000b300ff001a19 */ /* 0x000fe20000011607 */
[----:B------:R-:W-:Y:S02]  /*82b0*/  IMAD R3, R85, c[0x0][0x1bc], R3 ;  /* 0x00006f0055037a24 */ /* 0x000fe400078e0203 */
[----:B------:R-:W-:Y:S01]  /*82c0*/  IMAD R6, R6, c[0x0][0x1c0], RZ ;  /* 0x0000700006067a24 */ /* 0x000fe200078e02ff */
[----:B------:R-:W-:Y:S01]  /*82d0*/  SHF.R.S32.HI R7, RZ, 0x1f, R0 ;  /* 0x0000001fff077819 */ /* 0x000fe20000011400 */
[----:B------:R-:W-:-:S04]  /*82e0*/  IMAD.WIDE.U32 R2, R5, c[0x0][0x1c0], R2 ;  /* 0x0000700005027a25 */ /* 0x000fc800078e0002 */
[----:B------:R-:W-:Y:S02]  /*82f0*/  IMAD R6, R5, c[0x0][0x1c4], R6 ;  /* 0x0000710005067a24 */ /* 0x000fe400078e0206 */
[----:B------:R-:W-:-:S04]  /*8300*/  IMAD.MOV R5, RZ, RZ, -R0 ;  /* 0x000000ffff057224 */ /* 0x000fc800078e0a00 */
[----:B------:R-:W-:Y:S01]  /*8310*/  IMAD R4, R5, c[0x0][0x2c4], R4 ;  /* 0x0000b10005047a24 */ /* 0x000fe200078e0204 */
[----:B------:R-:W-:Y:S01]  /*8320*/  IADD3 R3, R3, R6, RZ ;  /* 0x0000000603037210 */ /* 0x000fe20007ffe0ff */
[----:B------:R-:W-:-:S04]  /*8330*/  IMAD R5, R7, c[0x0][0x1b0], RZ ;  /* 0x00006c0007057a24 */ /* 0x000fc800078e02ff */
[C---:B------:R-:W-:Y:S01]  /*8340*/  IMAD R6, R0.reuse, c[0x0][0x1b4], R5 ;  /* 0x00006d0000067a24 */ /* 0x040fe200078e0205 */
[----:B------:R-:W-:Y:S01]  /*8350*/  SHF.R.S32.HI R5, RZ, 0x1f, R4 ;  /* 0x0000001fff057819 */ /* 0x000fe20000011404 */
[----:B------:R-:W-:Y:S01]  /*8360*/  IMAD.WIDE.U32 R2, R0, c[0x0][0x1b0], R2 ;  /* 0x00006c0000027a25 */ /* 0x000fe200078e0002 */
[----:B--2---:R-:W-:-:S03]  /*8370*/  SHF.R.S32.HI R11, RZ, 0x1f, R12 ;  /* 0x0000001fff0b7819 */ /* 0x004fc6000001140c */
[----:B------:R-:W-:Y:S02]  /*8380*/  IMAD R0, R5, c[0x0][0x1a8], RZ ;  /* 0x00006a0005007a24 */ /* 0x000fe400078e02ff */
[----:B------:R-:W-:Y:S01]  /*8390*/  IMAD.IADD R3, R3, 0x1, R6 ;  /* 0x0000000103037824 */ /* 0x000fe200078e0206 */
[----:B------:R-:W-:Y:S01]  /*83a0*/  LEA.HI R11, R11, R12, RZ, 0x3 ;  /* 0x0000000c0b0b7211 */ /* 0x000fe200078f18ff */
[C---:B------:R-:W-:Y:S02]  /*83b0*/  IMAD R0, R4.reuse, c[0x0][0x1ac], R0 ;  /* 0x00006b0004007a24 */ /* 0x040fe400078e0200 */
[----:B------:R-:W-:Y:S01]  /*83c0*/  IMAD.WIDE.U32 R2, R4, c[0x0][0x1a8], R2 ;  /* 0x00006a0004027a25 */ /* 0x000fe200078e0002 */
[----:B------:R-:W-:-:S04]  /*83d0*/  SHF.R.S32.HI R11, RZ, 0x3, R11 ;  /* 0x00000003ff0b7819 */ /* 0x000fc8000001140b */
[----:B------:R-:W-:Y:S02]  /*83e0*/  IADD3 R0, R3, R0, RZ ;  /* 0x0000000003007210 */ /* 0x000fe40007ffe0ff */
[----:B------:R-:W-:Y:S01]  /*83f0*/  LEA R6, P0, R2, c[0x0][0x160], 0x1 ;  /* 0x0000580002067a11 */ /* 0x000fe200078008ff */
[----:B------:R-:W-:Y:S01]  /*8400*/  IMAD R4, R10, 0x80, R11 ;  /* 0x000000800a047824 */ /* 0x000fe200078e020b */
[----:B------:R-:W-:Y:S02]  /*8410*/  ISETP.GE.AND P2, PT, R244, c[0x0][0x198], PT ;  /* 0x00006600f4007a0c */ /* 0x000fe40003f46270 */
[----:B------:R-:W-:Y:S02]  /*8420*/  LEA.HI.X R5, R2, c[0x0][0x164], R0, 0x1, P0 ;  /* 0x0000590002057a11 */ /* 0x000fe400000f0c00 */
[----:B------:R-:W-:Y:S02]  /*8430*/  IADD3 R95, R229, -0x1, RZ ;  /* 0xffffffffe55f7810 */ /* 0x000fe40007ffe0ff */
[----:B------:R-:W-:Y:S01]  /*8440*/  @!P3 MOV R8, R9 ;  /* 0x000000090008b202 */ /* 0x000fe20000000f00 */
[----:B------:R-:W-:Y:S05]  /*8450*/  BRA.DIV ~URZ, `(.L_x_275) ;  /* 0x0000f0c27f007947 */ /* 0x000fea000b800000 */
[----:B------:R1:W2:Y:S02]  /*8460*/  SHFL.IDX PT, R7, R5, RZ, 0x181f ;  /* 0x00181fff05077589 */ /* 0x0002a400000e0000 */
.L_x_415:
[----:B------:R-:W-:Y:S05]  /*8470*/  BRA.DIV ~URZ, `(.L_x_276) ;  /* 0x0000f1127f007947 */ /* 0x000fea000b800000 */
[----:B------:R3:W4:Y:S02]  /*8480*/  SHFL.IDX PT, R2, R6, RZ, 0x181f ;  /* 0x00181fff06027589 */ /* 0x00072400000e0000 */
.L_x_416:
[----:B------:R-:W-:Y:S01]  /*8490*/  IMAD R0, R147, c[0x0][0x2c4], RZ ;  /* 0x0000b10093007a24 */ /* 0x000fe200078e02ff */
[----:B------:R-:W-:Y:S04]  /*84a0*/  BSSY B0, `(.L_x_277) ;  /* 0x0000009000007945 */ /* 0x000fe80003800000 */
[----:B------:R-:W-:-:S13]  /*84b0*/  ISETP.GE.AND P0, PT, R4, R0, PT ;  /* 0x000000000400720c */ /* 0x000fda0003f06270 */
[----:B------:R-:W-:Y:S05]  /*84c0*/  @P0 BRA `(.L_x_278) ;  /* 0x0000006000000947 */ /* 0x000fea0003800000 */
[----:B----4-:R-:W-:-:S04]  /*84d0*/  LEA R2, P0, R244, R2, 0x1 ;  /* 0x00000002f4027211 */ /* 0x010fc800078008ff */
[----:B--2---:R-:W-:-:S05]  /*84e0*/  LEA.HI.X R3, R244, R7, R245, 0x1, P0 ;  /* 0x00000007f4037211 */ /* 0x004fca00000f0cf5 */
[----:B------:R-:W-:Y:S01]  /*84f0*/  @!PT LDS RZ, [RZ] ;  /* 0x00000000fffff984 */ /* 0x000fe20000000800 */
[----:B------:R-:W-:Y:S01]  /*8500*/  @!PT LDS RZ, [RZ] ;  /* 0x00000000fffff984 */ /* 0x000fe20000000800 */
[----:B------:R-:W-:Y:S01]  /*8510*/  @!PT LDS RZ, [RZ] ;  /* 0x00000000fffff984 */ /* 0x000fe20000000800 */
[----:B------:R2:W-:Y:S04]  /*8520*/  LDGSTS.E.BYPASS.LTC128B.128 [R213+0x5100], [R2.64], !P2 ;  /* 0x0510000002d57fae */ /* 0x0005e8000d101d48 */
.L_x_278:
[----:B------:R-:W-:Y:S05]  /*8530*/  BSYNC B0 ;  /* 0x0000000000007941 */ /* 0x000fea0003800000 */
.L_x_277:
[----:B------:R-:W-:Y:S05]  /*8540*/  BRA.DIV ~URZ, `(.L_x_279) ;  /* 0x0000f0b27f007947 */ /* 0x000fea000b800000 */
[----:B--2---:R2:W1:Y:S04]  /*8550*/  SHFL.IDX PT, R7, R5, 0x1, 0x181f ;  /* 0x00381f0005077f89 */ /* 0x00446800000e0000 */
[----:B----4-:R2:W4:Y:S02]  /*8560*/  SHFL.IDX PT, R2, R6, 0x1, 0x181f ;  /* 0x00381f0006027f89 */ /* 0x01052400000e0000 */
.L_x_417:
[----:B------:R-:W-:Y:S01]  /*8570*/  IADD3 R3, R4, 0x10, RZ ;  /* 0x0000001004037810 */ /* 0x000fe20007ffe0ff */
[----:B------:R-:W-:Y:S03]  /*8580*/  BSSY B0, `(.L_x_280) ;  /* 0x0000009000007945 */ /* 0x000fe60003800000 */
[----:B------:R-:W-:-:S13]  /*8590*/  ISETP.GE.AND P0, PT, R3, R0, PT ;  /* 0x000000000300720c */ /* 0x000fda0003f06270 */
[----:B------:R-:W-:Y:S05]  /*85a0*/  @P0 BRA `(.L_x_281) ;  /* 0x0000006000000947 */ /* 0x000fea0003800000 */
[----:B----4-:R-:W-:-:S04]  /*85b0*/  LEA R2, P0, R244, R2, 0x1 ;  /* 0x00000002f4027211 */ /* 0x010fc800078008ff */
[----:B-1----:R-:W-:-:S05]  /*85c0*/  LEA.HI.X R3, R244, R7, R245, 0x1, P0 ;  /* 0x00000007f4037211 */ /* 0x002fca00000f0cf5 */
[----:B------:R-:W-:Y:S01]  /*85d0*/  @!PT LDS RZ, [RZ] ;  /* 0x00000000fffff984 */ /* 0x000fe20000000800 */
[----:B------:R-:W-:Y:S01]  /*85e0*/  @!PT LDS RZ, [RZ] ;  /* 0x00000000fffff984 */ /* 0x000fe20000000800 */
[----:B------:R-:W-:Y:S01]  /*85f0*/  @!PT LDS RZ, [RZ] ;  /* 0x00000000fffff984 */ /* 0x000fe20000000800 */
[----:B------:R1:W-:Y:S04]  /*8600*/  LDGSTS.E.BYPASS.LTC128B.128 [R213+0x5900], [R2.64], !P2 ;  /* 0x0590000002d57fae */ /* 0x0003e8000d101d48 */
.L_x_281:
[----:B------:R-:W-:Y:S05]  /*8610*/  BSYNC B0 ;  /* 0x0000000000007941 */ /* 0x000fea0003800000 */
.L_x_280:
[----:B------:R-:W-:Y:S05]  /*8620*/  BRA.DIV ~URZ, `(.L_x_282) ;  /* 0x0000f0a27f007947 */ /* 0x000fea000b800000 */
[----:B-1----:R1:W2:Y:S02]  /*8630*/  SHFL.IDX PT, R7, R5, 0x2, 0x181f ;  /* 0x00581f0005077f89 */ /* 0x0022a400000e0000 */
.L_x_418:
[----:B------:R-:W-:Y:S05]  /*8640*/  BRA.DIV ~URZ, `(.L_x_283) ;  /* 0x0000f0f27f007947 */ /* 0x000fea000b800000 */
[----:B----4-:R4:W1:Y:S02]  /*8650*/  SHFL.IDX PT, R2, R6, 0x2, 0x181f ;  /* 0x00581f0006027f89 */ /* 0x01086400000e0000 */
.L_x_419:
[----:B------:R-:W-:Y:S01]  /*8660*/  IADD3 R3, R4, 0x20, RZ ;  /* 0x0000002004037810 */ /* 0x000fe20007ffe0ff */
[----:B------:R-:W-:Y:S03]  /*8670*/  BSSY B0, `(.L_x_284) ;  /* 0x0000009000007945 */ /* 0x000fe60003800000 */
[----:B------:R-:W-:-:S13]  /*8680*/  ISETP.GE.AND P0, PT, R3, R0, PT ;  /* 0x000000000300720c */ /* 0x000fda0003f06270 */
[----:B------:R-:W-:Y:S05]  /*8690*/  @P0 BRA `(.L_x_285) ;  /* 0x0000006000000947 */ /* 0x000fea0003800000 */
[----:B-1----:R-:W-:-:S04]  /*86a0*/  LEA R2, P0, R244, R2, 0x1 ;  /* 0x00000002f4027211 */ /* 0x002fc800078008ff */
[----:B--2---:R-:W-:-:S05]  /*86b0*/  LEA.HI.X R3, R244, R7, R245, 0x1, P0 ;  /* 0x00000007f4037211 */ /* 0x004fca00000f0cf5 */
[----:B------:R-:W-:Y:S01]  /*86c0*/  @!PT LDS RZ, [RZ] ;  /* 0x00000000fffff984 */ /* 0x000fe20000000800 */
[----:B------:R-:W-:Y:S01]  /*86d0*/  @!PT LDS RZ, [RZ] ;  /* 0x00000000fffff984 */ /* 0x000fe20000000800 */
[----:B------:R-:W-:Y:S01]  /*86e0*/  @!PT LDS RZ, [RZ] ;  /* 0x00000000fffff984 */ /* 0x000fe20000000800 */
[----:B------:R1:W-:Y:S04]  /*86f0*/  LDGSTS.E.BYPASS.LTC128B.128 [R213+0x6100], [R2.64], !P2 ;  /* 0x0610000002d57fae */ /* 0x0003e8000d101d48 */
.L_x_285:
[----:B------:R-:W-:Y:S05]  /*8700*/  BSYNC B0 ;  /* 0x0000000000007941 */ /* 0x000fea0003800000 */
.L_x_284:
[----:B------:R-:W-:Y:S05]  /*8710*/  BRA.DIV ~URZ, `(.L_x_286) ;  /* 0x0000f0927f007947 */ /* 0x000fea000b800000 */
[----:B--2---:R2:W3:Y:S04]  /*8720*/  SHFL.IDX PT, R7, R5, 0x3, 0x181f ;  /* 0x00781f0005077f89 */ /* 0x0044e800000e0000 */
[----:B-1----:R2:W1:Y:S02]  /*8730*/  SHFL.IDX PT, R2, R6, 0x3, 0x181f ;  /* 0x00781f0006027f89 */ /* 0x00246400000e0000 */
.L_x_420:
[----:B------:R-:W-:Y:S01]  /*8740*/  IADD3 R3, R4, 0x30, RZ ;  /* 0x0000003004037810 */ /* 0x000fe20007ffe0ff */
[----:B------:R-:W-:Y:S03]  /*8750*/  BSSY B0, `(.L_x_287) ;  /* 0x0000009000007945 */ /* 0x000fe60003800000 */
[----:B------:R-:W-:-:S13]  /*8760*/  ISETP.GE.AND P0, PT, R3, R0, PT ;  /* 0x000000000300720c */ /* 0x000fda0003f06270 */
[----:B------:R-:W-:Y:S05]  /*8770*/  @P0 BRA `(.L_x_288) ;  /* 0x0000006000000947 */ /* 0x000fea0003800000 */
[----:B-1----:R-:W-:-:S04]  /*8780*/  LEA R2, P0, R244, R2, 0x1 ;  /* 0x00000002f4027211 */ /* 0x002fc800078008ff */
[----:B---3--:R-:W-:-:S05]  /*8790*/  LEA.HI.X R3, R244, R7, R245, 0x1, P0 ;  /* 0x00000007f4037211 */ /* 0x008fca00000f0cf5 */
[----:B------:R-:W-:Y:S01]  /*87a0*/  @!PT LDS RZ, [RZ] ;  /* 0x00000000fffff984 */ /* 0x000fe20000000800 */
[----:B------:R-:W-:Y:S01]  /*87b0*/  @!PT LDS RZ, [RZ] ;  /* 0x00000000fffff984 */ /* 0x000fe20000000800 */
[----:B------:R-:W-:Y:S01]  /*87c0*/  @!PT LDS RZ, [RZ] ;  /* 0x00000000fffff984 */ /* 0x000fe20000000800 */
[----:B------:R1:W-:Y:S04]  /*87d0*/  LDGSTS.E.BYPASS.LTC128B.128 [R213+0x6900], [R2.64], !P2 ;  /* 0x0690000002d57fae */ /* 0x0003e8000d101d48 */
.L_x_288:
[----:B------:R-:W-:Y:S05]  /*87e0*/  BSYNC B0 ;  /* 0x0000000000007941 */ /* 0x000fea0003800000 */
.L_x_287:
[----:B------:R-:W-:Y:S05]  /*87f0*/  BRA.DIV ~URZ, `(.L_x_289) ;  /* 0x0000f0827f007947 */ /* 0x000fea000b800000 */
[----:B---3--:R3:W2:Y:S02]  /*8800*/  SHFL.IDX PT, R7, R5, 0x4, 0x181f ;  /* 0x00981f0005077f89 */ /* 0x0086a400000e0000 */
.L_x_421:
[----:B------:R-:W-:Y:S05]  /*8810*/  BRA.DIV ~URZ, `(.L_x_290) ;  /* 0x0000f0d27f007947 */ /* 0x000fea000b800000 */
[----:B-1----:R1:W3:Y:S02]  /*8820*/  SHFL.IDX PT, R2, R6, 0x4, 0x181f ;  /* 0x00981f0006027f89 */ /* 0x0022e400000e0000 */
.L_x_422:
[----:B------:R-:W-:Y:S01]  /*8830*/  IADD3 R3, R4, 0x40, RZ ;  /* 0x0000004004037810 */ /* 0x000fe20007ffe0ff */
[----:B------:R-:W-:Y:S03]  /*8840*/  BSSY B0, `(.L_x_291) ;  /* 0x0000009000007945 */ /* 0x000fe60003800000 */
[----:B------:R-:W-:-:S13]  /*8850*/  ISETP.GE.AND P0, PT, R3, R0, PT ;  /* 0x000000000300720c */ /* 0x000fda0003f06270 */
[----:B------:R-:W-:Y:S05]  /*8860*/  @P0 BRA `(.L_x_292) ;  /* 0x0000006000000947 */ /* 0x000fea0003800000 */
[----:B---3--:R-:W-:-:S04]  /*8870*/  LEA R2, P0, R244, R2, 0x1 ;  /* 0x00000002f4027211 */ /* 0x008fc800078008ff */
[----:B--2---:R-:W-:-:S05]  /*8880*/  LEA.HI.X R3, R244, R7, R245, 0x1, P0 ;  /* 0x00000007f4037211 */ /* 0x004fca00000f0cf5 */
[----:B------:R-:W-:Y:S01]  /*8890*/  @!PT LDS RZ, [RZ] ;  /* 0x00000000fffff984 */ /* 0x000fe20000000800 */
[----:B------:R-:W-:Y:S01]  /*88a0*/  @!PT LDS RZ, [RZ] ;  /* 0x00000000fffff984 */ /* 0x000fe20000000800 */
[----:B------:R-:W-:Y:S01]  /*88b0*/  @!PT LDS RZ, [RZ] ;  /* 0x00000000fffff984 */ /* 0x000fe20000000800 */
[----:B------:R2:W-:Y:S04]  /*88c0*/  LDGSTS.E.BYPASS.LTC128B.128 [R213+0x7100], [R2.64], !P2 ;  /* 0x0710000002d57fae */ /* 0x0005e8000d101d48 */
.L_x_292:
[----:B------:R-:W-:Y:S05]  /*88d0*/  BSYNC B0 ;  /* 0x0000000000007941 */ /* 0x000fea0003800000 */
.L_x_291:
[----:B------:R-:W-:Y:S05]  /*88e0*/  BRA.DIV ~URZ, `(.L_x_293) ;  /* 0x0000f0727f007947 */ /* 0x000fea000b800000 */
[----:B--2---:R2:W1:Y:S04]  /*88f0*/  SHFL.IDX PT, R7, R5, 0x5, 0x181f ;  /* 0x00b81f0005077f89 */ /* 0x00446800000e0000 */
[----:B---3--:R2:W3:Y:S02]  /*8900*/  SHFL.IDX PT, R2, R6, 0x5, 0x181f ;  /* 0x00b81f0006027f89 */ /* 0x0084e400000e0000 */
.L_x_423:
[----:B------:R-:W-:Y:S01]  /*8910*/  IADD3 R3, R4, 0x50, RZ ;  /* 0x0000005004037810 */ /* 0x000fe20007ffe0ff */
[----:B------:R-:W-:Y:S03]  /*8920*/  BSSY B0, `(.L_x_294) ;  /* 0x0000009000007945 */ /* 0x000fe60003800000 */
[----:B------:R-:W-:-:S13]  /*8930*/  ISETP.GE.AND P0, PT, R3, R0, PT ;  /* 0x000000000300720c */ /* 0x000fda0003f06270 */
[----:B------:R-:W-:Y:S05]  /*8940*/  @P0 BRA `(.L_x_295) ;  /* 0x0000006000000947 */ /* 0x000fea0003800000 */
[----:B---3--:R-:W-:-:S04]  /*8950*/  LEA R2, P0, R244, R2, 0x1 ;  /* 0x00000002f4027211 */ /* 0x008fc800078008ff */
[----:B-1----:R-:W-:-:S05]  /*8960*/  LEA.HI.X R3, R244, R7, R245, 0x1, P0 ;  /* 0x00000007f4037211 */ /* 0x002fca00000f0cf5 */
[----:B------:R-:W-:Y:S01]  /*8970*/  @!PT LDS RZ, [RZ] ;  /* 0x00000000fffff984 */ /* 0x000fe20000000800 */
[----:B------:R-:W-:Y:S01]  /*8980*/  @!PT LDS RZ, [RZ] ;  /* 0x00000000fffff984 */ /* 0x000fe20000000800 */
[----:B------:R-:W-:Y:S01]  /*8990*/  @!PT LDS RZ, [RZ] ;  /* 0x00000000fffff984 */ /* 0x000fe20000000800 */
[----:B------:R1:W-:Y:S04]  /*89a0*/  LDGSTS.E.BYPASS.LTC128B.128 [R213+0x7900], [R2.64], !P2 ;  /* 0x0790000002d57fae */ /* 0x0003e8000d101d48 */
.L_x_295:
[----:B------:R-:W-:Y:S05]  /*89b0*/  BSYNC B0 ;  /* 0x0000000000007941 */ /* 0x000fea0003800000 */
.L_x_294:
[----:B------:R-:W-:Y:S05]  /*89c0*/  BRA.DIV ~URZ, `(.L_x_296) ;  /* 0x0000f0627f007947 */ /* 0x000fea000b800000 */
[----:B-1----:R1:W2:Y:S02]  /*89d0*/  SHFL.IDX PT, R7, R5, 0x6, 0x181f ;  /* 0x00d81f0005077f89 */ /* 0x0022a400000e0000 */
.L_x_424:
[----:B------:R-:W-:Y:S05]  /*89e0*/  BRA.DIV ~URZ, `(.L_x_297) ;  /* 0x0000f0b27f007947 */ /* 0x000fea000b800000 */
[----:B---3--:R3:W1:Y:S02]  /*89f0*/  SHFL.IDX PT, R2, R6, 0x6, 0x181f ;  /* 0x00d81f0006027f89 */ /* 0x00866400000e0000 */
.L_x_425:
        /* <DEDUP_REMOVED lines=10> */
.L_x_299:
[----:B------:R-:W-:Y:S05]  /*8aa0*/  BSYNC B0 ;  /* 0x0000000000007941 */ /* 0x000fea0003800000 */
.L_x_298:
[----:B------:R-:W-:Y:S05]  /*8ab0*/  BRA.DIV ~URZ, `(.L_x_300) ;  /* 0x0000f0527f007947 */ /* 0x000fea000b800000 */
[----:B-12---:R-:W1:Y:S04]  /*8ac0*/  SHFL.IDX PT, R5, R5, 0x7, 0x181f ;  /* 0x00f81f0005057f89 */ /* 0x006e6800000e0000 */
[----:B------:R2:W3:Y:S02]  /*8ad0*/  SHFL.IDX PT, R3, R6, 0x7, 0x181f ;  /* 0x00f81f0006037f89 */ /* 0x0004e400000e0000 */
.L_x_426:
[----:B------:R-:W-:Y:S01]  /*8ae0*/  IADD3 R2, R4, 0x70, RZ ;  /* 0x0000007004027810 */ /* 0x000fe20007ffe0ff */
[----:B-----5:R-:W-:-:S03]  /*8af0*/  IMAD.WIDE.U32 R184, R8, c[0x0][0x2b0], RZ ;  /* 0x0000ac0008b87a25 */ /* 0x020fc600078e00ff */
[----:B------:R-:W-:Y:S02]  /*8b00*/  ISETP.GE.AND P0, PT, R2, R0, PT ;  /* 0x000000000200720c */ /* 0x000fe40003f06270 */
[----:B------:R2:W-:Y:S11]  /*8b10*/  STL.64 [R1+0x20], R184 ;  /* 0x000020b801007387 */ /* 0x0005f60000100a00 */
[----:B---3--:R-:W-:-:S04]  /*8b20*/  @!P0 LEA R2, P1, R244, R3, 0x1 ;  /* 0x00000003f4028211 */ /* 0x008fc800078208ff */
[----:B-1----:R-:W-:-:S05]  /*8b30*/  @!P0 LEA.HI.X R3, R244, R5, R245, 0x1, P1 ;  /* 0x00000005f4038211 */ /* 0x002fca00008f0cf5 */
[----:B------:R-:W-:Y:S01]  /*8b40*/  @!PT LDS RZ, [RZ] ;  /* 0x00000000fffff984 */ /* 0x000fe20000000800 */
[----:B------:R-:W-:Y:S01]  /*8b50*/  @!PT LDS RZ, [RZ] ;  /* 0x00000000fffff984 */ /* 0x000fe20000000800 */
[----:B------:R-:W-:Y:S01]  /*8b60*/  @!PT LDS RZ, [RZ] ;  /* 0x00000000fffff984 */ /* 0x000fe20000000800 */
[----:B------:R1:W-:Y:S04]  /*8b70*/  @!P0 LDGSTS.E.BYPASS.LTC128B.128 [R213+0x8900], [R2.64], !P2 ;  /* 0x0890000002d58fae */ /* 0x0003e8000d101d48 */
[----:B------:R-:W0:Y:S01]  /*8b80*/  LDGDEPBAR ;  /* 0x00000000000079af */ /* 0x000e220000000000 */
[----:B------:R-:W-:Y:S01]  /*8b90*/  WARPSYNC 0xffffffff ;  /* 0xffffffff00007948 */ /* 0x000fe20003800000 */
[----:B-1----:R-:W-:-:S05]  /*8ba0*/  SHF.R.S32.HI R2, RZ, 0x1f, R8 ;  /* 0x0000001fff027819 */ /* 0x002fca0000011408 */
[----:B------:R-:W-:-:S04]  /*8bb0*/  IMAD R2, R2, c[0x0][0x2b0], RZ ;  /* 0x0000ac0002027a24 */ /* 0x000fc800078e02ff */
[----:B------:R-:W-:-:S04]  /*8bc0*/  IMAD R2, R8, c[0x0][0x2b4], R2 ;  /* 0x0000ad0008027a24 */ /* 0x000fc800078e0202 */
[----:B------:R-:W-:-:S05]  /*8bd0*/  IMAD.IADD R182, R185, 0x1, R2 ;  /* 0x00000001b9b67824 */ /* 0x000fca00078e0202 */
[----:B------:R2:W-:Y:S02]  /*8be0*/  STL [R1+0x28], R182 ;  /* 0x000028b601007387 */ /* 0x0005e40000100800 */
[----:B------:R-:W3:Y:S04]  /*8bf0*/  LDL R183, [R1] ;  /* 0x0000000001b77983 */ /* 0x000ee80000100800 */
[----:B------:R-:W5:Y:S01]  /*8c00*/  LDL R186, [R1+0x2c] ;  /* 0x00002c0001ba7983 */ /* 0x000f620000100800 */
[----:B------:R-:W-:Y:S02]  /*8c10*/  IMAD.MOV.U32 R90, RZ, RZ, 0x50 ;  /* 0x00000050ff5a7424 */ /* 0x000fe400078e00ff */
[----:B------:R-:W-:Y:S02]  /*8c20*/  IMAD.MOV.U32 R96, RZ, RZ, c[0x0][0x2b8] ;  /* 0x0000ae00ff607624 */ /* 0x000fe400078e00ff */
[----:B------:R-:W-:Y:S01]  /*8c30*/  IMAD R90, R229, R90, -0x50 ;  /* 0xffffffb0e55a7424 */ /* 0x000fe200078e025a */
[----:B------:R-:W-:Y:S02]  /*8c40*/  BAR.SYNC.DEFER_BLOCKING 0x0 ;  /* 0x0000000000007b1d */ /* 0x000fe40000010000 */
[----:B------:R-:W-:Y:S01]  /*8c50*/  ISETP.NE.AND P1, PT, R96, 0x1, PT ;  /* 0x000000016000780c */ /* 0x000fe20003f25270 */
[----:B------:R-:W-:-:S02]  /*8c60*/  IMAD.MOV.U32 R214, RZ, RZ, RZ ;  /* 0x000000ffffd67224 */ /* 0x000fc400078e00ff */
[----:B---3--:R-:W-:-:S05]  /*8c70*/  IMAD.IADD R3, R183, 0x1, R90 ;  /* 0x00000001b7037824 */ /* 0x008fca00078e025a */
[C---:B------:R-:W-:Y:S01]  /*8c80*/  ISETP.GE.AND P0, PT, R3.reuse, R138, PT ;  /* 0x0000008a0300720c */ /* 0x040fe20003f06270 */
[----:B-----5:R-:W-:-:S03]  /*8c90*/  IMAD.IADD R3, R3, 0x1, R186 ;  /* 0x0000000103037824 */ /* 0x020fc600078e02ba */
[----:B------:R-:W-:Y:S01]  /*8ca0*/  ISETP.GT.OR P0, PT, R183, 0x4f, P0 ;  /* 0x0000004fb700780c */ /* 0x000fe20000704670 */
[----:B------:R-:W-:-:S04]  /*8cb0*/  @P1 IMAD.HI.U32 R4, R3, c[0x0][0x2bc], RZ ;  /* 0x0000af0003041a27 */ /* 0x000fc800078e00ff */
[----:B------:R-:W-:Y:S01]  /*8cc0*/  IMAD.MOV.U32 R2, RZ, RZ, R3 ;  /* 0x000000ffff027224 */ /* 0x000fe200078e0003 */
[----:B------:R-:W-:-:S07]  /*8cd0*/  @P1 SHF.R.U32.HI R2, RZ, c[0x0][0x2c0], R4 ;  /* 0x0000b000ff021a19 */ /* 0x000fce0000011604 */
[----:B------:R-:W-:-:S04]  /*8ce0*/  @!P0 IADD3 R5, P1, R2, R184, RZ ;  /* 0x000000b802058210 */ /* 0x000fc80007f3e0ff */
[----:B--2-4-:R-:W-:Y:S02]  /*8cf0*/  @!P0 LEA.HI.X.SX32 R6, R2, R182, 0x1, P1 ;  /* 0x000000b602068211 */ /* 0x014fe400008f0eff */
[----:B------:R-:W-:-:S04]  /*8d00*/  @!P0 LEA R4, P1, R5, c[0x0][0x2a0], 0x2 ;  /* 0x0000a80005048a11 */ /* 0x000fc800078210ff */
[----:B------:R-:W-:-:S05]  /*8d10*/  @!P0 LEA.HI.X R5, R5, c[0x0][0x2a4], R6, 0x2, P1 ;  /* 0x0000a90005058a11 */ /* 0x000fca00008f1406 */
[----:B------:R1:W2:Y:S01]  /*8d20*/  @!P0 LDG.E R214, [R4.64] ;  /* 0x0000000804d68981 */ /* 0x0002a2000c1e1900 */
[----:B------:R-:W-:-:S04]  /*8d30*/  IMAD.MOV R2, RZ, RZ, -R2 ;  /* 0x000000ffff027224 */ /* 0x000fc800078e0a02 */
[----:B------:R-:W-:Y:S01]  /*8d40*/  IMAD R224, R2, c[0x0][0x2b8], R3 ;  /* 0x0000ae0002e07a24 */ /* 0x000fe200078e0203 */
[----:B------:R-:W3:Y:S04]  /*8d50*/  S2R R7, SR_TID.X ;  /* 0x0000000000077919 */ /* 0x000ee80000002100 */
[----:B------:R-:W-:Y:S01]  /*8d60*/  SHF.R.S32.HI R88, RZ, 0x1f, R224 ;  /* 0x0000001fff587819 */ /* 0x000fe200000114e0 */
[----:B------:R-:W-:-:S04]  /*8d70*/  IMAD.WIDE.U32 R2, R224, c[0x0][0x1e0], RZ ;  /* 0x00007800e0027a25 */ /* 0x000fc800078e00ff */
[----:B-1----:R-:W-:-:S04]  /*8d80*/  IMAD R4, R88, c[0x0][0x1e0], RZ ;  /* 0x0000780058047a24 */ /* 0x002fc800078e02ff */
[----:B------:R-:W-:-:S04]  /*8d90*/  IMAD R4, R224, c[0x0][0x1e4], R4 ;  /* 0x00007900e0047a24 */ /* 0x000fc800078e0204 */
[----:B------:R-:W-:Y:S02]  /*8da0*/  IMAD.IADD R3, R3, 0x1, R4 ;  /* 0x0000000103037824 */ /* 0x000fe400078e0204 */
[----:B------:R-:W-:-:S04]  /*8db0*/  IMAD.WIDE.U32 R180, R85, c[0x0][0x1e8], RZ ;  /* 0x00007a0055b47a25 */ /* 0x000fc800078e00ff */
[----:B------:R-:W-:Y:S01]  /*8dc0*/  IMAD R97, R85, c[0x0][0x1ec], R181 ;  /* 0x00007b0055617a24 */ /* 0x000fe200078e02b5 */
[----:B---3--:R-:W-:-:S04]  /*8dd0*/  SHF.R.S32.HI R9, RZ, 0x1f, R7 ;  /* 0x0000001fff097819 */ /* 0x008fc80000011407 */
[----:B------:R-:W-:Y:S01]  /*8de0*/  LEA.HI R9, R9, R7, RZ, 0x3 ;  /* 0x0000000709097211 */ /* 0x000fe200078f18ff */
[----:B------:R-:W-:-:S03]  /*8df0*/  IMAD R94, R95, -0x50, R138 ;  /* 0xffffffb05f5e7824 */ /* 0x000fc600078e028a */
[----:B------:R-:W-:-:S05]  /*8e00*/  SHF.R.S32.HI R9, RZ, 0x3, R9 ;  /* 0x00000003ff097819 */ /* 0x000fca0000011409 */
[----:B------:R-:W-:-:S05]  /*8e10*/  IMAD.IADD R84, R94, 0x1, -R9 ;  /* 0x000000015e547824 */ /* 0x000fca00078e0a09 */
[C---:B------:R-:W-:Y:S02]  /*8e20*/  ISETP.GE.AND P1, PT, R84.reuse, 0x1, PT ;  /* 0x000000015400780c */ /* 0x040fe40003f26270 */
[----:B------:R-:W-:-:S11]  /*8e30*/  ISETP.GE.AND P4, PT, R84, 0x21, PT ;  /* 0x000000215400780c */ /* 0x000fd60003f86270 */
[----:B------:R-:W-:Y:S01]  /*8e40*/  @P1 ISETP.GE.AND P5, PT, R244, c[0x0][0x1d4], PT ;  /* 0x00007500f4001a0c */ /* 0x000fe20003fa6270 */
[----:B------:R-:W-:Y:S04]  /*8e50*/  STL.64 [R1+0x18], R180 ;  /* 0x000018b401007387 */ /* 0x000fe80000100a00 */
[----:B------:R-:W-:Y:S01]  /*8e60*/  STL [R1+0x14], R97 ;  /* 0x0000146101007387 */ /* 0x000fe20000100800 */
[----:B------:R-:W-:Y:S01]  /*8e70*/  BSSY B0, `(.L_x_301) ;  /* 0x000002a000007945 */ /* 0x000fe20003800000 */
[----:B--2---:R-:W-:Y:S01]  /*8e80*/  SHF.R.S32.HI R89, RZ, 0x1f, R214 ;  /* 0x0000001fff597819 */ /* 0x004fe200000114d6 */
[----:B------:R-:W-:-:S04]  /*8e90*/  IMAD.WIDE.U32 R2, R214, c[0x0][0x1f0], R2 ;  /* 0x00007c00d6027a25 */ /* 0x000fc800078e0002 */
[----:B------:R-:W-:Y:S01]  /*8ea0*/  IMAD R5, R89, c[0x0][0x1f0], RZ ;  /* 0x00007c0059057a24 */ /* 0x000fe200078e02ff */
[----:B------:R-:W-:-:S03]  /*8eb0*/  IADD3 R4, P0, R2, R180, RZ ;  /* 0x000000b402047210 */ /* 0x000fc60007f1e0ff */
[----:B------:R-:W-:-:S05]  /*8ec0*/  IMAD R5, R214, c[0x0][0x1f4], R5 ;  /* 0x00007d00d6057a24 */ /* 0x000fca00078e0205 */
[----:B------:R-:W-:Y:S02]  /*8ed0*/  IADD3.X R3, R97, R3, R5, P0, !PT ;  /* 0x0000000361037210 */ /* 0x000fe400007fe405 */
[----:B------:R-:W-:-:S04]  /*8ee0*/  LEA R2, P0, R4, c[0x0][0x1c8], 0x1 ;  /* 0x0000720004027a11 */ /* 0x000fc800078008ff */
[----:B------:R-:W-:Y:S02]  /*8ef0*/  LEA.HI.X R8, R4, c[0x0][0x1cc], R3, 0x1, P0 ;  /* 0x0000730004087a11 */ /* 0x000fe400000f0c03 */
[----:B------:R-:W1:Y:S04]  /*8f00*/  SHFL.IDX PT, R3, R2, RZ, 0x181f ;  /* 0x00181fff02037589 */ /* 0x000e6800000e0000 */
[----:B------:R-:W2:Y:S04]  /*8f10*/  SHFL.IDX PT, R4, R2, 0x1, 0x181f ;  /* 0x00381f0002047f89 */ /* 0x000ea800000e0000 */
[----:B------:R-:W3:Y:S04]  /*8f20*/  SHFL.IDX PT, R7, R8, RZ, 0x181f ;  /* 0x00181fff08077589 */ /* 0x000ee800000e0000 */
[----:B------:R-:W4:Y:S01]  /*8f30*/  SHFL.IDX PT, R5, R8, 0x1, 0x181f ;  /* 0x00381f0008057f89 */ /* 0x000f2200000e0000 */
[----:B------:R-:W-:-:S03]  /*8f40*/  ISETP.GE.AND P0, PT, R84, 0x11, PT ;  /* 0x000000115400780c */ /* 0x000fc60003f06270 */
[----:B------:R-:W5:Y:S04]  /*8f50*/  SHFL.IDX PT, R9, R2, 0x2, 0x181f ;  /* 0x00581f0002097f89 */ /* 0x000f6800000e0000 */
[----:B------:R-:W-:Y:S01]  /*8f60*/  SHFL.IDX PT, R10, R2, 0x3, 0x181f ;  /* 0x00781f00020a7f89 */ /* 0x000fe200000e0000 */
[----:B-1----:R-:W-:-:S03]  /*8f70*/  @P1 LEA R6, P2, R244, R3, 0x1 ;  /* 0x00000003f4061211 */ /* 0x002fc600078408ff */
[----:B------:R-:W1:Y:S02]  /*8f80*/  SHFL.IDX PT, R11, R8, 0x2, 0x181f ;  /* 0x00581f00080b7f89 */ /* 0x000e6400000e0000 */
[C---:B--2---:R-:W-:Y:S02]  /*8f90*/  @P0 LEA R4, P3, R244.reuse, R4, 0x1 ;  /* 0x00000004f4040211 */ /* 0x044fe400078608ff */
[----:B------:R-:W2:Y:S01]  /*8fa0*/  SHFL.IDX PT, R3, R8, 0x3, 0x181f ;  /* 0x00781f0008037f89 */ /* 0x000ea200000e0000 */
[C-C-:B---3--:R-:W-:Y:S02]  /*8fb0*/  @P1 LEA.HI.X R7, R244.reuse, R7, R245.reuse, 0x1, P2 ;  /* 0x00000007f4071211 */ /* 0x148fe400010f0cf5 */
[C---:B------:R-:W-:Y:S02]  /*8fc0*/  @P0 ISETP.GE.AND P2, PT, R244.reuse, c[0x0][0x1d4], PT ;  /* 0x00007500f4000a0c */ /* 0x040fe40003f46270 */
[----:B----4-:R-:W-:Y:S01]  /*8fd0*/  @P0 LEA.HI.X R5, R244, R5, R245, 0x1, P3 ;  /* 0x00000005f4050211 */ /* 0x010fe200018f0cf5 */
[----:B------:R5:W-:Y:S01]  /*8fe0*/  @P1 LDGSTS.E.BYPASS.LTC128B.128 [R213+0x2900], [R6.64], !P5 ;  /* 0x0290000006d51fae */ /* 0x000be2000e901d48 */
[----:B------:R-:W-:-:S02]  /*8ff0*/  ISETP.GE.AND P3, PT, R84, 0x31, PT ;  /* 0x000000315400780c */ /* 0x000fc40003f66270 */
[----:B------:R-:W-:-:S07]  /*9000*/  @P4 ISETP.GE.AND P5, PT, R244, c[0x0][0x1d4], PT ;  /* 0x00007500f4004a0c */ /* 0x000fce0003fa6270 */
[----:B------:R3:W-:Y:S04]  /*9010*/  @P0 LDGSTS.E.BYPASS.LTC128B.128 [R213+0x3100], [R4.64], !P2 ;  /* 0x0310000004d50fae */ /* 0x0007e8000d101d48 */
[C---:B------:R-:W-:Y:S02]  /*9020*/  @P3 ISETP.GE.AND P0, PT, R244.reuse, c[0x0][0x1d4], PT ;  /* 0x00007500f4003a0c */ /* 0x040fe40003f06270 */
[----:B-----5:R-:W-:-:S04]  /*9030*/  @P4 LEA R6, P2, R244, R9, 0x1 ;  /* 0x00000009f4064211 */ /* 0x020fc800078408ff */
[----:B-1----:R-:W-:-:S05]  /*9040*/  @P4 LEA.HI.X R7, R244, R11, R245, 0x1, P2 ;  /* 0x0000000bf4074211 */ /* 0x002fca00010f0cf5 */
[----:B------:R1:W-:Y:S01]  /*9050*/  @P4 LDGSTS.E.BYPASS.LTC128B.128 [R213+0x3900], [R6.64], !P5 ;  /* 0x0390000006d54fae */ /* 0x0003e2000e901d48 */
[----:B---3--:R-:W-:-:S04]  /*9060*/  @P3 LEA R4, P1, R244, R10, 0x1 ;  /* 0x0000000af4043211 */ /* 0x008fc800078208ff */
[----:B--2---:R-:W-:-:S05]  /*9070*/  @P3 LEA.HI.X R5, R244, R3, R245, 0x1, P1 ;  /* 0x00000003f4053211 */ /* 0x004fca00008f0cf5 */
[----:B------:R1:W-:Y:S01]  /*9080*/  @P3 LDGSTS.E.BYPASS.LTC128B.128 [R213+0x4100], [R4.64], !P0 ;  /* 0x0410000004d53fae */ /* 0x0003e2000c101d48 */
[----:B------:R-:W-:-:S03]  /*9090*/  ISETP.GE.AND P0, PT, R84, 0x41, PT ;  /* 0x000000415400780c */ /* 0x000fc60003f06270 */
[----:B------:R-:W2:Y:S04]  /*90a0*/  SHFL.IDX PT, R2, R2, 0x4, 0x181f ;  /* 0x00981f0002027f89 */ /* 0x000ea800000e0000 */
[----:B------:R1:W3:Y:S06]  /*90b0*/  SHFL.IDX PT, R3, R8, 0x4, 0x181f ;  /* 0x00981f0008037f89 */ /* 0x0002ec00000e0000 */
[----:B------:R-:W-:Y:S05]  /*90c0*/  @!P0 BRA `(.L_x_302) ;  /* 0x0000004000008947 */ /* 0x000fea0003800000 */
[C---:B------:R-:W-:Y:S02]  /*90d0*/  ISETP.GE.AND P0, PT, R244.reuse, c[0x0][0x1d4], PT ;  /* 0x00007500f4007a0c */ /* 0x040fe40003f06270 */
[----:B--2---:R-:W-:-:S04]  /*90e0*/  LEA R2, P1, R244, R2, 0x1 ;  /* 0x00000002f4027211 */ /* 0x004fc800078208ff */
[----:B---3--:R-:W-:-:S07]  /*90f0*/  LEA.HI.X R3, R244, R3, R245, 0x1, P1 ;  /* 0x00000003f4037211 */ /* 0x008fce00008f0cf5 */
[----:B------:R2:W-:Y:S02]  /*9100*/  LDGSTS.E.BYPASS.LTC128B.128 [R213+0x4900], [R2.64], !P0 ;  /* 0x0490000002d57fae */ /* 0x0005e4000c101d48 */
.L_x_302:
[----:B------:R-:W-:Y:S05]  /*9110*/  BSYNC B0 ;  /* 0x0000000000007941 */ /* 0x000fea0003800000 */
.L_x_301:
[----:B------:R-:W-:Y:S01]  /*9120*/  ISETP.LT.AND P0, PT, RZ, c[0x0][0x27c], PT ;  /* 0x00009f00ff007a0c */ /* 0x000fe20003f01270 */
[----:B------:R-:W0:-:S12]  /*9130*/  LDGDEPBAR ;  /* 0x00000000000079af */ /* 0x000e180000000000 */
[----:B------:R-:W-:Y:S05]  /*9140*/  @P0 BRA `(.L_x_303) ;  /* 0x0000002000000947 */ /* 0x000fea0003800000 */
[----:B------:R-:W-:-:S04]  /*9150*/  DEPBAR.LE SB0, 0x1 ;  /* 0x000080400000791a */ /* 0x000fc80000000000 */
[----:B------:R-:W-:Y:S05]  /*9160*/  BRA `(.L_x_304) ;  /* 0x0000352000007947 */ /* 0x000fea0003800000 */
.L_x_303:
[----:B------:R-:W4:Y:S01]  /*9170*/  LDL R26, [R1+0x34] ;  /* 0x00003400011a7983 */ /* 0x000f220000100800 */
[----:B--2---:R-:W-:Y:S01]  /*9180*/  SHF.R.S32.HI R2, RZ, 0x1f, R130 ;  /* 0x0000001fff027819 */ /* 0x004fe20000011482 */
[----:B------:R-:W-:Y:S01]  /*9190*/  ULDC.U8 UR4, c[0x0][0x298] ;  /* 0x0000a60000047ab9 */ /* 0x000fe20000000000 */
[----:B-1----:R-:W-:Y:S01]  /*91a0*/  IMAD.WIDE.U32 R4, R130, c[0x0][0x290], RZ ;  /* 0x0000a40082047a25 */ /* 0x002fe200078e00ff */
[----:B------:R-:W-:Y:S01]  /*91b0*/  ISETP.NE.AND P2, PT, RZ, UR4, PT ;  /* 0x00000004ff007c0c */ /* 0x000fe2000bf45270 */
[----:B------:R-:W-:Y:S02]  /*91c0*/  BSSY B2, `(.L_x_304) ;  /* 0x000034c000027945 */ /* 0x000fe40003800000 */
[C---:B------:R-:W-:Y:S02]  /*91d0*/  IMAD R7, R2.reuse, c[0x0][0x280], RZ ;  /* 0x0000a00002077a24 */ /* 0x040fe400078e02ff */
[----:B------:R-:W-:Y:S02]  /*91e0*/  IMAD R6, R2, c[0x0][0x290], RZ ;  /* 0x0000a40002067a24 */ /* 0x000fe400078e02ff */
[----:B---3--:R-:W-:-:S04]  /*91f0*/  IMAD.WIDE.U32 R2, R130, c[0x0][0x280], RZ ;  /* 0x0000a00082027a25 */ /* 0x008fc800078e00ff */
[----:B------:R-:W-:Y:S01]  /*9200*/  IMAD R9, R130, c[0x0][0x284], R7 ;  /* 0x0000a10082097a24 */ /* 0x000fe200078e0207 */
[----:B------:R-:W-:Y:S01]  /*9210*/  LEA R7, P0, R4, c[0x0][0x288], 0x1 ;  /* 0x0000a20004077a11 */ /* 0x000fe200078008ff */
[----:B------:R-:W-:Y:S01]  /*9220*/  IMAD R8, R130, c[0x0][0x294], R6 ;  /* 0x0000a50082087a24 */ /* 0x000fe200078e0206 */
[----:B------:R-:W-:Y:S02]  /*9230*/  LEA R6, P1, R2, c[0x0][0x270], 0x1 ;  /* 0x00009c0002067a11 */ /* 0x000fe400078208ff */
[----:B------:R-:W-:Y:S02]  /*9240*/  IADD3 R3, R9, R3, RZ ;  /* 0x0000000309037210 */ /* 0x000fe40007ffe0ff */
[----:B------:R-:W-:Y:S02]  /*9250*/  IADD3 R5, R8, R5, RZ ;  /* 0x0000000508057210 */ /* 0x000fe40007ffe0ff */
[----:B------:R-:W-:Y:S02]  /*9260*/  LEA.HI.X R2, R2, c[0x0][0x274], R3, 0x1, P1 ;  /* 0x00009d0002027a11 */ /* 0x000fe400008f0c03 */
[----:B------:R-:W-:-:S02]  /*9270*/  LEA.HI.X R3, R4, c[0x0][0x28c], R5, 0x1, P0 ;  /* 0x0000a30004037a11 */ /* 0x000fc400000f0c05 */
[----:B----4-:R-:W-:Y:S01]  /*9280*/  LEA R4, R26, R98, 0x7 ;  /* 0x000000621a047211 */ /* 0x010fe200078e38ff */
[----:B------:R-:W-:Y:S05]  /*9290*/  @!P2 BRA `(.L_x_305) ;  /* 0x000019200000a947 */ /* 0x000fea0003800000 */
[----:B------:R-:W-:Y:S01]  /*92a0*/  ISETP.GE.AND P0, PT, R4, R0, PT ;  /* 0x000000000400720c */ /* 0x000fe20003f06270 */
[----:B------:R-:W1:Y:S01]  /*92b0*/  SHFL.IDX PT, R11, R2, RZ, 0x1c1f ;  /* 0x001c1fff020b7589 */ /* 0x000e6200000e0000 */
[----:B------:R-:W-:Y:S01]  /*92c0*/  BSSY B0, `(.L_x_306) ;  /* 0x0000019000007945 */ /* 0x000fe20003800000 */
[----:B------:R-:W-:Y:S01]  /*92d0*/  CS2R R4, SRZ ;  /* 0x0000000000047805 */ /* 0x000fe2000001ff00 */
[----:B------:R-:W-:Y:S01]  /*92e0*/  CS2R R8, SRZ ;  /* 0x0000000000087805 */ /* 0x000fe2000001ff00 */
[----:B------:R-:W2:Y:S04]  /*92f0*/  SHFL.IDX PT, R10, R6, RZ, 0x1c1f ;  /* 0x001c1fff060a7589 */ /* 0x000ea800000e0000 */
[----:B------:R3:W4:Y:S04]  /*9300*/  SHFL.IDX PT, R13, R3, RZ, 0x1c1f ;  /* 0x001c1fff030d7589 */ /* 0x00072800000e0000 */
[----:B------:R5:W1:Y:S01]  /*9310*/  SHFL.IDX PT, R12, R7, RZ, 0x1c1f ;  /* 0x001c1fff070c7589 */ /* 0x000a6200000e0000 */
[----:B---3--:R-:W-:Y:S01]  /*9320*/  CS2R R2, SRZ ;  /* 0x0000000000027805 */ /* 0x008fe2000001ff00 */
[----:B-----5:R-:W-:Y:S01]  /*9330*/  CS2R R6, SRZ ;  /* 0x0000000000067805 */ /* 0x020fe2000001ff00 */
[----:B------:R-:W-:Y:S05]  /*9340*/  @P0 BRA `(.L_x_307) ;  /* 0x0000010000000947 */ /* 0x000fea0003800000 */
[----:B-12-4-:R-:W2:Y:S04]  /*9350*/  LDL R16, [R1+0xe0] ;  /* 0x0000e00001107983 */ /* 0x016ea80000100800 */
[----:B------:R-:W3:Y:S01]  /*9360*/  LDL R18, [R1+0xdc] ;  /* 0x0000dc0001127983 */ /* 0x000ee20000100800 */
[----:B------:R-:W-:-:S02]  /*9370*/  ISETP.GE.AND P1, PT, R92, c[0x0][0x27c], PT ;  /* 0x00009f005c007a0c */ /* 0x000fc40003f26270 */
[----:B------:R-:W-:Y:S01]  /*9380*/  ISETP.GE.AND P0, PT, R91, c[0x0][0x27c], PT ;  /* 0x00009f005b007a0c */ /* 0x000fe20003f06270 */
[----:B------:R-:W-:-:S10]  /*9390*/  CS2R R4, SRZ ;  /* 0x0000000000047805 */ /* 0x000fd4000001ff00 */
[----:B------:R-:W-:-:S05]  /*93a0*/  @!P1 IMAD.WIDE R2, R92, 0x2, R10 ;  /* 0x000000025c029825 */ /* 0x000fca00078e020a */
[----:B------:R1:W5:Y:S02]  /*93b0*/  @!P1 LD.E.64 R8, [R2.64] ;  /* 0x0000000802089980 */ /* 0x000364000c101b00 */
[----:B-1----:R-:W-:Y:S01]  /*93c0*/  CS2R R2, SRZ ;  /* 0x0000000000027805 */ /* 0x002fe2000001ff00 */
[-C--:B--2---:R-:W-:Y:S02]  /*93d0*/  @!P0 IADD3 R14, P3, R10, R16.reuse, RZ ;  /* 0x000000100a0e8210 */ /* 0x084fe40007f7e0ff */
[----:B------:R-:W-:Y:S01]  /*93e0*/  @!P0 IADD3 R10, P2, R12, R16, RZ ;  /* 0x000000100c0a8210 */ /* 0x000fe20007f5e0ff */
[----:B------:R-:W-:-:S04]  /*93f0*/  @!P1 IMAD.WIDE R16, R92, 0x2, R12 ;  /* 0x000000025c109825 */ /* 0x000fc800078e020c */
[--C-:B---3--:R-:W-:Y:S01]  /*9400*/  @!P0 IMAD.X R15, R11, 0x1, R18.reuse, P3 ;  /* 0x000000010b0f8824 */ /* 0x108fe200018e0612 */
[----:B------:R1:W5:Y:S01]  /*9410*/  @!P1 LD.E.64 R6, [R16.64] ;  /* 0x0000000810069980 */ /* 0x000362000c101b00 */
[----:B------:R-:W-:-:S03]  /*9420*/  @!P0 IMAD.X R11, R13, 0x1, R18, P2 ;  /* 0x000000010d0b8824 */ /* 0x000fc600010e0612 */
[----:B------:R1:W5:Y:S04]  /*9430*/  @!P0 LD.E.64 R4, [R14.64] ;  /* 0x000000080e048980 */ /* 0x000368000c101b00 */
[----:B------:R1:W5:Y:S02]  /*9440*/  @!P0 LD.E.64 R2, [R10.64] ;  /* 0x000000080a028980 */ /* 0x000364000c101b00 */
.L_x_307:
[----:B-12-4-:R-:W-:Y:S05]  /*9450*/  BSYNC B0 ;  /* 0x0000000000007941 */ /* 0x016fea0003800000 */
.L_x_306:
[----:B------:R-:W-:Y:S01]  /*9460*/  IMAD R0, R26, -0x80, R0 ;  /* 0xffffff801a007824 */ /* 0x000fe200078e0200 */
[--C-:B-----5:R-:W-:Y:S01]  /*9470*/  SHF.R.U64 R16, R8, 0x10, R9.reuse ;  /* 0x0000001008107819 */ /* 0x120fe20000001209 */
[----:B------:R-:W-:Y:S01]  /*9480*/  IMAD.MOV.U32 R18, RZ, RZ, R8 ;  /* 0x000000ffff127224 */ /* 0x000fe200078e0008 */
[--C-:B------:R-:W-:Y:S01]  /*9490*/  SHF.R.U32.HI R12, RZ, 0x10, R9.reuse ;  /* 0x00000010ff0c7819 */ /* 0x100fe20000011609 */
[----:B------:R-:W-:Y:S01]  /*94a0*/  IMAD.MOV.U32 R17, RZ, RZ, R9 ;  /* 0x000000ffff117224 */ /* 0x000fe200078e0009 */
[----:B------:R-:W-:Y:S01]  /*94b0*/  IMNMX R25, R0, 0x80, PT ;  /* 0x0000008000197817 */ /* 0x000fe20003800200 */
[----:B------:R-:W-:Y:S01]  /*94c0*/  IMAD.MOV.U32 R15, RZ, RZ, R4 ;  /* 0x000000ffff0f7224 */ /* 0x000fe200078e0004 */
[--C-:B------:R-:W-:Y:S01]  /*94d0*/  SHF.R.U64 R13, R4, 0x10, R5.reuse ;  /* 0x00000010040d7819 */ /* 0x100fe20000001205 */
[----:B------:R-:W-:Y:S01]  /*94e0*/  IMAD.MOV.U32 R10, RZ, RZ, R6 ;  /* 0x000000ffff0a7224 */ /* 0x000fe200078e0006 */
[----:B------:R-:W-:Y:S01]  /*94f0*/  ISETP.GE.AND P0, PT, R98, R25, PT ;  /* 0x000000196200720c */ /* 0x000fe20003f06270 */
[----:B------:R-:W-:Y:S01]  /*9500*/  IMAD.MOV.U32 R14, RZ, RZ, R5 ;  /* 0x000000ffff0e7224 */ /* 0x000fe200078e0005 */
[--C-:B------:R-:W-:Y:S01]  /*9510*/  SHF.R.U64 R8, R6, 0x10, R7.reuse ;  /* 0x0000001006087819 */ /* 0x100fe20000001207 */
[----:B------:R-:W-:Y:S01]  /*9520*/  IMAD.MOV.U32 R9, RZ, RZ, R7 ;  /* 0x000000ffff097224 */ /* 0x000fe200078e0007 */
[----:B------:R-:W-:Y:S01]  /*9530*/  SHF.R.U32.HI R11, RZ, 0x10, R5 ;  /* 0x00000010ff0b7819 */ /* 0x000fe20000011605 */
[----:B------:R-:W-:Y:S01]  /*9540*/  IMAD.MOV.U32 R6, RZ, RZ, R2 ;  /* 0x000000ffff067224 */ /* 0x000fe200078e0002 */
[----:B------:R-:W-:-:S04]  /*9550*/  DEPBAR.LE SB0, 0x1 ;  /* 0x000080400000791a */ /* 0x000fc80000000000 */
[----:B------:R-:W-:Y:S01]  /*9560*/  IMAD.MOV.U32 R4, RZ, RZ, R3 ;  /* 0x000000ffff047224 */ /* 0x000fe200078e0003 */
[----:B------:R-:W-:Y:S01]  /*9570*/  SHF.R.U32.HI R5, RZ, 0x10, R7 ;  /* 0x00000010ff057819 */ /* 0x000fe20000011607 */
[----:B------:R-:W-:Y:S01]  /*9580*/  BSSY B1, `(.L_x_308) ;  /* 0x000005f000017945 */ /* 0x000fe20003800000 */
[--C-:B------:R-:W-:Y:S02]  /*9590*/  SHF.R.U64 R2, R2, 0x10, R3.reuse ;  /* 0x0000001002027819 */ /* 0x100fe40000001203 */
[----:B------:R-:W-:Y:S02]  /*95a0*/  SHF.R.U32.HI R0, RZ, 0x10, R3 ;  /* 0x00000010ff007819 */ /* 0x000fe40000011603 */
[----:B------:R-:W-:Y:S02]  /*95b0*/  PRMT R18, R18, 0x5410, R16 ;  /* 0x0000541012127816 */ /* 0x000fe40000000010 */
[----:B------:R-:W-:Y:S02]  /*95c0*/  PRMT R20, R17, 0x5410, R12 ;  /* 0x0000541011147816 */ /* 0x000fe4000000000c */
[----:B------:R-:W-:-:S02]  /*95d0*/  PRMT R22, R15, 0x5410, R13 ;  /* 0x000054100f167816 */ /* 0x000fc4000000000d */
[----:B------:R-:W-:Y:S02]  /*95e0*/  PRMT R24, R14, 0x5410, R11 ;  /* 0x000054100e187816 */ /* 0x000fe4000000000b */
[----:B------:R-:W-:Y:S02]  /*95f0*/  PRMT R16, R10, 0x5410, R8 ;  /* 0x000054100a107816 */ /* 0x000fe40000000008 */
[----:B------:R-:W-:Y:S02]  /*9600*/  PRMT R17, R9, 0x5410, R5 ;  /* 0x0000541009117816 */ /* 0x000fe40000000005 */
[----:B------:R-:W-:Y:S02]  /*9610*/  PRMT R21, R6, 0x5410, R2 ;  /* 0x0000541006157816 */ /* 0x000fe40000000002 */
[----:B------:R-:W-:Y:S01]  /*9620*/  PRMT R23, R4, 0x5410, R0 ;  /* 0x0000541004177816 */ /* 0x000fe20000000000 */
[----:B------:R-:W-:Y:S06]  /*9630*/  BAR.SYNC.DEFER_BLOCKING 0x0 ;  /* 0x0000000000007b1d */ /* 0x000fec0000010000 */
[----:B------:R-:W-:Y:S05]  /*9640*/  @P0 BRA `(.L_x_309) ;  /* 0x0000052000000947 */ /* 0x000fea0003800000 */
[----:B------:R-:W-:Y:S01]  /*9650*/  ISETP.GE.AND P0, PT, R92, c[0x0][0x27c], PT ;  /* 0x00009f005c007a0c */ /* 0x000fe20003f06270 */
[----:B------:R-:W-:-:S12]  /*9660*/  BSSY B0, `(.L_x_310) ;  /* 0x0000028000007945 */ /* 0x000fd80003800000 */
[----:B------:R-:W-:Y:S05]  /*9670*/  @P0 BRA `(.L_x_311) ;  /* 0x0000026000000947 */ /* 0x000fea0003800000 */
[----:B------:R-:W1:Y:S01]  /*9680*/  LDS.128 R4, [R247+0x5000] ;  /* 0x00500000f7047984 */ /* 0x000e620000000c00 */
[----:B------:R-:W-:Y:S01]  /*9690*/  SHF.L.U32 R3, R18, 0x10, RZ ;  /* 0x0000001012037819 */ /* 0x000fe200000006ff */
[----:B------:R-:W-:Y:S01]  /*96a0*/  IMAD.U32 R0, R16, 0x10000, RZ ;  /* 0x0001000010007824 */ /* 0x000fe200078e00ff */
[----:B------:R-:W-:Y:S02]  /*96b0*/  LOP3.LUT R2, R18, 0xffff0000, RZ, 0xc0, !PT ;  /* 0xffff000012027812 */ /* 0x000fe400078ec0ff */
[C---:B-1----:R-:W-:Y:S01]  /*96c0*/  SHF.L.U32 R9, R4.reuse, 0x10, RZ ;  /* 0x0000001004097819 */ /* 0x042fe200000006ff */
[----:B------:R-:W-:Y:S01]  /*96d0*/  IMAD.U32 R10, R7, 0x10000, RZ ;  /* 0x00010000070a7824 */ /* 0x000fe200078e00ff */
[----:B------:R-:W-:Y:S02]  /*96e0*/  LOP3.LUT R8, R4, 0xffff0000, RZ, 0xc0, !PT ;  /* 0xffff000004087812 */ /* 0x000fe400078ec0ff */
[C---:B------:R-:W-:Y:S02]  /*96f0*/  SHF.L.U32 R13, R5.reuse, 0x10, RZ ;  /* 0x00000010050d7819 */ /* 0x040fe400000006ff */
[----:B------:R-:W-:Y:S01]  /*9700*/  LOP3.LUT R4, R5, 0xffff0000, RZ, 0xc0, !PT ;  /* 0xffff000005047812 */ /* 0x000fe200078ec0ff */
[-C--:B------:R-:W-:Y:S01]  /*9710*/  FMUL.FTZ R15, R8, R0.reuse ;  /* 0x00000000080f7220 */ /* 0x080fe20000410000 */
[----:B------:R-:W-:Y:S01]  /*9720*/  LOP3.LUT R5, R16, 0xffff0000, RZ, 0xc0, !PT ;  /* 0xffff000010057812 */ /* 0x000fe200078ec0ff */
[-C--:B------:R-:W-:Y:S01]  /*9730*/  FMUL.FTZ R14, R8, R3.reuse ;  /* 0x00000003080e7220 */ /* 0x080fe20000410000 */
[C---:B------:R-:W-:Y:S01]  /*9740*/  SHF.L.U32 R12, R6.reuse, 0x10, RZ ;  /* 0x00000010060c7819 */ /* 0x040fe200000006ff */
[----:B------:R-:W-:Y:S01]  /*9750*/  FFMA.FTZ R19, R9, R3, -R15 ;  /* 0x0000000309137223 */ /* 0x000fe2000001080f */
[----:B------:R-:W-:Y:S01]  /*9760*/  LOP3.LUT R11, R6, 0xffff0000, RZ, 0xc0, !PT ;  /* 0xffff0000060b7812 */ /* 0x000fe200078ec0ff */
[CC--:B------:R-:W-:Y:S01]  /*9770*/  FMUL.FTZ R8, R4.reuse, R5.reuse ;  /* 0x0000000504087220 */ /* 0x0c0fe20000410000 */
[----:B------:R-:W-:Y:S01]  /*9780*/  LOP3.LUT R6, R7, 0xffff0000, RZ, 0xc0, !PT ;  /* 0xffff000007067812 */ /* 0x000fe200078ec0ff */
[----:B------:R-:W-:Y:S01]  /*9790*/  FFMA.FTZ R15, R9, R0, R14 ;  /* 0x00000000090f7223 */ /* 0x000fe2000001000e */
[----:B------:R-:W-:Y:S01]  /*97a0*/  LOP3.LUT R0, R17, 0xffff0000, RZ, 0xc0, !PT ;  /* 0xffff000011007812 */ /* 0x000fe200078ec0ff */
[-C--:B------:R-:W-:Y:S01]  /*97b0*/  FMUL.FTZ R7, R4, R2.reuse ;  /* 0x0000000204077220 */ /* 0x080fe20000410000 */
[C---:B------:R-:W-:Y:S01]  /*97c0*/  SHF.L.U32 R4, R20.reuse, 0x10, RZ ;  /* 0x0000001014047819 */ /* 0x040fe200000006ff */
[----:B------:R-:W-:Y:S01]  /*97d0*/  FFMA.FTZ R14, R13, R2, -R8 ;  /* 0x000000020d0e7223 */ /* 0x000fe20000010808 */
[----:B------:R-:W-:Y:S01]  /*97e0*/  SHF.L.U32 R2, R17, 0x10, RZ ;  /* 0x0000001011027819 */ /* 0x000fe200000006ff */
[----:B------:R-:W-:Y:S01]  /*97f0*/  FFMA.FTZ R9, R13, R5, R7 ;  /* 0x000000050d097223 */ /* 0x000fe20000010007 */
[----:B------:R-:W-:Y:S01]  /*9800*/  LOP3.LUT R3, R20, 0xffff0000, RZ, 0xc0, !PT ;  /* 0xffff000014037812 */ /* 0x000fe200078ec0ff */
[----:B------:R-:W-:-:S02]  /*9810*/  FMUL.FTZ R7, R6, R0 ;  /* 0x0000000006077220 */ /* 0x000fc40000410000 */
[C---:B------:R-:W-:Y:S02]  /*9820*/  FMUL.FTZ R8, R11.reuse, R2 ;  /* 0x000000020b087220 */ /* 0x040fe40000410000 */
[-C--:B------:R-:W-:Y:S02]  /*9830*/  FMUL.FTZ R5, R11, R4.reuse ;  /* 0x000000040b057220 */ /* 0x080fe40000410000 */
[----:B------:R-:W-:Y:S02]  /*9840*/  FMUL.FTZ R6, R6, R3 ;  /* 0x0000000306067220 */ /* 0x000fe40000410000 */
[C---:B------:R-:W-:Y:S01]  /*9850*/  FFMA.FTZ R8, R12.reuse, R4, -R8 ;  /* 0x000000040c087223 */ /* 0x040fe20000010808 */
[----:B------:R-:W-:Y:S01]  /*9860*/  F2FP.BF16.PACK_AB R4, R15, R19 ;  /* 0x000000130f04723e */ /* 0x000fe200000010ff */
[----:B------:R-:W-:Y:S01]  /*9870*/  FFMA.FTZ R2, R12, R2, R5 ;  /* 0x000000020c027223 */ /* 0x000fe20000010005 */
[----:B------:R-:W-:Y:S01]  /*9880*/  F2FP.BF16.PACK_AB R5, R9, R14 ;  /* 0x0000000e0905723e */ /* 0x000fe200000010ff */
[----:B------:R-:W-:-:S02]  /*9890*/  FFMA.FTZ R3, R10, R3, -R7 ;  /* 0x000000030a037223 */ /* 0x000fc40000010807 */
[----:B------:R-:W-:Y:S01]  /*98a0*/  FFMA.FTZ R0, R10, R0, R6 ;  /* 0x000000000a007223 */ /* 0x000fe20000010006 */
[----:B------:R-:W-:-:S04]  /*98b0*/  F2FP.BF16.PACK_AB R6, R2, R8 ;  /* 0x000000080206723e */ /* 0x000fc800000010ff */
[----:B------:R-:W-:-:S05]  /*98c0*/  F2FP.BF16.PACK_AB R7, R0, R3 ;  /* 0x000000030007723e */ /* 0x000fca00000010ff */
[----:B------:R1:W-:Y:S02]  /*98d0*/  STS.128 [R247+0x5000], R4 ;  /* 0x00500004f7007388 */ /* 0x0003e40000000c00 */
.L_x_311:
[----:B------:R-:W-:Y:S05]  /*98e0*/  BSYNC B0 ;  /* 0x0000000000007941 */ /* 0x000fea0003800000 */
.L_x_310:
[----:B------:R-:W-:-:S13]  /*98f0*/  ISETP.GE.AND P0, PT, R91, c[0x0][0x27c], PT ;  /* 0x00009f005b007a0c */ /* 0x000fda0003f06270 */
[----:B------:R-:W-:Y:S05]  /*9900*/  @P0 BRA `(.L_x_309) ;  /* 0x0000026000000947 */ /* 0x000fea0003800000 */
[----:B-1----:R-:W1:Y:S01]  /*9910*/  LDS.128 R4, [R248+0x5000] ;  /* 0x00500000f8047984 */ /* 0x002e620000000c00 */
[C---:B------:R-:W-:Y:S01]  /*9920*/  SHF.L.U32 R3, R22.reuse, 0x10, RZ ;  /* 0x0000001016037819 */ /* 0x040fe200000006ff */
[----:B------:R-:W-:Y:S01]  /*9930*/  IMAD.U32 R0, R21, 0x10000, RZ ;  /* 0x0001000015007824 */ /* 0x000fe200078e00ff */
[----:B------:R-:W-:Y:S02]  /*9940*/  LOP3.LUT R2, R22, 0xffff0000, RZ, 0xc0, !PT ;  /* 0xffff000016027812 */ /* 0x000fe400078ec0ff */
[C---:B-1----:R-:W-:Y:S01]  /*9950*/  SHF.L.U32 R9, R4.reuse, 0x10, RZ ;  /* 0x0000001004097819 */ /* 0x042fe200000006ff */
[----:B------:R-:W-:Y:S01]  /*9960*/  IMAD.U32 R10, R7, 0x10000, RZ ;  /* 0x00010000070a7824 */ /* 0x000fe200078e00ff */
[----:B------:R-:W-:Y:S02]  /*9970*/  LOP3.LUT R8, R4, 0xffff0000, RZ, 0xc0, !PT ;  /* 0xffff000004087812 */ /* 0x000fe400078ec0ff */
[C---:B------:R-:W-:Y:S02]  /*9980*/  SHF.L.U32 R13, R5.reuse, 0x10, RZ ;  /* 0x00000010050d7819 */ /* 0x040fe400000006ff */
[----:B------:R-:W-:Y:S01]  /*9990*/  LOP3.LUT R4, R5, 0xffff0000, RZ, 0xc0, !PT ;  /* 0xffff000005047812 */ /* 0x000fe200078ec0ff */
[CC--:B------:R-:W-:Y:S01]  /*99a0*/  FMUL.FTZ R15, R8.reuse, R0.reuse ;  /* 0x00000000080f7220 */ /* 0x0c0fe20000410000 */
        /* <DEDUP_REMOVED lines=28> */
.L_x_309:
[----:B------:R-:W-:Y:S05]  /*9b70*/  BSYNC B1 ;  /* 0x0000000000017941 */ /* 0x000fea0003800000 */
.L_x_308:
[----:B------:R-:W-:Y:S01]  /*9b80*/  IADD3 R0, R98, 0x20, RZ ;  /* 0x0000002062007810 */ /* 0x000fe20007ffe0ff */
[----:B------:R-:W-:Y:S03]  /*9b90*/  BSSY B1, `(.L_x_312) ;  /* 0x0000055000017945 */ /* 0x000fe60003800000 */
[----:B------:R-:W-:-:S13]  /*9ba0*/  ISETP.GE.AND P0, PT, R0, R25, PT ;  /* 0x000000190000720c */ /* 0x000fda0003f06270 */
[----:B------:R-:W-:Y:S05]  /*9bb0*/  @P0 BRA `(.L_x_313) ;  /* 0x0000052000000947 */ /* 0x000fea0003800000 */
[----:B------:R-:W-:Y:S01]  /*9bc0*/  ISETP.GE.AND P0, PT, R92, c[0x0][0x27c], PT ;  /* 0x00009f005c007a0c */ /* 0x000fe20003f06270 */
[----:B------:R-:W-:-:S12]  /*9bd0*/  BSSY B0, `(.L_x_314) ;  /* 0x0000028000007945 */ /* 0x000fd80003800000 */
[----:B------:R-:W-:Y:S05]  /*9be0*/  @P0 BRA `(.L_x_315) ;  /* 0x0000026000000947 */ /* 0x000fea0003800000 */
[----:B-1----:R-:W1:Y:S01]  /*9bf0*/  LDS.128 R4, [R247+0x6000] ;  /* 0x00600000f7047984 */ /* 0x002e620000000c00 */
        /* <DEDUP_REMOVED lines=10> */
[C---:B------:R-:W-:Y:S01]  /*9ca0*/  FMUL.FTZ R14, R3.reuse, R8 ;  /* 0x00000008030e7220 */ /* 0x040fe20000410000 */
[C---:B------:R-:W-:Y:S01]  /*9cb0*/  SHF.L.U32 R12, R6.reuse, 0x10, RZ ;  /* 0x00000010060c7819 */ /* 0x040fe200000006ff */
[-C--:B------:R-:W-:Y:S01]  /*9cc0*/  FFMA.FTZ R19, R3, R9.reuse, -R15 ;  /* 0x0000000903137223 */ /* 0x080fe2000001080f */
[----:B------:R-:W-:Y:S01]  /*9cd0*/  LOP3.LUT R11, R6, 0xffff0000, RZ, 0xc0, !PT ;  /* 0xffff0000060b7812 */ /* 0x000fe200078ec0ff */
[-C--:B------:R-:W-:Y:S01]  /*9ce0*/  FMUL.FTZ R8, R5, R4.reuse ;  /* 0x0000000405087220 */ /* 0x080fe20000410000 */
[----:B------:R-:W-:Y:S01]  /*9cf0*/  LOP3.LUT R6, R7, 0xffff0000, RZ, 0xc0, !PT ;  /* 0xffff000007067812 */ /* 0x000fe200078ec0ff */
[----:B------:R-:W-:Y:S01]  /*9d00*/  FFMA.FTZ R15, R0, R9, R14 ;  /* 0x00000009000f7223 */ /* 0x000fe2000001000e */
[C---:B------:R-:W-:Y:S01]  /*9d10*/  LOP3.LUT R0, R17.reuse, 0xffff0000, RZ, 0xc0, !PT ;  /* 0xffff000011007812 */ /* 0x040fe200078ec0ff */
[----:B------:R-:W-:Y:S01]  /*9d20*/  FMUL.FTZ R7, R2, R4 ;  /* 0x0000000402077220 */ /* 0x000fe20000410000 */
[----:B------:R-:W-:Y:S01]  /*9d30*/  SHF.L.U32 R4, R20, 0x10, RZ ;  /* 0x0000001014047819 */ /* 0x000fe200000006ff */
[-C--:B------:R-:W-:Y:S01]  /*9d40*/  FFMA.FTZ R14, R2, R13.reuse, -R8 ;  /* 0x0000000d020e7223 */ /* 0x080fe20000010808 */
[----:B------:R-:W-:Y:S01]  /*9d50*/  SHF.L.U32 R2, R17, 0x10, RZ ;  /* 0x0000001011027819 */ /* 0x000fe200000006ff */
[----:B------:R-:W-:Y:S01]  /*9d60*/  FFMA.FTZ R9, R5, R13, R7 ;  /* 0x0000000d05097223 */ /* 0x000fe20000010007 */
[----:B------:R-:W-:Y:S01]  /*9d70*/  LOP3.LUT R3, R20, 0xffff0000, RZ, 0xc0, !PT ;  /* 0xffff000014037812 */ /* 0x000fe200078ec0ff */
[----:B------:R-:W-:-:S02]  /*9d80*/  FMUL.FTZ R7, R0, R6 ;  /* 0x0000000600077220 */ /* 0x000fc40000410000 */
[-C--:B------:R-:W-:Y:S02]  /*9d90*/  FMUL.FTZ R8, R2, R11.reuse ;  /* 0x0000000b02087220 */ /* 0x080fe40000410000 */
[C---:B------:R-:W-:Y:S02]  /*9da0*/  FMUL.FTZ R5, R4.reuse, R11 ;  /* 0x0000000b04057220 */ /* 0x040fe40000410000 */
[----:B------:R-:W-:Y:S02]  /*9db0*/  FMUL.FTZ R6, R3, R6 ;  /* 0x0000000603067220 */ /* 0x000fe40000410000 */
[-C--:B------:R-:W-:Y:S01]  /*9dc0*/  FFMA.FTZ R8, R4, R12.reuse, -R8 ;  /* 0x0000000c04087223 */ /* 0x080fe20000010808 */
        /* <DEDUP_REMOVED lines=8> */
.L_x_315:
[----:B------:R-:W-:Y:S05]  /*9e50*/  BSYNC B0 ;  /* 0x0000000000007941 */ /* 0x000fea0003800000 */
.L_x_314:
        /* <DEDUP_REMOVED lines=40> */
.L_x_313:
[----:B------:R-:W-:Y:S05]  /*a0e0*/  BSYNC B1 ;  /* 0x0000000000017941 */ /* 0x000fea0003800000 */
.L_x_312:
        /* <DEDUP_REMOVED lines=45> */
.L_x_319:
[----:B------:R-:W-:Y:S05]  /*a3c0*/  BSYNC B0 ;  /* 0x0000000000007941 */ /* 0x000fea0003800000 */
.L_x_318:
        /* <DEDUP_REMOVED lines=40> */
.L_x_317:
[----:B------:R-:W-:Y:S05]  /*a650*/  BSYNC B1 ;  /* 0x0000000000017941 */ /* 0x000fea0003800000 */
.L_x_316:
[----:B------:R-:W-:-:S04]  /*a660*/  IADD3 R0, R98, 0x60, RZ ;  /* 0x0000006062007810 */ /* 0x000fc80007ffe0ff */
        /* <DEDUP_REMOVED lines=34> */
[----:B------:R-:W-:Y:S01]  /*a890*/  FFMA.FTZ R8, R4, R12, -R8 ;  /* 0x0000000c04087223 */ /* 0x000fe20000010808 */
        /* <DEDUP_REMOVED lines=8> */
.L_x_322:
[----:B------:R-:W-:Y:S05]  /*a920*/  BSYNC B0 ;  /* 0x0000000000007941 */ /* 0x000fea0003800000 */
.L_x_321:
        /* <DEDUP_REMOVED lines=39> */
[----:B------:R1:W-:Y:S01]  /*aba0*/  STS.128 [R248+0x8000], R4 ;  /* 0x00800004f8007388 */ /* 0x0003e20000000c00 */
[----:B------:R-:W-:Y:S05]  /*abb0*/  BRA `(.L_x_320) ;  /* 0x00001ac000007947 */ /* 0x000fea0003800000 */
.L_x_305:
[----:B------:R-:W-:Y:S01]  /*abc0*/  ISETP.GE.AND P0, PT, R4, R0, PT ;  /* 0x000000000400720c */ /* 0x000fe20003f06270 */
[----:B------:R-:W1:Y:S01]  /*abd0*/  SHFL.IDX PT, R15, R2, RZ, 0x1c1f ;  /* 0x001c1fff020f7589 */ /* 0x000e6200000e0000 */
[----:B------:R-:W-:Y:S01]  /*abe0*/  BSSY B0, `(.L_x_323) ;  /* 0x0000014000007945 */ /* 0x000fe20003800000 */
[----:B------:R-:W-:Y:S01]  /*abf0*/  CS2R R4, SRZ ;  /* 0x0000000000047805 */ /* 0x000fe2000001ff00 */
[----:B------:R-:W-:Y:S01]  /*ac00*/  CS2R R10, SRZ ;  /* 0x00000000000a7805 */ /* 0x000fe2000001ff00 */
[----:B------:R-:W2:Y:S01]  /*ac10*/  SHFL.IDX PT, R12, R6, RZ, 0x1c1f ;  /* 0x001c1fff060c7589 */ /* 0x000ea200000e0000 */
[----:B------:R-:W-:-:S03]  /*ac20*/  CS2R R8, SRZ ;  /* 0x0000000000087805 */ /* 0x000fc6000001ff00 */
[----:B------:R-:W3:Y:S04]  /*ac30*/  SHFL.IDX PT, R14, R3, RZ, 0x1c1f ;  /* 0x001c1fff030e7589 */ /* 0x000ee800000e0000 */
[----:B------:R4:W1:Y:S02]  /*ac40*/  SHFL.IDX PT, R13, R7, RZ, 0x1c1f ;  /* 0x001c1fff070d7589 */ /* 0x00086400000e0000 */
[----:B----4-:R-:W-:Y:S01]  /*ac50*/  CS2R R6, SRZ ;  /* 0x0000000000067805 */ /* 0x010fe2000001ff00 */
[----:B------:R-:W-:Y:S05]  /*ac60*/  @P0 BRA `(.L_x_324) ;  /* 0x000000b000000947 */ /* 0x000fea0003800000 */
[C---:B-123--:R-:W-:Y:S01]  /*ac70*/  ISETP.GE.AND P0, PT, R86.reuse, c[0x0][0x27c], PT ;  /* 0x00009f0056007a0c */ /* 0x04efe20003f06270 */
[C---:B------:R-:W-:Y:S01]  /*ac80*/  IMAD.SHL.U32 R2, R86.reuse, 0x2, RZ ;  /* 0x0000000256027824 */ /* 0x040fe200078e00ff */
[----:B------:R-:W-:Y:S01]  /*ac90*/  SHF.L.U64.HI R3, R86, 0x1, R87 ;  /* 0x0000000156037819 */ /* 0x000fe20000010257 */
[----:B------:R-:W-:-:S03]  /*aca0*/  CS2R R6, SRZ ;  /* 0x0000000000067805 */ /* 0x000fc6000001ff00 */
[-C--:B------:R-:W-:Y:S02]  /*acb0*/  IADD3 R12, P2, R12, R2.reuse, RZ ;  /* 0x000000020c0c7210 */ /* 0x080fe40007f5e0ff */
[----:B------:R-:W-:-:S03]  /*acc0*/  IADD3 R2, P1, R13, R2, RZ ;  /* 0x000000020d027210 */ /* 0x000fc60007f3e0ff */
[--C-:B------:R-:W-:Y:S02]  /*acd0*/  IMAD.X R13, R15, 0x1, R3.reuse, P2 ;  /* 0x000000010f0d7824 */ /* 0x100fe400010e0603 */
[----:B------:R-:W-:Y:S01]  /*ace0*/  IMAD.X R3, R14, 0x1, R3, P1 ;  /* 0x000000010e037824 */ /* 0x000fe200008e0603 */
[----:B------:R-:W-:Y:S05]  /*acf0*/  @P0 BRA `(.L_x_324) ;  /* 0x0000002000000947 */ /* 0x000fea0003800000 */
[----:B------:R1:W5:Y:S04]  /*ad00*/  LD.E.128 R8, [R12.64] ;  /* 0x000000080c087980 */ /* 0x000368000c101d00 */
[----:B------:R1:W5:Y:S02]  /*ad10*/  LD.E.128 R4, [R2.64] ;  /* 0x0000000802047980 */ /* 0x000364000c101d00 */
.L_x_324:
[----:B-123--:R-:W-:Y:S05]  /*ad20*/  BSYNC B0 ;  /* 0x0000000000007941 */ /* 0x00efea0003800000 */
.L_x_323:
[----:B------:R-:W-:Y:S01]  /*ad30*/  IMAD R0, R26, -0x80, R0 ;  /* 0xffffff801a007824 */ /* 0x000fe200078e0200 */
[----:B------:R-:W-:Y:S01]  /*ad40*/  ISETP.GE.AND P0, PT, R86, c[0x0][0x27c], PT ;  /* 0x00009f0056007a0c */ /* 0x000fe20003f06270 */
[----:B-----5:R-:W-:Y:S01]  /*ad50*/  IMAD.MOV.U32 R18, RZ, RZ, R8 ;  /* 0x000000ffff127224 */ /* 0x020fe200078e0008 */
[--C-:B------:R-:W-:Y:S01]  /*ad60*/  SHF.R.U64 R16, R8, 0x10, R9.reuse ;  /* 0x0000001008107819 */ /* 0x100fe20000001209 */
[----:B------:R-:W-:Y:S01]  /*ad70*/  IMAD.MOV.U32 R15, RZ, RZ, R10 ;  /* 0x000000ffff0f7224 */ /* 0x000fe200078e000a */
[----:B------:R-:W-:Y:S01]  /*ad80*/  IMNMX R37, R0, 0x80, PT ;  /* 0x0000008000257817 */ /* 0x000fe20003800200 */
[----:B------:R-:W-:Y:S01]  /*ad90*/  IMAD.MOV.U32 R17, RZ, RZ, R9 ;  /* 0x000000ffff117224 */ /* 0x000fe200078e0009 */
[--C-:B------:R-:W-:Y:S01]  /*ada0*/  SHF.R.U64 R13, R10, 0x10, R11.reuse ;  /* 0x000000100a0d7819 */ /* 0x100fe2000000120b */
[----:B------:R-:W-:Y:S01]  /*adb0*/  IMAD.MOV.U32 R10, RZ, RZ, R4 ;  /* 0x000000ffff0a7224 */ /* 0x000fe200078e0004 */
[----:B------:R-:W-:Y:S01]  /*adc0*/  ISETP.GE.OR P1, PT, R98, R37, P0 ;  /* 0x000000256200720c */ /* 0x000fe20000726670 */
[----:B------:R-:W-:Y:S01]  /*add0*/  IMAD.MOV.U32 R14, RZ, RZ, R11 ;  /* 0x000000ffff0e7224 */ /* 0x000fe200078e000b */
[----:B------:R-:W-:Y:S01]  /*ade0*/  SHF.R.U32.HI R12, RZ, 0x10, R9 ;  /* 0x00000010ff0c7819 */ /* 0x000fe20000011609 */
[--C-:B------:R-:W-:Y:S01]  /*adf0*/  IMAD.MOV.U32 R9, RZ, RZ, R5.reuse ;  /* 0x000000ffff097224 */ /* 0x100fe200078e0005 */
[----:B------:R-:W-:Y:S01]  /*ae00*/  SHF.R.U64 R8, R4, 0x10, R5 ;  /* 0x0000001004087819 */ /* 0x000fe20000001205 */
[----:B------:R-:W-:Y:S01]  /*ae10*/  IMAD.MOV.U32 R3, RZ, RZ, R7 ;  /* 0x000000ffff037224 */ /* 0x000fe200078e0007 */
[----:B------:R-:W-:Y:S01]  /*ae20*/  SHF.R.U32.HI R4, RZ, 0x10, R5 ;  /* 0x00000010ff047819 */ /* 0x000fe20000011605 */
[----:B------:R-:W-:Y:S01]  /*ae30*/  IMAD.MOV.U32 R5, RZ, RZ, R6 ;  /* 0x000000ffff057224 */ /* 0x000fe200078e0006 */
[----:B------:R-:W-:Y:S01]  /*ae40*/  SHF.R.U32.HI R11, RZ, 0x10, R11 ;  /* 0x00000010ff0b7819 */ /* 0x000fe2000001160b */
[----:B------:R-:W-:-:S04]  /*ae50*/  DEPBAR.LE SB0, 0x1 ;  /* 0x000080400000791a */ /* 0x000fc80000000000 */
[--C-:B------:R-:W-:Y:S01]  /*ae60*/  SHF.R.U64 R2, R6, 0x10, R7.reuse ;  /* 0x0000001006027819 */ /* 0x100fe20000001207 */
[----:B------:R-:W-:Y:S01]  /*ae70*/  BSSY B0, `(.L_x_325) ;  /* 0x0000065000007945 */ /* 0x000fe20003800000 */
[----:B------:R-:W-:Y:S02]  /*ae80*/  SHF.R.U32.HI R0, RZ, 0x10, R7 ;  /* 0x00000010ff007819 */ /* 0x000fe40000011607 */
[----:B------:R-:W-:Y:S02]  /*ae90*/  PRMT R24, R18, 0x5410, R16 ;  /* 0x0000541012187816 */ /* 0x000fe40000000010 */
[----:B------:R-:W-:Y:S02]  /*aea0*/  PRMT R30, R17, 0x5410, R12 ;  /* 0x00005410111e7816 */ /* 0x000fe4000000000c */
[----:B------:R-:W-:Y:S02]  /*aeb0*/  PRMT R26, R15, 0x5410, R13 ;  /* 0x000054100f1a7816 */ /* 0x000fe4000000000d */
[----:B------:R-:W-:-:S02]  /*aec0*/  PRMT R29, R14, 0x5410, R11 ;  /* 0x000054100e1d7816 */ /* 0x000fc4000000000b */
[----:B------:R-:W-:Y:S02]  /*aed0*/  PRMT R23, R10, 0x5410, R8 ;  /* 0x000054100a177816 */ /* 0x000fe40000000008 */
[----:B------:R-:W-:Y:S02]  /*aee0*/  PRMT R27, R9, 0x5410, R4 ;  /* 0x00005410091b7816 */ /* 0x000fe40000000004 */
[----:B------:R-:W-:Y:S02]  /*aef0*/  PRMT R25, R5, 0x5410, R2 ;  /* 0x0000541005197816 */ /* 0x000fe40000000002 */
[----:B------:R-:W-:Y:S01]  /*af00*/  PRMT R28, R3, 0x5410, R0 ;  /* 0x00005410031c7816 */ /* 0x000fe20000000000 */
[----:B------:R-:W-:Y:S06]  /*af10*/  BAR.SYNC.DEFER_BLOCKING 0x0 ;  /* 0x0000000000007b1d */ /* 0x000fec0000010000 */
[----:B------:R-:W-:Y:S05]  /*af20*/  @P1 BRA `(.L_x_326) ;  /* 0x0000059000001947 */ /* 0x000fea0003800000 */
[----:B------:R-:W2:Y:S04]  /*af30*/  LDL R21, [R1+0x40] ;  /* 0x0000400001157983 */ /* 0x000ea80000100800 */
[----:B------:R-:W3:Y:S04]  /*af40*/  LDL R20, [R1+0x44] ;  /* 0x0000440001147983 */ /* 0x000ee80000100800 */
[----:B------:R-:W4:Y:S04]  /*af50*/  LDL R38, [R1+0xcc] ;  /* 0x0000cc0001267983 */ /* 0x000f280000100800 */
[----:B------:R-:W1:Y:S01]  /*af60*/  S2R R22, SR_TID.X ;  /* 0x0000000000167919 */ /* 0x000e620000002100 */
[----:B------:R-:W-:-:S02]  /*af70*/  IADD3 R0, R86, c[0x0][0x27c], RZ ;  /* 0x00009f0056007a10 */ /* 0x000fc40007ffe0ff */
[----:B-1----:R-:W-:-:S04]  /*af80*/  SHF.R.S32.HI R19, RZ, 0x1f, R22 ;  /* 0x0000001fff137819 */ /* 0x002fc80000011416 */
[----:B------:R-:W-:-:S04]  /*af90*/  LEA.HI R19, R19, R22, RZ, 0x5 ;  /* 0x0000001613137211 */ /* 0x000fc800078f28ff */
[----:B------:R-:W-:-:S04]  /*afa0*/  SHF.R.S32.HI R19, RZ, 0x5, R19 ;  /* 0x00000005ff137819 */ /* 0x000fc80000011413 */
[----:B------:R-:W-:Y:S01]  /*afb0*/  SHF.L.U32 R19, R19, 0x9, RZ ;  /* 0x0000000913137819 */ /* 0x000fe200000006ff */
[----:B------:R-:W-:Y:S01]  /*afc0*/  IMAD.U32 R2, R23, 0x10000, RZ ;  /* 0x0001000017027824 */ /* 0x000fe200078e00ff */
[----:B--2---:R-:W-:-:S04]  /*afd0*/  LOP3.LUT R0, R21, 0x38, R0, 0xf8, !PT ;  /* 0x0000003815007812 */ /* 0x004fc800078ef800 */
[----:B---3--:R-:W-:Y:S01]  /*afe0*/  LOP3.LUT R0, R0, R20, RZ, 0x3c, !PT ;  /* 0x0000001400007212 */ /* 0x008fe200078e3cff */
[----:B----4-:R-:W1:Y:S04]  /*aff0*/  LDS.128 R8, [R38] ;  /* 0x0000000026087984 */ /* 0x010e680000000c00 */
[----:B------:R-:W-:-:S05]  /*b000*/  IMAD.IADD R0, R19, 0x1, R0 ;  /* 0x0000000113007824 */ /* 0x000fca00078e0200 */
[----:B------:R-:W-:-:S05]  /*b010*/  SHF.L.U32 R31, R0, 0x1, RZ ;  /* 0x00000001001f7819 */ /* 0x000fca00000006ff */
[----:B------:R-:W2:Y:S01]  /*b020*/  LDS.128 R4, [R31+0x5100] ;  /* 0x005100001f047984 */ /* 0x000ea20000000c00 */
[----:B------:R-:W-:Y:S01]  /*b030*/  SHF.L.U32 R0, R24, 0x10, RZ ;  /* 0x0000001018007819 */ /* 0x000fe200000006ff */
[C---:B-1----:R-:W-:Y:S01]  /*b040*/  IMAD.U32 R12, R8.reuse, 0x10000, RZ ;  /* 0x00010000080c7824 */ /* 0x042fe200078e00ff */
[----:B------:R-:W-:Y:S01]  /*b050*/  LOP3.LUT R13, R8, 0xffff0000, RZ, 0xc0, !PT ;  /* 0xffff0000080d7812 */ /* 0x000fe200078ec0ff */
[C---:B------:R-:W-:Y:S01]  /*b060*/  IMAD.U32 R15, R10.reuse, 0x10000, RZ ;  /* 0x000100000a0f7824 */ /* 0x040fe200078e00ff */
[C---:B------:R-:W-:Y:S02]  /*b070*/  SHF.L.U32 R14, R9.reuse, 0x10, RZ ;  /* 0x00000010090e7819 */ /* 0x040fe400000006ff */
[----:B------:R-:W-:Y:S02]  /*b080*/  LOP3.LUT R22, R9, 0xffff0000, RZ, 0xc0, !PT ;  /* 0xffff000009167812 */ /* 0x000fe400078ec0ff */
[----:B------:R-:W-:Y:S01]  /*b090*/  LOP3.LUT R16, R10, 0xffff0000, RZ, 0xc0, !PT ;  /* 0xffff00000a107812 */ /* 0x000fe200078ec0ff */
[C---:B--2---:R-:W-:Y:S01]  /*b0a0*/  IMAD.U32 R3, R4.reuse, 0x10000, RZ ;  /* 0x0001000004037824 */ /* 0x044fe200078e00ff */
[----:B------:R-:W-:-:S02]  /*b0b0*/  LOP3.LUT R8, R4, 0xffff0000, RZ, 0xc0, !PT ;  /* 0xffff000004087812 */ /* 0x000fc400078ec0ff */
[----:B------:R-:W-:Y:S01]  /*b0c0*/  LOP3.LUT R4, R23, 0xffff0000, RZ, 0xc0, !PT ;  /* 0xffff000017047812 */ /* 0x000fe200078ec0ff */
[----:B------:R-:W-:Y:S01]  /*b0d0*/  FMUL.FTZ R17, R3, R2 ;  /* 0x0000000203117220 */ /* 0x000fe20000410000 */
[C---:B------:R-:W-:Y:S02]  /*b0e0*/  SHF.L.U32 R9, R5.reuse, 0x10, RZ ;  /* 0x0000001005097819 */ /* 0x040fe400000006ff */
[----:B------:R-:W-:Y:S01]  /*b0f0*/  LOP3.LUT R19, R5, 0xffff0000, RZ, 0xc0, !PT ;  /* 0xffff000005137812 */ /* 0x000fe200078ec0ff */
[C---:B------:R-:W-:Y:S01]  /*b100*/  IMAD.U32 R5, R6.reuse, 0x10000, RZ ;  /* 0x0001000006057824 */ /* 0x040fe200078e00ff */
[----:B------:R-:W-:Y:S01]  /*b110*/  LOP3.LUT R10, R6, 0xffff0000, RZ, 0xc0, !PT ;  /* 0xffff0000060a7812 */ /* 0x000fe200078ec0ff */
[-C--:B------:R-:W-:Y:S01]  /*b120*/  FMUL.FTZ R6, R3, R0.reuse ;  /* 0x0000000003067220 */ /* 0x080fe20000410000 */
[C---:B------:R-:W-:Y:S02]  /*b130*/  SHF.L.U32 R20, R11.reuse, 0x10, RZ ;  /* 0x000000100b147819 */ /* 0x040fe400000006ff */
[----:B------:R-:W-:Y:S01]  /*b140*/  LOP3.LUT R21, R11, 0xffff0000, RZ, 0xc0, !PT ;  /* 0xffff00000b157812 */ /* 0x000fe200078ec0ff */
[----:B------:R-:W-:Y:S01]  /*b150*/  FFMA.FTZ R36, R12, R0, -R17 ;  /* 0x000000000c247223 */ /* 0x000fe20000010811 */
[----:B------:R-:W-:-:S02]  /*b160*/  SHF.L.U32 R11, R7, 0x10, RZ ;  /* 0x00000010070b7819 */ /* 0x000fc400000006ff */
[----:B------:R-:W-:Y:S01]  /*b170*/  LOP3.LUT R18, R7, 0xffff0000, RZ, 0xc0, !PT ;  /* 0xffff000007127812 */ /* 0x000fe200078ec0ff */
[----:B------:R-:W-:Y:S01]  /*b180*/  FMUL.FTZ R7, R8, R4 ;  /* 0x0000000408077220 */ /* 0x000fe20000410000 */
[----:B------:R-:W-:Y:S01]  /*b190*/  LOP3.LUT R3, R24, 0xffff0000, RZ, 0xc0, !PT ;  /* 0xffff000018037812 */ /* 0x000fe200078ec0ff */
[----:B------:R-:W-:Y:S02]  /*b1a0*/  IMAD.U32 R0, R27, 0x10000, RZ ;  /* 0x000100001b007824 */ /* 0x000fe400078e00ff */
[----:B------:R-:W-:Y:S01]  /*b1b0*/  FFMA.FTZ R35, R12, R2, R6 ;  /* 0x000000020c237223 */ /* 0x000fe20000010006 */
[----:B------:R-:W-:Y:S01]  /*b1c0*/  SHF.L.U32 R2, R30, 0x10, RZ ;  /* 0x000000101e027819 */ /* 0x000fe200000006ff */
[-C--:B------:R-:W-:Y:S02]  /*b1d0*/  FFMA.FTZ R34, R13, R3.reuse, -R7 ;  /* 0x000000030d227223 */ /* 0x080fe40000010807 */
[----:B------:R-:W-:Y:S01]  /*b1e0*/  FMUL.FTZ R7, R9, R0 ;  /* 0x0000000009077220 */ /* 0x000fe20000410000 */
[----:B------:R-:W-:Y:S01]  /*b1f0*/  SHF.L.U32 R6, R25, 0x10, RZ ;  /* 0x0000001019067819 */ /* 0x000fe200000006ff */
[----:B------:R-:W-:-:S02]  /*b200*/  FMUL.FTZ R8, R8, R3 ;  /* 0x0000000308087220 */ /* 0x000fc40000410000 */
[-C--:B------:R-:W-:Y:S02]  /*b210*/  FMUL.FTZ R3, R9, R2.reuse ;  /* 0x0000000209037220 */ /* 0x080fe40000410000 */
[----:B------:R-:W-:Y:S02]  /*b220*/  FFMA.FTZ R32, R14, R2, -R7 ;  /* 0x000000020e207223 */ /* 0x000fe40000010807 */
[----:B------:R-:W-:Y:S02]  /*b230*/  IMAD.U32 R2, R26, 0x10000, RZ ;  /* 0x000100001a027824 */ /* 0x000fe400078e00ff */
[----:B------:R-:W-:Y:S02]  /*b240*/  FFMA.FTZ R33, R13, R4, R8 ;  /* 0x000000040d217223 */ /* 0x000fe40000010008 */
[C---:B------:R-:W-:Y:S02]  /*b250*/  FMUL.FTZ R4, R5.reuse, R6 ;  /* 0x0000000605047220 */ /* 0x040fe40000410000 */
[----:B------:R-:W-:Y:S01]  /*b260*/  FFMA.FTZ R17, R14, R0, R3 ;  /* 0x000000000e117223 */ /* 0x000fe20000010003 */
[----:B------:R-:W-:Y:S01]  /*b270*/  LOP3.LUT R3, R26, 0xffff0000, RZ, 0xc0, !PT ;  /* 0xffff00001a037812 */ /* 0x000fe200078ec0ff */
[-C--:B------:R-:W-:Y:S01]  /*b280*/  FMUL.FTZ R9, R5, R2.reuse ;  /* 0x0000000205097220 */ /* 0x080fe20000410000 */
[----:B------:R-:W-:Y:S01]  /*b290*/  SHF.L.U32 R5, R28, 0x10, RZ ;  /* 0x000000101c057819 */ /* 0x000fe200000006ff */
[----:B------:R-:W-:Y:S01]  /*b2a0*/  FFMA.FTZ R14, R15, R2, -R4 ;  /* 0x000000020f0e7223 */ /* 0x000fe20000010804 */
[----:B------:R-:W-:-:S02]  /*b2b0*/  LOP3.LUT R0, R25, 0xffff0000, RZ, 0xc0, !PT ;  /* 0xffff000019007812 */ /* 0x000fc400078ec0ff */
[----:B------:R-:W-:Y:S01]  /*b2c0*/  SHF.L.U32 R2, R29, 0x10, RZ ;  /* 0x000000101d027819 */ /* 0x000fe200000006ff */
[C---:B------:R-:W-:Y:S02]  /*b2d0*/  FMUL.FTZ R7, R10.reuse, R3 ;  /* 0x000000030a077220 */ /* 0x040fe40000410000 */
[----:B------:R-:W-:Y:S02]  /*b2e0*/  FMUL.FTZ R4, R11, R5 ;  /* 0x000000050b047220 */ /* 0x000fe40000410000 */
[----:B------:R-:W-:Y:S02]  /*b2f0*/  FMUL.FTZ R8, R10, R0 ;  /* 0x000000000a087220 */ /* 0x000fe40000410000 */
[----:B------:R-:W-:Y:S02]  /*b300*/  FFMA.FTZ R15, R15, R6, R9 ;  /* 0x000000060f0f7223 */ /* 0x000fe40000010009 */
[----:B------:R-:W-:Y:S02]  /*b310*/  FMUL.FTZ R6, R11, R2 ;  /* 0x000000020b067220 */ /* 0x000fe40000410000 */
[----:B------:R-:W-:Y:S01]  /*b320*/  FFMA.FTZ R13, R16, R0, R7 ;  /* 0x00000000100d7223 */ /* 0x000fe20000010007 */
[----:B------:R-:W-:Y:S01]  /*b330*/  LOP3.LUT R0, R28, 0xffff0000, RZ, 0xc0, !PT ;  /* 0xffff00001c007812 */ /* 0x000fe200078ec0ff */
[----:B------:R-:W-:Y:S01]  /*b340*/  FFMA.FTZ R11, R20, R2, -R4 ;  /* 0x00000002140b7223 */ /* 0x000fe20000010804 */
[----:B------:R-:W-:Y:S01]  /*b350*/  LOP3.LUT R2, R27, 0xffff0000, RZ, 0xc0, !PT ;  /* 0xffff00001b027812 */ /* 0x000fe200078ec0ff */
[----:B------:R-:W-:Y:S01]  /*b360*/  FFMA.FTZ R10, R16, R3, -R8 ;  /* 0x00000003100a7223 */ /* 0x000fe20000010808 */
[----:B------:R-:W-:-:S02]  /*b370*/  LOP3.LUT R4, R30, 0xffff0000, RZ, 0xc0, !PT ;  /* 0xffff00001e047812 */ /* 0x000fc400078ec0ff */
[----:B------:R-:W-:Y:S01]  /*b380*/  LOP3.LUT R3, R29, 0xffff0000, RZ, 0xc0, !PT ;  /* 0xffff00001d037812 */ /* 0x000fe200078ec0ff */
[----:B------:R-:W-:Y:S02]  /*b390*/  FFMA.FTZ R12, R20, R5, R6 ;  /* 0x00000005140c7223 */ /* 0x000fe40000010006 */
[C---:B------:R-:W-:Y:S02]  /*b3a0*/  FMUL.FTZ R8, R19.reuse, R2 ;  /* 0x0000000213087220 */ /* 0x040fe40000410000 */
[C---:B------:R-:W-:Y:S02]  /*b3b0*/  FMUL.FTZ R6, R18.reuse, R0 ;  /* 0x0000000012067220 */ /* 0x040fe40000410000 */
[-C--:B------:R-:W-:Y:S02]  /*b3c0*/  FMUL.FTZ R7, R19, R4.reuse ;  /* 0x0000000413077220 */ /* 0x080fe40000410000 */
[----:B------:R-:W-:Y:S02]  /*b3d0*/  FMUL.FTZ R5, R18, R3 ;  /* 0x0000000312057220 */ /* 0x000fe40000410000 */
[----:B------:R-:W-:-:S02]  /*b3e0*/  FFMA.FTZ R9, R22, R4, -R8 ;  /* 0x0000000416097223 */ /* 0x000fc40000010808 */
[C---:B------:R-:W-:Y:S02]  /*b3f0*/  FFMA.FTZ R3, R21.reuse, R3, -R6 ;  /* 0x0000000315037223 */ /* 0x040fe40000010806 */
[----:B------:R-:W-:Y:S02]  /*b400*/  FFMA.FTZ R2, R22, R2, R7 ;  /* 0x0000000216027223 */ /* 0x000fe40000010007 */
[----:B------:R-:W-:Y:S01]  /*b410*/  FFMA.FTZ R0, R21, R0, R5 ;  /* 0x0000000015007223 */ /* 0x000fe20000010005 */
[----:B------:R-:W-:Y:S02]  /*b420*/  F2FP.BF16.PACK_AB R10, R10, R14 ;  /* 0x0000000e0a0a723e */ /* 0x000fe400000010ff */
[----:B------:R-:W-:Y:S02]  /*b430*/  F2FP.BF16.PACK_AB R8, R34, R36 ;  /* 0x000000242208723e */ /* 0x000fe400000010ff */
[----:B------:R-:W-:Y:S02]  /*b440*/  F2FP.BF16.PACK_AB R9, R9, R32 ;  /* 0x000000200909723e */ /* 0x000fe400000010ff */
[----:B------:R-:W-:-:S02]  /*b450*/  F2FP.BF16.PACK_AB R11, R3, R11 ;  /* 0x0000000b030b723e */ /* 0x000fc400000010ff */
[----:B------:R-:W-:Y:S02]  /*b460*/  F2FP.BF16.PACK_AB R6, R13, R15 ;  /* 0x0000000f0d06723e */ /* 0x000fe400000010ff */
[----:B------:R-:W-:Y:S02]  /*b470*/  F2FP.BF16.PACK_AB R4, R33, R35 ;  /* 0x000000232104723e */ /* 0x000fe400000010ff */
[----:B------:R-:W-:Y:S02]  /*b480*/  F2FP.BF16.PACK_AB R5, R2, R17 ;  /* 0x000000110205723e */ /* 0x000fe400000010ff */
[----:B------:R-:W-:Y:S01]  /*b490*/  F2FP.BF16.PACK_AB R7, R0, R12 ;  /* 0x0000000c0007723e */ /* 0x000fe200000010ff */
[----:B------:R1:W-:Y:S04]  /*b4a0*/  STS.128 [R38], R8 ;  /* 0x0000000826007388 */ /* 0x0003e80000000c00 */
[----:B------:R1:W-:Y:S02]  /*b4b0*/  STS.128 [R31+0x5100], R4 ;  /* 0x005100041f007388 */ /* 0x0003e40000000c00 */
.L_x_326:
[----:B------:R-:W-:Y:S05]  /*b4c0*/  BSYNC B0 ;  /* 0x0000000000007941 */ /* 0x000fea0003800000 */
.L_x_325:
[----:B------:R-:W-:Y:S01]  /*b4d0*/  IADD3 R0, R98, 0x20, RZ ;  /* 0x0000002062007810 */ /* 0x000fe20007ffe0ff */
[----:B------:R-:W-:Y:S03]  /*b4e0*/  BSSY B0, `(.L_x_327) ;  /* 0x000005d000007945 */ /* 0x000fe60003800000 */
[----:B------:R-:W-:-:S13]  /*b4f0*/  ISETP.GE.OR P1, PT, R0, R37, P0 ;  /* 0x000000250000720c */ /* 0x000fda0000726670 */
[----:B------:R-:W-:Y:S05]  /*b500*/  @P1 BRA `(.L_x_328) ;  /* 0x000005a000001947 */ /* 0x000fea0003800000 */
[----:B------:R-:W2:Y:S01]  /*b510*/  LDL R2, [R1+0x4c] ;  /* 0x00004c0001027983 */ /* 0x000ea20000100800 */
[C---:B------:R-:W-:Y:S02]  /*b520*/  IADD3 R3, R98.reuse, 0x20, RZ ;  /* 0x0000002062037810 */ /* 0x040fe40007ffe0ff */
[----:B-1----:R-:W-:Y:S01]  /*b530*/  IADD3 R4, R98, 0x20, RZ ;  /* 0x0000002062047810 */ /* 0x002fe20007ffe0ff */
[----:B------:R-:W3:Y:S02]  /*b540*/  LDL R38, [R1+0xd8] ;  /* 0x0000d80001267983 */ /* 0x000ee40000100800 */
[----:B------:R-:W-:Y:S02]  /*b550*/  IMAD.SHL.U32 R3, R3, 0x40, RZ ;  /* 0x0000004003037824 */ /* 0x000fe400078e00ff */
[----:B------:R-:W-:Y:S01]  /*b560*/  IMAD.SHL.U32 R4, R4, 0x40, RZ ;  /* 0x0000004004047824 */ /* 0x000fe200078e00ff */
[----:B------:R-:W-:Y:S02]  /*b570*/  IADD3 R0, R86, c[0x0][0x27c], RZ ;  /* 0x00009f0056007a10 */ /* 0x000fe40007ffe0ff */
[----:B------:R-:W-:-:S02]  /*b580*/  LOP3.LUT R3, R3, 0x1c0, RZ, 0xc0, !PT ;  /* 0x000001c003037812 */ /* 0x000fc400078ec0ff */
[----:B------:R-:W-:Y:S02]  /*b590*/  LOP3.LUT R4, R4, 0x1c0, RZ, 0xc0, !PT ;  /* 0x000001c004047812 */ /* 0x000fe400078ec0ff */
[----:B------:R-:W-:Y:S02]  /*b5a0*/  SHF.R.U32.HI R3, RZ, 0x3, R3 ;  /* 0x00000003ff037819 */ /* 0x000fe40000011603 */
[----:B------:R-:W-:-:S04]  /*b5b0*/  LOP3.LUT R0, R4, 0x38, R0, 0xf8, !PT ;  /* 0x0000003804007812 */ /* 0x000fc800078ef800 */
[----:B------:R-:W-:-:S04]  /*b5c0*/  LOP3.LUT R0, R0, R3, RZ, 0x3c, !PT ;  /* 0x0000000300007212 */ /* 0x000fc800078e3cff */
[----:B--2---:R-:W-:Y:S01]  /*b5d0*/  IADD3 R0, R2, R0, RZ ;  /* 0x0000000002007210 */ /* 0x004fe20007ffe0ff */
[----:B---3--:R-:W1:Y:S04]  /*b5e0*/  LDS.128 R8, [R38] ;  /* 0x0000000026087984 */ /* 0x008e680000000c00 */
[----:B------:R-:W-:-:S05]  /*b5f0*/  IMAD.SHL.U32 R31, R0, 0x2, RZ ;  /* 0x00000002001f7824 */ /* 0x000fca00078e00ff */
[----:B------:R-:W2:Y:S01]  /*b600*/  LDS.128 R4, [R31+0x5100] ;  /* 0x005100001f047984 */ /* 0x000ea20000000c00 */
[----:B------:R-:W-:Y:S01]  /*b610*/  SHF.L.U32 R2, R23, 0x10, RZ ;  /* 0x0000001017027819 */ /* 0x000fe200000006ff */
[----:B------:R-:W-:Y:S01]  /*b620*/  IMAD.U32 R0, R24, 0x10000, RZ ;  /* 0x0001000018007824 */ /* 0x000fe200078e00ff */
[C---:B-1----:R-:W-:Y:S02]  /*b630*/  SHF.L.U32 R12, R8.reuse, 0x10, RZ ;  /* 0x00000010080c7819 */ /* 0x042fe400000006ff */
[----:B------:R-:W-:Y:S02]  /*b640*/  LOP3.LUT R13, R8, 0xffff0000, RZ, 0xc0, !PT ;  /* 0xffff0000080d7812 */ /* 0x000fe400078ec0ff */
[C---:B--2---:R-:W-:Y:S01]  /*b650*/  SHF.L.U32 R3, R4.reuse, 0x10, RZ ;  /* 0x0000001004037819 */ /* 0x044fe200000006ff */
[C---:B------:R-:W-:Y:S01]  /*b660*/  IMAD.U32 R14, R9.reuse, 0x10000, RZ ;  /* 0x00010000090e7824 */ /* 0x040fe200078e00ff */
[----:B------:R-:W-:Y:S02]  /*b670*/  LOP3.LUT R8, R4, 0xffff0000, RZ, 0xc0, !PT ;  /* 0xffff000004087812 */ /* 0x000fe400078ec0ff */
[----:B------:R-:W-:Y:S01]  /*b680*/  LOP3.LUT R22, R9, 0xffff0000, RZ, 0xc0, !PT ;  /* 0xffff000009167812 */ /* 0x000fe200078ec0ff */
[----:B------:R-:W-:Y:S01]  /*b690*/  FMUL.FTZ R17, R2, R3 ;  /* 0x0000000302117220 */ /* 0x000fe20000410000 */
[----:B------:R-:W-:Y:S01]  /*b6a0*/  LOP3.LUT R4, R23, 0xffff0000, RZ, 0xc0, !PT ;  /* 0xffff000017047812 */ /* 0x000fe200078ec0ff */
[----:B------:R-:W-:Y:S01]  /*b6b0*/  IMAD.U32 R9, R5, 0x10000, RZ ;  /* 0x0001000005097824 */ /* 0x000fe200078e00ff */
[----:B------:R-:W-:-:S02]  /*b6c0*/  SHF.L.U32 R15, R10, 0x10, RZ ;  /* 0x000000100a0f7819 */ /* 0x000fc400000006ff */
[----:B------:R-:W-:Y:S02]  /*b6d0*/  LOP3.LUT R16, R10, 0xffff0000, RZ, 0xc0, !PT ;  /* 0xffff00000a107812 */ /* 0x000fe400078ec0ff */
[----:B------:R-:W-:Y:S01]  /*b6e0*/  LOP3.LUT R19, R5, 0xffff0000, RZ, 0xc0, !PT ;  /* 0xffff000005137812 */ /* 0x000fe200078ec0ff */
[C---:B------:R-:W-:Y:S01]  /*b6f0*/  IMAD.U32 R20, R11.reuse, 0x10000, RZ ;  /* 0x000100000b147824 */ /* 0x040fe200078e00ff */
[C---:B------:R-:W-:Y:S02]  /*b700*/  SHF.L.U32 R5, R6.reuse, 0x10, RZ ;  /* 0x0000001006057819 */ /* 0x040fe400000006ff */
[----:B------:R-:W-:Y:S01]  /*b710*/  LOP3.LUT R10, R6, 0xffff0000, RZ, 0xc0, !PT ;  /* 0xffff0000060a7812 */ /* 0x000fe200078ec0ff */
[C---:B------:R-:W-:Y:S01]  /*b720*/  FMUL.FTZ R6, R0.reuse, R3 ;  /* 0x0000000300067220 */ /* 0x040fe20000410000 */
[----:B------:R-:W-:Y:S01]  /*b730*/  LOP3.LUT R21, R11, 0xffff0000, RZ, 0xc0, !PT ;  /* 0xffff00000b157812 */ /* 0x000fe200078ec0ff */
[C---:B------:R-:W-:Y:S01]  /*b740*/  IMAD.U32 R11, R7.reuse, 0x10000, RZ ;  /* 0x00010000070b7824 */ /* 0x040fe200078e00ff */
[----:B------:R-:W-:Y:S01]  /*b750*/  LOP3.LUT R18, R7, 0xffff0000, RZ, 0xc0, !PT ;  /* 0xffff000007127812 */ /* 0x000fe200078ec0ff */
[----:B------:R-:W-:Y:S01]  /*b760*/  FFMA.FTZ R36, R0, R12, -R17 ;  /* 0x0000000c00247223 */ /* 0x000fe20000010811 */
[----:B------:R-:W-:Y:S01]  /*b770*/  LOP3.LUT R3, R24, 0xffff0000, RZ, 0xc0, !PT ;  /* 0xffff000018037812 */ /* 0x000fe200078ec0ff */
[----:B------:R-:W-:Y:S01]  /*b780*/  FMUL.FTZ R7, R4, R8 ;  /* 0x0000000804077220 */ /* 0x000fe20000410000 */
[----:B------:R-:W-:Y:S01]  /*b790*/  SHF.L.U32 R0, R27, 0x10, RZ ;  /* 0x000000101b007819 */ /* 0x000fe200000006ff */
[----:B------:R-:W-:-:S02]  /*b7a0*/  FFMA.FTZ R35, R2, R12, R6 ;  /* 0x0000000c02237223 */ /* 0x000fc40000010006 */
[----:B------:R-:W-:Y:S02]  /*b7b0*/  FFMA.FTZ R34, R3, R13, -R7 ;  /* 0x0000000d03227223 */ /* 0x000fe40000010807 */
[----:B------:R-:W-:Y:S02]  /*b7c0*/  IMAD.U32 R2, R30, 0x10000, RZ ;  /* 0x000100001e027824 */ /* 0x000fe400078e00ff */
[-C--:B------:R-:W-:Y:S01]  /*b7d0*/  FMUL.FTZ R7, R0, R9.reuse ;  /* 0x0000000900077220 */ /* 0x080fe20000410000 */
[----:B------:R-:W-:Y:S01]  /*b7e0*/  SHF.L.U32 R6, R25, 0x10, RZ ;  /* 0x0000001019067819 */ /* 0x000fe200000006ff */
[----:B------:R-:W-:Y:S02]  /*b7f0*/  FMUL.FTZ R8, R3, R8 ;  /* 0x0000000803087220 */ /* 0x000fe40000410000 */
[C---:B------:R-:W-:Y:S02]  /*b800*/  FMUL.FTZ R3, R2.reuse, R9 ;  /* 0x0000000902037220 */ /* 0x040fe40000410000 */
[----:B------:R-:W-:-:S02]  /*b810*/  FFMA.FTZ R32, R2, R14, -R7 ;  /* 0x0000000e02207223 */ /* 0x000fc40000010807 */
[----:B------:R-:W-:Y:S02]  /*b820*/  IMAD.U32 R2, R26, 0x10000, RZ ;  /* 0x000100001a027824 */ /* 0x000fe400078e00ff */
[----:B------:R-:W-:Y:S02]  /*b830*/  FFMA.FTZ R33, R4, R13, R8 ;  /* 0x0000000d04217223 */ /* 0x000fe40000010008 */
[-C--:B------:R-:W-:Y:S02]  /*b840*/  FMUL.FTZ R4, R6, R5.reuse ;  /* 0x0000000506047220 */ /* 0x080fe40000410000 */
[----:B------:R-:W-:Y:S01]  /*b850*/  FFMA.FTZ R17, R0, R14, R3 ;  /* 0x0000000e00117223 */ /* 0x000fe20000010003 */
[----:B------:R-:W-:Y:S01]  /*b860*/  LOP3.LUT R3, R26, 0xffff0000, RZ, 0xc0, !PT ;  /* 0xffff00001a037812 */ /* 0x000fe200078ec0ff */
[----:B------:R-:W-:Y:S01]  /*b870*/  FMUL.FTZ R9, R2, R5 ;  /* 0x0000000502097220 */ /* 0x000fe20000410000 */
[----:B------:R-:W-:Y:S01]  /*b880*/  SHF.L.U32 R5, R28, 0x10, RZ ;  /* 0x000000101c057819 */ /* 0x000fe200000006ff */
[----:B------:R-:W-:Y:S01]  /*b890*/  FFMA.FTZ R14, R2, R15, -R4 ;  /* 0x0000000f020e7223 */ /* 0x000fe20000010804 */
[----:B------:R-:W-:-:S02]  /*b8a0*/  LOP3.LUT R0, R25, 0xffff0000, RZ, 0xc0, !PT ;  /* 0xffff000019007812 */ /* 0x000fc400078ec0ff */
[----:B------:R-:W-:Y:S01]  /*b8b0*/  SHF.L.U32 R2, R29, 0x10, RZ ;  /* 0x000000101d027819 */ /* 0x000fe200000006ff */
[-C--:B------:R-:W-:Y:S02]  /*b8c0*/  FMUL.FTZ R7, R3, R10.reuse ;  /* 0x0000000a03077220 */ /* 0x080fe40000410000 */
        /* <DEDUP_REMOVED lines=12> */
[-C--:B------:R-:W-:Y:S02]  /*b990*/  FMUL.FTZ R8, R2, R19.reuse ;  /* 0x0000001302087220 */ /* 0x080fe40000410000 */
[-C--:B------:R-:W-:Y:S02]  /*b9a0*/  FMUL.FTZ R6, R0, R18.reuse ;  /* 0x0000001200067220 */ /* 0x080fe40000410000 */
[C---:B------:R-:W-:Y:S02]  /*b9b0*/  FMUL.FTZ R7, R4.reuse, R19 ;  /* 0x0000001304077220 */ /* 0x040fe40000410000 */
[----:B------:R-:W-:Y:S02]  /*b9c0*/  FMUL.FTZ R5, R3, R18 ;  /* 0x0000001203057220 */ /* 0x000fe40000410000 */
[----:B------:R-:W-:-:S02]  /*b9d0*/  FFMA.FTZ R9, R4, R22, -R8 ;  /* 0x0000001604097223 */ /* 0x000fc40000010808 */
[-C--:B------:R-:W-:Y:S02]  /*b9e0*/  FFMA.FTZ R3, R3, R21.reuse, -R6 ;  /* 0x0000001503037223 */ /* 0x080fe40000010806 */
        /* <DEDUP_REMOVED lines=12> */
.L_x_328:
[----:B------:R-:W-:Y:S05]  /*bab0*/  BSYNC B0 ;  /* 0x0000000000007941 */ /* 0x000fea0003800000 */
.L_x_327:
        /* <DEDUP_REMOVED lines=94> */
.L_x_330:
[----:B------:R-:W-:Y:S05]  /*c0a0*/  BSYNC B0 ;  /* 0x0000000000007941 */ /* 0x000fea0003800000 */
.L_x_329:
[----:B------:R-:W-:-:S04]  /*c0b0*/  IADD3 R0, R98, 0x60, RZ ;  /* 0x0000006062007810 */ /* 0x000fc80007ffe0ff */
        /* <DEDUP_REMOVED lines=92> */
.L_x_320:
[----:B------:R-:W-:Y:S05]  /*c680*/  BSYNC B2 ;  /* 0x0000000000027941 */ /* 0x000fea0003800000 */
.L_x_304:
[----:B------:R-:W-:Y:S01]  /*c690*/  IMAD.WIDE.U32 R146, R85, c[0x0][0x210], RZ ;  /* 0x0000840055927a25 */ /* 0x000fe200078e00ff */
[----:B------:R-:W-:-:S04]  /*c6a0*/  DEPBAR.LE SB0, 0x0 ;  /* 0x000080000000791a */ /* 0x000fc80000000000 */
[----:B------:R-:W-:Y:S01]  /*c6b0*/  IMAD R144, R85, c[0x0][0x214], R147 ;  /* 0x0000850055907a24 */ /* 0x000fe200078e0293 */
[----:B------:R-:W-:Y:S01]  /*c6c0*/  STL.64 [R1+0x8], R146 ;  /* 0x0000089201007387 */ /* 0x000fe20000100a00 */
[----:B------:R-:W-:Y:S02]  /*c6d0*/  IMAD R0, R88, c[0x0][0x208], RZ ;  /* 0x0000820058007a24 */ /* 0x000fe400078e02ff */
[C---:B--23--:R-:W-:Y:S01]  /*c6e0*/  IMAD.WIDE.U32 R2, R224.reuse, c[0x0][0x208], RZ ;  /* 0x00008200e0027a25 */ /* 0x04cfe200078e00ff */
[----:B------:R-:W-:Y:S03]  /*c6f0*/  STL [R1+0x10], R144 ;  /* 0x0000109001007387 */ /* 0x000fe60000100800 */
[----:B------:R-:W-:Y:S01]  /*c700*/  IMAD R0, R224, c[0x0][0x20c], R0 ;  /* 0x00008300e0007a24 */ /* 0x000fe200078e0200 */
[----:B------:R-:W2:Y:S03]  /*c710*/  LDL R85, [R1+0x4] ;  /* 0x0000040001557983 */ /* 0x000ea60000100800 */
[----:B------:R-:W-:Y:S01]  /*c720*/  IMAD.IADD R3, R3, 0x1, R0 ;  /* 0x0000000103037824 */ /* 0x000fe200078e0200 */
[----:B------:R-:W-:Y:S01]  /*c730*/  BAR.SYNC.DEFER_BLOCKING 0x0 ;  /* 0x0000000000007b1d */ /* 0x000fe20000010000 */
[----:B------:R-:W-:-:S02]  /*c740*/  IMAD R0, R89, c[0x0][0x218], RZ ;  /* 0x0000860059007a24 */ /* 0x000fc400078e02ff */
[----:B------:R-:W-:-:S04]  /*c750*/  IMAD.WIDE.U32 R2, R214, c[0x0][0x218], R2 ;  /* 0x00008600d6027a25 */ /* 0x000fc800078e0002 */
[----:B------:R-:W-:Y:S01]  /*c760*/  IMAD R0, R214, c[0x0][0x21c], R0 ;  /* 0x00008700d6007a24 */ /* 0x000fe200078e0200 */
[----:B------:R-:W-:-:S04]  /*c770*/  IADD3 R2, P0, R2, R146, RZ ;  /* 0x0000009202027210 */ /* 0x000fc80007f1e0ff */
[----:B------:R-:W-:Y:S01]  /*c780*/  IADD3.X R3, R144, R3, R0, P0, !PT ;  /* 0x0000000390037210 */ /* 0x000fe200007fe400 */
[----:B-1----:R-:W-:Y:S04]  /*c790*/  LDSM.16.M88.4 R4, [R203+0x2000] ;  /* 0x00200000cb04783b */ /* 0x002fe80000000200 */
[----:B------:R-:W1:Y:S04]  /*c7a0*/  LDSM.16.M88.4 R32, [R196] ;  /* 0x00000000c420783b */ /* 0x000e680000000200 */
[----:B------:R-:W3:Y:S04]  /*c7b0*/  LDSM.16.M88.4 R28, [R196+0x800] ;  /* 0x00080000c41c783b */ /* 0x000ee80000000200 */
[----:B------:R-:W4:Y:S04]  /*c7c0*/  LDSM.16.M88.4 R24, [R196+0x1000] ;  /* 0x00100000c418783b */ /* 0x000f280000000200 */
[----:B------:R-:W5:Y:S04]  /*c7d0*/  LDSM.16.M88.4 R20, [R196+0x1800] ;  /* 0x00180000c414783b */ /* 0x000f680000000200 */
[----:B------:R-:W4:Y:S04]  /*c7e0*/  LDSM.16.M88.4 R16, [R196+0x2000] ;  /* 0x00200000c410783b */ /* 0x000f280000000200 */
[----:B------:R-:W5:Y:S04]  /*c7f0*/  LDSM.16.M88.4 R8, [R203] ;  /* 0x00000000cb08783b */ /* 0x000f680000000200 */
[----:B------:R-:W-:Y:S04]  /*c800*/  LDSM.16.M88.4 R12, [R206+0x2000] ;  /* 0x00200000ce0c783b */ /* 0x000fe80000000200 */
[----:B------:R-:W5:Y:S04]  /*c810*/  LDSM.16.M88.4 R104, [R208] ;  /* 0x00000000d068783b */ /* 0x000f680000000200 */
[----:B------:R-:W5:Y:S04]  /*c820*/  LDSM.16.M88.4 R68, [R209] ;  /* 0x00000000d144783b */ /* 0x000f680000000200 */
[----:B------:R-:W5:Y:S04]  /*c830*/  LDSM.16.M88.4 R56, [R207] ;  /* 0x00000000cf38783b */ /* 0x000f680000000200 */
[----:B------:R-:W5:Y:S01]  /*c840*/  LDSM.16.M88.4 R60, [R211] ;  /* 0x00000000d33c783b */ /* 0x000f620000000200 */
[C---:B-1----:R-:W-:Y:S03]  /*c850*/  HMMA.16816.F32.BF16 R48, R4.reuse, R32, RZ ;  /* 0x000000200430723c */ /* 0x042fe600000418ff */
[----:B------:R-:W1:Y:S05]  /*c860*/  LDSM.16.M88.4 R64, [R210] ;  /* 0x00000000d240783b */ /* 0x000e6a0000000200 */
[C---:B---3--:R-:W-:Y:S08]  /*c870*/  HMMA.16816.F32.BF16 R44, R4.reuse, R28, RZ ;  /* 0x0000001c042c723c */ /* 0x048ff000000418ff */
[C---:B----4-:R-:W-:Y:S08]  /*c880*/  HMMA.16816.F32.BF16 R40, R4.reuse, R24, RZ ;  /* 0x000000180428723c */ /* 0x050ff000000418ff */
[C---:B-----5:R-:W-:Y:S08]  /*c890*/  HMMA.16816.F32.BF16 R36, R4.reuse, R20, RZ ;  /* 0x000000140424723c */ /* 0x060ff000000418ff */
[C---:B------:R-:W-:Y:S08]  /*c8a0*/  HMMA.16816.F32.BF16 R52, R4.reuse, R16, RZ ;  /* 0x000000100434723c */ /* 0x040ff000000418ff */
[C---:B------:R-:W-:Y:S08]  /*c8b0*/  HMMA.16816.F32.BF16 R72, R4.reuse, R34, RZ ;  /* 0x000000220448723c */ /* 0x040ff000000418ff */
[C---:B------:R-:W-:Y:S08]  /*c8c0*/  HMMA.16816.F32.BF16 R76, R4.reuse, R30, RZ ;  /* 0x0000001e044c723c */ /* 0x040ff000000418ff */
[C---:B------:R-:W-:Y:S08]  /*c8d0*/  HMMA.16816.F32.BF16 R80, R4.reuse, R26, RZ ;  /* 0x0000001a0450723c */ /* 0x040ff000000418ff */
[C---:B------:R-:W-:Y:S08]  /*c8e0*/  HMMA.16816.F32.BF16 R100, R4.reuse, R22, RZ ;  /* 0x000000160464723c */ /* 0x040ff000000418ff */
[----:B------:R-:W-:Y:S01]  /*c8f0*/  HMMA.16816.F32.BF16 R4, R4, R18, RZ ;  /* 0x000000120404723c */ /* 0x000fe200000418ff */
[----:B------:R-:W-:-:S04]  /*c900*/  LEA R0, P0, R2, c[0x0][0x1f8], 0x1 ;  /* 0x00007e0002007a11 */ /* 0x000fc800078008ff */
[----:B------:R-:W-:Y:S02]  /*c910*/  LEA.HI.X R2, R2, c[0x0][0x1fc], R3, 0x1, P0 ;  /* 0x00007f0002027a11 */ /* 0x000fe400000f0c03 */
[----:B------:R-:W3:Y:S01]  /*c920*/  SHFL.IDX PT, R3, R0, RZ, 0x181f ;  /* 0x00181fff00037589 */ /* 0x000ee200000e0000 */
[C---:B------:R-:W-:Y:S08]  /*c930*/  HMMA.16816.F32.BF16 R108, R8.reuse, R32, RZ ;  /* 0x00000020086c723c */ /* 0x040ff000000418ff */
[----:B------:R-:W-:Y:S08]  /*c940*/  HMMA.16816.F32.BF16 R168, R8, R34, RZ ;  /* 0x0000002208a8723c */ /* 0x000ff000000418ff */
[C---:B------:R-:W-:Y:S01]  /*c950*/  HMMA.16816.F32.BF16 R32, R12.reuse, R106, R4 ;  /* 0x0000006a0c20723c */ /* 0x040fe20000041804 */
[----:B------:R-:W4:Y:S04]  /*c960*/  SHFL.IDX PT, R4, R0, 0x1, 0x181f ;  /* 0x00381f0000047f89 */ /* 0x000f2800000e0000 */
[----:B------:R-:W5:Y:S03]  /*c970*/  SHFL.IDX PT, R6, R0, 0x2, 0x181f ;  /* 0x00581f0000067f89 */ /* 0x000f6600000e0000 */
[C---:B------:R-:W-:Y:S01]  /*c980*/  HMMA.16816.F32.BF16 R136, R12.reuse, R68, R36 ;  /* 0x000000440c88723c */ /* 0x040fe20000041824 */
[----:B------:R-:W-:Y:S07]  /*c990*/  SHFL.IDX PT, R7, R2, 0x1, 0x181f ;  /* 0x00381f0002077f89 */ /* 0x000fee00000e0000 */
[C---:B------:R-:W-:Y:S01]  /*c9a0*/  HMMA.16816.F32.BF16 R140, R12.reuse, R56, R48 ;  /* 0x000000380c8c723c */ /* 0x040fe20000041830 */
[----:B------:R-:W-:Y:S07]  /*c9b0*/  SHFL.IDX PT, R5, R0, 0x3, 0x181f ;  /* 0x00781f0000057f89 */ /* 0x000fee00000e0000 */
[C---:B------:R-:W-:Y:S08]  /*c9c0*/  HMMA.16816.F32.BF16 R132, R12.reuse, R60, R44 ;  /* 0x0000003c0c84723c */ /* 0x040ff0000004182c */
[C---:B-1----:R-:W-:Y:S08]  /*c9d0*/  HMMA.16816.F32.BF16 R124, R12.reuse, R64, R40 ;  /* 0x000000400c7c723c */ /* 0x042ff00000041828 */
[C---:B------:R-:W-:Y:S08]  /*c9e0*/  HMMA.16816.F32.BF16 R128, R12.reuse, R104, R52 ;  /* 0x000000680c80723c */ /* 0x040ff00000041834 */
[C---:B------:R-:W-:Y:S08]  /*c9f0*/  HMMA.16816.F32.BF16 R72, R12.reuse, R58, R72 ;  /* 0x0000003a0c48723c */ /* 0x040ff00000041848 */
[C---:B------:R-:W-:Y:S08]  /*ca00*/  HMMA.16816.F32.BF16 R76, R12.reuse, R62, R76 ;  /* 0x0000003e0c4c723c */ /* 0x040ff0000004184c */
[C---:B------:R-:W-:Y:S08]  /*ca10*/  HMMA.16816.F32.BF16 R80, R12.reuse, R66, R80 ;  /* 0x000000420c50723c */ /* 0x040ff00000041850 */
[----:B------:R-:W-:Y:S01]  /*ca20*/  HMMA.16816.F32.BF16 R36, R12, R70, R100 ;  /* 0x000000460c24723c */ /* 0x000fe20000041864 */
[----:B------:R-:W1:Y:S07]  /*ca30*/  SHFL.IDX PT, R13, R2, RZ, 0x181f ;  /* 0x00181fff020d7589 */ /* 0x000e6e00000e0000 */
[C---:B------:R-:W-:Y:S08]  /*ca40*/  HMMA.16816.F32.BF16 R112, R8.reuse, R24, RZ ;  /* 0x000000180870723c */ /* 0x040ff000000418ff */
[C---:B------:R-:W-:Y:S08]  /*ca50*/  HMMA.16816.F32.BF16 R160, R8.reuse, R26, RZ ;  /* 0x0000001a08a0723c */ /* 0x040ff000000418ff */
[C---:B------:R-:W-:Y:S01]  /*ca60*/  HMMA.16816.F32.BF16 R24, R8.reuse, R20, RZ ;  /* 0x000000140818723c */ /* 0x040fe200000418ff */
[----:B------:R-:W1:Y:S07]  /*ca70*/  SHFL.IDX PT, R20, R2, 0x2, 0x181f ;  /* 0x00581f0002147f89 */ /* 0x000e6e00000e0000 */
[C---:B------:R-:W-:Y:S01]  /*ca80*/  HMMA.16816.F32.BF16 R120, R8.reuse, R16, RZ ;  /* 0x000000100878723c */ /* 0x040fe200000418ff */
[----:B------:R1:W1:Y:S07]  /*ca90*/  SHFL.IDX PT, R17, R0, 0x4, 0x181f ;  /* 0x00981f0000117f89 */ /* 0x00026e00000e0000 */
[----:B------:R-:W-:Y:S01]  /*caa0*/  HMMA.16816.F32.BF16 R152, R8, R18, RZ ;  /* 0x000000120898723c */ /* 0x000fe200000418ff */
[----:B------:R-:W2:Y:S01]  /*cab0*/  SHFL.IDX PT, R19, R2, 0x3, 0x181f ;  /* 0x00781f0002137f89 */ /* 0x000ea200000e0000 */
[----:B------:R-:W-:-:S03]  /*cac0*/  IMAD.SHL.U32 R16, R244, 0x2, RZ ;  /* 0x00000002f4107824 */ /* 0x000fc600078e00ff */
[----:B------:R2:W2:Y:S01]  /*cad0*/  SHFL.IDX PT, R18, R2, 0x4, 0x181f ;  /* 0x00981f0002127f89 */ /* 0x0004a200000e0000 */
[----:B------:R-:W-:Y:S02]  /*cae0*/  ISETP.GE.AND P0, PT, R244, c[0x0][0x1d4], PT ;  /* 0x00007500f4007a0c */ /* 0x000fe40003f06270 */
[----:B------:R-:W-:Y:S01]  /*caf0*/  HMMA.16816.F32.BF16 R116, R8, R28, RZ ;  /* 0x0000001c0874723c */ /* 0x000fe200000418ff */
[-C--:B---3--:R-:W-:Y:S02]  /*cb00*/  IADD3 R14, P2, R3, R16.reuse, RZ ;  /* 0x00000010030e7210 */ /* 0x088fe40007f5e0ff */
[-C--:B----4-:R-:W-:Y:S02]  /*cb10*/  IADD3 R12, P1, R4, R16.reuse, RZ ;  /* 0x00000010040c7210 */ /* 0x090fe40007f3e0ff */
[----:B-----5:R-:W-:-:S03]  /*cb20*/  IADD3 R6, P3, R6, R16, RZ ;  /* 0x0000001006067210 */ /* 0x020fc60007f7e0ff */
[----:B------:R-:W-:Y:S01]  /*cb30*/  HMMA.16816.F32.BF16 R164, R8, R30, RZ ;  /* 0x0000001e08a4723c */ /* 0x000fe200000418ff */
[----:B-1----:R-:W-:-:S07]  /*cb40*/  SHF.L.U64.HI R0, R244, 0x1, R245 ;  /* 0x00000001f4007819 */ /* 0x002fce00000102f5 */
[----:B------:R-:W-:Y:S01]  /*cb50*/  HMMA.16816.F32.BF16 R156, R8, R22, RZ ;  /* 0x00000016089c723c */ /* 0x000fe200000418ff */
[----:B------:R-:W1:Y:S01]  /*cb60*/  LDSM.16.M88.4 R8, [R206] ;  /* 0x00000000ce08783b */ /* 0x000e620000000200 */
[C---:B------:R-:W-:Y:S01]  /*cb70*/  ISETP.LT.OR P6, PT, R84.reuse, 0x1, P0 ;  /* 0x000000015400780c */ /* 0x040fe200007c1670 */
[--C-:B------:R-:W-:Y:S01]  /*cb80*/  IMAD.X R15, R13, 0x1, R0.reuse, P2 ;  /* 0x000000010d0f7824 */ /* 0x100fe200010e0600 */
[C---:B------:R-:W-:Y:S01]  /*cb90*/  ISETP.LT.OR P5, PT, R84.reuse, 0x11, P0 ;  /* 0x000000115400780c */ /* 0x040fe200007a1670 */
[--C-:B------:R-:W-:Y:S01]  /*cba0*/  IMAD.X R13, R7, 0x1, R0.reuse, P1 ;  /* 0x00000001070d7824 */ /* 0x100fe200008e0600 */
[----:B------:R-:W-:Y:S01]  /*cbb0*/  ISETP.LT.OR P4, PT, R84, 0x21, P0 ;  /* 0x000000215400780c */ /* 0x000fe20000781670 */
[----:B------:R-:W-:Y:S01]  /*cbc0*/  IMAD.X R7, R20, 0x1, R0, P3 ;  /* 0x0000000114077824 */ /* 0x000fe200018e0600 */
[C---:B------:R-:W-:Y:S02]  /*cbd0*/  ISETP.LT.OR P3, PT, R84.reuse, 0x31, P0 ;  /* 0x000000315400780c */ /* 0x040fe40000761670 */
[----:B------:R-:W-:-:S02]  /*cbe0*/  ISETP.LT.OR P2, PT, R84, 0x41, P0 ;  /* 0x000000415400780c */ /* 0x000fc40000741670 */
[-C--:B------:R-:W-:Y:S02]  /*cbf0*/  IADD3 R4, P1, R5, R16.reuse, RZ ;  /* 0x0000001005047210 */ /* 0x080fe40007f3e0ff */
[----:B--2---:R-:W-:Y:S01]  /*cc00*/  IADD3 R2, P0, R17, R16, RZ ;  /* 0x0000001011027210 */ /* 0x004fe20007f1e0ff */
[----:B------:R-:W-:Y:S01]  /*cc10*/  @!PT LDS RZ, [RZ] ;  /* 0x00000000fffff984 */ /* 0x000fe20000000800 */
[----:B------:R-:W-:Y:S01]  /*cc20*/  @!PT LDS RZ, [RZ] ;  /* 0x00000000fffff984 */ /* 0x000fe20000000800 */
[----:B------:R-:W-:Y:S01]  /*cc30*/  @!PT LDS RZ, [RZ] ;  /* 0x00000000fffff984 */ /* 0x000fe20000000800 */
[----:B------:R2:W-:Y:S02]  /*cc40*/  LDGSTS.E.BYPASS.LTC128B.128 [R213+0x100], [R14.64], !P6 ;  /* 0x001000000ed57fae */ /* 0x0005e4000f101d48 */
[--C-:B------:R-:W-:Y:S02]  /*cc50*/  IMAD.X R5, R19, 0x1, R0.reuse, P1 ;  /* 0x0000000113057824 */ /* 0x100fe400008e0600 */
[----:B------:R-:W-:Y:S01]  /*cc60*/  IMAD.X R3, R18, 0x1, R0, P0 ;  /* 0x0000000112037824 */ /* 0x000fe200000e0600 */
[----:B------:R2:W-:Y:S04]  /*cc70*/  LDGSTS.E.BYPASS.LTC128B.128 [R213+0x900], [R12.64], !P5 ;  /* 0x009000000cd57fae */ /* 0x0005e8000e901d48 */
[----:B------:R3:W-:Y:S04]  /*cc80*/  LDGSTS.E.BYPASS.LTC128B.128 [R213+0x1100], [R6.64], !P4 ;  /* 0x0110000006d57fae */ /* 0x0007e8000e101d48 */
[----:B------:R3:W-:Y:S04]  /*cc90*/  LDGSTS.E.BYPASS.LTC128B.128 [R213+0x1900], [R4.64], !P3 ;  /* 0x0190000004d57fae */ /* 0x0007e8000d901d48 */
[----:B------:R4:W-:Y:S04]  /*cca0*/  LDGSTS.E.BYPASS.LTC128B.128 [R213+0x2100], [R2.64], !P2 ;  /* 0x0210000002d57fae */ /* 0x0009e8000d101d48 */
[----:B------:R-:W-:Y:S04]  /*ccb0*/  LDSM.16.M88.4 R48, [R202+0x1800] ;  /* 0x00180000ca30783b */ /* 0x000fe80000000200 */
[----:B------:R-:W-:Y:S04]  /*ccc0*/  LDSM.16.M88.4 R44, [R202+0x2000] ;  /* 0x00200000ca2c783b */ /* 0x000fe80000000200 */
[----:B------:R-:W-:Y:S04]  /*ccd0*/  LDSM.16.M88.4 R20, [R202] ;  /* 0x00000000ca14783b */ /* 0x000fe80000000200 */
[----:B------:R-:W-:Y:S04]  /*cce0*/  LDSM.16.M88.4 R40, [R202+0x800] ;  /* 0x00080000ca28783b */ /* 0x000fe80000000200 */
[----:B------:R-:W-:Y:S04]  /*ccf0*/  LDSM.16.M88.4 R52, [R202+0x1000] ;  /* 0x00100000ca34783b */ /* 0x000fe80000000200 */
[----:B---3--:R-:W3:Y:S04]  /*cd00*/  LDSM.16.M88.4 R4, [R204+0x2000] ;  /* 0x00200000cc04783b */ /* 0x008ee80000000200 */
[----:B--2---:R-:W2:Y:S01]  /*cd10*/  LDSM.16.M88.4 R12, [R204] ;  /* 0x00000000cc0c783b */ /* 0x004ea20000000200 */
        /* <DEDUP_REMOVED lines=11> */
[----:B------:R-:W-:Y:S07]  /*cdd0*/  LDSM.16.M88.4 R8, [R205] ;  /* 0x00000000cd08783b */ /* 0x000fee0000000200 */
[C---:B---3--:R-:W-:Y:S08]  /*cde0*/  HMMA.16816.F32.BF16 R116, R4.reuse, R48, R136 ;  /* 0x000000300474723c */ /* 0x048ff00000041888 */
        /* <DEDUP_REMOVED lines=9> */
[----:B------:R-:W-:Y:S01]  /*ce80*/  HMMA.16816.F32.BF16 R80, R4, R46, R32 ;  /* 0x0000002e0450723c */ /* 0x000fe20000041820 */
[----:B------:R-:W-:Y:S04]  /*ce90*/  LDSM.16.M88.4 R4, [R205+0x2000] ;  /* 0x00200000cd04783b */ /* 0x000fe80000000200 */
[----:B------:R-:W-:Y:S03]  /*cea0*/  LDSM.16.M88.4 R32, [R199+0x800] ;  /* 0x00080000c720783b */ /* 0x000fe60000000200 */
[C---:B--2---:R-:W-:Y:S01]  /*ceb0*/  HMMA.16816.F32.BF16 R76, R12.reuse, R20, R28 ;  /* 0x000000140c4c723c */ /* 0x044fe2000004181c */
[----:B------:R-:W-:Y:S07]  /*cec0*/  LDSM.16.M88.4 R28, [R199+0x1000] ;  /* 0x00100000c71c783b */ /* 0x000fee0000000200 */
[----:B------:R-:W-:Y:S01]  /*ced0*/  HMMA.16816.F32.BF16 R72, R12, R22, R24 ;  /* 0x000000160c48723c */ /* 0x000fe20000041818 */
[----:B------:R-:W1:Y:S04]  /*cee0*/  LDSM.16.M88.4 R20, [R199+0x2000] ;  /* 0x00200000c714783b */ /* 0x000e680000000200 */
[----:B------:R-:W2:Y:S01]  /*cef0*/  LDSM.16.M88.4 R24, [R199+0x1800] ;  /* 0x00180000c718783b */ /* 0x000ea20000000200 */
[----:B------:R-:W-:Y:S01]  /*cf00*/  ISETP.GT.AND P0, PT, R95, R85, PT ;  /* 0x000000555f00720c */ /* 0x000fe20003f04270 */
[----:B------:R-:W-:-:S04]  /*cf10*/  DEPBAR.LE SB0, 0x0 ;  /* 0x000080000000791a */ /* 0x000fc80000000000 */
        /* <DEDUP_REMOVED lines=8> */
[----:B------:R-:W-:Y:S07]  /*cfa0*/  BSSY B0, `(.L_x_331) ;  /* 0x0000057000007945 */ /* 0x000fee0003800000 */
[C---:B-1----:R-:W-:Y:S08]  /*cfb0*/  HMMA.16816.F32.BF16 R148, R4.reuse, R22, R80 ;  /* 0x000000160494723c */ /* 0x042ff00000041850 */
[----:B------:R-:W-:Y:S08]  /*cfc0*/  HMMA.16816.F32.BF16 R152, R4, R20, R108 ;  /* 0x000000140498723c */ /* 0x000ff0000004186c */
        /* <DEDUP_REMOVED lines=8> */
[C---:B--2---:R-:W-:Y:S08]  /*d050*/  HMMA.16816.F32.BF16 R100, R4.reuse, R24, R116 ;  /* 0x000000180464723c */ /* 0x044ff00000041874 */
        /* <DEDUP_REMOVED lines=12> */
[----:B----4-:R-:W-:Y:S01]  /*d120*/  ISETP.NE.AND P1, PT, R96, 0x1, PT ;  /* 0x000000016000780c */ /* 0x010fe20003f25270 */
[----:B------:R-:W-:Y:S01]  /*d130*/  IMAD.MOV.U32 R214, RZ, RZ, RZ ;  /* 0x000000ffffd67224 */ /* 0x000fe200078e00ff */
[----:B------:R-:W-:-:S02]  /*d140*/  IADD3 R3, R183, R90, R186 ;  /* 0x0000005ab7037210 */ /* 0x000fc40007ffe0ba */
[----:B------:R-:W-:Y:S02]  /*d150*/  ISETP.GT.AND P0, PT, R183, 0x4f, PT ;  /* 0x0000004fb700780c */ /* 0x000fe40003f04270 */
[----:B------:R-:W-:-:S05]  /*d160*/  IADD3 R3, R3, -0x50, RZ ;  /* 0xffffffb003037810 */ /* 0x000fca0007ffe0ff */
[----:B------:R-:W-:Y:S02]  /*d170*/  IMAD.MOV.U32 R2, RZ, RZ, R3 ;  /* 0x000000ffff027224 */ /* 0x000fe400078e0003 */
[----:B------:R-:W-:-:S05]  /*d180*/  @P1 IMAD.HI.U32 R4, R3, c[0x0][0x2bc], RZ ;  /* 0x0000af0003041a27 */ /* 0x000fca00078e00ff */
[----:B------:R-:W-:-:S04]  /*d190*/  @P1 SHF.R.U32.HI R2, RZ, c[0x0][0x2c0], R4 ;  /* 0x0000b000ff021a19 */ /* 0x000fc80000011604 */
[----:B------:R-:W-:-:S04]  /*d1a0*/  @!P0 IADD3 R5, P1, R2, R184, RZ ;  /* 0x000000b802058210 */ /* 0x000fc80007f3e0ff */
[----:B------:R-:W-:Y:S02]  /*d1b0*/  @!P0 LEA.HI.X.SX32 R6, R2, R182, 0x1, P1 ;  /* 0x000000b602068211 */ /* 0x000fe400008f0eff */
[----:B------:R-:W-:-:S04]  /*d1c0*/  @!P0 LEA R4, P1, R5, c[0x0][0x2a0], 0x2 ;  /* 0x0000a80005048a11 */ /* 0x000fc800078210ff */
[----:B------:R-:W-:-:S05]  /*d1d0*/  @!P0 LEA.HI.X R5, R5, c[0x0][0x2a4], R6, 0x2, P1 ;  /* 0x0000a90005058a11 */ /* 0x000fca00008f1406 */
[----:B------:R1:W2:Y:S01]  /*d1e0*/  @!P0 LDG.E R214, [R4.64] ;  /* 0x0000000804d68981 */ /* 0x0002a2000c1e1900 */
[----:B------:R-:W-:-:S04]  /*d1f0*/  IMAD.MOV R2, RZ, RZ, -R2 ;  /* 0x000000ffff027224 */ /* 0x000fc800078e0a02 */
[----:B------:R-:W-:-:S05]  /*d200*/  IMAD R224, R2, c[0x0][0x2b8], R3 ;  /* 0x0000ae0002e07a24 */ /* 0x000fca00078e0203 */
[----:B------:R-:W-:-:S05]  /*d210*/  SHF.R.S32.HI R2, RZ, 0x1f, R224 ;  /* 0x0000001fff027819 */ /* 0x000fca00000114e0 */
[----:B-1----:R-:W-:Y:S02]  /*d220*/  IMAD R4, R2, c[0x0][0x1e0], RZ ;  /* 0x0000780002047a24 */ /* 0x002fe400078e02ff */
[----:B------:R-:W-:-:S04]  /*d230*/  IMAD.WIDE.U32 R2, R224, c[0x0][0x1e0], RZ ;  /* 0x00007800e0027a25 */ /* 0x000fc800078e00ff */
        /* <DEDUP_REMOVED lines=12> */
.L_x_427:
        /* <DEDUP_REMOVED lines=17> */
[--C-:B------:R-:W-:Y:S02]  /*d410*/  IMAD.X R9, R9, 0x1, R0.reuse, P3 ;  /* 0x0000000109097824 */ /* 0x100fe400018e0600 */
[----:B------:R-:W-:-:S03]  /*d420*/  IMAD.X R7, R13, 0x1, R0, P2 ;  /* 0x000000010d077824 */ /* 0x000fc600010e0600 */
[----:B------:R2:W-:Y:S01]  /*d430*/  LDGSTS.E.BYPASS.LTC128B.128 [R213+0x3100], [R8.64], !P0 ;  /* 0x0310000008d57fae */ /* 0x0005e2000c101d48 */
[----:B------:R-:W-:-:S03]  /*d440*/  IMAD.X R3, R12, 0x1, R0, P1 ;  /* 0x000000010c037824 */ /* 0x000fc600008e0600 */
[----:B------:R4:W-:Y:S04]  /*d450*/  LDGSTS.E.BYPASS.LTC128B.128 [R213+0x3900], [R6.64], !P0 ;  /* 0x0390000006d57fae */ /* 0x0009e8000c101d48 */
[----:B------:R2:W-:Y:S01]  /*d460*/  LDGSTS.E.BYPASS.LTC128B.128 [R213+0x4100], [R2.64], !P0 ;  /* 0x0410000002d57fae */ /* 0x0005e2000c101d48 */
[----:B----4-:R-:W-:-:S04]  /*d470*/  SEL R6, RZ, 0x10, P0 ;  /* 0x00000010ff067807 */ /* 0x010fc80000000000 */
.L_x_428:
[C---:B-123--:R-:W-:Y:S02]  /*d480*/  IADD3 R2, -R6.reuse, 0x10, RZ ;  /* 0x0000001006027810 */ /* 0x04efe40007ffe1ff */
[----:B------:R-:W-:Y:S02]  /*d490*/  ISETP.NE.U32.AND P2, PT, R6, RZ, PT ;  /* 0x000000ff0600720c */ /* 0x000fe40003f45070 */
[----:B------:R-:W-:-:S04]  /*d4a0*/  LOP3.LUT R2, R2, 0xf, RZ, 0xc0, !PT ;  /* 0x0000000f02027812 */ /* 0x000fc800078ec0ff */
[----:B------:R-:W-:-:S04]  /*d4b0*/  IADD3 R2, P1, P0, R2, R4, R16 ;  /* 0x0000000402027210 */ /* 0x000fc8000783e010 */
[----:B------:R-:W-:-:S05]  /*d4c0*/  IADD3.X R3, RZ, R5, R0, P1, P0 ;  /* 0x00000005ff037210 */ /* 0x000fca0000fe0400 */
[----:B------:R-:W-:Y:S01]  /*d4d0*/  @!PT LDS RZ, [RZ] ;  /* 0x00000000fffff984 */ /* 0x000fe20000000800 */
[----:B------:R-:W-:Y:S01]  /*d4e0*/  @!PT LDS RZ, [RZ] ;  /* 0x00000000fffff984 */ /* 0x000fe20000000800 */
[----:B------:R-:W-:Y:S01]  /*d4f0*/  @!PT LDS RZ, [RZ] ;  /* 0x00000000fffff984 */ /* 0x000fe20000000800 */
[----:B------:R1:W-:Y:S04]  /*d500*/  LDGSTS.E.BYPASS.LTC128B.128.ZFILL [R213+0x4900], [R2.64], P2 ;  /* 0x0490000002d57fae */ /* 0x0003e80009141d48 */
.L_x_332:
[----:B----4-:R-:W-:Y:S05]  /*d510*/  BSYNC B0 ;  /* 0x0000000000007941 */ /* 0x010fea0003800000 */
.L_x_331:
[----:B------:R-:W2:Y:S04]  /*d520*/  LDL R0, [R1+0x7c] ;  /* 0x00007c0001007983 */ /* 0x000ea80000100800 */
[----:B------:R-:W0:Y:S01]  /*d530*/  LDGDEPBAR ;  /* 0x00000000000079af */ /* 0x000e220000000000 */
[----:B--2---:R-:W-:-:S05]  /*d540*/  IMAD.IADD R0, R94, 0x1, -R0 ;  /* 0x000000015e007824 */ /* 0x004fca00078e0a00 */
[C---:B------:R-:W-:Y:S02]  /*d550*/  ISETP.GT.AND P0, PT, R0.reuse, 0x1, PT ;  /* 0x000000010000780c */ /* 0x040fe40003f04270 */
[----:B------:R-:W-:Y:S02]  /*d560*/  ISETP.GT.AND P1, PT, R0, RZ, PT ;  /* 0x000000ff0000720c */ /* 0x000fe40003f24270 */
[----:B------:R-:W-:Y:S02]  /*d570*/  FSEL R38, R143, -INF , P0 ;  /* 0xff8000008f267808 */ /* 0x000fe40000000000 */
[----:B------:R-:W-:Y:S02]  /*d580*/  FSEL R29, R141, -INF , P0 ;  /* 0xff8000008d1d7808 */ /* 0x000fe40000000000 */
[----:B------:R-:W-:Y:S02]  /*d590*/  FSEL R17, R79, -INF , P0 ;  /* 0xff8000004f117808 */ /* 0x000fe40000000000 */
[----:B------:R-:W-:-:S02]  /*d5a0*/  FSEL R10, R77, -INF , P0 ;  /* 0xff8000004d0a7808 */ /* 0x000fc40000000000 */
[----:B------:R-:W-:Y:S02]  /*d5b0*/  ISETP.GT.AND P0, PT, R0, 0x11, PT ;  /* 0x000000110000780c */ /* 0x000fe40003f04270 */
[----:B------:R-:W-:Y:S02]  /*d5c0*/  FSEL R37, R142, -INF , P1 ;  /* 0xff8000008e257808 */ /* 0x000fe40000800000 */
[----:B------:R-:W-:Y:S02]  /*d5d0*/  FSEL R27, R140, -INF , P1 ;  /* 0xff8000008c1b7808 */ /* 0x000fe40000800000 */
[----:B------:R-:W-:Y:S02]  /*d5e0*/  ISETP.GT.AND P3, PT, R0, 0x8, PT ;  /* 0x000000080000780c */ /* 0x000fe40003f64270 */
        /* <DEDUP_REMOVED lines=8> */
[----:B------:R-:W-:Y:S02]  /*d670*/  ISETP.GT.AND P0, PT, R0, 0x29, PT ;  /* 0x000000290000780c */ /* 0x000fe40003f04270 */
        /* <DEDUP_REMOVED lines=10> */
[----:B------:R-:W-:-:S02]  /*d720*/  ISETP.GT.AND P5, PT, R0, 0x18, PT ;  /* 0x000000180000780c */ /* 0x000fc40003fa4270 */
[----:B------:R-:W-:Y:S02]  /*d730*/  FSEL R25, R70, -INF , P1 ;  /* 0xff80000046197808 */ /* 0x000fe40000800000 */
[----:B------:R-:W-:Y:S02]  /*d740*/  FSEL R13, R68, -INF , P1 ;  /* 0xff800000440d7808 */ /* 0x000fe40000800000 */
[----:B------:R-:W-:Y:S02]  /*d750*/  FSEL R117, R123, -INF , P0 ;  /* 0xff8000007b757808 */ /* 0x000fe40000000000 */
[----:B------:R-:W-:Y:S02]  /*d760*/  FSEL R109, R121, -INF , P0 ;  /* 0xff800000796d7808 */ /* 0x000fe40000000000 */
[----:B------:R-:W-:Y:S02]  /*d770*/  FSEL R74, R59, -INF , P0 ;  /* 0xff8000003b4a7808 */ /* 0x000fe40000000000 */
[----:B------:R-:W-:-:S02]  /*d780*/  FSEL R71, R57, -INF , P0 ;  /* 0xff80000039477808 */ /* 0x000fc40000000000 */
[C---:B------:R-:W-:Y:S02]  /*d790*/  ISETP.GT.AND P4, PT, R0.reuse, 0x19, PT ;  /* 0x000000190000780c */ /* 0x040fe40003f84270 */
[C---:B------:R-:W-:Y:S02]  /*d7a0*/  ISETP.GT.AND P3, PT, R0.reuse, 0x20, PT ;  /* 0x000000200000780c */ /* 0x040fe40003f64270 */
[C---:B------:R-:W-:Y:S02]  /*d7b0*/  ISETP.GT.AND P2, PT, R0.reuse, 0x21, PT ;  /* 0x000000210000780c */ /* 0x040fe40003f44270 */
[C---:B------:R-:W-:Y:S02]  /*d7c0*/  ISETP.GT.AND P1, PT, R0.reuse, 0x28, PT ;  /* 0x000000280000780c */ /* 0x040fe40003f24270 */
[----:B------:R-:W-:Y:S02]  /*d7d0*/  ISETP.GT.AND P0, PT, R0, 0x30, PT ;  /* 0x000000300000780c */ /* 0x000fe40003f04270 */
        /* <DEDUP_REMOVED lines=25> */
[C---:B------:R-:W-:Y:S02]  /*d970*/  ISETP.GT.AND P5, PT, R0.reuse, 0x38, PT ;  /* 0x000000380000780c */ /* 0x040fe40003fa4270 */
[C---:B------:R-:W-:Y:S02]  /*d980*/  ISETP.GT.AND P4, PT, R0.reuse, 0x39, PT ;  /* 0x000000390000780c */ /* 0x040fe40003f84270 */
[C---:B------:R-:W-:Y:S02]  /*d990*/  ISETP.GT.AND P3, PT, R0.reuse, 0x40, PT ;  /* 0x000000400000780c */ /* 0x040fe40003f64270 */
[C---:B------:R-:W-:Y:S02]  /*d9a0*/  ISETP.GT.AND P2, PT, R0.reuse, 0x41, PT ;  /* 0x000000410000780c */ /* 0x040fe40003f44270 */
[C---:B------:R-:W-:Y:S02]  /*d9b0*/  ISETP.GT.AND P1, PT, R0.reuse, 0x48, PT ;  /* 0x000000480000780c */ /* 0x040fe40003f24270 */
[----:B------:R-:W-:-:S02]  /*d9c0*/  ISETP.GT.AND P0, PT, R0, 0x49, PT ;  /* 0x000000490000780c */ /* 0x000fc40003f04270 */
[----:B------:R-:W-:Y:S02]  /*d9d0*/  FMNMX.FTZ R0, R9, R10, !PT ;  /* 0x0000000a09007209 */ /* 0x000fe40007810000 */
[----:B-1----:R-:W-:Y:S02]  /*d9e0*/  FMNMX.FTZ R2, R15, R17, !PT ;  /* 0x000000110f027209 */ /* 0x002fe40007810000 */
        /* <DEDUP_REMOVED lines=103> */
[----:B------:R-:W1:Y:S04]  /*e060*/  SHFL.BFLY PT, R0, R4, 0x2, 0x1f ;  /* 0x0c401f0004007f89 */ /* 0x000e6800000e0000 */
        /* <DEDUP_REMOVED lines=9> */
[----:B------:R-:W3:Y:S04]  /*e100*/  SHFL.BFLY PT, R6, R3, 0x1, 0x1f ;  /* 0x0c201f0003067f89 */ /* 0x000ee800000e0000 */
[----:B------:R4:W4:Y:S01]  /*e110*/  SHFL.BFLY PT, R8, R7, 0x1, 0x1f ;  /* 0x0c201f0007087f89 */ /* 0x00092200000e0000 */
[----:B-1----:R-:W-:Y:S02]  /*e120*/  FMNMX.FTZ R90, R0, R4, !PT ;  /* 0x00000004005a7209 */ /* 0x002fe40007810000 */
[----:B--2---:R-:W-:Y:S02]  /*e130*/  FMNMX.FTZ R89, R2, R5, !PT ;  /* 0x0000000502597209 */ /* 0x004fe40007810000 */
[----:B---3--:R-:W-:Y:S02]  /*e140*/  FMNMX.FTZ R88, R3, R6, !PT ;  /* 0x0000000603587209 */ /* 0x008fe40007810000 */
.L_x_429:
[C---:B------:R-:W-:Y:S01]  /*e150*/  FMUL.FTZ R0, R90.reuse, c[0x0][0x2d0] ;  /* 0x0000b4005a007a20 */ /* 0x040fe20000410000 */
[----:B------:R-:W-:Y:S01]  /*e160*/  FSETP.NEU.FTZ.AND P0, PT, R90, -INF , PT ;  /* 0xff8000005a00780b */ /* 0x000fe20003f1d000 */
[----:B------:R-:W2:Y:S01]  /*e170*/  LDL R230, [R1+0x4] ;  /* 0x0000040001e67983 */ /* 0x000ea20000100800 */
[C---:B------:R-:W-:Y:S01]  /*e180*/  FMUL.FTZ R3, R89.reuse, c[0x0][0x2d0] ;  /* 0x0000b40059037a20 */ /* 0x040fe20000410000 */
[----:B----4-:R-:W-:Y:S01]  /*e190*/  FMNMX.FTZ R85, R8, R7, !PT ;  /* 0x0000000708557209 */ /* 0x010fe20007810000 */
[----:B------:R-:W-:Y:S01]  /*e1a0*/  WARPSYNC 0xffffffff ;  /* 0xffffffff00007948 */ /* 0x000fe20003800000 */
[----:B------:R-:W-:Y:S01]  /*e1b0*/  FSEL R4, R0, RZ, P0 ;  /* 0x000000ff00047208 */ /* 0x000fe20000000000 */
[----:B------:R-:W1:Y:S01]  /*e1c0*/  LDSM.16.MT88.4 R48, [R197] ;  /* 0x00000000c530783b */ /* 0x000e620000004200 */
[----:B------:R-:W-:-:S03]  /*e1d0*/  FSETP.NEU.FTZ.AND P0, PT, R89, -INF , PT ;  /* 0xff8000005900780b */ /* 0x000fc60003f1d000 */
[--C-:B------:R-:W-:Y:S01]  /*e1e0*/  FFMA.FTZ R0, R9, c[0x0][0x2d0], -R4.reuse ;  /* 0x0000b40009007a23 */ /* 0x100fe20000010804 */
[----:B------:R-:W-:Y:S01]  /*e1f0*/  FSEL R3, R3, RZ, P0 ;  /* 0x000000ff03037208 */ /* 0x000fe20000000000 */
[--C-:B------:R-:W-:Y:S01]  /*e200*/  FFMA.FTZ R2, R16, c[0x0][0x2d0], -R4.reuse ;  /* 0x0000b40010027a23 */ /* 0x100fe20000010804 */
[----:B------:R-:W-:Y:S01]  /*e210*/  FSETP.NEU.FTZ.AND P0, PT, R88, -INF , PT ;  /* 0xff8000005800780b */ /* 0x000fe20003f1d000 */
[----:B------:R3:W-:Y:S01]  /*e220*/  MUFU.EX2 R166, R0 ;  /* 0x0000000000a67308 */ /* 0x0007e20000000800 */
[----:B------:R-:W4:Y:S01]  /*e230*/  LDSM.16.MT88.4 R40, [R197+0x800] ;  /* 0x00080000c528783b */ /* 0x000f220000004200 */
[----:B------:R-:W-:Y:S02]  /*e240*/  FFMA.FTZ R5, R28, c[0x0][0x2d0], -R3 ;  /* 0x0000b4001c057a23 */ /* 0x000fe40000010803 */
[--C-:B------:R-:W-:Y:S01]  /*e250*/  FFMA.FTZ R101, R76, c[0x0][0x2d0], -R4.reuse ;  /* 0x0000b4004c657a23 */ /* 0x100fe20000010804 */
[----:B------:R-:W5:Y:S01]  /*e260*/  LDSM.16.MT88.4 R44, [R201] ;  /* 0x00000000c92c783b */ /* 0x000f620000004200 */
[----:B------:R-:W-:-:S02]  /*e270*/  FFMA.FTZ R96, R75, c[0x0][0x2d0], -R4 ;  /* 0x0000b4004b607a23 */ /* 0x000fc40000010804 */
[----:B------:R1:W-:Y:S01]  /*e280*/  MUFU.EX2 R225, R2 ;  /* 0x0000000200e17308 */ /* 0x0003e20000000800 */
[--C-:B------:R-:W-:Y:S02]  /*e290*/  FFMA.FTZ R84, R72, c[0x0][0x2d0], -R4.reuse ;  /* 0x0000b40048547a23 */ /* 0x100fe40000010804 */
[--C-:B------:R-:W-:Y:S02]  /*e2a0*/  FFMA.FTZ R83, R71, c[0x0][0x2d0], -R4.reuse ;  /* 0x0000b40047537a23 */ /* 0x100fe40000010804 */
[--C-:B------:R-:W-:Y:S02]  /*e2b0*/  FFMA.FTZ R150, R69, c[0x0][0x2d0], -R4.reuse ;  /* 0x0000b40045967a23 */ /* 0x100fe40000010804 */
[--C-:B------:R-:W-:Y:S01]  /*e2c0*/  FFMA.FTZ R149, R67, c[0x0][0x2d0], -R4.reuse ;  /* 0x0000b40043957a23 */ /* 0x100fe20000010804 */
[----:B------:R1:W-:Y:S01]  /*e2d0*/  MUFU.EX2 R221, R5 ;  /* 0x0000000500dd7308 */ /* 0x0003e20000000800 */
[--C-:B---3--:R-:W-:Y:S02]  /*e2e0*/  FFMA.FTZ R0, R10, c[0x0][0x2d0], -R4.reuse ;  /* 0x0000b4000a007a23 */ /* 0x108fe40000010804 */
[----:B------:R-:W-:-:S02]  /*e2f0*/  FFMA.FTZ R148, R65, c[0x0][0x2d0], -R4 ;  /* 0x0000b40041947a23 */ /* 0x000fc40000010804 */
[--C-:B------:R-:W-:Y:S02]  /*e300*/  FFMA.FTZ R147, R63, c[0x0][0x2d0], -R4.reuse ;  /* 0x0000b4003f937a23 */ /* 0x100fe40000010804 */
[--C-:B------:R-:W-:Y:S01]  /*e310*/  FFMA.FTZ R171, R61, c[0x0][0x2d0], -R4.reuse ;  /* 0x0000b4003dab7a23 */ /* 0x100fe20000010804 */
[----:B------:R-:W3:Y:S01]  /*e320*/  MUFU.EX2 R165, R0 ;  /* 0x0000000000a57308 */ /* 0x000ee20000000800 */
[----:B-1----:R-:W-:Y:S02]  /*e330*/  FMUL.FTZ R2, R88, c[0x0][0x2d0] ;  /* 0x0000b40058027a20 */ /* 0x002fe40000410000 */
[--C-:B------:R-:W-:Y:S02]  /*e340*/  FFMA.FTZ R175, R58, c[0x0][0x2d0], -R4.reuse ;  /* 0x0000b4003aaf7a23 */ /* 0x100fe40000010804 */
[--C-:B------:R-:W-:Y:S01]  /*e350*/  FFMA.FTZ R174, R57, c[0x0][0x2d0], -R4.reuse ;  /* 0x0000b40039ae7a23 */ /* 0x100fe20000010804 */
[----:B------:R-:W-:Y:S01]  /*e360*/  FSEL R2, R2, RZ, P0 ;  /* 0x000000ff02027208 */ /* 0x000fe20000000000 */
[----:B------:R-:W-:Y:S01]  /*e370*/  FFMA.FTZ R173, R56, c[0x0][0x2d0], -R4 ;  /* 0x0000b40038ad7a23 */ /* 0x000fe20000010804 */
[----:B------:R-:W-:Y:S01]  /*e380*/  FSETP.NEU.FTZ.AND P0, PT, R85, -INF , PT ;  /* 0xff8000005500780b */ /* 0x000fe20003f1d000 */
[----:B------:R-:W-:Y:S01]  /*e390*/  FFMA.FTZ R169, R64, c[0x0][0x2d0], -R3 ;  /* 0x0000b40040a97a23 */ /* 0x000fe20000010803 */
[----:B------:R-:W-:Y:S01]  /*e3a0*/  MUFU.EX2 R194, R83 ;  /* 0x0000005300c27308 */ /* 0x000fe20000000800 */
[----:B------:R-:W-:-:S02]  /*e3b0*/  FFMA.FTZ R5, R35, c[0x0][0x2d0], -R2 ;  /* 0x0000b40023057a23 */ /* 0x000fc40000010802 */
[--C-:B------:R-:W-:Y:S02]  /*e3c0*/  FFMA.FTZ R156, R97, c[0x0][0x2d0], -R2.reuse ;  /* 0x0000b400619c7a23 */ /* 0x100fe40000010802 */
[----:B------:R-:W-:Y:S01]  /*e3d0*/  FFMA.FTZ R185, R95, c[0x0][0x2d0], -R2 ;  /* 0x0000b4005fb97a23 */ /* 0x000fe20000010802 */
[----:B---3--:R-:W-:Y:S01]  /*e3e0*/  F2FP.BF16.PACK_AB R20, R165, R166 ;  /* 0x000000a6a514723e */ /* 0x008fe200000010ff */
[----:B------:R-:W-:Y:S01]  /*e3f0*/  FFMA.FTZ R0, R11, c[0x0][0x2d0], -R4 ;  /* 0x0000b4000b007a23 */ /* 0x000fe20000010804 */
[----:B------:R1:W-:Y:S01]  /*e400*/  MUFU.EX2 R219, R5 ;  /* 0x0000000500db7308 */ /* 0x0003e20000000800 */
[--C-:B------:R-:W-:Y:S02]  /*e410*/  FFMA.FTZ R184, R94, c[0x0][0x2d0], -R2.reuse ;  /* 0x0000b4005eb87a23 */ /* 0x100fe40000010802 */
[----:B------:R-:W-:Y:S02]  /*e420*/  FFMA.FTZ R177, R59, c[0x0][0x2d0], -R3 ;  /* 0x0000b4003bb17a23 */ /* 0x000fe40000010803 */
[----:B------:R-:W-:-:S02]  /*e430*/  FFMA.FTZ R65, R110, c[0x0][0x2d0], -R2 ;  /* 0x0000b4006e417a23 */ /* 0x000fc40000010802 */
[--C-:B------:R-:W-:Y:S01]  /*e440*/  FFMA.FTZ R64, R111, c[0x0][0x2d0], -R2.reuse ;  /* 0x0000b4006f407a23 */ /* 0x100fe20000010802 */
[----:B------:R3:W-:Y:S01]  /*e450*/  MUFU.EX2 R168, R0 ;  /* 0x0000000000a87308 */ /* 0x0007e20000000800 */
[--C-:B------:R-:W-:Y:S02]  /*e460*/  FFMA.FTZ R172, R62, c[0x0][0x2d0], -R3.reuse ;  /* 0x0000b4003eac7a23 */ /* 0x100fe40000010803 */
[--C-:B------:R-:W-:Y:S02]  /*e470*/  FFMA.FTZ R76, R77, c[0x0][0x2d0], -R3.reuse ;  /* 0x0000b4004d4c7a23 */ /* 0x100fe40000010803 */
[--C-:B------:R-:W-:Y:S02]  /*e480*/  FFMA.FTZ R79, R79, c[0x0][0x2d0], -R3.reuse ;  /* 0x0000b4004f4f7a23 */ /* 0x100fe40000010803 */
[----:B------:R-:W-:Y:S02]  /*e490*/  FFMA.FTZ R78, R78, c[0x0][0x2d0], -R3 ;  /* 0x0000b4004e4e7a23 */ /* 0x000fe40000010803 */
[----:B-1----:R-:W-:-:S02]  /*e4a0*/  FFMA.FTZ R5, R36, c[0x0][0x2d0], -R2 ;  /* 0x0000b40024057a23 */ /* 0x002fc40000010802 */
[--C-:B------:R-:W-:Y:S02]  /*e4b0*/  FFMA.FTZ R77, R74, c[0x0][0x2d0], -R3.reuse ;  /* 0x0000b4004a4d7a23 */ /* 0x100fe40000010803 */
[----:B------:R-:W-:Y:S01]  /*e4c0*/  MUFU.EX2 R228, R5 ;  /* 0x0000000500e47308 */ /* 0x000fe20000000800 */
[--C-:B------:R-:W-:Y:S02]  /*e4d0*/  FFMA.FTZ R144, R82, c[0x0][0x2d0], -R3.reuse ;  /* 0x0000b40052907a23 */ /* 0x100fe40000010803 */
[----:B---3--:R-:W-:Y:S02]  /*e4e0*/  FFMA.FTZ R0, R12, c[0x0][0x2d0], -R4 ;  /* 0x0000b4000c007a23 */ /* 0x008fe40000010804 */
[--C-:B------:R-:W-:Y:S02]  /*e4f0*/  FFMA.FTZ R145, R73, c[0x0][0x2d0], -R3.reuse ;  /* 0x0000b40049917a23 */ /* 0x100fe40000010803 */
[--C-:B------:R-:W-:Y:S01]  /*e500*/  FFMA.FTZ R146, R70, c[0x0][0x2d0], -R3.reuse ;  /* 0x0000b40046927a23 */ /* 0x100fe20000010803 */
[----:B------:R1:W3:Y:S01]  /*e510*/  MUFU.EX2 R176, R0 ;  /* 0x0000000000b07308 */ /* 0x0002e20000000800 */
[----:B------:R-:W-:-:S02]  /*e520*/  FFMA.FTZ R152, R68, c[0x0][0x2d0], -R3 ;  /* 0x0000b40044987a23 */ /* 0x000fc40000010803 */
[----:B------:R-:W-:Y:S02]  /*e530*/  FFMA.FTZ R170, R66, c[0x0][0x2d0], -R3 ;  /* 0x0000b40042aa7a23 */ /* 0x000fe40000010803 */
[--C-:B------:R-:W-:Y:S02]  /*e540*/  FFMA.FTZ R159, R105, c[0x0][0x2d0], -R2.reuse ;  /* 0x0000b400699f7a23 */ /* 0x100fe40000010802 */
[--C-:B------:R-:W-:Y:S01]  /*e550*/  FFMA.FTZ R158, R102, c[0x0][0x2d0], -R2.reuse ;  /* 0x0000b400669e7a23 */ /* 0x100fe20000010802 */
[----:B------:R-:W-:Y:S01]  /*e560*/  MUFU.EX2 R193, R77 ;  /* 0x0000004d00c17308 */ /* 0x000fe20000000800 */
[--C-:B------:R-:W-:Y:S02]  /*e570*/  FFMA.FTZ R157, R100, c[0x0][0x2d0], -R2.reuse ;  /* 0x0000b400649d7a23 */ /* 0x100fe40000010802 */
[--C-:B------:R-:W-:Y:S02]  /*e580*/  FFMA.FTZ R183, R81, c[0x0][0x2d0], -R2.reuse ;  /* 0x0000b40051b77a23 */ /* 0x100fe40000010802 */
[----:B------:R-:W-:-:S02]  /*e590*/  FFMA.FTZ R182, R80, c[0x0][0x2d0], -R2 ;  /* 0x0000b40050b67a23 */ /* 0x000fc40000010802 */
[----:B-1----:R-:W-:Y:S01]  /*e5a0*/  FFMA.FTZ R0, R13, c[0x0][0x2d0], -R4 ;  /* 0x0000b4000d007a23 */ /* 0x002fe20000010804 */
[----:B---3--:R-:W-:-:S03]  /*e5b0*/  F2FP.BF16.PACK_AB R22, R176, R168 ;  /* 0x000000a8b016723e */ /* 0x008fc600000010ff */
[----:B------:R1:W-:Y:S02]  /*e5c0*/  MUFU.EX2 R189, R0 ;  /* 0x0000000000bd7308 */ /* 0x0003e40000000800 */
[----:B-1----:R-:W-:-:S06]  /*e5d0*/  FFMA.FTZ R0, R14, c[0x0][0x2d0], -R4 ;  /* 0x0000b4000e007a23 */ /* 0x002fcc0000010804 */
[----:B------:R1:W3:Y:S02]  /*e5e0*/  MUFU.EX2 R222, R0 ;  /* 0x0000000000de7308 */ /* 0x0002e40000000800 */
[----:B-1----:R-:W-:Y:S01]  /*e5f0*/  FFMA.FTZ R0, R18, c[0x0][0x2d0], -R4 ;  /* 0x0000b40012007a23 */ /* 0x002fe20000010804 */
[----:B---3--:R-:W-:-:S05]  /*e600*/  F2FP.BF16.PACK_AB R12, R222, R189 ;  /* 0x000000bdde0c723e */ /* 0x008fca00000010ff */
        /* <DEDUP_REMOVED lines=14> */
[----:B------:R-:W-:Y:S01]  /*e6f0*/  HMMA.16816.F32.BF16 R8, R20, R48, RZ ;  /* 0x000000301408723c */ /* 0x000fe200000418ff */
[----:B-1----:R-:W-:-:S05]  /*e700*/  FFMA.FTZ R0, R26, c[0x0][0x2d0], -R3 ;  /* 0x0000b4001a007a23 */ /* 0x002fca0000010803 */
[----:B------:R1:W3:Y:S02]  /*e710*/  MUFU.EX2 R220, R0 ;  /* 0x0000000000dc7308 */ /* 0x0002e40000000800 */
[----:B-1----:R-:W-:Y:S01]  /*e720*/  FFMA.FTZ R0, R30, c[0x0][0x2d0], -R3 ;  /* 0x0000b4001e007a23 */ /* 0x002fe20000010803 */
[----:B---3--:R-:W-:Y:S01]  /*e730*/  F2FP.BF16.PACK_AB R13, R220, R188 ;  /* 0x000000bcdc0d723e */ /* 0x008fe200000010ff */
[----:B------:R-:W-:-:S04]  /*e740*/  FADD.FTZ R3, R166, R165 ;  /* 0x000000a5a6037221 */ /* 0x000fc80000010000 */
[----:B------:R1:W3:Y:S01]  /*e750*/  MUFU.EX2 R223, R0 ;  /* 0x0000000000df7308 */ /* 0x0002e20000000800 */
[----:B------:R-:W-:-:S04]  /*e760*/  FADD.FTZ R3, R168, R3 ;  /* 0x00000003a8037221 */ /* 0x000fc80000010000 */
[----:B------:R-:W-:-:S03]  /*e770*/  FADD.FTZ R67, R176, R3 ;  /* 0x00000003b0437221 */ /* 0x000fc60000010000 */
[----:B------:R-:W-:Y:S01]  /*e780*/  MUFU.EX2 R168, R145 ;  /* 0x0000009100a87308 */ /* 0x000fe20000000800 */
[----:B-1----:R-:W-:Y:S01]  /*e790*/  FFMA.FTZ R0, R27, c[0x0][0x2d0], -R2 ;  /* 0x0000b4001b007a23 */ /* 0x002fe20000010802 */
[----:B---3--:R-:W-:-:S06]  /*e7a0*/  F2FP.BF16.PACK_AB R15, R223, R221 ;  /* 0x000000dddf0f723e */ /* 0x008fcc00000010ff */
[----:B------:R-:W-:Y:S01]  /*e7b0*/  MUFU.EX2 R176, R152 ;  /* 0x0000009800b07308 */ /* 0x000fe20000000800 */
[----:B----4-:R-:W-:Y:S07]  /*e7c0*/  HMMA.16816.F32.BF16 R128, R12, R40, R8 ;  /* 0x000000280c80723c */ /* 0x010fee0000041808 */
[----:B------:R1:W-:Y:S01]  /*e7d0*/  MUFU.EX2 R155, R0 ;  /* 0x00000000009b7308 */ /* 0x0003e20000000800 */
[----:B------:R-:W-:-:S07]  /*e7e0*/  F2FP.BF16.PACK_AB R10, R228, R219 ;  /* 0x000000dbe40a723e */ /* 0x000fce00000010ff */
[----:B------:R-:W-:Y:S01]  /*e7f0*/  MUFU.EX2 R165, R157 ;  /* 0x0000009d00a57308 */ /* 0x000fe20000000800 */
[----:B-1----:R-:W-:-:S07]  /*e800*/  FFMA.FTZ R0, R29, c[0x0][0x2d0], -R2 ;  /* 0x0000b4001d007a23 */ /* 0x002fce0000010802 */
[----:B------:R-:W-:Y:S08]  /*e810*/  MUFU.EX2 R166, R156 ;  /* 0x0000009c00a67308 */ /* 0x000ff00000000800 */
[----:B------:R1:W3:Y:S02]  /*e820*/  MUFU.EX2 R154, R0 ;  /* 0x00000000009a7308 */ /* 0x0002e40000000800 */
[--C-:B-1----:R-:W-:Y:S01]  /*e830*/  FFMA.FTZ R0, R31, c[0x0][0x2d0], -R2.reuse ;  /* 0x0000b4001f007a23 */ /* 0x102fe20000010802 */
[----:B---3--:R-:W-:Y:S01]  /*e840*/  F2FP.BF16.PACK_AB R16, R154, R155 ;  /* 0x0000009b9a10723e */ /* 0x008fe200000010ff */
[----:B------:R-:W1:Y:S04]  /*e850*/  LDSM.16.MT88.4 R28, [R201+0x800] ;  /* 0x00080000c91c783b */ /* 0x000e680000004200 */
[----:B------:R3:W-:Y:S02]  /*e860*/  MUFU.EX2 R160, R0 ;  /* 0x0000000000a07308 */ /* 0x0007e40000000800 */
[----:B---3--:R-:W-:-:S06]  /*e870*/  FFMA.FTZ R0, R32, c[0x0][0x2d0], -R2 ;  /* 0x0000b40020007a23 */ /* 0x008fcc0000010802 */
[----:B------:R3:W4:Y:S02]  /*e880*/  MUFU.EX2 R163, R0 ;  /* 0x0000000000a37308 */ /* 0x0007240000000800 */
[----:B---3--:R-:W-:Y:S01]  /*e890*/  FFMA.FTZ R0, R33, c[0x0][0x2d0], -R2 ;  /* 0x0000b40021007a23 */ /* 0x008fe20000010802 */
[----:B----4-:R-:W-:-:S05]  /*e8a0*/  F2FP.BF16.PACK_AB R18, R163, R160 ;  /* 0x000000a0a312723e */ /* 0x010fca00000010ff */
[----:B------:R3:W-:Y:S02]  /*e8b0*/  MUFU.EX2 R187, R0 ;  /* 0x0000000000bb7308 */ /* 0x0007e40000000800 */
[----:B---3--:R-:W-:-:S06]  /*e8c0*/  FFMA.FTZ R0, R34, c[0x0][0x2d0], -R2 ;  /* 0x0000b40022007a23 */ /* 0x008fcc0000010802 */
[----:B------:R3:W4:Y:S02]  /*e8d0*/  MUFU.EX2 R217, R0 ;  /* 0x0000000000d97308 */ /* 0x0007240000000800 */
[----:B---3--:R-:W-:Y:S01]  /*e8e0*/  FMUL.FTZ R0, R85, c[0x0][0x2d0] ;  /* 0x0000b40055007a20 */ /* 0x008fe20000410000 */
[----:B----4-:R-:W-:-:S04]  /*e8f0*/  F2FP.BF16.PACK_AB R8, R217, R187 ;  /* 0x000000bbd908723e */ /* 0x010fc800000010ff */
[----:B------:R-:W-:-:S05]  /*e900*/  FSEL R0, R0, RZ, P0 ;  /* 0x000000ff00007208 */ /* 0x000fca0000000000 */
[--C-:B------:R-:W-:Y:S02]  /*e910*/  FFMA.FTZ R5, R37, c[0x0][0x2d0], -R0.reuse ;  /* 0x0000b40025057a23 */ /* 0x100fe40000010800 */
[--C-:B------:R-:W-:Y:S02]  /*e920*/  FFMA.FTZ R6, R53, c[0x0][0x2d0], -R0.reuse ;  /* 0x0000b40035067a23 */ /* 0x100fe40000010800 */
[----:B------:R3:W-:Y:S01]  /*e930*/  MUFU.EX2 R153, R5 ;  /* 0x0000000500997308 */ /* 0x0007e20000000800 */
[--C-:B------:R-:W-:Y:S02]  /*e940*/  FFMA.FTZ R97, R114, c[0x0][0x2d0], -R0.reuse ;  /* 0x0000b40072617a23 */ /* 0x100fe40000010800 */
[--C-:B------:R-:W-:Y:S02]  /*e950*/  FFMA.FTZ R95, R113, c[0x0][0x2d0], -R0.reuse ;  /* 0x0000b400715f7a23 */ /* 0x100fe40000010800 */
[--C-:B------:R-:W-:Y:S02]  /*e960*/  FFMA.FTZ R94, R112, c[0x0][0x2d0], -R0.reuse ;  /* 0x0000b400705e7a23 */ /* 0x100fe40000010800 */
[--C-:B------:R-:W-:Y:S01]  /*e970*/  FFMA.FTZ R181, R107, c[0x0][0x2d0], -R0.reuse ;  /* 0x0000b4006bb57a23 */ /* 0x100fe20000010800 */
[----:B------:R-:W-:Y:S01]  /*e980*/  MUFU.EX2 R215, R6 ;  /* 0x0000000600d77308 */ /* 0x000fe20000000800 */
[----:B------:R-:W-:-:S02]  /*e990*/  FFMA.FTZ R180, R106, c[0x0][0x2d0], -R0 ;  /* 0x0000b4006ab47a23 */ /* 0x000fc40000010800 */
[--C-:B------:R-:W-:Y:S02]  /*e9a0*/  FFMA.FTZ R179, R104, c[0x0][0x2d0], -R0.reuse ;  /* 0x0000b40068b37a23 */ /* 0x100fe40000010800 */
[--C-:B------:R-:W-:Y:S02]  /*e9b0*/  FFMA.FTZ R178, R103, c[0x0][0x2d0], -R0.reuse ;  /* 0x0000b40067b27a23 */ /* 0x100fe40000010800 */
[--C-:B---3--:R-:W-:Y:S01]  /*e9c0*/  FFMA.FTZ R5, R38, c[0x0][0x2d0], -R0.reuse ;  /* 0x0000b40026057a23 */ /* 0x108fe20000010800 */
[----:B------:R-:W-:Y:S08]  /*e9d0*/  MUFU.EX2 R97, R97 ;  /* 0x0000006100617308 */ /* 0x000ff00000000800 */
[----:B------:R3:W4:Y:S08]  /*e9e0*/  MUFU.EX2 R151, R5 ;  /* 0x0000000500977308 */ /* 0x0007300000000800 */
[----:B------:R-:W-:Y:S01]  /*e9f0*/  MUFU.EX2 R95, R95 ;  /* 0x0000005f005f7308 */ /* 0x000fe20000000800 */
[----:B---3--:R-:W-:Y:S01]  /*ea00*/  FFMA.FTZ R5, R39, c[0x0][0x2d0], -R0 ;  /* 0x0000b40027057a23 */ /* 0x008fe20000010800 */
[----:B----4-:R-:W-:Y:S01]  /*ea10*/  F2FP.BF16.PACK_AB R17, R151, R153 ;  /* 0x000000999711723e */ /* 0x010fe200000010ff */
[----:B-----5:R-:W-:Y:S01]  /*ea20*/  HMMA.16816.F32.BF16 R36, R20, R44, RZ ;  /* 0x0000002c1424723c */ /* 0x020fe200000418ff */
[----:B------:R-:W-:-:S04]  /*ea30*/  FADD.FTZ R80, R153, R151 ;  /* 0x0000009799507221 */ /* 0x000fc80000010000 */
[----:B------:R3:W-:Y:S08]  /*ea40*/  MUFU.EX2 R186, R5 ;  /* 0x0000000500ba7308 */ /* 0x0007f00000000800 */
[----:B------:R-:W-:Y:S01]  /*ea50*/  MUFU.EX2 R153, R65 ;  /* 0x0000004100997308 */ /* 0x000fe20000000800 */
[----:B---3--:R-:W-:-:S07]  /*ea60*/  FFMA.FTZ R5, R52, c[0x0][0x2d0], -R0 ;  /* 0x0000b40034057a23 */ /* 0x008fce0000010800 */
[----:B------:R-:W-:Y:S03]  /*ea70*/  MUFU.EX2 R94, R94 ;  /* 0x0000005e005e7308 */ /* 0x000fe60000000800 */
[----:B-1----:R-:W-:Y:S01]  /*ea80*/  HMMA.16816.F32.BF16 R140, R12, R28, R36 ;  /* 0x0000001c0c8c723c */ /* 0x002fe20000041824 */
[----:B------:R-:W-:Y:S04]  /*ea90*/  LDSM.16.MT88.4 R36, [R198+0x800] ;  /* 0x00080000c624783b */ /* 0x000fe80000004200 */
[----:B------:R1:W3:Y:S02]  /*eaa0*/  MUFU.EX2 R195, R5 ;  /* 0x0000000500c37308 */ /* 0x0002e40000000800 */
[----:B-1----:R-:W-:Y:S01]  /*eab0*/  FFMA.FTZ R5, R54, c[0x0][0x2d0], -R0 ;  /* 0x0000b40036057a23 */ /* 0x002fe20000010800 */
[----:B---3--:R-:W-:-:S05]  /*eac0*/  F2FP.BF16.PACK_AB R19, R195, R186 ;  /* 0x000000bac313723e */ /* 0x008fca00000010ff */
[----:B------:R1:W3:Y:S02]  /*ead0*/  MUFU.EX2 R216, R5 ;  /* 0x0000000500d87308 */ /* 0x0002e40000000800 */
[C---:B------:R-:W-:Y:S08]  /*eae0*/  HMMA.16816.F32.BF16 R32, R16.reuse, R48, RZ ;  /* 0x000000301020723c */ /* 0x040ff000000418ff */
[----:B------:R-:W-:Y:S01]  /*eaf0*/  HMMA.16816.F32.BF16 R24, R16, R44, RZ ;  /* 0x0000002c1018723c */ /* 0x000fe200000418ff */
[----:B-1----:R-:W-:Y:S01]  /*eb00*/  FFMA.FTZ R5, R55, c[0x0][0x2d0], -R0 ;  /* 0x0000b40037057a23 */ /* 0x002fe20000010800 */
[----:B---3--:R-:W-:-:S03]  /*eb10*/  F2FP.BF16.PACK_AB R9, R216, R215 ;  /* 0x000000d7d809723e */ /* 0x008fc600000010ff */
[----:B------:R1:W-:Y:S02]  /*eb20*/  MUFU.EX2 R218, R5 ;  /* 0x0000000500da7308 */ /* 0x0003e40000000800 */
[----:B-1----:R-:W-:-:S06]  /*eb30*/  FFMA.FTZ R5, R60, c[0x0][0x2d0], -R0 ;  /* 0x0000b4003c057a23 */ /* 0x002fcc0000010800 */
[----:B------:R-:W1:Y:S02]  /*eb40*/  MUFU.EX2 R226, R5 ;  /* 0x0000000500e27308 */ /* 0x000e640000000800 */
[----:B-1----:R-:W-:-:S07]  /*eb50*/  F2FP.BF16.PACK_AB R11, R226, R218 ;  /* 0x000000dae20b723e */ /* 0x002fce00000010ff */
[C---:B------:R-:W-:Y:S01]  /*eb60*/  HMMA.16816.F32.BF16 R132, R8.reuse, R40, R32 ;  /* 0x000000280884723c */ /* 0x040fe20000041820 */
[----:B------:R-:W1:Y:S06]  /*eb70*/  LDSM.16.MT88.4 R32, [R198] ;  /* 0x00000000c620783b */ /* 0x000e6c0000004200 */
[--C-:B------:R-:W-:Y:S01]  /*eb80*/  FFMA.FTZ R41, R108, c[0x0][0x2d0], -R2.reuse ;  /* 0x0000b4006c297a23 */ /* 0x100fe20000010802 */
[----:B------:R-:W-:Y:S01]  /*eb90*/  HMMA.16816.F32.BF16 R136, R8, R28, R24 ;  /* 0x0000001c0888723c */ /* 0x000fe20000041818 */
[----:B------:R-:W-:Y:S02]  /*eba0*/  FFMA.FTZ R40, R109, c[0x0][0x2d0], -R2 ;  /* 0x0000b4006d287a23 */ /* 0x000fe40000010802 */
[----:B------:R-:W-:Y:S01]  /*ebb0*/  FADD.FTZ R2, R162, R161 ;  /* 0x000000a1a2027221 */ /* 0x000fe20000010000 */
[----:B------:R-:W-:Y:S03]  /*ebc0*/  MUFU.EX2 R190, R41 ;  /* 0x0000002900be7308 */ /* 0x000fe60000000800 */
[----:B------:R-:W-:-:S02]  /*ebd0*/  FFMA.FTZ R29, R116, c[0x0][0x2d0], -R0 ;  /* 0x0000b400741d7a23 */ /* 0x000fc40000010800 */
[--C-:B------:R-:W-:Y:S02]  /*ebe0*/  FFMA.FTZ R28, R117, c[0x0][0x2d0], -R0.reuse ;  /* 0x0000b400751c7a23 */ /* 0x100fe40000010800 */
[----:B------:R-:W-:Y:S01]  /*ebf0*/  FFMA.FTZ R116, R115, c[0x0][0x2d0], -R0 ;  /* 0x0000b40073747a23 */ /* 0x000fe20000010800 */
[----:B------:R-:W-:Y:S01]  /*ec00*/  MUFU.EX2 R162, R96 ;  /* 0x0000006000a27308 */ /* 0x000fe20000000800 */
[----:B------:R-:W-:-:S04]  /*ec10*/  FADD.FTZ R2, R164, R2 ;  /* 0x00000002a4027221 */ /* 0x000fc80000010000 */
[----:B------:R-:W-:Y:S02]  /*ec20*/  FADD.FTZ R66, R167, R2 ;  /* 0x00000002a7427221 */ /* 0x000fe40000010000 */
[----:B------:R-:W-:Y:S01]  /*ec30*/  FADD.FTZ R2, R189, R67 ;  /* 0x00000043bd027221 */ /* 0x000fe20000010000 */
[----:B------:R-:W-:Y:S03]  /*ec40*/  MUFU.EX2 R161, R78 ;  /* 0x0000004e00a17308 */ /* 0x000fe60000000800 */
[----:B------:R-:W-:-:S04]  /*ec50*/  FADD.FTZ R2, R222, R2 ;  /* 0x00000002de027221 */ /* 0x000fc80000010000 */
[----:B------:R-:W-:Y:S01]  /*ec60*/  FADD.FTZ R2, R225, R2 ;  /* 0x00000002e1027221 */ /* 0x000fe20000010000 */
[----:B------:R-:W-:Y:S03]  /*ec70*/  MUFU.EX2 R192, R40 ;  /* 0x0000002800c07308 */ /* 0x000fe60000000800 */
[----:B------:R-:W-:Y:S01]  /*ec80*/  FADD.FTZ R2, R227, R2 ;  /* 0x00000002e3027221 */ /* 0x000fe20000010000 */
[-C--:B-1----:R-:W-:Y:S04]  /*ec90*/  HMMA.16816.F32.BF16 R24, R20, R32.reuse, RZ ;  /* 0x000000201418723c */ /* 0x082fe800000418ff */
[----:B------:R-:W-:Y:S04]  /*eca0*/  MUFU.EX2 R189, R29 ;  /* 0x0000001d00bd7308 */ /* 0x000fe80000000800 */
[----:B------:R-:W-:Y:S04]  /*ecb0*/  HMMA.16816.F32.BF16 R4, R16, R32, RZ ;  /* 0x000000201004723c */ /* 0x000fe800000418ff */
[----:B------:R-:W-:Y:S08]  /*ecc0*/  MUFU.EX2 R191, R28 ;  /* 0x0000001c00bf7308 */ /* 0x000ff00000000800 */
[----:B------:R-:W-:Y:S04]  /*ecd0*/  MUFU.EX2 R167, R146 ;  /* 0x0000009200a77308 */ /* 0x000fe80000000800 */
[-C--:B------:R-:W-:Y:S01]  /*ece0*/  HMMA.16816.F32.BF16 R124, R12, R36.reuse, R24 ;  /* 0x000000240c7c723c */ /* 0x080fe20000041818 */
[----:B------:R-:W1:Y:S03]  /*ecf0*/  LDSM.16.MT88.4 R24, [R200] ;  /* 0x00000000c818783b */ /* 0x000e660000004200 */
[----:B------:R-:W-:Y:S04]  /*ed00*/  MUFU.EX2 R96, R159 ;  /* 0x0000009f00607308 */ /* 0x000fe80000000800 */
[----:B------:R-:W-:Y:S04]  /*ed10*/  HMMA.16816.F32.BF16 R120, R8, R36, R4 ;  /* 0x000000240878723c */ /* 0x000fe80000041804 */
[----:B------:R-:W-:Y:S03]  /*ed20*/  MUFU.EX2 R164, R158 ;  /* 0x0000009e00a47308 */ /* 0x000fe60000000800 */
[----:B------:R-:W-:-:S02]  /*ed30*/  FADD.FTZ R4, R155, R154 ;  /* 0x0000009a9b047221 */ /* 0x000fc40000010000 */
[--C-:B------:R-:W-:Y:S02]  /*ed40*/  FFMA.FTZ R37, R118, c[0x0][0x2d0], -R0.reuse ;  /* 0x0000b40076257a23 */ /* 0x100fe40000010800 */
[----:B------:R-:W-:Y:S01]  /*ed50*/  FFMA.FTZ R36, R119, c[0x0][0x2d0], -R0 ;  /* 0x0000b40077247a23 */ /* 0x000fe20000010800 */
[----:B------:R-:W-:Y:S01]  /*ed60*/  MUFU.EX2 R155, R64 ;  /* 0x00000040009b7308 */ /* 0x000fe20000000800 */
[----:B------:R-:W-:Y:S02]  /*ed70*/  FADD.FTZ R0, R160, R4 ;  /* 0x00000004a0007221 */ /* 0x000fe40000010000 */
[----:B------:R-:W3:Y:S02]  /*ed80*/  LDSM.16.MT88.4 R4, [R200+0x800] ;  /* 0x00080000c804783b */ /* 0x000ee40000004200 */
        /* <DEDUP_REMOVED lines=10> */
[----:B------:R-:W1:Y:S08]  /*ee30*/  MUFU.EX2 R25, R76 ;  /* 0x0000004c00197308 */ /* 0x000e700000000800 */
[----:B------:R-:W4:Y:S04]  /*ee40*/  MUFU.EX2 R154, R36 ;  /* 0x00000024009a7308 */ /* 0x000f280000000800 */
[----:B---3--:R-:W-:Y:S04]  /*ee50*/  HMMA.16816.F32.BF16 R108, R8, R4, R52 ;  /* 0x00000004086c723c */ /* 0x008fe80000041834 */
[----:B------:R-:W-:Y:S01]  /*ee60*/  MUFU.EX2 R188, R147 ;  /* 0x0000009300bc7308 */ /* 0x000fe20000000800 */
[----:B-1----:R-:W-:-:S03]  /*ee70*/  FADD.FTZ R0, R25, R0 ;  /* 0x0000000019007221 */ /* 0x002fc60000010000 */
[----:B------:R-:W-:Y:S01]  /*ee80*/  HMMA.16816.F32.BF16 R52, R16, R50, RZ ;  /* 0x000000321034723c */ /* 0x000fe200000418ff */
[----:B------:R-:W-:-:S03]  /*ee90*/  FADD.FTZ R0, R160, R0 ;  /* 0x00000000a0007221 */ /* 0x000fc60000010000 */
[----:B------:R1:W-:Y:S01]  /*eea0*/  MUFU.EX2 R84, R116 ;  /* 0x0000007400547308 */ /* 0x0003e20000000800 */
[----:B------:R-:W-:-:S03]  /*eeb0*/  FADD.FTZ R0, R161, R0 ;  /* 0x00000000a1007221 */ /* 0x000fc60000010000 */
[----:B------:R-:W-:Y:S01]  /*eec0*/  HMMA.16816.F32.BF16 R112, R12, R4, R56 ;  /* 0x000000040c70723c */ /* 0x000fe20000041838 */
[----:B------:R-:W-:-:S06]  /*eed0*/  FADD.FTZ R0, R193, R0 ;  /* 0x00000000c1007221 */ /* 0x000fcc0000010000 */
[----:B------:R-:W-:Y:S01]  /*eee0*/  F2FP.BF16.PACK_AB R4, R155, R153 ;  /* 0x000000999b04723e */ /* 0x000fe200000010ff */
[----:B------:R-:W-:Y:S01]  /*eef0*/  HMMA.16816.F32.BF16 R48, R20, R50, RZ ;  /* 0x000000321430723c */ /* 0x000fe200000418ff */
[----:B----4-:R-:W-:Y:S01]  /*ef00*/  F2FP.BF16.PACK_AB R5, R154, R151 ;  /* 0x000000979a05723e */ /* 0x010fe200000010ff */
[----:B-1----:R-:W-:Y:S06]  /*ef10*/  LDSM.16.MT88.4 R116, [R201+0x2000] ;  /* 0x00200000c974783b */ /* 0x002fec0000004200 */
[----:B------:R-:W-:Y:S08]  /*ef20*/  HMMA.16816.F32.BF16 R56, R8, R42, R52 ;  /* 0x0000002a0838723c */ /* 0x000ff00000041834 */
[-C--:B------:R-:W-:Y:S08]  /*ef30*/  HMMA.16816.F32.BF16 R52, R16, R46.reuse, RZ ;  /* 0x0000002e1034723c */ /* 0x080ff000000418ff */
[----:B------:R-:W-:Y:S08]  /*ef40*/  HMMA.16816.F32.BF16 R44, R20, R46, RZ ;  /* 0x0000002e142c723c */ /* 0x000ff000000418ff */
[----:B------:R-:W-:Y:S08]  /*ef50*/  HMMA.16816.F32.BF16 R48, R12, R42, R48 ;  /* 0x0000002a0c30723c */ /* 0x000ff00000041830 */
[----:B------:R-:W-:Y:S08]  /*ef60*/  HMMA.16816.F32.BF16 R60, R8, R30, R52 ;  /* 0x0000001e083c723c */ /* 0x000ff00000041834 */
[-C--:B------:R-:W-:Y:S08]  /*ef70*/  HMMA.16816.F32.BF16 R52, R16, R34.reuse, RZ ;  /* 0x000000221034723c */ /* 0x080ff000000418ff */
[C---:B------:R-:W-:Y:S08]  /*ef80*/  HMMA.16816.F32.BF16 R32, R20.reuse, R34, RZ ;  /* 0x000000221420723c */ /* 0x040ff000000418ff */
[----:B------:R-:W-:Y:S08]  /*ef90*/  HMMA.16816.F32.BF16 R20, R20, R26, RZ ;  /* 0x0000001a1414723c */ /* 0x000ff000000418ff */
[C---:B------:R-:W-:Y:S08]  /*efa0*/  HMMA.16816.F32.BF16 R44, R12.reuse, R30, R44 ;  /* 0x0000001e0c2c723c */ /* 0x040ff0000004182c */
[C---:B------:R-:W-:Y:S08]  /*efb0*/  HMMA.16816.F32.BF16 R32, R12.reuse, R38, R32 ;  /* 0x000000260c20723c */ /* 0x040ff00000041820 */
[----:B------:R-:W-:Y:S01]  /*efc0*/  HMMA.16816.F32.BF16 R20, R12, R6, R20 ;  /* 0x000000060c14723c */ /* 0x000fe20000041814 */
[----:B------:R-:W1:Y:S07]  /*efd0*/  LDSM.16.MT88.4 R12, [R197+0x1000] ;  /* 0x00100000c50c783b */ /* 0x000e6e0000004200 */
[----:B------:R-:W-:Y:S01]  /*efe0*/  HMMA.16816.F32.BF16 R16, R16, R26, RZ ;  /* 0x0000001a1010723c */ /* 0x000fe200000418ff */
[----:B------:R-:W3:Y:S07]  /*eff0*/  MUFU.EX2 R26, R101 ;  /* 0x00000065001a7308 */ /* 0x000eee0000000800 */
[----:B------:R-:W-:Y:S01]  /*f000*/  HMMA.16816.F32.BF16 R68, R8, R38, R52 ;  /* 0x000000260844723c */ /* 0x000fe20000041834 */
[----:B------:R-:W-:Y:S01]  /*f010*/  MUFU.EX2 R27, R177 ;  /* 0x000000b1001b7308 */ /* 0x000fe20000000800 */
[----:B---3--:R-:W-:-:S04]  /*f020*/  FADD.FTZ R2, R26, R2 ;  /* 0x000000021a027221 */ /* 0x008fc80000010000 */
[----:B------:R-:W-:-:S10]  /*f030*/  FADD.FTZ R2, R162, R2 ;  /* 0x00000002a2027221 */ /* 0x000fd40000010000 */
[----:B------:R-:W-:Y:S01]  /*f040*/  HMMA.16816.F32.BF16 R72, R8, R6, R16 ;  /* 0x000000060848723c */ /* 0x000fe20000041810 */
[----:B------:R-:W-:-:S04]  /*f050*/  FADD.FTZ R2, R163, R2 ;  /* 0x00000002a3027221 */ /* 0x000fc80000010000 */
[----:B------:R-:W-:Y:S02]  /*f060*/  FADD.FTZ R2, R194, R2 ;  /* 0x00000002c2027221 */ /* 0x000fe40000010000 */
[----:B------:R-:W-:Y:S01]  /*f070*/  F2FP.BF16.PACK_AB R8, R162, R26 ;  /* 0x0000001aa208723e */ /* 0x000fe200000010ff */
[----:B------:R-:W-:Y:S01]  /*f080*/  FADD.FTZ R17, R186, R80 ;  /* 0x00000050ba117221 */ /* 0x000fe20000010000 */
[----:B------:R-:W-:Y:S01]  /*f090*/  F2FP.BF16.PACK_AB R9, R160, R25 ;  /* 0x00000019a009723e */ /* 0x000fe200000010ff */
[----:B------:R-:W-:Y:S01]  /*f0a0*/  FADD.FTZ R16, R187, R3 ;  /* 0x00000003bb107221 */ /* 0x000fe20000010000 */
[----:B------:R-:W-:Y:S01]  /*f0b0*/  F2FP.BF16.PACK_AB R10, R194, R163 ;  /* 0x000000a3c20a723e */ /* 0x000fe200000010ff */
[----:B------:R-:W-:Y:S01]  /*f0c0*/  FADD.FTZ R3, R195, R17 ;  /* 0x00000011c3037221 */ /* 0x000fe20000010000 */
[----:B------:R-:W-:Y:S01]  /*f0d0*/  F2FP.BF16.PACK_AB R11, R193, R161 ;  /* 0x000000a1c10b723e */ /* 0x000fe200000010ff */
[----:B------:R-:W-:Y:S01]  /*f0e0*/  MUFU.EX2 R186, R149 ;  /* 0x0000009500ba7308 */ /* 0x000fe20000000800 */
[----:B------:R-:W-:Y:S01]  /*f0f0*/  F2FP.BF16.PACK_AB R6, R192, R190 ;  /* 0x000000bec006723e */ /* 0x000fe200000010ff */
[----:B------:R-:W-:Y:S01]  /*f100*/  FADD.FTZ R3, R215, R3 ;  /* 0x00000003d7037221 */ /* 0x000fe20000010000 */
[----:B------:R-:W-:-:S03]  /*f110*/  F2FP.BF16.PACK_AB R7, R191, R189 ;  /* 0x000000bdbf07723e */ /* 0x000fc600000010ff */
[----:B-1----:R-:W-:Y:S01]  /*f120*/  HMMA.16816.F32.BF16 R64, R8, R12, R128 ;  /* 0x0000000c0840723c */ /* 0x002fe20000041880 */
[----:B------:R-:W-:Y:S01]  /*f130*/  FADD.FTZ R3, R216, R3 ;  /* 0x00000003d8037221 */ /* 0x000fe20000010000 */
[----:B------:R-:W1:Y:S03]  /*f140*/  MUFU.EX2 R187, R148 ;  /* 0x0000009400bb7308 */ /* 0x000e660000000800 */
[----:B------:R-:W-:-:S03]  /*f150*/  FADD.FTZ R3, R218, R3 ;  /* 0x00000003da037221 */ /* 0x000fc60000010000 */
[----:B------:R-:W-:Y:S01]  /*f160*/  HMMA.16816.F32.BF16 R104, R4, R14, R56 ;  /* 0x0000000e0468723c */ /* 0x000fe20000041838 */
[----:B------:R-:W-:Y:S01]  /*f170*/  FADD.FTZ R3, R226, R3 ;  /* 0x00000003e2037221 */ /* 0x000fe20000010000 */
[----:B------:R-:W-:Y:S03]  /*f180*/  MUFU.EX2 R25, R170 ;  /* 0x000000aa00197308 */ /* 0x000fe60000000800 */
[----:B------:R-:W-:-:S03]  /*f190*/  FADD.FTZ R3, R151, R3 ;  /* 0x0000000397037221 */ /* 0x000fc60000010000 */
[----:B------:R-:W-:Y:S01]  /*f1a0*/  HMMA.16816.F32.BF16 R128, R4, R12, R132 ;  /* 0x0000000c0480723c */ /* 0x000fe20000041884 */
[----:B------:R-:W-:Y:S01]  /*f1b0*/  FADD.FTZ R3, R154, R3 ;  /* 0x000000039a037221 */ /* 0x000fe20000010000 */
[----:B------:R-:W-:Y:S03]  /*f1c0*/  MUFU.EX2 R26, R175 ;  /* 0x000000af001a7308 */ /* 0x000fe60000000800 */
[----:B------:R-:W-:-:S03]  /*f1d0*/  FADD.FTZ R3, R189, R3 ;  /* 0x00000003bd037221 */ /* 0x000fc60000010000 */
[C---:B------:R-:W-:Y:S01]  /*f1e0*/  HMMA.16816.F32.BF16 R56, R8.reuse, R14, R48 ;  /* 0x0000000e0838723c */ /* 0x040fe20000041830 */
[----:B------:R-:W3:Y:S07]  /*f1f0*/  LDSM.16.MT88.4 R12, [R201+0x1000] ;  /* 0x00100000c90c783b */ /* 0x000eee0000004200 */
[-C--:B---3--:R-:W-:Y:S08]  /*f200*/  HMMA.16816.F32.BF16 R52, R8, R12.reuse, R140 ;  /* 0x0000000c0834723c */ /* 0x088ff0000004188c */
[C---:B------:R-:W-:Y:S08]  /*f210*/  HMMA.16816.F32.BF16 R100, R4.reuse, R12, R136 ;  /* 0x0000000c0464723c */ /* 0x040ff00000041888 */
[-C--:B------:R-:W-:Y:S08]  /*f220*/  HMMA.16816.F32.BF16 R80, R4, R14.reuse, R60 ;  /* 0x0000000e0450723c */ /* 0x080ff0000004183c */
[C---:B------:R-:W-:Y:S01]  /*f230*/  HMMA.16816.F32.BF16 R48, R8.reuse, R14, R44 ;  /* 0x0000000e0830723c */ /* 0x040fe2000004182c */
[----:B------:R-:W3:Y:S07]  /*f240*/  LDSM.16.MT88.4 R12, [R198+0x1000] ;  /* 0x00100000c60c783b */ /* 0x000eee0000004200 */
[-C--:B---3--:R-:W-:Y:S01]  /*f250*/  HMMA.16816.F32.BF16 R44, R8, R12.reuse, R124 ;  /* 0x0000000c082c723c */ /* 0x088fe2000004187c */
[----:B------:R-:W-:Y:S07]  /*f260*/  LDSM.16.MT88.4 R124, [R197+0x2000] ;  /* 0x00200000c57c783b */ /* 0x000fee0000004200 */
[C---:B------:R-:W-:Y:S08]  /*f270*/  HMMA.16816.F32.BF16 R76, R4.reuse, R12, R120 ;  /* 0x0000000c044c723c */ /* 0x040ff00000041878 */
[-C--:B------:R-:W-:Y:S08]  /*f280*/  HMMA.16816.F32.BF16 R68, R4, R14.reuse, R68 ;  /* 0x0000000e0444723c */ /* 0x080ff00000041844 */
[----:B------:R-:W-:Y:S01]  /*f290*/  HMMA.16816.F32.BF16 R32, R8, R14, R32 ;  /* 0x0000000e0820723c */ /* 0x000fe20000041820 */
[----:B------:R-:W3:Y:S07]  /*f2a0*/  LDSM.16.MT88.4 R12, [R200+0x1000] ;  /* 0x00100000c80c783b */ /* 0x000eee0000004200 */
[C---:B---3--:R-:W-:Y:S01]  /*f2b0*/  HMMA.16816.F32.BF16 R60, R4.reuse, R12, R108 ;  /* 0x0000000c043c723c */ /* 0x048fe2000004186c */
[----:B------:R-:W-:Y:S07]  /*f2c0*/  LDSM.16.MT88.4 R108, [R198+0x2000] ;  /* 0x00200000c66c783b */ /* 0x000fee0000004200 */
[----:B------:R-:W-:Y:S01]  /*f2d0*/  HMMA.16816.F32.BF16 R40, R4, R14, R72 ;  /* 0x0000000e0428723c */ /* 0x000fe20000041848 */
[----:B------:R-:W3:Y:S06]  /*f2e0*/  MUFU.EX2 R72, R169 ;  /* 0x000000a900487308 */ /* 0x000eec0000000800 */
[----:B------:R-:W-:Y:S01]  /*f2f0*/  FADD.FTZ R4, R217, R16 ;  /* 0x00000010d9047221 */ /* 0x000fe20000010000 */
[----:B------:R-:W-:Y:S01]  /*f300*/  HMMA.16816.F32.BF16 R36, R8, R12, R112 ;  /* 0x0000000c0824723c */ /* 0x000fe20000041870 */
[----:B------:R-:W4:Y:S01]  /*f310*/  LDSM.16.MT88.4 R16, [R201+0x1800] ;  /* 0x00180000c910783b */ /* 0x000f220000004200 */
[----:B------:R-:W5:Y:S01]  /*f320*/  MUFU.EX2 R113, R150 ;  /* 0x0000009600717308 */ /* 0x000f620000000800 */
[----:B------:R-:W-:Y:S01]  /*f330*/  FADD.FTZ R24, R219, R4 ;  /* 0x00000004db187221 */ /* 0x000fe20000010000 */
[----:B-1----:R-:W-:-:S02]  /*f340*/  F2FP.BF16.PACK_AB R6, R188, R187 ;  /* 0x000000bbbc06723e */ /* 0x002fc400000010ff */
[----:B------:R-:W-:Y:S01]  /*f350*/  F2FP.BF16.PACK_AB R7, R176, R167 ;  /* 0x000000a7b007723e */ /* 0x000fe200000010ff */
[----:B------:R-:W-:Y:S01]  /*f360*/  FADD.FTZ R24, R228, R24 ;  /* 0x00000018e4187221 */ /* 0x000fe20000010000 */
[----:B------:R-:W-:Y:S01]  /*f370*/  HMMA.16816.F32.BF16 R28, R8, R14, R20 ;  /* 0x0000000e081c723c */ /* 0x000fe20000041814 */
[----:B------:R-:W1:Y:S01]  /*f380*/  LDSM.16.MT88.4 R20, [R197+0x1800] ;  /* 0x00180000c514783b */ /* 0x000e620000004200 */
[----:B------:R-:W2:Y:S01]  /*f390*/  MUFU.EX2 R112, R144 ;  /* 0x0000009000707308 */ /* 0x000ea20000000800 */
[----:B---3--:R-:W-:Y:S02]  /*f3a0*/  F2FP.BF16.PACK_AB R161, R72, R25 ;  /* 0x0000001948a1723e */ /* 0x008fe400000010ff */
[----:B------:R-:W3:Y:S04]  /*f3b0*/  LDSM.16.MT88.4 R12, [R198+0x1800] ;  /* 0x00180000c60c783b */ /* 0x000ee80000004200 */
[----:B------:R-:W3:Y:S01]  /*f3c0*/  LDSM.16.MT88.4 R8, [R200+0x1800] ;  /* 0x00180000c808783b */ /* 0x000ee20000004200 */
[----:B-----5:R-:W-:Y:S01]  /*f3d0*/  F2FP.BF16.PACK_AB R4, R186, R113 ;  /* 0x00000071ba04723e */ /* 0x020fe200000010ff */
[----:B------:R-:W5:Y:S01]  /*f3e0*/  MUFU.EX2 R73, R171 ;  /* 0x000000ab00497308 */ /* 0x000f620000000800 */
[----:B--2---:R-:W-:-:S07]  /*f3f0*/  F2FP.BF16.PACK_AB R5, R168, R112 ;  /* 0x00000070a805723e */ /* 0x004fce00000010ff */
[----:B------:R-:W-:Y:S08]  /*f400*/  MUFU.EX2 R74, R174 ;  /* 0x000000ae004a7308 */ /* 0x000ff00000000800 */
[----:B------:R-:W2:Y:S01]  /*f410*/  MUFU.EX2 R75, R173 ;  /* 0x000000ad004b7308 */ /* 0x000ea20000000800 */
[----:B-----5:R-:W-:Y:S01]  /*f420*/  F2FP.BF16.PACK_AB R160, R26, R73 ;  /* 0x000000491aa0723e */ /* 0x020fe200000010ff */
[C---:B----4-:R-:W-:Y:S08]  /*f430*/  HMMA.16816.F32.BF16 R52, R4.reuse, R16, R52 ;  /* 0x000000100434723c */ /* 0x050ff00000041834 */
[----:B-1----:R-:W-:Y:S01]  /*f440*/  HMMA.16816.F32.BF16 R64, R4, R20, R64 ;  /* 0x000000140440723c */ /* 0x002fe20000041840 */
[----:B--2---:R-:W-:-:S07]  /*f450*/  F2FP.BF16.PACK_AB R162, R75, R74 ;  /* 0x0000004a4ba2723e */ /* 0x004fce00000010ff */
[C---:B------:R-:W-:Y:S08]  /*f460*/  HMMA.16816.F32.BF16 R56, R4.reuse, R22, R56 ;  /* 0x000000160438723c */ /* 0x040ff00000041838 */
[C---:B------:R-:W-:Y:S08]  /*f470*/  HMMA.16816.F32.BF16 R48, R4.reuse, R18, R48 ;  /* 0x000000120430723c */ /* 0x040ff00000041830 */
[C---:B---3--:R-:W-:Y:S08]  /*f480*/  HMMA.16816.F32.BF16 R44, R4.reuse, R12, R44 ;  /* 0x0000000c042c723c */ /* 0x048ff0000004182c */
[C---:B------:R-:W-:Y:S08]  /*f490*/  HMMA.16816.F32.BF16 R32, R4.reuse, R14, R32 ;  /* 0x0000000e0420723c */ /* 0x040ff00000041820 */
[C---:B------:R-:W-:Y:S08]  /*f4a0*/  HMMA.16816.F32.BF16 R36, R4.reuse, R8, R36 ;  /* 0x000000080424723c */ /* 0x040ff00000041824 */
[----:B------:R-:W-:Y:S07]  /*f4b0*/  HMMA.16816.F32.BF16 R28, R4, R10, R28 ;  /* 0x0000000a041c723c */ /* 0x000fee000004181c */
[----:B------:R-:W-:-:S02]  /*f4c0*/  F2FP.BF16.PACK_AB R4, R164, R96 ;  /* 0x00000060a404723e */ /* 0x000fc400000010ff */
[----:B------:R-:W-:Y:S02]  /*f4d0*/  F2FP.BF16.PACK_AB R6, R166, R165 ;  /* 0x000000a5a606723e */ /* 0x000fe400000010ff */
[----:B------:R-:W-:Y:S02]  /*f4e0*/  F2FP.BF16.PACK_AB R5, R97, R84 ;  /* 0x000000546105723e */ /* 0x000fe400000010ff */
[----:B------:R-:W-:-:S07]  /*f4f0*/  F2FP.BF16.PACK_AB R7, R94, R95 ;  /* 0x0000005f5e07723e */ /* 0x000fce00000010ff */
[C---:B------:R-:W-:Y:S08]  /*f500*/  HMMA.16816.F32.BF16 R128, R4.reuse, R20, R128 ;  /* 0x000000140480723c */ /* 0x040ff00000041880 */
[C---:B------:R-:W-:Y:S08]  /*f510*/  HMMA.16816.F32.BF16 R20, R4.reuse, R22, R104 ;  /* 0x000000160414723c */ /* 0x040ff00000041868 */
[C---:B------:R-:W-:Y:S01]  /*f520*/  HMMA.16816.F32.BF16 R120, R4.reuse, R16, R100 ;  /* 0x000000100478723c */ /* 0x040fe20000041864 */
[----:B------:R-:W-:Y:S07]  /*f530*/  MUFU.EX2 R17, R182 ;  /* 0x000000b600117308 */ /* 0x000fee0000000800 */
[C---:B------:R-:W-:Y:S01]  /*f540*/  HMMA.16816.F32.BF16 R80, R4.reuse, R18, R80 ;  /* 0x000000120450723c */ /* 0x040fe20000041850 */
[----:B------:R-:W1:Y:S07]  /*f550*/  MUFU.EX2 R19, R172 ;  /* 0x000000ac00137308 */ /* 0x000e6e0000000800 */
[C---:B------:R-:W-:Y:S01]  /*f560*/  HMMA.16816.F32.BF16 R76, R4.reuse, R12, R76 ;  /* 0x0000000c044c723c */ /* 0x040fe2000004184c */
[----:B------:R-:W-:Y:S07]  /*f570*/  MUFU.EX2 R13, R184 ;  /* 0x000000b8000d7308 */ /* 0x000fee0000000800 */
[----:B------:R-:W-:Y:S01]  /*f580*/  HMMA.16816.F32.BF16 R68, R4, R14, R68 ;  /* 0x0000000e0444723c */ /* 0x000fe20000041844 */
[----:B------:R-:W2:Y:S01]  /*f590*/  MUFU.EX2 R15, R183 ;  /* 0x000000b7000f7308 */ /* 0x000ea20000000800 */
[----:B-1----:R-:W-:-:S06]  /*f5a0*/  F2FP.BF16.PACK_AB R163, R27, R19 ;  /* 0x000000131ba3723e */ /* 0x002fcc00000010ff */
[C---:B------:R-:W-:Y:S01]  /*f5b0*/  HMMA.16816.F32.BF16 R60, R4.reuse, R8, R60 ;  /* 0x00000008043c723c */ /* 0x040fe2000004183c */
[----:B------:R-:W-:Y:S07]  /*f5c0*/  MUFU.EX2 R12, R181 ;  /* 0x000000b5000c7308 */ /* 0x000fee0000000800 */
[----:B------:R-:W-:Y:S01]  /*f5d0*/  HMMA.16816.F32.BF16 R40, R4, R10, R40 ;  /* 0x0000000a0428723c */ /* 0x000fe20000041828 */
[----:B------:R-:W1:Y:S01]  /*f5e0*/  LDSM.16.MT88.4 R8, [R200+0x2000] ;  /* 0x00200000c808783b */ /* 0x000e620000004200 */
[----:B------:R-:W3:Y:S01]  /*f5f0*/  MUFU.EX2 R7, R185 ;  /* 0x000000b900077308 */ /* 0x000ee20000000800 */
[----:B--2---:R-:W-:-:S04]  /*f600*/  F2FP.BF16.PACK_AB R102, R17, R15 ;  /* 0x0000000f1166723e */ /* 0x004fc800000010ff */
[----:B------:R-:W-:Y:S01]  /*f610*/  FADD.FTZ R4, R153, R24 ;  /* 0x0000001899047221 */ /* 0x000fe20000010000 */
[C---:B------:R-:W-:Y:S01]  /*f620*/  HMMA.16816.F32.BF16 R132, R160.reuse, R124, R64 ;  /* 0x0000007ca084723c */ /* 0x040fe20000041840 */
[----:B------:R-:W-:Y:S01]  /*f630*/  FADD.FTZ R5, R191, R3 ;  /* 0x00000003bf057221 */ /* 0x000fe20000010000 */
[----:B------:R-:W2:Y:S01]  /*f640*/  MUFU.EX2 R14, R180 ;  /* 0x000000b4000e7308 */ /* 0x000ea20000000800 */
[----:B------:R-:W-:Y:S02]  /*f650*/  FADD.FTZ R4, R155, R4 ;  /* 0x000000049b047221 */ /* 0x000fe40000010000 */
[----:B------:R-:W-:Y:S02]  /*f660*/  FADD.FTZ R5, R84, R5 ;  /* 0x0000000554057221 */ /* 0x000fe40000010000 */
[----:B------:R-:W-:Y:S01]  /*f670*/  FADD.FTZ R4, R190, R4 ;  /* 0x00000004be047221 */ /* 0x000fe20000010000 */
[----:B------:R-:W-:Y:S01]  /*f680*/  HMMA.16816.F32.BF16 R136, R160, R126, R56 ;  /* 0x0000007ea088723c */ /* 0x000fe20000041838 */
[----:B------:R-:W-:Y:S01]  /*f690*/  FADD.FTZ R5, R97, R5 ;  /* 0x0000000561057221 */ /* 0x000fe20000010000 */
[----:B------:R-:W-:Y:S01]  /*f6a0*/  MUFU.EX2 R16, R179 ;  /* 0x000000b300107308 */ /* 0x000fe20000000800 */
[----:B------:R-:W-:Y:S01]  /*f6b0*/  FADD.FTZ R6, R192, R4 ;  /* 0x00000004c0067221 */ /* 0x000fe20000010000 */
[----:B---3--:R-:W-:Y:S01]  /*f6c0*/  F2FP.BF16.PACK_AB R100, R13, R7 ;  /* 0x000000070d64723e */ /* 0x008fe200000010ff */
[----:B------:R-:W-:-:S02]  /*f6d0*/  FADD.FTZ R4, R113, R2 ;  /* 0x0000000271047221 */ /* 0x000fc40000010000 */
[----:B------:R-:W-:Y:S01]  /*f6e0*/  FADD.FTZ R2, R112, R0 ;  /* 0x0000000070027221 */ /* 0x000fe20000010000 */
[C---:B------:R-:W-:Y:S01]  /*f6f0*/  HMMA.16816.F32.BF16 R140, R160.reuse, R116, R52 ;  /* 0x00000074a08c723c */ /* 0x040fe20000041834 */
[----:B------:R-:W-:Y:S01]  /*f700*/  FADD.FTZ R0, R96, R6 ;  /* 0x0000000660007221 */ /* 0x000fe20000010000 */
[----:B------:R-:W3:Y:S01]  /*f710*/  MUFU.EX2 R18, R178 ;  /* 0x000000b200127308 */ /* 0x000ee20000000800 */
[----:B------:R-:W-:Y:S01]  /*f720*/  FADD.FTZ R3, R186, R4 ;  /* 0x00000004ba037221 */ /* 0x000fe20000010000 */
[----:B--2---:R-:W-:Y:S01]  /*f730*/  F2FP.BF16.PACK_AB R101, R14, R12 ;  /* 0x0000000c0e65723e */ /* 0x004fe200000010ff */
        /* <DEDUP_REMOVED lines=8> */
[----:B------:R-:W-:Y:S01]  /*f7c0*/  FADD.FTZ R0, R176, R4 ;  /* 0x00000004b0007221 */ /* 0x000fe20000010000 */
[----:B---3--:R-:W-:Y:S01]  /*f7d0*/  F2FP.BF16.PACK_AB R103, R18, R16 ;  /* 0x000000101267723e */ /* 0x008fe200000010ff */
[----:B------:R-:W-:Y:S02]  /*f7e0*/  FADD.FTZ R5, R95, R5 ;  /* 0x000000055f057221 */ /* 0x000fe40000010000 */
[----:B------:R-:W-:-:S02]  /*f7f0*/  FADD.FTZ R0, R25, R0 ;  /* 0x0000000019007221 */ /* 0x000fc40000010000 */
[----:B------:R-:W-:Y:S01]  /*f800*/  FADD.FTZ R4, R73, R2 ;  /* 0x0000000249047221 */ /* 0x000fe20000010000 */
[----:B------:R-:W-:Y:S01]  /*f810*/  HMMA.16816.F32.BF16 R152, R160, R110, R32 ;  /* 0x0000006ea098723c */ /* 0x000fe20000041820 */
[----:B------:R-:W-:Y:S01]  /*f820*/  FADD.FTZ R6, R72, R0 ;  /* 0x0000000048067221 */ /* 0x000fe20000010000 */
[----:B------:R-:W-:Y:S01]  /*f830*/  IADD3 R0, R229, -0x2, RZ ;  /* 0xfffffffee5007810 */ /* 0x000fe20007ffe0ff */
[----:B------:R-:W-:Y:S02]  /*f840*/  FADD.FTZ R3, R166, R3 ;  /* 0x00000003a6037221 */ /* 0x000fe40000010000 */
[----:B------:R-:W-:Y:S01]  /*f850*/  FADD.FTZ R2, R94, R5 ;  /* 0x000000055e027221 */ /* 0x000fe20000010000 */
[----:B------:R-:W-:Y:S01]  /*f860*/  ISETP.GE.AND P0, PT, R0, R230, PT ;  /* 0x000000e60000720c */ /* 0x000fe20003f06270 */
        /* <DEDUP_REMOVED lines=16> */
[----:B-1----:R-:W-:Y:S08]  /*f970*/  HMMA.16816.F32.BF16 R156, R160, R8, R36 ;  /* 0x00000008a09c723c */ /* 0x002ff00000041824 */
[C---:B------:R-:W-:Y:S08]  /*f980*/  HMMA.16816.F32.BF16 R124, R100.reuse, R126, R20 ;  /* 0x0000007e647c723c */ /* 0x040ff00000041814 */
[C---:B------:R-:W-:Y:S08]  /*f990*/  HMMA.16816.F32.BF16 R116, R100.reuse, R118, R80 ;  /* 0x000000766474723c */ /* 0x040ff00000041850 */
[C---:B------:R-:W-:Y:S08]  /*f9a0*/  HMMA.16816.F32.BF16 R108, R100.reuse, R110, R68 ;  /* 0x0000006e646c723c */ /* 0x040ff00000041844 */
[----:B------:R-:W-:Y:S08]  /*f9b0*/  HMMA.16816.F32.BF16 R104, R100, R8, R60 ;  /* 0x000000086468723c */ /* 0x000ff0000004183c */
[-C--:B------:R-:W-:Y:S08]  /*f9c0*/  HMMA.16816.F32.BF16 R160, R160, R10.reuse, R28 ;  /* 0x0000000aa0a0723c */ /* 0x080ff0000004181c */
[----:B------:R-:W-:Y:S01]  /*f9d0*/  HMMA.16816.F32.BF16 R100, R100, R10, R40 ;  /* 0x0000000a6464723c */ /* 0x000fe20000041828 */
[----:B------:R-:W-:Y:S07]  /*f9e0*/  @!UPT UIADD3 URZ, URZ, URZ, URZ ;  /* 0x0000003f3f3ff290 */ /* 0x000fee000fffe03f */
[----:B------:R-:W-:Y:S11]  /*f9f0*/  @!P0 BRA `(.L_x_336) ;  /* 0x000032f000008947 */ /* 0x000ff60003800000 */
[----:B------:R-:W-:Y:S01]  /*fa00*/  MOV R226, R0 ;  /* 0x0000000000e27202 */ /* 0x000fe20000000f00 */
[----:B------:R-:W-:Y:S01]  /*fa10*/  IMAD.MOV.U32 R94, RZ, RZ, R90 ;  /* 0x000000ffff5e7224 */ /* 0x000fe200078e005a */
[----:B------:R-:W-:Y:S01]  /*fa20*/  MOV R95, R89 ;  /* 0x00000059005f7202 */ /* 0x000fe20000000f00 */
[----:B------:R-:W-:Y:S01]  /*fa30*/  IMAD.MOV.U32 R96, RZ, RZ, R88 ;  /* 0x000000ffff607224 */ /* 0x000fe200078e0058 */
[----:B------:R-:W-:-:S02]  /*fa40*/  MOV R97, R85 ;  /* 0x0000005500617202 */ /* 0x000fc40000000f00 */
.L_x_343:
[----:B------:R-:W2:Y:S01]  /*fa50*/  LDL.64 R6, [R1+0x8] ;  /* 0x0000080001067983 */ /* 0x000ea20000100a00 */
[----:B------:R-:W-:Y:S04]  /*fa60*/  DEPBAR.LE SB0, 0x0 ;  /* 0x000080000000791a */ /* 0x000fe80000000000 */
[----:B------:R-:W3:Y:S01]  /*fa70*/  LDL R4, [R1+0x10] ;  /* 0x0000100001047983 */ /* 0x000ee20000100800 */
[----:B------:R-:W-:Y:S01]  /*fa80*/  WARPSYNC 0xffffffff ;  /* 0xffffffff00007948 */ /* 0x000fe20003800000 */
[----:B------:R-:W-:Y:S01]  /*fa90*/  SHF.R.S32.HI R0, RZ, 0x1f, R224 ;  /* 0x0000001fff007819 */ /* 0x000fe200000114e0 */
[----:B------:R-:W-:Y:S01]  /*faa0*/  IMAD.WIDE.U32 R2, R224, c[0x0][0x208], RZ ;  /* 0x00008200e0027a25 */ /* 0x000fe200078e00ff */
[----:B------:R-:W-:Y:S01]  /*fab0*/  BAR.SYNC.DEFER_BLOCKING 0x0 ;  /* 0x0000000000007b1d */ /* 0x000fe20000010000 */
[----:B------:R-:W-:Y:S02]  /*fac0*/  SHF.L.U64.HI R68, R244, 0x1, R245 ;  /* 0x00000001f4447819 */ /* 0x000fe400000102f5 */
[----:B------:R-:W-:Y:S01]  /*fad0*/  IMAD R0, R0, c[0x0][0x208], RZ ;  /* 0x0000820000007a24 */ /* 0x000fe200078e02ff */
[----:B------:R-:W-:Y:S03]  /*fae0*/  SHF.L.U32 R52, R244, 0x1, RZ ;  /* 0x00000001f4347819 */ /* 0x000fe600000006ff */
[----:B------:R-:W-:Y:S04]  /*faf0*/  IMAD R0, R224, c[0x0][0x20c], R0 ;  /* 0x00008300e0007a24 */ /* 0x000fe800078e0200 */
[----:B------:R-:W-:Y:S01]  /*fb00*/  IMAD.IADD R3, R3, 0x1, R0 ;  /* 0x0000000103037824 */ /* 0x000fe200078e0200 */
[----:B------:R-:W-:Y:S03]  /*fb10*/  SHF.R.S32.HI R0, RZ, 0x1f, R214 ;  /* 0x0000001fff007819 */ /* 0x000fe600000114d6 */
[----:B------:R-:W-:Y:S04]  /*fb20*/  IMAD.WIDE.U32 R2, R214, c[0x0][0x218], R2 ;  /* 0x00008600d6027a25 */ /* 0x000fe800078e0002 */
[----:B------:R-:W-:Y:S04]  /*fb30*/  IMAD R0, R0, c[0x0][0x218], RZ ;  /* 0x0000860000007a24 */ /* 0x000fe800078e02ff */
[----:B------:R-:W-:Y:S01]  /*fb40*/  IMAD R0, R214, c[0x0][0x21c], R0 ;  /* 0x00008700d6007a24 */ /* 0x000fe200078e0200 */
[----:B------:R1:W4:Y:S04]  /*fb50*/  LDSM.16.M88.4 R80, [R203] ;  /* 0x00000000cb50783b */ /* 0x0003280000000200 */
[----:B------:R1:W1:Y:S04]  /*fb60*/  LDSM.16.M88.4 R76, [R203+0x2000] ;  /* 0x00200000cb4c783b */ /* 0x0002680000000200 */
[----:B------:R1:W1:Y:S04]  /*fb70*/  LDSM.16.M88.4 R16, [R196] ;  /* 0x00000000c410783b */ /* 0x0002680000000200 */
[----:B------:R1:W1:Y:S04]  /*fb80*/  LDSM.16.M88.4 R32, [R196+0x800] ;  /* 0x00080000c420783b */ /* 0x0002680000000200 */
[----:B------:R1:W1:Y:S04]  /*fb90*/  LDSM.16.M88.4 R48, [R196+0x1000] ;  /* 0x00100000c430783b */ /* 0x0002680000000200 */
[----:B------:R1:W1:Y:S04]  /*fba0*/  LDSM.16.M88.4 R64, [R196+0x1800] ;  /* 0x00180000c440783b */ /* 0x0002680000000200 */
[----:B------:R1:W1:Y:S04]  /*fbb0*/  LDSM.16.M88.4 R164, [R196+0x2000] ;  /* 0x00200000c4a4783b */ /* 0x0002680000000200 */
[----:B------:R1:W1:Y:S04]  /*fbc0*/  LDSM.16.M88.4 R168, [R206] ;  /* 0x00000000cea8783b */ /* 0x0002680000000200 */
[----:B------:R1:W1:Y:S04]  /*fbd0*/  LDSM.16.M88.4 R176, [R206+0x2000] ;  /* 0x00200000ceb0783b */ /* 0x0002680000000200 */
[----:B------:R1:W1:Y:S04]  /*fbe0*/  LDSM.16.M88.4 R172, [R207] ;  /* 0x00000000cfac783b */ /* 0x0002680000000200 */
[----:B------:R1:W1:Y:S04]  /*fbf0*/  LDSM.16.M88.4 R180, [R211] ;  /* 0x00000000d3b4783b */ /* 0x0002680000000200 */
[----:B------:R1:W1:Y:S04]  /*fc00*/  LDSM.16.M88.4 R184, [R210] ;  /* 0x00000000d2b8783b */ /* 0x0002680000000200 */
[----:B------:R1:W1:Y:S04]  /*fc10*/  LDSM.16.M88.4 R188, [R209] ;  /* 0x00000000d1bc783b */ /* 0x0002680000000200 */
[----:B------:R1:W1:Y:S01]  /*fc20*/  LDSM.16.M88.4 R192, [R208] ;  /* 0x00000000d0c0783b */ /* 0x0002620000000200 */
[----:B--2---:R-:W-:Y:S04]  /*fc30*/  IADD3 R2, P0, R6, R2, RZ ;  /* 0x0000000206027210 */ /* 0x004fe80007f1e0ff */
[----:B---3--:R-:W-:Y:S02]  /*fc40*/  IADD3.X R3, R4, R3, R0, P0, !PT ;  /* 0x0000000304037210 */ /* 0x008fe400007fe400 */
[C---:B------:R-:W-:Y:S04]  /*fc50*/  LEA R0, P0, R2.reuse, c[0x0][0x1f8], 0x1 ;  /* 0x00007e0002007a11 */ /* 0x040fe800078008ff */
[----:B------:R-:W-:Y:S01]  /*fc60*/  LEA.HI.X R56, R2, c[0x0][0x1fc], R3, 0x1, P0 ;  /* 0x00007f0002387a11 */ /* 0x000fe200000f0c03 */
[----:B------:R-:W-:-:S06]  /*fc70*/  BRA.DIV ~URZ, `(.L_x_337) ;  /* 0x000087c27f007947 */ /* 0x000fcc000b800000 */
[----:B-1--4-:R1:W2:Y:S02]  /*fc80*/  SHFL.IDX PT, R58, R56, RZ, 0x181f ;  /* 0x00181fff383a7589 */ /* 0x0122a400000e0000 */
.L_x_430:
[-C--:B------:R-:W-:Y:S01]  /*fc90*/  HMMA.16816.F32.BF16 R4, R80, R16.reuse, RZ ;  /* 0x000000105004723c */ /* 0x080fe200000418ff */
[----:B------:R-:W3:Y:S01]  /*fca0*/  LDL R84, [R1+0x4] ;  /* 0x0000040001547983 */ /* 0x000ee20000100800 */
[----:B------:R-:W-:Y:S01]  /*fcb0*/  BSSY B0, `(.L_x_338) ;  /* 0x00000ca000007945 */ /* 0x000fe20003800000 */
[----:B------:R-:W-:Y:S02]  /*fcc0*/  ISETP.GE.AND P0, PT, R244, c[0x0][0x1d4], PT ;  /* 0x00007500f4007a0c */ /* 0x000fe40003f06270 */
[----:B------:R-:W4:Y:S02]  /*fcd0*/  SHFL.IDX PT, R2, R0, RZ, 0x181f ;  /* 0x00181fff00027589 */ /* 0x000f2400000e0000 */
[----:B------:R-:W-:Y:S01]  /*fce0*/  SEL R89, RZ, 0x10, P0 ;  /* 0x00000010ff597807 */ /* 0x000fe20000000000 */
[C---:B------:R-:W-:Y:S05]  /*fcf0*/  HMMA.16816.F32.BF16 R8, R76.reuse, R16, RZ ;  /* 0x000000104c08723c */ /* 0x040fea00000418ff */
[----:B------:R-:W5:Y:S03]  /*fd00*/  SHFL.IDX PT, R3, R0, 0x1, 0x181f ;  /* 0x00381f0000037f89 */ /* 0x000f6600000e0000 */
[-C--:B------:R-:W-:Y:S05]  /*fd10*/  HMMA.16816.F32.BF16 R12, R76, R18.reuse, RZ ;  /* 0x000000124c0c723c */ /* 0x080fea00000418ff */
[----:B------:R-:W1:Y:S03]  /*fd20*/  SHFL.IDX PT, R53, R0, 0x2, 0x181f ;  /* 0x00581f0000357f89 */ /* 0x000e6600000e0000 */
[C---:B------:R-:W-:Y:S05]  /*fd30*/  HMMA.16816.F32.BF16 R16, R80.reuse, R18, RZ ;  /* 0x000000125010723c */ /* 0x040fea00000418ff */
[----:B------:R-:W-:Y:S03]  /*fd40*/  SHFL.IDX PT, R54, R0, 0x3, 0x181f ;  /* 0x00781f0000367f89 */ /* 0x000fe600000e0000 */
[-C--:B------:R-:W-:Y:S05]  /*fd50*/  HMMA.16816.F32.BF16 R20, R80, R32.reuse, RZ ;  /* 0x000000205014723c */ /* 0x080fea00000418ff */
[----:B------:R2:W-:Y:S03]  /*fd60*/  SHFL.IDX PT, R55, R0, 0x4, 0x181f ;  /* 0x00981f0000377f89 */ /* 0x0005e600000e0000 */
[C---:B------:R-:W-:Y:S05]  /*fd70*/  HMMA.16816.F32.BF16 R24, R76.reuse, R32, RZ ;  /* 0x000000204c18723c */ /* 0x040fea00000418ff */
[----:B------:R-:W1:Y:S03]  /*fd80*/  SHFL.IDX PT, R57, R56, 0x1, 0x181f ;  /* 0x00381f0038397f89 */ /* 0x000e6600000e0000 */
[-C--:B------:R-:W-:Y:S05]  /*fd90*/  HMMA.16816.F32.BF16 R28, R76, R34.reuse, RZ ;  /* 0x000000224c1c723c */ /* 0x080fea00000418ff */
[----:B------:R-:W1:Y:S03]  /*fda0*/  SHFL.IDX PT, R61, R56, 0x2, 0x181f ;  /* 0x00581f00383d7f89 */ /* 0x000e6600000e0000 */
[C---:B------:R-:W-:Y:S04]  /*fdb0*/  HMMA.16816.F32.BF16 R32, R80.reuse, R34, RZ ;  /* 0x000000225020723c */ /* 0x040fe800000418ff */
[----:B--2---:R-:W-:Y:S01]  /*fdc0*/  IADD3 R0, -R89, 0x10, RZ ;  /* 0x0000001059007810 */ /* 0x004fe20007ffe1ff */
[----:B------:R-:W2:Y:S03]  /*fdd0*/  SHFL.IDX PT, R69, R56, 0x3, 0x181f ;  /* 0x00781f0038457f89 */ /* 0x000ea600000e0000 */
[-C--:B------:R-:W-:Y:S01]  /*fde0*/  HMMA.16816.F32.BF16 R36, R80, R48.reuse, RZ ;  /* 0x000000305024723c */ /* 0x080fe200000418ff */
[----:B------:R-:W-:Y:S07]  /*fdf0*/  LOP3.LUT R0, R0, 0xf, RZ, 0xc0, !PT ;  /* 0x0000000f00007812 */ /* 0x000fee00078ec0ff */
[C---:B------:R-:W-:Y:S08]  /*fe00*/  HMMA.16816.F32.BF16 R40, R76.reuse, R48, RZ ;  /* 0x000000304c28723c */ /* 0x040ff000000418ff */
[-C--:B------:R-:W-:Y:S08]  /*fe10*/  HMMA.16816.F32.BF16 R44, R76, R50.reuse, RZ ;  /* 0x000000324c2c723c */ /* 0x080ff000000418ff */
[C---:B------:R-:W-:Y:S04]  /*fe20*/  HMMA.16816.F32.BF16 R48, R80.reuse, R50, RZ ;  /* 0x000000325030723c */ /* 0x040fe800000418ff */
[-C--:B----4-:R-:W-:Y:S02]  /*fe30*/  IADD3 R2, P4, R2, R52.reuse, RZ ;  /* 0x0000003402027210 */ /* 0x090fe40007f9e0ff */
[-C--:B-----5:R-:W-:Y:S02]  /*fe40*/  IADD3 R62, P3, R3, R52.reuse, RZ ;  /* 0x00000034033e7210 */ /* 0x0a0fe40007f7e0ff */
[-C--:B-1----:R-:W-:Y:S01]  /*fe50*/  IADD3 R60, P2, R53, R52.reuse, RZ ;  /* 0x00000034353c7210 */ /* 0x082fe20007f5e0ff */
[--C-:B------:R-:W-:Y:S03]  /*fe60*/  IMAD.X R3, R58, 0x1, R68.reuse, P4 ;  /* 0x000000013a037824 */ /* 0x100fe600020e0644 */
[----:B------:R-:W-:Y:S01]  /*fe70*/  IMAD.X R63, R57, 0x1, R68, P3 ;  /* 0x00000001393f7824 */ /* 0x000fe200018e0644 */
[----:B------:R-:W-:Y:S01]  /*fe80*/  IADD3 R72, P6, P5, R0, R55, R52 ;  /* 0x0000003700487210 */ /* 0x000fe20007dde034 */
[----:B------:R1:W-:Y:S01]  /*fe90*/  LDGSTS.E.BYPASS.LTC128B.128 [R213+0x100], [R2.64], !P0 ;  /* 0x0010000002d57fae */ /* 0x0003e2000c101d48 */
[--C-:B------:R-:W-:Y:S01]  /*fea0*/  IMAD.X R61, R61, 0x1, R68.reuse, P2 ;  /* 0x000000013d3d7824 */ /* 0x100fe200010e0644 */
[----:B------:R-:W-:Y:S02]  /*feb0*/  IADD3 R70, P1, R54, R52, RZ ;  /* 0x0000003436467210 */ /* 0x000fe40007f3e0ff */
[-C--:B------:R-:W-:Y:S03]  /*fec0*/  HMMA.16816.F32.BF16 R52, R80, R64.reuse, RZ ;  /* 0x000000405034723c */ /* 0x080fe600000418ff */
[--C-:B--2---:R-:W-:Y:S01]  /*fed0*/  IMAD.X R71, R69, 0x1, R68.reuse, P1 ;  /* 0x0000000145477824 */ /* 0x104fe200008e0644 */
[----:B------:R2:W-:Y:S01]  /*fee0*/  LDGSTS.E.BYPASS.LTC128B.128 [R213+0x900], [R62.64], !P0 ;  /* 0x009000003ed57fae */ /* 0x0005e2000c101d48 */
[----:B------:R-:W-:Y:S07]  /*fef0*/  ISETP.NE.U32.AND P1, PT, R89, RZ, PT ;  /* 0x000000ff5900720c */ /* 0x000fee0003f25070 */
[----:B------:R4:W5:Y:S08]  /*ff00*/  SHFL.IDX PT, R0, R56, 0x4, 0x181f ;  /* 0x00981f0038007f89 */ /* 0x00097000000e0000 */
[----:B------:R2:W-:Y:S08]  /*ff10*/  LDGSTS.E.BYPASS.LTC128B.128 [R213+0x1100], [R60.64], !P0 ;  /* 0x011000003cd57fae */ /* 0x0005f0000c101d48 */
[----:B------:R1:W-:Y:S01]  /*ff20*/  LDGSTS.E.BYPASS.LTC128B.128 [R213+0x1900], [R70.64], !P0 ;  /* 0x0190000046d57fae */ /* 0x0003e2000c101d48 */
[C---:B----4-:R-:W-:Y:S02]  /*ff30*/  HMMA.16816.F32.BF16 R56, R76.reuse, R64, RZ ;  /* 0x000000404c38723c */ /* 0x050fe400000418ff */
[----:B-----5:R-:W-:Y:S05]  /*ff40*/  IADD3.X R73, RZ, R0, R68, P6, P5 ;  /* 0x00000000ff497210 */ /* 0x020fea00037ea444 */
[----:B------:R4:W-:Y:S01]  /*ff50*/  LDGSTS.E.BYPASS.LTC128B.128.ZFILL [R213+0x2100], [R72.64], P1 ;  /* 0x0210000048d57fae */ /* 0x0009e20008941d48 */
[-C--:B--2---:R-:W-:Y:S07]  /*ff60*/  HMMA.16816.F32.BF16 R60, R76, R66.reuse, RZ ;  /* 0x000000424c3c723c */ /* 0x084fee00000418ff */
[----:B------:R-:W0:Y:S01]  /*ff70*/  LDGDEPBAR ;  /* 0x00000000000079af */ /* 0x000e220000000000 */
[C---:B------:R-:W-:Y:S08]  /*ff80*/  HMMA.16816.F32.BF16 R64, R80.reuse, R66, RZ ;  /* 0x000000425040723c */ /* 0x040ff000000418ff */
[-C--:B-1----:R-:W-:Y:S08]  /*ff90*/  HMMA.16816.F32.BF16 R68, R80, R164.reuse, RZ ;  /* 0x000000a45044723c */ /* 0x082ff000000418ff */
        /* <DEDUP_REMOVED lines=8> */
[----:B------:R-:W1:Y:S07]  /*10020*/  LDSM.16.M88.4 R172, [R202] ;  /* 0x00000000caac783b */ /* 0x000e6e0000000200 */
[-C--:B------:R-:W-:Y:S08]  /*10030*/  HMMA.16816.F32.BF16 R20, R168, R180.reuse, R20 ;  /* 0x000000b4a814723c */ /* 0x080ff00000041814 */
        /* <DEDUP_REMOVED lines=8> */
[----:B------:R-:W4:Y:S07]  /*100c0*/  LDSM.16.M88.4 R184, [R202+0x800] ;  /* 0x00080000cab8783b */ /* 0x000f2e0000000200 */
[-C--:B------:R-:W-:Y:S03]  /*100d0*/  HMMA.16816.F32.BF16 R52, R168, R188.reuse, R52 ;  /* 0x000000bca834723c */ /* 0x080fe60000041834 */
[----:B---3--:R-:W-:Y:S05]  /*100e0*/  ISETP.GT.AND P0, PT, R226, R84, PT ;  /* 0x00000054e200720c */ /* 0x008fea0003f04270 */
[C---:B------:R-:W-:Y:S08]  /*100f0*/  HMMA.16816.F32.BF16 R56, R176.reuse, R188, R56 ;  /* 0x000000bcb038723c */ /* 0x040ff00000041838 */
[-C--:B------:R-:W-:Y:S08]  /*10100*/  HMMA.16816.F32.BF16 R60, R176, R190.reuse, R60 ;  /* 0x000000beb03c723c */ /* 0x080ff0000004183c */
[C---:B------:R-:W-:Y:S01]  /*10110*/  HMMA.16816.F32.BF16 R64, R168.reuse, R190, R64 ;  /* 0x000000bea840723c */ /* 0x040fe20000041840 */
[----:B------:R-:W-:Y:S07]  /*10120*/  LDSM.16.M88.4 R188, [R205+0x2000] ;  /* 0x00200000cdbc783b */ /* 0x000fee0000000200 */
[-C--:B------:R-:W-:Y:S08]  /*10130*/  HMMA.16816.F32.BF16 R68, R168, R192.reuse, R68 ;  /* 0x000000c0a844723c */ /* 0x080ff00000041844 */
[C---:B------:R-:W-:Y:S08]  /*10140*/  HMMA.16816.F32.BF16 R72, R176.reuse, R192, R72 ;  /* 0x000000c0b048723c */ /* 0x040ff00000041848 */
[-C--:B------:R-:W-:Y:S01]  /*10150*/  HMMA.16816.F32.BF16 R76, R176, R194.reuse, R76 ;  /* 0x000000c2b04c723c */ /* 0x080fe2000004184c */
[----:B------:R-:W3:Y:S07]  /*10160*/  LDSM.16.M88.4 R176, [R202+0x1000] ;  /* 0x00100000cab0783b */ /* 0x000eee0000000200 */
[----:B------:R-:W-:Y:S01]  /*10170*/  HMMA.16816.F32.BF16 R80, R168, R194, R80 ;  /* 0x000000c2a850723c */ /* 0x000fe20000041850 */
[----:B------:R-:W5:Y:S07]  /*10180*/  LDSM.16.M88.4 R168, [R202+0x1800] ;  /* 0x00180000caa8783b */ /* 0x000f6e0000000200 */
[-C--:B-1----:R-:W-:Y:S08]  /*10190*/  HMMA.16816.F32.BF16 R4, R164, R172.reuse, R4 ;  /* 0x000000aca404723c */ /* 0x082ff00000041804 */
[C---:B--2---:R-:W-:Y:S08]  /*101a0*/  HMMA.16816.F32.BF16 R8, R180.reuse, R172, R8 ;  /* 0x000000acb408723c */ /* 0x044ff00000041808 */
[-C--:B------:R-:W-:Y:S08]  /*101b0*/  HMMA.16816.F32.BF16 R12, R180, R174.reuse, R12 ;  /* 0x000000aeb40c723c */ /* 0x080ff0000004180c */
[C---:B------:R-:W-:Y:S01]  /*101c0*/  HMMA.16816.F32.BF16 R16, R164.reuse, R174, R16 ;  /* 0x000000aea410723c */ /* 0x040fe20000041810 */
[----:B------:R-:W1:Y:S07]  /*101d0*/  LDSM.16.M88.4 R172, [R202+0x2000] ;  /* 0x00200000caac783b */ /* 0x000e6e0000000200 */
[-C--:B----4-:R-:W-:Y:S08]  /*101e0*/  HMMA.16816.F32.BF16 R20, R164, R184.reuse, R20 ;  /* 0x000000b8a414723c */ /* 0x090ff00000041814 */
[C---:B------:R-:W-:Y:S08]  /*101f0*/  HMMA.16816.F32.BF16 R24, R180.reuse, R184, R24 ;  /* 0x000000b8b418723c */ /* 0x040ff00000041818 */
[-C--:B------:R-:W-:Y:S08]  /*10200*/  HMMA.16816.F32.BF16 R28, R180, R186.reuse, R28 ;  /* 0x000000bab41c723c */ /* 0x080ff0000004181c */
[C---:B------:R-:W-:Y:S01]  /*10210*/  HMMA.16816.F32.BF16 R32, R164.reuse, R186, R32 ;  /* 0x000000baa420723c */ /* 0x040fe20000041820 */
[----:B------:R-:W-:Y:S07]  /*10220*/  LDSM.16.M88.4 R184, [R199] ;  /* 0x00000000c7b8783b */ /* 0x000fee0000000200 */
[-C--:B---3--:R-:W-:Y:S08]  /*10230*/  HMMA.16816.F32.BF16 R36, R164, R176.reuse, R36 ;  /* 0x000000b0a424723c */ /* 0x088ff00000041824 */
        /* <DEDUP_REMOVED lines=11> */
[-C--:B------:R-:W-:Y:S01]  /*102f0*/  HMMA.16816.F32.BF16 R76, R180, R174.reuse, R76 ;  /* 0x000000aeb44c723c */ /* 0x080fe2000004184c */
[----:B------:R-:W-:Y:S07]  /*10300*/  LDSM.16.M88.4 R180, [R199+0x2000] ;  /* 0x00200000c7b4783b */ /* 0x000fee0000000200 */
[----:B------:R-:W-:Y:S01]  /*10310*/  HMMA.16816.F32.BF16 R80, R164, R174, R80 ;  /* 0x000000aea450723c */ /* 0x000fe20000041850 */
[----:B------:R-:W1:Y:S07]  /*10320*/  LDSM.16.M88.4 R164, [R199+0x1000] ;  /* 0x00100000c7a4783b */ /* 0x000e6e0000000200 */
[-C--:B--2---:R-:W-:Y:S01]  /*10330*/  HMMA.16816.F32.BF16 R4, R176, R184.reuse, R4 ;  /* 0x000000b8b004723c */ /* 0x084fe20000041804 */
[----:B------:R-:W2:Y:S01]  /*10340*/  LDSM.16.M88.4 R172, [R199+0x1800] ;  /* 0x00180000c7ac783b */ /* 0x000ea20000000200 */
[----:B------:R-:W-:Y:S06]  /*10350*/  DEPBAR.LE SB0, 0x0 ;  /* 0x000080000000791a */ /* 0x000fec0000000000 */
[C---:B------:R-:W-:Y:S01]  /*10360*/  HMMA.16816.F32.BF16 R8, R188.reuse, R184, R8 ;  /* 0x000000b8bc08723c */ /* 0x040fe20000041808 */
[----:B------:R-:W-:Y:S07]  /*10370*/  BAR.SYNC.DEFER_BLOCKING 0x0 ;  /* 0x0000000000007b1d */ /* 0x000fee0000010000 */
[-C--:B------:R-:W-:Y:S08]  /*10380*/  HMMA.16816.F32.BF16 R12, R188, R186.reuse, R12 ;  /* 0x000000babc0c723c */ /* 0x080ff0000004180c */
[C---:B------:R-:W-:Y:S08]  /*10390*/  HMMA.16816.F32.BF16 R16, R176.reuse, R186, R16 ;  /* 0x000000bab010723c */ /* 0x040ff00000041810 */
[-C--:B---3--:R-:W-:Y:S08]  /*103a0*/  HMMA.16816.F32.BF16 R20, R176, R168.reuse, R20 ;  /* 0x000000a8b014723c */ /* 0x088ff00000041814 */
[C---:B------:R-:W-:Y:S08]  /*103b0*/  HMMA.16816.F32.BF16 R24, R188.reuse, R168, R24 ;  /* 0x000000a8bc18723c */ /* 0x040ff00000041818 */
[-C--:B------:R-:W-:Y:S08]  /*103c0*/  HMMA.16816.F32.BF16 R28, R188, R170.reuse, R28 ;  /* 0x000000aabc1c723c */ /* 0x080ff0000004181c */
[C---:B------:R-:W-:Y:S08]  /*103d0*/  HMMA.16816.F32.BF16 R32, R176.reuse, R170, R32 ;  /* 0x000000aab020723c */ /* 0x040ff00000041820 */
[-C--:B-1----:R-:W-:Y:S08]  /*103e0*/  HMMA.16816.F32.BF16 R36, R176, R164.reuse, R36 ;  /* 0x000000a4b024723c */ /* 0x082ff00000041824 */
[C---:B------:R-:W-:Y:S08]  /*103f0*/  HMMA.16816.F32.BF16 R40, R188.reuse, R164, R40 ;  /* 0x000000a4bc28723c */ /* 0x040ff00000041828 */
[-C--:B------:R-:W-:Y:S08]  /*10400*/  HMMA.16816.F32.BF16 R44, R188, R166.reuse, R44 ;  /* 0x000000a6bc2c723c */ /* 0x080ff0000004182c */
[C---:B------:R-:W-:Y:S08]  /*10410*/  HMMA.16816.F32.BF16 R48, R176.reuse, R166, R48 ;  /* 0x000000a6b030723c */ /* 0x040ff00000041830 */
[-C--:B--2---:R-:W-:Y:S08]  /*10420*/  HMMA.16816.F32.BF16 R52, R176, R172.reuse, R52 ;  /* 0x000000acb034723c */ /* 0x084ff00000041834 */
[C---:B------:R-:W-:Y:S08]  /*10430*/  HMMA.16816.F32.BF16 R56, R188.reuse, R172, R56 ;  /* 0x000000acbc38723c */ /* 0x040ff00000041838 */
[-C--:B------:R-:W-:Y:S08]  /*10440*/  HMMA.16816.F32.BF16 R60, R188, R174.reuse, R60 ;  /* 0x000000aebc3c723c */ /* 0x080ff0000004183c */
[C---:B------:R-:W-:Y:S08]  /*10450*/  HMMA.16816.F32.BF16 R64, R176.reuse, R174, R64 ;  /* 0x000000aeb040723c */ /* 0x040ff00000041840 */
[-C--:B------:R-:W-:Y:S08]  /*10460*/  HMMA.16816.F32.BF16 R68, R176, R180.reuse, R68 ;  /* 0x000000b4b044723c */ /* 0x080ff00000041844 */
[C---:B------:R-:W-:Y:S08]  /*10470*/  HMMA.16816.F32.BF16 R72, R188.reuse, R180, R72 ;  /* 0x000000b4bc48723c */ /* 0x040ff00000041848 */
[-C--:B------:R-:W-:Y:S08]  /*10480*/  HMMA.16816.F32.BF16 R76, R188, R182.reuse, R76 ;  /* 0x000000b6bc4c723c */ /* 0x080ff0000004184c */
[----:B------:R-:W-:Y:S01]  /*10490*/  HMMA.16816.F32.BF16 R80, R176, R182, R80 ;  /* 0x000000b6b050723c */ /* 0x000fe20000041850 */
[----:B------:R-:W-:Y:S07]  /*104a0*/  @!UPT UIADD3 URZ, URZ, URZ, URZ ;  /* 0x0000003f3f3ff290 */ /* 0x000fee000fffe03f */
[----:B------:R-:W-:-:S11]  /*104b0*/  @!P0 BRA `(.L_x_339) ;  /* 0x0000049000008947 */ /* 0x000fd60003800000 */
[----:B------:R-:W-:Y:S01]  /*104c0*/  IMAD.MOV.U32 R0, RZ, RZ, 0x1 ;  /* 0x00000001ff007424 */ /* 0x000fe200078e00ff */
[----:B------:R-:W2:Y:S01]  /*104d0*/  LDL R90, [R1+0x2c] ;  /* 0x00002c00015a7983 */ /* 0x000ea20000100800 */
[----:B------:R-:W-:Y:S03]  /*104e0*/  IMAD.MOV.U32 R214, RZ, RZ, RZ ;  /* 0x000000ffffd67224 */ /* 0x000fe600078e00ff */
[----:B------:R-:W3:Y:S01]  /*104f0*/  LDL R84, [R1] ;  /* 0x0000000001547983 */ /* 0x000ee20000100800 */
[----:B------:R-:W-:Y:S03]  /*10500*/  ISETP.NE.AND P1, PT, R0, c[0x0][0x2b8], PT ;  /* 0x0000ae0000007a0c */ /* 0x000fe60003f25270 */
[----:B------:R-:W4:Y:S04]  /*10510*/  LDL.64 R218, [R1+0x20] ;  /* 0x0000200001da7983 */ /* 0x000f280000100a00 */
[----:B------:R-:W5:Y:S04]  /*10520*/  LDL R88, [R1+0x28] ;  /* 0x0000280001587983 */ /* 0x000f680000100800 */
[----:B------:R-:W4:Y:S04]  /*10530*/  LDL.64 R216, [R1+0x18] ;  /* 0x0000180001d87983 */ /* 0x000f280000100a00 */
[----:B------:R-:W4:Y:S01]  /*10540*/  LDL R85, [R1+0x14] ;  /* 0x0000140001557983 */ /* 0x000f220000100800 */
[----:B--2---:R-:W-:Y:S01]  /*10550*/  IMAD R2, R226, 0x50, R90 ;  /* 0x00000050e2027824 */ /* 0x004fe200078e025a */
[----:B---3--:R-:W-:Y:S04]  /*10560*/  ISETP.GT.AND P0, PT, R84, 0x4f, PT ;  /* 0x0000004f5400780c */ /* 0x008fe80003f04270 */
[----:B------:R-:W-:Y:S05]  /*10570*/  IADD3 R2, R2, -0x50, R84 ;  /* 0xffffffb002027810 */ /* 0x000fea0007ffe054 */
[----:B------:R-:W-:Y:S04]  /*10580*/  @P1 IMAD.HI.U32 R3, R2, c[0x0][0x2bc], RZ ;  /* 0x0000af0002031a27 */ /* 0x000fe800078e00ff */
[----:B------:R-:W-:Y:S01]  /*10590*/  IMAD.MOV.U32 R0, RZ, RZ, R2 ;  /* 0x000000ffff007224 */ /* 0x000fe200078e0002 */
[----:B------:R-:W-:Y:S04]  /*105a0*/  @P1 SHF.R.U32.HI R0, RZ, c[0x0][0x2c0], R3 ;  /* 0x0000b000ff001a19 */ /* 0x000fe80000011603 */
[C---:B----4-:R-:W-:Y:S01]  /*105b0*/  @!P0 IADD3 R3, P1, R0.reuse, R218, RZ ;  /* 0x000000da00038210 */ /* 0x050fe20007f3e0ff */
[----:B------:R-:W-:Y:S03]  /*105c0*/  IMAD.MOV R84, RZ, RZ, -R0 ;  /* 0x000000ffff547224 */ /* 0x000fe600078e0a00 */
[----:B-----5:R-:W-:Y:S01]  /*105d0*/  @!P0 LEA.HI.X.SX32 R0, R0, R88, 0x1, P1 ;  /* 0x0000005800008211 */ /* 0x020fe200008f0eff */
[----:B------:R-:W-:Y:S01]  /*105e0*/  IMAD R224, R84, c[0x0][0x2b8], R2 ;  /* 0x0000ae0054e07a24 */ /* 0x000fe200078e0202 */
[C---:B------:R-:W-:Y:S02]  /*105f0*/  @!P0 LEA R2, P1, R3.reuse, c[0x0][0x2a0], 0x2 ;  /* 0x0000a80003028a11 */ /* 0x040fe400078210ff */
[----:B------:R-:W-:Y:S02]  /*10600*/  SHF.L.U64.HI R88, R244, 0x1, R245 ;  /* 0x00000001f4587819 */ /* 0x000fe400000102f5 */
[----:B------:R-:W-:Y:S02]  /*10610*/  @!P0 LEA.HI.X R3, R3, c[0x0][0x2a4], R0, 0x2, P1 ;  /* 0x0000a90003038a11 */ /* 0x000fe400008f1400 */
[----:B------:R-:W-:Y:S03]  /*10620*/  SHF.R.S32.HI R0, RZ, 0x1f, R224 ;  /* 0x0000001fff007819 */ /* 0x000fe600000114e0 */
[----:B------:R1:W2:Y:S02]  /*10630*/  @!P0 LDG.E R214, [R2.64] ;  /* 0x0000000802d68981 */ /* 0x0002a4000c1e1900 */
[----:B------:R-:W-:Y:S04]  /*10640*/  IMAD R0, R0, c[0x0][0x1e0], RZ ;  /* 0x0000780000007a24 */ /* 0x000fe800078e02ff */
[C---:B------:R-:W-:Y:S02]  /*10650*/  IMAD R0, R224.reuse, c[0x0][0x1e4], R0 ;  /* 0x00007900e0007a24 */ /* 0x040fe400078e0200 */
[----:B-1----:R-:W-:Y:S04]  /*10660*/  IMAD.WIDE.U32 R2, R224, c[0x0][0x1e0], RZ ;  /* 0x00007800e0027a25 */ /* 0x002fe800078e00ff */
[----:B------:R-:W-:Y:S01]  /*10670*/  IMAD.IADD R3, R3, 0x1, R0 ;  /* 0x0000000103037824 */ /* 0x000fe200078e0200 */
[----:B--2---:R-:W-:Y:S03]  /*10680*/  SHF.R.S32.HI R0, RZ, 0x1f, R214 ;  /* 0x0000001fff007819 */ /* 0x004fe600000114d6 */
[----:B------:R-:W-:Y:S04]  /*10690*/  IMAD.WIDE.U32 R2, R214, c[0x0][0x1f0], R2 ;  /* 0x00007c00d6027a25 */ /* 0x000fe800078e0002 */
[----:B------:R-:W-:Y:S01]  /*106a0*/  IMAD R0, R0, c[0x0][0x1f0], RZ ;  /* 0x00007c0000007a24 */ /* 0x000fe200078e02ff */
[----:B------:R-:W-:Y:S03]  /*106b0*/  IADD3 R2, P0, R216, R2, RZ ;  /* 0x00000002d8027210 */ /* 0x000fe60007f1e0ff */
[----:B------:R-:W-:Y:S05]  /*106c0*/  IMAD R0, R214, c[0x0][0x1f4], R0 ;  /* 0x00007d00d6007a24 */ /* 0x000fea00078e0200 */
[----:B------:R-:W-:Y:S01]  /*106d0*/  IADD3.X R3, R85, R3, R0, P0, !PT ;  /* 0x0000000355037210 */ /* 0x000fe200007fe400 */
[----:B------:R-:W-:Y:S01]  /*106e0*/  IMAD.SHL.U32 R85, R244, 0x2, RZ ;  /* 0x00000002f4557824 */ /* 0x000fe200078e00ff */
[C---:B------:R-:W-:Y:S04]  /*106f0*/  LEA R0, P0, R2.reuse, c[0x0][0x1c8], 0x1 ;  /* 0x0000720002007a11 */ /* 0x040fe800078008ff */
[----:B------:R-:W-:Y:S01]  /*10700*/  LEA.HI.X R84, R2, c[0x0][0x1cc], R3, 0x1, P0 ;  /* 0x0000730002547a11 */ /* 0x000fe200000f0c03 */
[----:B------:R-:W-:-:S06]  /*10710*/  BRA.DIV ~URZ, `(.L_x_340) ;  /* 0x00007d927f007947 */ /* 0x000fcc000b800000 */
[----:B------:R1:W2:Y:S02]  /*10720*/  SHFL.IDX PT, R90, R84, RZ, 0x181f ;  /* 0x00181fff545a7589 */ /* 0x0002a400000e0000 */
.L_x_431:
[----:B------:R-:W-:-:S05]  /*10730*/  BRA.DIV ~URZ, `(.L_x_341) ;  /* 0x00007de27f007947 */ /* 0x000fca000b800000 */
[----:B------:R-:W3:Y:S01]  /*10740*/  SHFL.IDX PT, R3, R0, RZ, 0x181f ;  /* 0x00181fff00037589 */ /* 0x000ee200000e0000 */
[C---:B------:R-:W-:Y:S02]  /*10750*/  IADD3 R2, -R89.reuse, 0x10, RZ ;  /* 0x0000001059027810 */ /* 0x040fe40007ffe1ff */
[----:B------:R-:W-:Y:S02]  /*10760*/  ISETP.NE.U32.AND P2, PT, R89, RZ, PT ;  /* 0x000000ff5900720c */ /* 0x000fe40003f45070 */
[----:B------:R-:W-:Y:S04]  /*10770*/  LOP3.LUT R2, R2, 0xf, RZ, 0xc0, !PT ;  /* 0x0000000f02027812 */ /* 0x000fe800078ec0ff */
[C-C-:B---3--:R-:W-:Y:S02]  /*10780*/  IADD3 R164, P1, P0, R2.reuse, R3, R85.reuse ;  /* 0x0000000302a47210 */ /* 0x148fe4000783e055 */
[----:B------:R-:W3:Y:S02]  /*10790*/  SHFL.IDX PT, R3, R0, 0x1, 0x181f ;  /* 0x00381f0000037f89 */ /* 0x000ee400000e0000 */
[--C-:B--2---:R-:W-:Y:S02]  /*107a0*/  IADD3.X R165, RZ, R90, R88.reuse, P1, P0 ;  /* 0x0000005affa57210 */ /* 0x104fe40000fe0458 */
[----:B------:R-:W2:Y:S04]  /*107b0*/  SHFL.IDX PT, R90, R84, 0x1, 0x181f ;  /* 0x00381f00545a7f89 */ /* 0x000ea800000e0000 */
[----:B------:R3:W-:Y:S02]  /*107c0*/  LDGSTS.E.BYPASS.LTC128B.128.ZFILL [R213+0x2900], [R164.64], P2 ;  /* 0x02900000a4d57fae */ /* 0x0007e40009141d48 */
        /* <DEDUP_REMOVED lines=9> */
[----:B------:R4:W-:Y:S04]  /*10860*/  LDGSTS.E.BYPASS.LTC128B.128.ZFILL [R213+0x3900], [R164.64], P2 ;  /* 0x03900000a4d57fae */ /* 0x0009e80009141d48 */
[----:B-1----:R-:W1:Y:S01]  /*10870*/  SHFL.IDX PT, R84, R84, 0x4, 0x181f ;  /* 0x00981f0054547f89 */ /* 0x002e6200000e0000 */
[----:B---3--:R-:W-:Y:S04]  /*10880*/  IADD3 R2, P1, P0, R2, R3, R85 ;  /* 0x0000000302027210 */ /* 0x008fe8000783e055 */
[----:B--2---:R-:W-:Y:S05]  /*10890*/  IADD3.X R3, RZ, R90, R88, P1, P0 ;  /* 0x0000005aff037210 */ /* 0x004fea0000fe0458 */
[----:B------:R2:W-:Y:S04]  /*108a0*/  LDGSTS.E.BYPASS.LTC128B.128.ZFILL [R213+0x4100], [R2.64], P2 ;  /* 0x0410000002d57fae */ /* 0x0005e80009141d48 */
[----:B--2---:R4:W2:Y:S02]  /*108b0*/  SHFL.IDX PT, R2, R0, 0x4, 0x181f ;  /* 0x00981f0000027f89 */ /* 0x0048a400000e0000 */
.L_x_432:
[C---:B-1--4-:R-:W-:Y:S02]  /*108c0*/  IADD3 R0, -R89.reuse, 0x10, RZ ;  /* 0x0000001059007810 */ /* 0x052fe40007ffe1ff */
[----:B------:R-:W-:Y:S02]  /*108d0*/  ISETP.NE.U32.AND P0, PT, R89, RZ, PT ;  /* 0x000000ff5900720c */ /* 0x000fe40003f05070 */
[----:B------:R-:W-:Y:S04]  /*108e0*/  LOP3.LUT R0, R0, 0xf, RZ, 0xc0, !PT ;  /* 0x0000000f00007812 */ /* 0x000fe800078ec0ff */
[----:B--2---:R-:W-:Y:S04]  /*108f0*/  IADD3 R2, P2, P1, R0, R2, R85 ;  /* 0x0000000200027210 */ /* 0x004fe8000795e055 */
[----:B------:R-:W-:Y:S05]  /*10900*/  IADD3.X R3, RZ, R84, R88, P2, P1 ;  /* 0x00000054ff037210 */ /* 0x000fea00017e2458 */
[----:B------:R-:W-:Y:S01]  /*10910*/  @!PT LDS RZ, [RZ] ;  /* 0x00000000fffff984 */ /* 0x000fe20000000800 */
[----:B------:R-:W-:Y:S01]  /*10920*/  @!PT LDS RZ, [RZ] ;  /* 0x00000000fffff984 */ /* 0x000fe20000000800 */
[----:B------:R-:W-:Y:S01]  /*10930*/  @!PT LDS RZ, [RZ] ;  /* 0x00000000fffff984 */ /* 0x000fe20000000800 */
[----:B------:R1:W-:Y:S04]  /*10940*/  LDGSTS.E.BYPASS.LTC128B.128.ZFILL [R213+0x4900], [R2.64], P0 ;  /* 0x0490000002d57fae */ /* 0x0003e80008141d48 */
.L_x_339:
[----:B------:R-:W-:Y:S05]  /*10950*/  BSYNC B0 ;  /* 0x0000000000007941 */ /* 0x000fea0003800000 */
.L_x_338:
        /* <DEDUP_REMOVED lines=82> */
[----:B------:R-:W1:Y:S02]  /*10e80*/  SHFL.BFLY PT, R0, R84, 0x2, 0x1f ;  /* 0x0c401f0054007f89 */ /* 0x000e6400000e0000 */
[----:B-1----:R-:W-:Y:S05]  /*10e90*/  FMNMX.FTZ R0, R84, R0, !PT ;  /* 0x0000000054007209 */ /* 0x002fea0007810000 */
[----:B------:R-:W1:Y:S02]  /*10ea0*/  SHFL.BFLY PT, R2, R0, 0x1, 0x1f ;  /* 0x0c201f0000027f89 */ /* 0x000e6400000e0000 */
[----:B-1----:R-:W-:Y:S02]  /*10eb0*/  FMNMX.FTZ R90, R0, R2, !PT ;  /* 0x00000002005a7209 */ /* 0x002fe40007810000 */
        /* <DEDUP_REMOVED lines=10> */
[----:B------:R1:W2:Y:S02]  /*10f60*/  SHFL.BFLY PT, R0, R84, 0x1, 0x1f ;  /* 0x0c201f0054007f89 */ /* 0x0002a400000e0000 */
.L_x_433:
[----:B------:R-:W-:Y:S01]  /*10f70*/  FMUL.FTZ R2, R90, c[0x0][0x2d0] ;  /* 0x0000b4005a027a20 */ /* 0x000fe20000410000 */
[----:B--2---:R-:W-:Y:S01]  /*10f80*/  FMNMX.FTZ R85, R0, R84, !PT ;  /* 0x0000005400557209 */ /* 0x004fe20007810000 */
[----:B------:R-:W-:Y:S01]  /*10f90*/  FADD.FTZ R0, -R90, R94 ;  /* 0x0000005e5a007221 */ /* 0x000fe20000010100 */
[----:B------:R-:W-:Y:S01]  /*10fa0*/  WARPSYNC 0xffffffff ;  /* 0xffffffff00007948 */ /* 0x000fe20003800000 */
[--C-:B------:R-:W-:Y:S02]  /*10fb0*/  FFMA.FTZ R4, R4, c[0x0][0x2d0], -R2.reuse ;  /* 0x0000b40004047a23 */ /* 0x100fe40000010802 */
[----:B------:R-:W-:Y:S02]  /*10fc0*/  FMUL.FTZ R0, R0, c[0x0][0x2d0] ;  /* 0x0000b40000007a20 */ /* 0x000fe40000410000 */
[--C-:B------:R-:W-:Y:S02]  /*10fd0*/  FFMA.FTZ R3, R5, c[0x0][0x2d0], -R2.reuse ;  /* 0x0000b40005037a23 */ /* 0x100fe40000010802 */
[----:B-1----:R-:W-:Y:S01]  /*10fe0*/  MUFU.EX2 R84, R0 ;  /* 0x0000000000547308 */ /* 0x002fe20000000800 */
        /* <DEDUP_REMOVED lines=16> */
[--C-:B------:R-:W-:Y:S02]  /*110f0*/  FFMA.FTZ R182, R32, c[0x0][0x2d0], -R2.reuse ;  /* 0x0000b40020b67a23 */ /* 0x100fe40000010802 */
[--C-:B------:R-:W-:Y:S02]  /*11100*/  FFMA.FTZ R181, R33, c[0x0][0x2d0], -R2.reuse ;  /* 0x0000b40021b57a23 */ /* 0x100fe40000010802 */
[--C-:B------:R-:W-:Y:S02]  /*11110*/  FFMA.FTZ R217, R68, c[0x0][0x2d0], -R2.reuse ;  /* 0x0000b40044d97a23 */ /* 0x100fe40000010802 */
[----:B------:R-:W-:Y:S02]  /*11120*/  FFMA.FTZ R222, R69, c[0x0][0x2d0], -R2 ;  /* 0x0000b40045de7a23 */ /* 0x000fe40000010802 */
[----:B------:R-:W1:Y:S02]  /*11130*/  MUFU.EX2 R2, R4 ;  /* 0x0000000400027308 */ /* 0x000e640000000800 */
[----:B-1----:R-:W-:Y:S01]  /*11140*/  FFMA.FTZ R0, R84, R225, R2 ;  /* 0x000000e154007223 */ /* 0x002fe20000010002 */
[----:B------:R-:W-:Y:S01]  /*11150*/  F2FP.BF16.PACK_AB R68, R3, R2 ;  /* 0x000000020344723e */ /* 0x000fe200000010ff */
[----:B------:R-:W-:Y:S02]  /*11160*/  FMUL.FTZ R2, R89, c[0x0][0x2d0] ;  /* 0x0000b40059027a20 */ /* 0x000fe40000410000 */
[----:B------:R-:W-:Y:S02]  /*11170*/  FADD.FTZ R33, R3, R0 ;  /* 0x0000000003217221 */ /* 0x000fe40000010000 */
[----:B------:R-:W-:Y:S02]  /*11180*/  FADD.FTZ R0, -R89, R95 ;  /* 0x0000005f59007221 */ /* 0x000fe40000010100 */
[--C-:B------:R-:W-:Y:S02]  /*11190*/  FFMA.FTZ R6, R6, c[0x0][0x2d0], -R2.reuse ;  /* 0x0000b40006067a23 */ /* 0x100fe40000010802 */
[----:B------:R-:W-:Y:S02]  /*111a0*/  FMUL.FTZ R0, R0, c[0x0][0x2d0] ;  /* 0x0000b40000007a20 */ /* 0x000fe40000410000 */
[--C-:B------:R-:W-:Y:S02]  /*111b0*/  FFMA.FTZ R20, R18, c[0x0][0x2d0], -R2.reuse ;  /* 0x0000b40012147a23 */ /* 0x100fe40000010802 */
[----:B------:R-:W1:Y:S01]  /*111c0*/  MUFU.EX2 R3, R0 ;  /* 0x0000000000037308 */ /* 0x000e620000000800 */
[--C-:B------:R-:W-:Y:S02]  /*111d0*/  FFMA.FTZ R167, R38, c[0x0][0x2d0], -R2.reuse ;  /* 0x0000b40026a77a23 */ /* 0x100fe40000010802 */
[--C-:B------:R-:W-:Y:S02]  /*111e0*/  FFMA.FTZ R172, R39, c[0x0][0x2d0], -R2.reuse ;  /* 0x0000b40027ac7a23 */ /* 0x100fe40000010802 */
[----:B------:R-:W-:Y:S01]  /*111f0*/  LDSM.16.MT88.4 R36, [R201] ;  /* 0x00000000c924783b */ /* 0x000fe20000004200 */
[--C-:B------:R-:W-:Y:S02]  /*11200*/  FFMA.FTZ R216, R54, c[0x0][0x2d0], -R2.reuse ;  /* 0x0000b40036d87a23 */ /* 0x100fe40000010802 */
[--C-:B------:R-:W-:Y:S02]  /*11210*/  FFMA.FTZ R215, R55, c[0x0][0x2d0], -R2.reuse ;  /* 0x0000b40037d77a23 */ /* 0x100fe40000010802 */
[----:B------:R-:W2:Y:S01]  /*11220*/  MUFU.EX2 R6, R6 ;  /* 0x0000000600067308 */ /* 0x000ea20000000800 */
[--C-:B------:R-:W-:Y:S02]  /*11230*/  FFMA.FTZ R7, R7, c[0x0][0x2d0], -R2.reuse ;  /* 0x0000b40007077a23 */ /* 0x100fe40000010802 */
[--C-:B------:R-:W-:Y:S01]  /*11240*/  FFMA.FTZ R32, R19, c[0x0][0x2d0], -R2.reuse ;  /* 0x0000b40013207a23 */ /* 0x100fe20000010802 */
[----:B------:R-:W-:Y:S01]  /*11250*/  LDSM.16.MT88.4 R52, [R198] ;  /* 0x00000000c634783b */ /* 0x000fe20000004200 */
        /* <DEDUP_REMOVED lines=13> */
[----:B------:R-:W-:Y:S02]  /*11330*/  FFMA.FTZ R169, R34, c[0x0][0x2d0], -R2 ;  /* 0x0000b40022a97a23 */ /* 0x000fe40000010802 */
[C---:B-1----:R-:W-:Y:S01]  /*11340*/  FMUL.FTZ R35, R3.reuse, R147 ;  /* 0x0000009303237220 */ /* 0x042fe20000410000 */
[----:B------:R-:W1:Y:S01]  /*11350*/  MUFU.EX2 R2, R7 ;  /* 0x0000000700027308 */ /* 0x000e620000000800 */
[----:B--2---:R-:W-:Y:S02]  /*11360*/  FFMA.FTZ R0, R3, R223, R6 ;  /* 0x000000df03007223 */ /* 0x004fe40000010006 */
[----:B------:R-:W-:Y:S02]  /*11370*/  FMUL.FTZ R4, R88, c[0x0][0x2d0] ;  /* 0x0000b40058047a20 */ /* 0x000fe40000410000 */
[----:B------:R-:W-:Y:S02]  /*11380*/  FMUL.FTZ R48, R84, R152 ;  /* 0x0000009854307220 */ /* 0x000fe40000410000 */
[--C-:B------:R-:W-:Y:S02]  /*11390*/  FFMA.FTZ R5, R8, c[0x0][0x2d0], -R4.reuse ;  /* 0x0000b40008057a23 */ /* 0x100fe40000010804 */
[--C-:B------:R-:W-:Y:S01]  /*113a0*/  FFMA.FTZ R83, R24, c[0x0][0x2d0], -R4.reuse ;  /* 0x0000b40018537a23 */ /* 0x100fe20000010804 */
[----:B------:R-:W2:Y:S01]  /*113b0*/  MUFU.EX2 R8, R17 ;  /* 0x0000001100087308 */ /* 0x000ea20000000800 */
[--C-:B------:R-:W-:Y:S02]  /*113c0*/  FFMA.FTZ R82, R25, c[0x0][0x2d0], -R4.reuse ;  /* 0x0000b40019527a23 */ /* 0x100fe40000010804 */
[--C-:B------:R-:W-:Y:S02]  /*113d0*/  FFMA.FTZ R81, R28, c[0x0][0x2d0], -R4.reuse ;  /* 0x0000b4001c517a23 */ /* 0x100fe40000010804 */
[--C-:B------:R-:W-:Y:S02]  /*113e0*/  FFMA.FTZ R80, R29, c[0x0][0x2d0], -R4.reuse ;  /* 0x0000b4001d507a23 */ /* 0x100fe40000010804 */
[--C-:B------:R-:W-:Y:S02]  /*113f0*/  FFMA.FTZ R187, R45, c[0x0][0x2d0], -R4.reuse ;  /* 0x0000b4002dbb7a23 */ /* 0x100fe40000010804 */
[--C-:B------:R-:W-:Y:S01]  /*11400*/  FFMA.FTZ R234, R72, c[0x0][0x2d0], -R4.reuse ;  /* 0x0000b40048ea7a23 */ /* 0x100fe20000010804 */
[----:B------:R-:W-:Y:S01]  /*11410*/  MUFU.EX2 R23, R5 ;  /* 0x0000000500177308 */ /* 0x000fe20000000800 */
[--C-:B------:R-:W-:Y:S02]  /*11420*/  FFMA.FTZ R236, R73, c[0x0][0x2d0], -R4.reuse ;  /* 0x0000b40049ec7a23 */ /* 0x100fe40000010804 */
[----:B------:R-:W-:Y:S01]  /*11430*/  FFMA.FTZ R19, R12, c[0x0][0x2d0], -R4 ;  /* 0x0000b4000c137a23 */ /* 0x000fe20000010804 */
[C---:B-1----:R-:W-:Y:S01]  /*11440*/  F2FP.BF16.PACK_AB R69, R2.reuse, R6 ;  /* 0x000000060245723e */ /* 0x042fe200000010ff */
[----:B------:R-:W-:Y:S02]  /*11450*/  FADD.FTZ R34, R2, R0 ;  /* 0x0000000002227221 */ /* 0x000fe40000010000 */
[----:B------:R-:W-:Y:S02]  /*11460*/  FADD.FTZ R0, -R88, R96 ;  /* 0x0000006058007221 */ /* 0x000fe40000010100 */
[--C-:B------:R-:W-:Y:S01]  /*11470*/  FFMA.FTZ R6, R9, c[0x0][0x2d0], -R4.reuse ;  /* 0x0000b40009067a23 */ /* 0x100fe20000010804 */
[----:B------:R-:W-:Y:S01]  /*11480*/  MUFU.EX2 R251, R80 ;  /* 0x0000005000fb7308 */ /* 0x000fe20000000800 */
[----:B------:R-:W-:Y:S02]  /*11490*/  FMUL.FTZ R0, R0, c[0x0][0x2d0] ;  /* 0x0000b40000007a20 */ /* 0x000fe40000410000 */
[----:B------:R-:W-:Y:S01]  /*114a0*/  FMUL.FTZ R49, R84, R153 ;  /* 0x0000009954317220 */ /* 0x000fe20000410000 */
[----:B--2---:R-:W-:Y:S01]  /*114b0*/  F2FP.BF16.PACK_AB R70, R8, R21 ;  /* 0x000000150846723e */ /* 0x004fe200000010ff */
[C---:B------:R-:W-:Y:S02]  /*114c0*/  FMUL.FTZ R50, R3.reuse, R154 ;  /* 0x0000009a03327220 */ /* 0x040fe40000410000 */
[----:B------:R-:W-:Y:S02]  /*114d0*/  FMUL.FTZ R51, R3, R155 ;  /* 0x0000009b03337220 */ /* 0x000fe40000410000 */
[----:B------:R-:W-:Y:S01]  /*114e0*/  LDSM.16.MT88.4 R152, [R198+0x2000] ;  /* 0x00200000c698783b */ /* 0x000fe20000004200 */
[----:B------:R1:W-:Y:S01]  /*114f0*/  MUFU.EX2 R2, R0 ;  /* 0x0000000000027308 */ /* 0x0003e20000000800 */
[--C-:B------:R-:W-:Y:S02]  /*11500*/  FFMA.FTZ R18, R13, c[0x0][0x2d0], -R4.reuse ;  /* 0x0000b4000d127a23 */ /* 0x100fe40000010804 */
[--C-:B------:R-:W-:Y:S02]  /*11510*/  FFMA.FTZ R177, R44, c[0x0][0x2d0], -R4.reuse ;  /* 0x0000b4002cb17a23 */ /* 0x100fe40000010804 */
[--C-:B------:R-:W-:Y:S02]  /*11520*/  FFMA.FTZ R189, R57, c[0x0][0x2d0], -R4.reuse ;  /* 0x0000b40039bd7a23 */ /* 0x100fe40000010804 */
[--C-:B------:R-:W-:Y:S02]  /*11530*/  FFMA.FTZ R166, R40, c[0x0][0x2d0], -R4.reuse ;  /* 0x0000b40028a67a23 */ /* 0x100fe40000010804 */
[--C-:B------:R-:W-:Y:S01]  /*11540*/  FFMA.FTZ R173, R41, c[0x0][0x2d0], -R4.reuse ;  /* 0x0000b40029ad7a23 */ /* 0x100fe20000010804 */
[----:B------:R-:W2:Y:S01]  /*11550*/  MUFU.EX2 R22, R6 ;  /* 0x0000000600167308 */ /* 0x000ea20000000800 */
[--C-:B------:R-:W-:Y:S02]  /*11560*/  FFMA.FTZ R190, R56, c[0x0][0x2d0], -R4.reuse ;  /* 0x0000b40038be7a23 */ /* 0x100fe40000010804 */
[--C-:B------:R-:W-:Y:S02]  /*11570*/  FFMA.FTZ R186, R60, c[0x0][0x2d0], -R4.reuse ;  /* 0x0000b4003cba7a23 */ /* 0x100fe40000010804 */
[--C-:B------:R-:W-:Y:S02]  /*11580*/  FFMA.FTZ R185, R61, c[0x0][0x2d0], -R4.reuse ;  /* 0x0000b4003db97a23 */ /* 0x100fe40000010804 */
[--C-:B------:R-:W-:Y:S02]  /*11590*/  FFMA.FTZ R238, R76, c[0x0][0x2d0], -R4.reuse ;  /* 0x0000b4004cee7a23 */ /* 0x100fe40000010804 */
[----:B------:R-:W-:Y:S01]  /*115a0*/  FFMA.FTZ R240, R77, c[0x0][0x2d0], -R4 ;  /* 0x0000b4004df07a23 */ /* 0x000fe20000010804 */
[----:B------:R-:W-:Y:S01]  /*115b0*/  MUFU.EX2 R76, R184 ;  /* 0x000000b8004c7308 */ /* 0x000fe20000000800 */
[C---:B------:R-:W-:Y:S02]  /*115c0*/  FMUL.FTZ R4, R85.reuse, c[0x0][0x2d0] ;  /* 0x0000b40055047a20 */ /* 0x040fe40000410000 */
[----:B-1----:R-:W-:Y:S02]  /*115d0*/  FADD.FTZ R0, -R85, R97 ;  /* 0x0000006155007221 */ /* 0x002fe40000010100 */
[--C-:B------:R-:W-:Y:S02]  /*115e0*/  FFMA.FTZ R5, R10, c[0x0][0x2d0], -R4.reuse ;  /* 0x0000b4000a057a23 */ /* 0x100fe40000010804 */
[----:B------:R-:W-:Y:S03]  /*115f0*/  FMUL.FTZ R0, R0, c[0x0][0x2d0] ;  /* 0x0000b40000007a20 */ /* 0x000fe60000410000 */
[----:B------:R-:W-:Y:S01]  /*11600*/  MUFU.EX2 R77, R182 ;  /* 0x000000b6004d7308 */ /* 0x000fe20000000800 */
[--C-:B------:R-:W-:Y:S02]  /*11610*/  FFMA.FTZ R237, R74, c[0x0][0x2d0], -R4.reuse ;  /* 0x0000b4004aed7a23 */ /* 0x100fe40000010804 */
[--C-:B------:R-:W-:Y:S01]  /*11620*/  FFMA.FTZ R239, R75, c[0x0][0x2d0], -R4.reuse ;  /* 0x0000b4004bef7a23 */ /* 0x100fe20000010804 */
[----:B--2---:R-:W-:Y:S01]  /*11630*/  F2FP.BF16.PACK_AB R64, R22, R23 ;  /* 0x000000171640723e */ /* 0x004fe200000010ff */
[----:B------:R-:W-:Y:S01]  /*11640*/  FADD.FTZ R6, R21, R33 ;  /* 0x0000002115067221 */ /* 0x000fe20000010000 */
[----:B------:R-:W-:Y:S01]  /*11650*/  LDSM.16.MT88.4 R72, [R200] ;  /* 0x00000000c848783b */ /* 0x000fe20000004200 */
[----:B------:R-:W-:Y:S02]  /*11660*/  FMUL.FTZ R57, R2, R105 ;  /* 0x0000006902397220 */ /* 0x000fe40000410000 */
[--C-:B------:R-:W-:Y:S01]  /*11670*/  FFMA.FTZ R17, R11, c[0x0][0x2d0], -R4.reuse ;  /* 0x0000b4000b117a23 */ /* 0x100fe20000010804 */
[----:B------:R-:W1:Y:S01]  /*11680*/  MUFU.EX2 R0, R0 ;  /* 0x0000000000007308 */ /* 0x000e620000000800 */
        /* <DEDUP_REMOVED lines=14> */
[C---:B-1----:R-:W-:Y:S02]  /*11770*/  FMUL.FTZ R58, R0.reuse, R106 ;  /* 0x0000006a003a7220 */ /* 0x042fe40000410000 */
[----:B------:R-:W-:Y:S02]  /*11780*/  FMUL.FTZ R59, R0, R107 ;  /* 0x0000006b003b7220 */ /* 0x000fe40000410000 */
[--C-:B------:R-:W-:Y:S01]  /*11790*/  FFMA.FTZ R227, R62, c[0x0][0x2d0], -R4.reuse ;  /* 0x0000b4003ee37a23 */ /* 0x100fe20000010804 */
[----:B------:R-:W-:Y:S01]  /*117a0*/  MUFU.EX2 R182, R173 ;  /* 0x000000ad00b67308 */ /* 0x000fe20000000800 */
[--C-:B------:R-:W-:Y:S02]  /*117b0*/  FFMA.FTZ R230, R63, c[0x0][0x2d0], -R4.reuse ;  /* 0x0000b4003fe67a23 */ /* 0x100fe40000010804 */
[--C-:B------:R-:W-:Y:S02]  /*117c0*/  FFMA.FTZ R242, R79, c[0x0][0x2d0], -R4.reuse ;  /* 0x0000b4004ff27a23 */ /* 0x100fe40000010804 */
[C---:B------:R-:W-:Y:S02]  /*117d0*/  FMUL.FTZ R10, R0.reuse, R130 ;  /* 0x00000082000a7220 */ /* 0x040fe40000410000 */
[C---:B------:R-:W-:Y:S02]  /*117e0*/  FMUL.FTZ R11, R0.reuse, R131 ;  /* 0x00000083000b7220 */ /* 0x040fe40000410000 */
[C---:B------:R-:W-:Y:S01]  /*117f0*/  FMUL.FTZ R14, R0.reuse, R126 ;  /* 0x0000007e000e7220 */ /* 0x040fe20000410000 */
[----:B------:R-:W-:Y:S01]  /*11800*/  MUFU.EX2 R174, R216 ;  /* 0x000000d800ae7308 */ /* 0x000fe20000000800 */
[C---:B------:R-:W-:Y:S02]  /*11810*/  FMUL.FTZ R15, R0.reuse, R127 ;  /* 0x0000007f000f7220 */ /* 0x040fe40000410000 */
[C---:B------:R-:W-:Y:S02]  /*11820*/  FMUL.FTZ R26, R0.reuse, R122 ;  /* 0x0000007a001a7220 */ /* 0x040fe40000410000 */
        /* <DEDUP_REMOVED lines=9> */
[----:B------:R1:W-:Y:S01]  /*118c0*/  MUFU.EX2 R119, R7 ;  /* 0x0000000700777308 */ /* 0x0003e20000000800 */
[C---:B------:R-:W-:Y:S02]  /*118d0*/  FMUL.FTZ R63, R0.reuse, R103 ;  /* 0x00000067003f7220 */ /* 0x040fe40000410000 */
[----:B--2---:R-:W-:Y:S02]  /*118e0*/  FFMA.FTZ R79, R0, R246, R33 ;  /* 0x000000f6004f7223 */ /* 0x004fe40000010021 */
[----:B------:R-:W-:Y:S02]  /*118f0*/  FFMA.FTZ R241, R78, c[0x0][0x2d0], -R4 ;  /* 0x0000b4004ef17a23 */ /* 0x000fe40000010804 */
[C---:B------:R-:W-:Y:S02]  /*11900*/  FFMA.FTZ R4, R2.reuse, R243, R23 ;  /* 0x000000f302047223 */ /* 0x040fe40000010017 */
[----:B------:R-:W-:Y:S01]  /*11910*/  FMUL.FTZ R60, R2, R100 ;  /* 0x00000064023c7220 */ /* 0x000fe20000410000 */
[----:B------:R2:W3:Y:S01]  /*11920*/  MUFU.EX2 R0, R20 ;  /* 0x0000001400007308 */ /* 0x0004e20000000800 */
[----:B------:R-:W-:Y:S02]  /*11930*/  FADD.FTZ R100, R22, R4 ;  /* 0x0000000416647221 */ /* 0x000fe40000010000 */
[C---:B------:R-:W-:Y:S02]  /*11940*/  FMUL.FTZ R56, R2.reuse, R104 ;  /* 0x0000006802387220 */ /* 0x040fe40000410000 */
[C---:B------:R-:W-:Y:S02]  /*11950*/  FMUL.FTZ R61, R2.reuse, R101 ;  /* 0x00000065023d7220 */ /* 0x040fe40000410000 */
[----:B------:R-:W-:Y:S02]  /*11960*/  FMUL.FTZ R24, R2, R120 ;  /* 0x0000007802187220 */ /* 0x000fe40000410000 */
[C---:B------:R-:W-:Y:S01]  /*11970*/  FMUL.FTZ R4, R84.reuse, R132 ;  /* 0x0000008454047220 */ /* 0x040fe20000410000 */
[----:B------:R-:W4:Y:S01]  /*11980*/  MUFU.EX2 R104, R32 ;  /* 0x0000002000687308 */ /* 0x000f220000000800 */
[----:B------:R-:W-:Y:S02]  /*11990*/  FMUL.FTZ R5, R84, R133 ;  /* 0x0000008554057220 */ /* 0x000fe40000410000 */
[----:B------:R-:W-:Y:S02]  /*119a0*/  FADD.FTZ R97, R8, R6 ;  /* 0x0000000608617221 */ /* 0x000fe40000010000 */
[C---:B------:R-:W-:Y:S02]  /*119b0*/  FMUL.FTZ R6, R3.reuse, R134 ;  /* 0x0000008603067220 */ /* 0x040fe40000410000 */
[C---:B-1----:R-:W-:Y:S02]  /*119c0*/  FMUL.FTZ R7, R3.reuse, R135 ;  /* 0x0000008703077220 */ /* 0x042fe40000410000 */
[C---:B------:R-:W-:Y:S01]  /*119d0*/  FMUL.FTZ R8, R2.reuse, R128 ;  /* 0x0000008002087220 */ /* 0x040fe20000410000 */
[----:B------:R1:W5:Y:S01]  /*119e0*/  MUFU.EX2 R103, R19 ;  /* 0x0000001300677308 */ /* 0x0003620000000800 */
[C---:B------:R-:W-:Y:S02]  /*119f0*/  FMUL.FTZ R9, R2.reuse, R129 ;  /* 0x0000008102097220 */ /* 0x040fe40000410000 */
[C---:B------:R-:W-:Y:S01]  /*11a00*/  FMUL.FTZ R12, R2.reuse, R124 ;  /* 0x0000007c020c7220 */ /* 0x040fe20000410000 */
[----:B--2---:R-:W2:Y:S01]  /*11a10*/  LDSM.16.MT88.4 R20, [R197] ;  /* 0x00000000c514783b */ /* 0x004ea20000004200 */
[----:B------:R-:W-:Y:S02]  /*11a20*/  FMUL.FTZ R13, R2, R125 ;  /* 0x0000007d020d7220 */ /* 0x000fe40000410000 */
[----:B---3--:R-:W-:Y:S02]  /*11a30*/  FADD.FTZ R95, R0, R34 ;  /* 0x00000022005f7221 */ /* 0x008fe40000010000 */
[C---:B------:R-:W-:Y:S01]  /*11a40*/  FMUL.FTZ R34, R3.reuse, R146 ;  /* 0x0000009203227220 */ /* 0x040fe20000410000 */
[----:B------:R-:W3:Y:S01]  /*11a50*/  MUFU.EX2 R101, R17 ;  /* 0x0000001100657308 */ /* 0x000ee20000000800 */
[C---:B------:R-:W-:Y:S02]  /*11a60*/  FMUL.FTZ R41, R2.reuse, R113 ;  /* 0x0000007102297220 */ /* 0x040fe40000410000 */
[----:B------:R-:W-:Y:S01]  /*11a70*/  FMUL.FTZ R44, R2, R108 ;  /* 0x0000006c022c7220 */ /* 0x000fe20000410000 */
[----:B----4-:R-:W-:Y:S01]  /*11a80*/  F2FP.BF16.PACK_AB R71, R104, R0 ;  /* 0x000000006847723e */ /* 0x010fe200000010ff */
[----:B------:R-:W-:Y:S02]  /*11a90*/  FMUL.FTZ R32, R84, R144 ;  /* 0x0000009054207220 */ /* 0x000fe40000410000 */
[C---:B------:R-:W-:Y:S02]  /*11aa0*/  FMUL.FTZ R45, R2.reuse, R109 ;  /* 0x0000006d022d7220 */ /* 0x040fe40000410000 */
[C---:B------:R-:W-:Y:S01]  /*11ab0*/  FMUL.FTZ R25, R2.reuse, R121 ;  /* 0x0000007902197220 */ /* 0x040fe20000410000 */
[----:B------:R-:W4:Y:S01]  /*11ac0*/  MUFU.EX2 R102, R16 ;  /* 0x0000001000667308 */ /* 0x000f220000000800 */
[C---:B------:R-:W-:Y:S02]  /*11ad0*/  FMUL.FTZ R28, R2.reuse, R116 ;  /* 0x00000074021c7220 */ /* 0x040fe40000410000 */
[C---:B------:R-:W-:Y:S02]  /*11ae0*/  FMUL.FTZ R29, R2.reuse, R117 ;  /* 0x00000075021d7220 */ /* 0x040fe40000410000 */
[----:B-1----:R-:W-:Y:S02]  /*11af0*/  FMUL.FTZ R19, R3, R139 ;  /* 0x0000008b03137220 */ /* 0x002fe40000410000 */
[----:B-----5:R-:W-:Y:S02]  /*11b00*/  FADD.FTZ R94, R103, R100 ;  /* 0x00000064675e7221 */ /* 0x020fe40000010000 */
[----:B------:R-:W-:Y:S01]  /*11b10*/  FMUL.FTZ R40, R2, R112 ;  /* 0x0000007002287220 */ /* 0x000fe20000410000 */
[----:B------:R-:W1:Y:S01]  /*11b20*/  MUFU.EX2 R120, R18 ;  /* 0x0000001200787308 */ /* 0x000e620000000800 */
[----:B------:R-:W-:Y:S01]  /*11b30*/  FADD.FTZ R0, R76, R97 ;  /* 0x000000614c007221 */ /* 0x000fe20000010000 */
[----:B---3--:R-:W-:Y:S01]  /*11b40*/  F2FP.BF16.PACK_AB R65, R101, R33 ;  /* 0x000000216541723e */ /* 0x008fe200000010ff */
[C---:B------:R-:W-:Y:S02]  /*11b50*/  FMUL.FTZ R17, R84.reuse, R137 ;  /* 0x0000008954117220 */ /* 0x040fe40000410000 */
[C---:B------:R-:W-:Y:S02]  /*11b60*/  FMUL.FTZ R33, R84.reuse, R145 ;  /* 0x0000009154217220 */ /* 0x040fe40000410000 */
[----:B------:R-:W-:Y:S03]  /*11b70*/  LDSM.16.MT88.4 R144, [R201+0x2000] ;  /* 0x00200000c990783b */ /* 0x000fe60000004200 */
[----:B------:R-:W-:Y:S01]  /*11b80*/  MUFU.EX2 R113, R83 ;  /* 0x0000005300717308 */ /* 0x000fe20000000800 */
[-C--:B--2---:R-:W-:Y:S05]  /*11b90*/  HMMA.16816.F32.BF16 R4, R68, R20.reuse, R4 ;  /* 0x000000144404723c */ /* 0x084fea0000041804 */
[----:B----4-:R-:W-:Y:S01]  /*11ba0*/  F2FP.BF16.PACK_AB R67, R119, R102 ;  /* 0x000000667743723e */ /* 0x010fe200000010ff */
[----:B------:R-:W-:Y:S03]  /*11bb0*/  FMUL.FTZ R16, R84, R136 ;  /* 0x0000008854107220 */ /* 0x000fe60000410000 */
[----:B------:R2:W-:Y:S03]  /*11bc0*/  MUFU.EX2 R126, R81 ;  /* 0x00000051007e7308 */ /* 0x0005e60000000800 */
[----:B-1----:R-:W-:Y:S01]  /*11bd0*/  F2FP.BF16.PACK_AB R66, R120, R103 ;  /* 0x000000677842723e */ /* 0x002fe200000010ff */
[C---:B------:R-:W-:Y:S02]  /*11be0*/  FMUL.FTZ R18, R3.reuse, R138 ;  /* 0x0000008a03127220 */ /* 0x040fe40000410000 */
[----:B------:R-:W-:Y:S04]  /*11bf0*/  LDSM.16.MT88.4 R136, [R197+0x2000] ;  /* 0x00200000c588783b */ /* 0x000fe80000004200 */
[----:B------:R-:W-:Y:S01]  /*11c00*/  MUFU.EX2 R111, R180 ;  /* 0x000000b4006f7308 */ /* 0x000fe20000000800 */
[C---:B------:R-:W-:Y:S07]  /*11c10*/  HMMA.16816.F32.BF16 R8, R64.reuse, R20, R8 ;  /* 0x000000144008723c */ /* 0x040fee0000041808 */
[C---:B------:R-:W-:Y:S01]  /*11c20*/  FMUL.FTZ R20, R84.reuse, R140 ;  /* 0x0000008c54147220 */ /* 0x040fe20000410000 */
[-C--:B------:R-:W-:Y:S01]  /*11c30*/  HMMA.16816.F32.BF16 R12, R64, R22.reuse, R12 ;  /* 0x00000016400c723c */ /* 0x080fe2000004180c */
[----:B------:R-:W-:Y:S01]  /*11c40*/  MUFU.EX2 R109, R179 ;  /* 0x000000b3006d7308 */ /* 0x000fe20000000800 */
[----:B--2---:R-:W1:Y:S02]  /*11c50*/  LDSM.16.MT88.4 R80, [R197+0x800] ;  /* 0x00080000c550783b */ /* 0x004e640000004200 */
[C---:B------:R-:W-:Y:S04]  /*11c60*/  FMUL.FTZ R21, R84.reuse, R141 ;  /* 0x0000008d54157220 */ /* 0x040fe80000410000 */
[C---:B------:R-:W-:Y:S03]  /*11c70*/  HMMA.16816.F32.BF16 R16, R68.reuse, R22, R16 ;  /* 0x000000164410723c */ /* 0x040fe60000041810 */
[----:B------:R-:W-:Y:S04]  /*11c80*/  MUFU.EX2 R110, R178 ;  /* 0x000000b2006e7308 */ /* 0x000fe80000000800 */
[C---:B------:R-:W-:Y:S02]  /*11c90*/  FMUL.FTZ R22, R3.reuse, R142 ;  /* 0x0000008e03167220 */ /* 0x040fe40000410000 */
[C---:B------:R-:W-:Y:S04]  /*11ca0*/  FMUL.FTZ R23, R3.reuse, R143 ;  /* 0x0000008f03177220 */ /* 0x040fe80000410000 */
[----:B------:R-:W-:Y:S03]  /*11cb0*/  MUFU.EX2 R108, R176 ;  /* 0x000000b0006c7308 */ /* 0x000fe60000000800 */
[-C--:B------:R-:W-:Y:S07]  /*11cc0*/  HMMA.16816.F32.BF16 R20, R68, R36.reuse, R20 ;  /* 0x000000244414723c */ /* 0x080fee0000041814 */
[----:B------:R-:W2:Y:S01]  /*11cd0*/  MUFU.EX2 R2, R183 ;  /* 0x000000b700027308 */ /* 0x000ea20000000800 */
[C---:B------:R-:W-:Y:S07]  /*11ce0*/  HMMA.16816.F32.BF16 R24, R64.reuse, R36, R24 ;  /* 0x000000244018723c */ /* 0x040fee0000041818 */
[C---:B------:R-:W-:Y:S01]  /*11cf0*/  FMUL.FTZ R36, R84.reuse, R148 ;  /* 0x0000009454247220 */ /* 0x040fe20000410000 */
[-C--:B------:R-:W-:Y:S01]  /*11d00*/  HMMA.16816.F32.BF16 R28, R64, R38.reuse, R28 ;  /* 0x00000026401c723c */ /* 0x080fe2000004181c */
[----:B------:R-:W-:Y:S03]  /*11d10*/  MUFU.EX2 R183, R166 ;  /* 0x000000a600b77308 */ /* 0x000fe60000000800 */
[----:B------:R-:W-:Y:S04]  /*11d20*/  FMUL.FTZ R37, R84, R149 ;  /* 0x0000009554257220 */ /* 0x000fe80000410000 */
[C---:B------:R-:W-:Y:S03]  /*11d30*/  HMMA.16816.F32.BF16 R32, R68.reuse, R38, R32 ;  /* 0x000000264420723c */ /* 0x040fe60000041820 */
[----:B------:R-:W-:Y:S04]  /*11d40*/  MUFU.EX2 R173, R190 ;  /* 0x000000be00ad7308 */ /* 0x000fe80000000800 */
[C---:B------:R-:W-:Y:S01]  /*11d50*/  FMUL.FTZ R38, R3.reuse, R150 ;  /* 0x0000009603267220 */ /* 0x040fe20000410000 */
[C---:B--2---:R-:W-:Y:S01]  /*11d60*/  F2FP.BF16.PACK_AB R76, R2.reuse, R76 ;  /* 0x0000004c024c723e */ /* 0x044fe200000010ff */
[----:B------:R-:W-:Y:S03]  /*11d70*/  FMUL.FTZ R39, R3, R151 ;  /* 0x0000009703277220 */ /* 0x000fe60000410000 */
[----:B------:R-:W-:Y:S01]  /*11d80*/  FADD.FTZ R0, R2, R0 ;  /* 0x0000000002007221 */ /* 0x000fe20000010000 */
[----:B------:R-:W-:Y:S01]  /*11d90*/  MUFU.EX2 R176, R189 ;  /* 0x000000bd00b07308 */ /* 0x000fe20000000800 */
[----:B------:R-:W-:Y:S02]  /*11da0*/  FADD.FTZ R2, R101, R79 ;  /* 0x0000004f65027221 */ /* 0x000fe40000010000 */
[-C--:B------:R-:W-:Y:S03]  /*11db0*/  HMMA.16816.F32.BF16 R36, R68, R52.reuse, R36 ;  /* 0x000000344424723c */ /* 0x080fe60000041824 */
[----:B------:R-:W-:Y:S04]  /*11dc0*/  FADD.FTZ R0, R77, R0 ;  /* 0x000000004d007221 */ /* 0x000fe80000010000 */
[----:B------:R-:W-:Y:S01]  /*11dd0*/  MUFU.EX2 R178, R186 ;  /* 0x000000ba00b27308 */ /* 0x000fe20000000800 */
[C---:B------:R-:W-:Y:S07]  /*11de0*/  HMMA.16816.F32.BF16 R40, R64.reuse, R52, R40 ;  /* 0x000000344028723c */ /* 0x040fee0000041828 */
[C---:B------:R-:W-:Y:S01]  /*11df0*/  FMUL.FTZ R52, R84.reuse, R156 ;  /* 0x0000009c54347220 */ /* 0x040fe20000410000 */
[-C--:B------:R-:W-:Y:S01]  /*11e00*/  HMMA.16816.F32.BF16 R44, R64, R54.reuse, R44 ;  /* 0x00000036402c723c */ /* 0x080fe2000004182c */
[----:B------:R-:W-:Y:S03]  /*11e10*/  MUFU.EX2 R156, R192 ;  /* 0x000000c0009c7308 */ /* 0x000fe60000000800 */
[----:B------:R-:W-:Y:S04]  /*11e20*/  FMUL.FTZ R53, R84, R157 ;  /* 0x0000009d54357220 */ /* 0x000fe80000410000 */
[C---:B------:R-:W-:Y:S03]  /*11e30*/  HMMA.16816.F32.BF16 R48, R68.reuse, R54, R48 ;  /* 0x000000364430723c */ /* 0x040fe60000041830 */
[----:B------:R-:W2:Y:S04]  /*11e40*/  MUFU.EX2 R78, R181 ;  /* 0x000000b5004e7308 */ /* 0x000ea80000000800 */
[C---:B------:R-:W-:Y:S02]  /*11e50*/  FMUL.FTZ R54, R3.reuse, R158 ;  /* 0x0000009e03367220 */ /* 0x040fe40000410000 */
[----:B------:R-:W-:Y:S04]  /*11e60*/  FMUL.FTZ R55, R3, R159 ;  /* 0x0000009f03377220 */ /* 0x000fe80000410000 */
[----:B------:R-:W-:Y:S03]  /*11e70*/  MUFU.EX2 R159, R177 ;  /* 0x000000b1009f7308 */ /* 0x000fe60000000800 */
[-C--:B------:R-:W-:Y:S07]  /*11e80*/  HMMA.16816.F32.BF16 R52, R68, R72.reuse, R52 ;  /* 0x000000484434723c */ /* 0x080fee0000041834 */
[----:B------:R-:W-:Y:S01]  /*11e90*/  MUFU.EX2 R114, R171 ;  /* 0x000000ab00727308 */ /* 0x000fe20000000800 */
[C---:B------:R-:W-:Y:S04]  /*11ea0*/  HMMA.16816.F32.BF16 R56, R64.reuse, R72, R56 ;  /* 0x000000484038723c */ /* 0x040fe80000041838 */
[C---:B--2---:R-:W-:Y:S01]  /*11eb0*/  FADD.FTZ R0, R78.reuse, R0 ;  /* 0x000000004e007221 */ /* 0x044fe20000010000 */
[----:B------:R-:W-:Y:S03]  /*11ec0*/  F2FP.BF16.PACK_AB R78, R78, R77 ;  /* 0x0000004d4e4e723e */ /* 0x000fe600000010ff */
[-C--:B------:R-:W-:Y:S01]  /*11ed0*/  HMMA.16816.F32.BF16 R60, R64, R74.reuse, R60 ;  /* 0x0000004a403c723c */ /* 0x080fe2000004183c */
[----:B------:R-:W2:Y:S03]  /*11ee0*/  MUFU.EX2 R122, R170 ;  /* 0x000000aa007a7308 */ /* 0x000ea60000000800 */
[----:B------:R-:W-:Y:S03]  /*11ef0*/  FADD.FTZ R0, R111, R0 ;  /* 0x000000006f007221 */ /* 0x000fe60000010000 */
[C---:B------:R-:W-:Y:S02]  /*11f00*/  FMUL.FTZ R64, R84.reuse, R160 ;  /* 0x000000a054407220 */ /* 0x040fe40000410000 */
[----:B------:R-:W-:Y:S02]  /*11f10*/  FMUL.FTZ R65, R84, R161 ;  /* 0x000000a154417220 */ /* 0x000fe40000410000 */
[----:B------:R-:W-:Y:S01]  /*11f20*/  MUFU.EX2 R125, R169 ;  /* 0x000000a9007d7308 */ /* 0x000fe20000000800 */
[C---:B------:R-:W-:Y:S02]  /*11f30*/  FMUL.FTZ R66, R3.reuse, R162 ;  /* 0x000000a203427220 */ /* 0x040fe40000410000 */
[----:B------:R-:W-:Y:S02]  /*11f40*/  FMUL.FTZ R67, R3, R163 ;  /* 0x000000a303437220 */ /* 0x000fe40000410000 */
[----:B------:R-:W-:Y:S02]  /*11f50*/  FADD.FTZ R84, R102, R2 ;  /* 0x0000000266547221 */ /* 0x000fe40000010000 */
[----:B------:R-:W-:Y:S01]  /*11f60*/  LDSM.16.MT88.4 R100, [R198+0x800] ;  /* 0x00080000c664783b */ /* 0x000fe20000004200 */
[----:B------:R-:W-:Y:S02]  /*11f70*/  FADD.FTZ R3, R104, R95 ;  /* 0x0000005f68037221 */ /* 0x000fe40000010000 */
[----:B------:R-:W-:Y:S01]  /*11f80*/  HMMA.16816.F32.BF16 R64, R68, R74, R64 ;  /* 0x0000004a4440723c */ /* 0x000fe20000041840 */
[----:B------:R-:W3:Y:S03]  /*11f90*/  MUFU.EX2 R127, R168 ;  /* 0x000000a8007f7308 */ /* 0x000ee60000000800 */
[----:B--2---:R-:W-:Y:S01]  /*11fa0*/  F2FP.BF16.PACK_AB R77, R122, R114 ;  /* 0x000000727a4d723e */ /* 0x004fe200000010ff */
[----:B------:R-:W2:Y:S01]  /*11fb0*/  LDSM.16.MT88.4 R72, [R201+0x800] ;  /* 0x00080000c948783b */ /* 0x000ea20000004200 */
[----:B------:R-:W-:Y:S01]  /*11fc0*/  FADD.FTZ R0, R109, R0 ;  /* 0x000000006d007221 */ /* 0x000fe20000010000 */
[----:B------:R-:W-:Y:S01]  /*11fd0*/  F2FP.BF16.PACK_AB R68, R123, R113 ;  /* 0x000000717b44723e */ /* 0x000fe200000010ff */
[----:B------:R-:W-:Y:S01]  /*11fe0*/  FADD.FTZ R3, R114, R3 ;  /* 0x0000000372037221 */ /* 0x000fe20000010000 */
[----:B------:R-:W-:Y:S02]  /*11ff0*/  F2FP.BF16.PACK_AB R70, R251, R126 ;  /* 0x0000007efb46723e */ /* 0x000fe400000010ff */
[----:B------:R-:W-:Y:S01]  /*12000*/  MUFU.EX2 R116, R165 ;  /* 0x000000a500747308 */ /* 0x000fe20000000800 */
[----:B------:R-:W-:Y:S01]  /*12010*/  FADD.FTZ R0, R110, R0 ;  /* 0x000000006e007221 */ /* 0x000fe20000010000 */
[----:B------:R-:W-:Y:S01]  /*12020*/  LDSM.16.MT88.4 R104, [R198+0x1000] ;  /* 0x00100000c668783b */ /* 0x000fe20000004200 */
[----:B------:R-:W-:Y:S02]  /*12030*/  FADD.FTZ R3, R122, R3 ;  /* 0x000000037a037221 */ /* 0x000fe40000010000 */
[----:B------:R-:W-:Y:S02]  /*12040*/  FADD.FTZ R2, R108, R0 ;  /* 0x000000006c027221 */ /* 0x000fe40000010000 */
[----:B------:R-:W-:Y:S02]  /*12050*/  FADD.FTZ R0, R120, R94 ;  /* 0x0000005e78007221 */ /* 0x000fe40000010000 */
[----:B------:R-:W-:Y:S01]  /*12060*/  FADD.FTZ R94, R119, R84 ;  /* 0x00000054775e7221 */ /* 0x000fe20000010000 */
[----:B------:R-:W4:Y:S01]  /*12070*/  MUFU.EX2 R117, R164 ;  /* 0x000000a400757308 */ /* 0x000f220000000800 */
[----:B------:R-:W-:Y:S01]  /*12080*/  FADD.FTZ R84, R113, R0 ;  /* 0x0000000071547221 */ /* 0x000fe20000010000 */
[----:B---3--:R-:W-:Y:S08]  /*12090*/  F2FP.BF16.PACK_AB R79, R127, R125 ;  /* 0x0000007d7f4f723e */ /* 0x008ff000000010ff */
[----:B------:R-:W3:Y:S01]  /*120a0*/  MUFU.EX2 R124, R96 ;  /* 0x00000060007c7308 */ /* 0x000ee20000000800 */
[-C--:B-1----:R-:W-:Y:S09]  /*120b0*/  HMMA.16816.F32.BF16 R4, R76, R80.reuse, R4 ;  /* 0x000000504c04723c */ /* 0x082ff20000041804 */
[----:B------:R1:W-:Y:S03]  /*120c0*/  MUFU.EX2 R177, R187 ;  /* 0x000000bb00b17308 */ /* 0x0003e60000000800 */
[----:B----4-:R-:W-:Y:S07]  /*120d0*/  F2FP.BF16.PACK_AB R69, R117, R116 ;  /* 0x000000747545723e */ /* 0x010fee00000010ff */
[----:B------:R-:W-:Y:S01]  /*120e0*/  MUFU.EX2 R158, R188 ;  /* 0x000000bc009e7308 */ /* 0x000fe20000000800 */
[----:B---3--:R-:W-:Y:S09]  /*120f0*/  F2FP.BF16.PACK_AB R71, R184, R124 ;  /* 0x0000007cb847723e */ /* 0x008ff200000010ff */
[----:B------:R-:W-:Y:S01]  /*12100*/  MUFU.EX2 R157, R191 ;  /* 0x000000bf009d7308 */ /* 0x000fe20000000800 */
[C---:B------:R-:W-:Y:S01]  /*12110*/  HMMA.16816.F32.BF16 R8, R68.reuse, R80, R8 ;  /* 0x000000504408723c */ /* 0x040fe20000041808 */
[----:B-1----:R-:W3:Y:S07]  /*12120*/  LDL R187, [R1+0x4] ;  /* 0x0000040001bb7983 */ /* 0x002eee0000100800 */
[-C--:B------:R-:W-:Y:S01]  /*12130*/  HMMA.16816.F32.BF16 R12, R68, R82.reuse, R12 ;  /* 0x00000052440c723c */ /* 0x080fe2000004180c */
[----:B------:R-:W-:Y:S07]  /*12140*/  MUFU.EX2 R181, R185 ;  /* 0x000000b900b57308 */ /* 0x000fee0000000800 */
[C---:B------:R-:W-:Y:S01]  /*12150*/  HMMA.16816.F32.BF16 R16, R76.reuse, R82, R16 ;  /* 0x000000524c10723c */ /* 0x040fe20000041810 */
[----:B------:R-:W1:Y:S02]  /*12160*/  LDSM.16.MT88.4 R80, [R200+0x800] ;  /* 0x00080000c850783b */ /* 0x000e640000004200 */
[----:B------:R-:W-:Y:S05]  /*12170*/  MUFU.EX2 R168, R223 ;  /* 0x000000df00a87308 */ /* 0x000fea0000000800 */
[-C--:B--2---:R-:W-:Y:S05]  /*12180*/  HMMA.16816.F32.BF16 R20, R76, R72.reuse, R20 ;  /* 0x000000484c14723c */ /* 0x084fea0000041814 */
[----:B------:R-:W-:Y:S03]  /*12190*/  MUFU.EX2 R167, R225 ;  /* 0x000000e100a77308 */ /* 0x000fe60000000800 */
[C---:B------:R-:W-:Y:S07]  /*121a0*/  HMMA.16816.F32.BF16 R24, R68.reuse, R72, R24 ;  /* 0x000000484418723c */ /* 0x040fee0000041818 */
[----:B------:R-:W-:Y:S01]  /*121b0*/  MUFU.EX2 R166, R227 ;  /* 0x000000e300a67308 */ /* 0x000fe20000000800 */
[-C--:B------:R-:W-:Y:S08]  /*121c0*/  HMMA.16816.F32.BF16 R28, R68, R74.reuse, R28 ;  /* 0x0000004a441c723c */ /* 0x080ff0000004181c */
[C---:B------:R-:W-:Y:S01]  /*121d0*/  HMMA.16816.F32.BF16 R32, R76.reuse, R74, R32 ;  /* 0x0000004a4c20723c */ /* 0x040fe20000041820 */
[----:B------:R-:W2:Y:S01]  /*121e0*/  LDSM.16.MT88.4 R72, [R197+0x1000] ;  /* 0x00100000c548783b */ /* 0x000ea20000004200 */
[----:B------:R-:W-:Y:S06]  /*121f0*/  MUFU.EX2 R164, R230 ;  /* 0x000000e600a47308 */ /* 0x000fec0000000800 */
[-C--:B------:R-:W-:Y:S04]  /*12200*/  HMMA.16816.F32.BF16 R36, R76, R100.reuse, R36 ;  /* 0x000000644c24723c */ /* 0x080fe80000041824 */
[----:B------:R-:W-:Y:S04]  /*12210*/  MUFU.EX2 R243, R172 ;  /* 0x000000ac00f37308 */ /* 0x000fe80000000800 */
[C---:B------:R-:W-:Y:S06]  /*12220*/  HMMA.16816.F32.BF16 R40, R68.reuse, R100, R40 ;  /* 0x000000644428723c */ /* 0x040fec0000041828 */
[----:B------:R-:W-:Y:S02]  /*12230*/  MUFU.EX2 R172, R193 ;  /* 0x000000c100ac7308 */ /* 0x000fe40000000800 */
[-C--:B------:R-:W-:Y:S08]  /*12240*/  HMMA.16816.F32.BF16 R44, R68, R102.reuse, R44 ;  /* 0x00000066442c723c */ /* 0x080ff0000004182c */
[C---:B------:R-:W-:Y:S01]  /*12250*/  HMMA.16816.F32.BF16 R48, R76.reuse, R102, R48 ;  /* 0x000000664c30723c */ /* 0x040fe20000041830 */
[----:B------:R-:W4:Y:S01]  /*12260*/  LDSM.16.MT88.4 R100, [R201+0x1000] ;  /* 0x00100000c964783b */ /* 0x000f220000004200 */
[----:B------:R-:W-:Y:S06]  /*12270*/  MUFU.EX2 R246, R175 ;  /* 0x000000af00f67308 */ /* 0x000fec0000000800 */
[-C--:B-1----:R-:W-:Y:S04]  /*12280*/  HMMA.16816.F32.BF16 R52, R76, R80.reuse, R52 ;  /* 0x000000504c34723c */ /* 0x082fe80000041834 */
[----:B------:R-:W1:Y:S04]  /*12290*/  MUFU.EX2 R96, R221 ;  /* 0x000000dd00607308 */ /* 0x000e680000000800 */
[C---:B------:R-:W-:Y:S06]  /*122a0*/  HMMA.16816.F32.BF16 R56, R68.reuse, R80, R56 ;  /* 0x000000504438723c */ /* 0x040fec0000041838 */
[----:B------:R-:W5:Y:S02]  /*122b0*/  MUFU.EX2 R95, R220 ;  /* 0x000000dc005f7308 */ /* 0x000f640000000800 */
[-C--:B------:R-:W-:Y:S07]  /*122c0*/  HMMA.16816.F32.BF16 R60, R68, R82.reuse, R60 ;  /* 0x00000052443c723c */ /* 0x080fee000004183c */
[----:B------:R-:W-:Y:S01]  /*122d0*/  F2FP.BF16.PACK_AB R68, R109, R111 ;  /* 0x0000006f6d44723e */ /* 0x000fe200000010ff */
[----:B------:R-:W-:Y:S01]  /*122e0*/  HMMA.16816.F32.BF16 R64, R76, R82, R64 ;  /* 0x000000524c40723c */ /* 0x000fe20000041840 */
[----:B------:R-:W4:Y:S01]  /*122f0*/  LDSM.16.MT88.4 R80, [R200+0x1000] ;  /* 0x00100000c850783b */ /* 0x000f220000004200 */
[----:B------:R-:W5:Y:S02]  /*12300*/  MUFU.EX2 R112, R219 ;  /* 0x000000db00707308 */ /* 0x000f640000000800 */
[----:B------:R-:W-:Y:S01]  /*12310*/  F2FP.BF16.PACK_AB R70, R108, R110 ;  /* 0x0000006e6c46723e */ /* 0x000fe200000010ff */
[----:B-1----:R-:W-:Y:S01]  /*12320*/  FADD.FTZ R0, R96, R2 ;  /* 0x0000000260007221 */ /* 0x002fe20000010000 */
[----:B------:R-:W-:Y:S02]  /*12330*/  F2FP.BF16.PACK_AB R69, R243, R250 ;  /* 0x000000faf345723e */ /* 0x000fe400000010ff */
[----:B------:R-:W-:Y:S01]  /*12340*/  F2FP.BF16.PACK_AB R71, R249, R246 ;  /* 0x000000f6f947723e */ /* 0x000fe200000010ff */
[----:B------:R-:W-:Y:S03]  /*12350*/  LDSM.16.MT88.4 R108, [R198+0x1800] ;  /* 0x00180000c66c783b */ /* 0x000fe60000004200 */
[----:B------:R-:W-:Y:S01]  /*12360*/  F2FP.BF16.PACK_AB R76, R182, R183 ;  /* 0x000000b7b64c723e */ /* 0x000fe200000010ff */
[----:B------:R-:W1:Y:S01]  /*12370*/  MUFU.EX2 R97, R218 ;  /* 0x000000da00617308 */ /* 0x000e620000000800 */
[----:B------:R-:W-:Y:S01]  /*12380*/  F2FP.BF16.PACK_AB R78, R177, R159 ;  /* 0x0000009fb14e723e */ /* 0x000fe200000010ff */
[-C--:B--2---:R-:W-:Y:S05]  /*12390*/  HMMA.16816.F32.BF16 R4, R68, R72.reuse, R4 ;  /* 0x000000484404723c */ /* 0x084fea0000041804 */
[----:B------:R-:W-:Y:S01]  /*123a0*/  F2FP.BF16.PACK_AB R77, R157, R158 ;  /* 0x0000009e9d4d723e */ /* 0x000fe200000010ff */
[C---:B-----5:R-:W-:Y:S01]  /*123b0*/  FADD.FTZ R0, R95.reuse, R0 ;  /* 0x000000005f007221 */ /* 0x060fe20000010000 */
[----:B------:R-:W-:Y:S01]  /*123c0*/  F2FP.BF16.PACK_AB R79, R172, R156 ;  /* 0x0000009cac4f723e */ /* 0x000fe200000010ff */
[----:B------:R-:W2:Y:S04]  /*123d0*/  MUFU.EX2 R175, R215 ;  /* 0x000000d700af7308 */ /* 0x000ea80000000800 */
[----:B------:R-:W-:Y:S02]  /*123e0*/  FADD.FTZ R0, R112, R0 ;  /* 0x0000000070007221 */ /* 0x000fe40000010000 */
[C---:B------:R-:W-:Y:S04]  /*123f0*/  HMMA.16816.F32.BF16 R8, R76.reuse, R72, R8 ;  /* 0x000000484c08723c */ /* 0x040fe80000041808 */
[----:B------:R-:W-:Y:S03]  /*12400*/  MUFU.EX2 R179, R195 ;  /* 0x000000c300b37308 */ /* 0x000fe60000000800 */
[----:B------:R-:W-:Y:S01]  /*12410*/  F2FP.BF16.PACK_AB R72, R95, R96 ;  /* 0x000000605f48723e */ /* 0x000fe200000010ff */
[-C--:B------:R-:W-:Y:S04]  /*12420*/  HMMA.16816.F32.BF16 R12, R76, R74.reuse, R12 ;  /* 0x0000004a4c0c723c */ /* 0x080fe8000004180c */
[----:B-1----:R-:W-:Y:S02]  /*12430*/  FADD.FTZ R2, R97, R0 ;  /* 0x0000000061027221 */ /* 0x002fe40000010000 */
[----:B------:R-:W1:Y:S01]  /*12440*/  MUFU.EX2 R180, R194 ;  /* 0x000000c200b47308 */ /* 0x000e620000000800 */
[----:B------:R-:W-:Y:S01]  /*12450*/  FADD.FTZ R0, R116, R94 ;  /* 0x0000005e74007221 */ /* 0x000fe20000010000 */
[C---:B------:R-:W-:Y:S04]  /*12460*/  HMMA.16816.F32.BF16 R16, R68.reuse, R74, R16 ;  /* 0x0000004a4410723c */ /* 0x040fe80000041810 */
[----:B--2---:R-:W-:Y:S03]  /*12470*/  F2FP.BF16.PACK_AB R73, R175, R174 ;  /* 0x000000aeaf49723e */ /* 0x004fe600000010ff */
[----:B------:R-:W-:Y:S01]  /*12480*/  F2FP.BF16.PACK_AB R74, R97, R112 ;  /* 0x00000070614a723e */ /* 0x000fe200000010ff */
[-C--:B----4-:R-:W-:Y:S01]  /*12490*/  HMMA.16816.F32.BF16 R20, R68, R100.reuse, R20 ;  /* 0x000000644414723c */ /* 0x090fe20000041814 */
[----:B------:R-:W-:Y:S07]  /*124a0*/  MUFU.EX2 R121, R217 ;  /* 0x000000d900797308 */ /* 0x000fee0000000800 */
[C---:B------:R-:W-:Y:S03]  /*124b0*/  HMMA.16816.F32.BF16 R24, R76.reuse, R100, R24 ;  /* 0x000000644c18723c */ /* 0x040fe60000041818 */
[----:B------:R-:W2:Y:S01]  /*124c0*/  MUFU.EX2 R118, R222 ;  /* 0x000000de00767308 */ /* 0x000ea20000000800 */
[----:B-1----:R-:W-:Y:S04]  /*124d0*/  F2FP.BF16.PACK_AB R75, R180, R179 ;  /* 0x000000b3b44b723e */ /* 0x002fe800000010ff */
[-C--:B------:R-:W-:Y:S05]  /*124e0*/  HMMA.16816.F32.BF16 R28, R76, R102.reuse, R28 ;  /* 0x000000664c1c723c */ /* 0x080fea000004181c */
[----:B------:R-:W-:Y:S03]  /*124f0*/  MUFU.EX2 R115, R228 ;  /* 0x000000e400737308 */ /* 0x000fe60000000800 */
[C---:B------:R-:W-:Y:S01]  /*12500*/  HMMA.16816.F32.BF16 R32, R68.reuse, R102, R32 ;  /* 0x000000664420723c */ /* 0x040fe20000041820 */
[----:B------:R-:W1:Y:S06]  /*12510*/  LDSM.16.MT88.4 R100, [R197+0x1800] ;  /* 0x00180000c564783b */ /* 0x000e6c0000004200 */
[----:B------:R-:W4:Y:S01]  /*12520*/  MUFU.EX2 R113, R232 ;  /* 0x000000e800717308 */ /* 0x000f220000000800 */
[-C--:B------:R-:W-:Y:S04]  /*12530*/  HMMA.16816.F32.BF16 R36, R68, R104.reuse, R36 ;  /* 0x000000684424723c */ /* 0x080fe80000041824 */
[----:B--2---:R-:W-:Y:S04]  /*12540*/  F2FP.BF16.PACK_AB R160, R118, R121 ;  /* 0x0000007976a0723e */ /* 0x004fe800000010ff */
[C---:B------:R-:W-:Y:S01]  /*12550*/  HMMA.16816.F32.BF16 R40, R76.reuse, R104, R40 ;  /* 0x000000684c28723c */ /* 0x040fe20000041828 */
[----:B------:R-:W-:Y:S07]  /*12560*/  MUFU.EX2 R171, R229 ;  /* 0x000000e500ab7308 */ /* 0x000fee0000000800 */
[-C--:B------:R-:W-:Y:S03]  /*12570*/  HMMA.16816.F32.BF16 R44, R76, R106.reuse, R44 ;  /* 0x0000006a4c2c723c */ /* 0x080fe6000004182c */
[----:B------:R-:W2:Y:S01]  /*12580*/  MUFU.EX2 R170, R231 ;  /* 0x000000e700aa7308 */ /* 0x000ea20000000800 */
[----:B----4-:R-:W-:Y:S04]  /*12590*/  F2FP.BF16.PACK_AB R162, R113, R115 ;  /* 0x0000007371a2723e */ /* 0x010fe800000010ff */
[C---:B------:R-:W-:Y:S01]  /*125a0*/  HMMA.16816.F32.BF16 R48, R68.reuse, R106, R48 ;  /* 0x0000006a4430723c */ /* 0x040fe20000041830 */
[----:B------:R-:W4:Y:S04]  /*125b0*/  LDSM.16.MT88.4 R104, [R201+0x1800] ;  /* 0x00180000c968783b */ /* 0x000f280000004200 */
[----:B------:R-:W-:Y:S03]  /*125c0*/  MUFU.EX2 R169, R233 ;  /* 0x000000e900a97308 */ /* 0x000fe60000000800 */
[-C--:B------:R-:W-:Y:S07]  /*125d0*/  HMMA.16816.F32.BF16 R52, R68, R80.reuse, R52 ;  /* 0x000000504434723c */ /* 0x080fee0000041834 */
[----:B------:R-:W5:Y:S01]  /*125e0*/  MUFU.EX2 R165, R235 ;  /* 0x000000eb00a57308 */ /* 0x000f620000000800 */
[C---:B------:R-:W-:Y:S04]  /*125f0*/  HMMA.16816.F32.BF16 R56, R76.reuse, R80, R56 ;  /* 0x000000504c38723c */ /* 0x040fe80000041838 */
[----:B--2---:R-:W-:Y:S03]  /*12600*/  F2FP.BF16.PACK_AB R161, R170, R171 ;  /* 0x000000abaaa1723e */ /* 0x004fe600000010ff */
[----:B------:R-:W-:Y:S01]  /*12610*/  FADD.FTZ R81, R123, R84 ;  /* 0x000000547b517221 */ /* 0x000fe20000010000 */
[-C--:B------:R-:W-:Y:S01]  /*12620*/  HMMA.16816.F32.BF16 R60, R76, R82.reuse, R60 ;  /* 0x000000524c3c723c */ /* 0x080fe2000004183c */
[----:B------:R-:W2:Y:S01]  /*12630*/  LDSM.16.MT88.4 R76, [R200+0x1800] ;  /* 0x00180000c84c783b */ /* 0x000ea20000004200 */
[----:B------:R-:W-:Y:S02]  /*12640*/  MUFU.EX2 R97, R234 ;  /* 0x000000ea00617308 */ /* 0x000fe40000000800 */
[----:B------:R-:W-:Y:S02]  /*12650*/  FADD.FTZ R80, R117, R0 ;  /* 0x0000000075507221 */ /* 0x000fe40000010000 */
[----:B------:R-:W-:Y:S02]  /*12660*/  FADD.FTZ R0, R121, R2 ;  /* 0x0000000279007221 */ /* 0x000fe40000010000 */
[----:B------:R-:W-:Y:S04]  /*12670*/  HMMA.16816.F32.BF16 R64, R68, R82, R64 ;  /* 0x000000524440723c */ /* 0x000fe80000041840 */
[----:B------:R-:W4:Y:S01]  /*12680*/  MUFU.EX2 R96, R236 ;  /* 0x000000ec00607308 */ /* 0x000f220000000800 */
[----:B------:R-:W-:Y:S02]  /*12690*/  FADD.FTZ R0, R118, R0 ;  /* 0x0000000076007221 */ /* 0x000fe40000010000 */
[----:B------:R-:W-:Y:S01]  /*126a0*/  F2FP.BF16.PACK_AB R68, R176, R173 ;  /* 0x000000adb044723e */ /* 0x000fe200000010ff */
[-C--:B-1----:R-:W-:Y:S05]  /*126b0*/  HMMA.16816.F32.BF16 R4, R72, R100.reuse, R4 ;  /* 0x000000644804723c */ /* 0x082fea0000041804 */
[----:B------:R-:W-:Y:S01]  /*126c0*/  F2FP.BF16.PACK_AB R70, R181, R178 ;  /* 0x000000b2b546723e */ /* 0x000fe200000010ff */
[----:B------:R-:W-:Y:S01]  /*126d0*/  MUFU.EX2 R95, R238 ;  /* 0x000000ee005f7308 */ /* 0x000fe20000000800 */
[----:B------:R-:W-:Y:S01]  /*126e0*/  F2FP.BF16.PACK_AB R69, R167, R168 ;  /* 0x000000a8a745723e */ /* 0x000fe200000010ff */
[----:B------:R-:W-:Y:S01]  /*126f0*/  FADD.FTZ R0, R115, R0 ;  /* 0x0000000073007221 */ /* 0x000fe20000010000 */
[----:B------:R-:W-:Y:S03]  /*12700*/  F2FP.BF16.PACK_AB R71, R164, R166 ;  /* 0x000000a6a447723e */ /* 0x000fe600000010ff */
[----:B-----5:R-:W-:Y:S01]  /*12710*/  F2FP.BF16.PACK_AB R163, R165, R169 ;  /* 0x000000a9a5a3723e */ /* 0x020fe200000010ff */
[----:B------:R-:W-:Y:S02]  /*12720*/  FADD.FTZ R225, R113, R0 ;  /* 0x0000000071e17221 */ /* 0x000fe40000010000 */
[----:B------:R-:W-:Y:S01]  /*12730*/  FADD.FTZ R0, R125, R3 ;  /* 0x000000037d007221 */ /* 0x000fe20000010000 */
[C---:B------:R-:W-:Y:S01]  /*12740*/  HMMA.16816.F32.BF16 R8, R68.reuse, R100, R8 ;  /* 0x000000644408723c */ /* 0x040fe20000041808 */
[----:B------:R-:W1:Y:S03]  /*12750*/  MUFU.EX2 R94, R240 ;  /* 0x000000f0005e7308 */ /* 0x000e660000000800 */
[----:B------:R-:W-:Y:S02]  /*12760*/  FADD.FTZ R3, R126, R81 ;  /* 0x000000517e037221 */ /* 0x000fe40000010000 */
[----:B------:R-:W-:Y:S01]  /*12770*/  FADD.FTZ R2, R124, R80 ;  /* 0x000000507c027221 */ /* 0x000fe20000010000 */
[----:B----4-:R-:W-:Y:S01]  /*12780*/  F2FP.BF16.PACK_AB R100, R96, R97 ;  /* 0x000000616064723e */ /* 0x010fe200000010ff */
[-C--:B------:R-:W-:Y:S03]  /*12790*/  HMMA.16816.F32.BF16 R12, R68, R102.reuse, R12 ;  /* 0x00000066440c723c */ /* 0x080fe6000004180c */
[----:B------:R-:W-:Y:S01]  /*127a0*/  MUFU.EX2 R83, R237 ;  /* 0x000000ed00537308 */ /* 0x000fe20000000800 */
[----:B------:R-:W-:Y:S02]  /*127b0*/  FADD.FTZ R0, R127, R0 ;  /* 0x000000007f007221 */ /* 0x000fe40000010000 */
[----:B------:R-:W-:Y:S02]  /*127c0*/  FADD.FTZ R3, R251, R3 ;  /* 0x00000003fb037221 */ /* 0x000fe40000010000 */
[C---:B------:R-:W-:Y:S04]  /*127d0*/  HMMA.16816.F32.BF16 R16, R72.reuse, R102, R16 ;  /* 0x000000664810723c */ /* 0x040fe80000041810 */
[----:B------:R-:W-:Y:S01]  /*127e0*/  FADD.FTZ R2, R184, R2 ;  /* 0x00000002b8027221 */ /* 0x000fe20000010000 */
[----:B------:R-:W4:Y:S01]  /*127f0*/  MUFU.EX2 R84, R239 ;  /* 0x000000ef00547308 */ /* 0x000f220000000800 */
[----:B------:R-:W-:Y:S02]  /*12800*/  FADD.FTZ R3, R183, R3 ;  /* 0x00000003b7037221 */ /* 0x000fe40000010000 */
[-C--:B------:R-:W-:Y:S03]  /*12810*/  HMMA.16816.F32.BF16 R20, R72, R104.reuse, R20 ;  /* 0x000000684814723c */ /* 0x080fe60000041814 */
[----:B---3--:R-:W-:Y:S01]  /*12820*/  ISETP.GT.AND P0, PT, R226, R187, PT ;  /* 0x000000bbe200720c */ /* 0x008fe20003f04270 */
[----:B------:R-:W-:Y:S01]  /*12830*/  FADD.FTZ R2, R158, R2 ;  /* 0x000000029e027221 */ /* 0x000fe20000010000 */
[----:B-1----:R-:W-:Y:S01]  /*12840*/  F2FP.BF16.PACK_AB R102, R94, R95 ;  /* 0x0000005f5e66723e */ /* 0x002fe200000010ff */
[----:B------:R-:W-:Y:S01]  /*12850*/  FADD.FTZ R3, R182, R3 ;  /* 0x00000003b6037221 */ /* 0x000fe20000010000 */
[----:B------:R-:W-:Y:S01]  /*12860*/  MUFU.EX2 R82, R241 ;  /* 0x000000f100527308 */ /* 0x000fe20000000800 */
[C---:B------:R-:W-:Y:S04]  /*12870*/  HMMA.16816.F32.BF16 R24, R68.reuse, R104, R24 ;  /* 0x000000684418723c */ /* 0x040fe80000041818 */
[----:B------:R-:W-:Y:S02]  /*12880*/  FADD.FTZ R2, R157, R2 ;  /* 0x000000029d027221 */ /* 0x000fe40000010000 */
[----:B------:R-:W-:Y:S02]  /*12890*/  FADD.FTZ R0, R250, R0 ;  /* 0x00000000fa007221 */ /* 0x000fe40000010000 */
[-C--:B------:R-:W-:Y:S04]  /*128a0*/  HMMA.16816.F32.BF16 R28, R68, R106.reuse, R28 ;  /* 0x0000006a441c723c */ /* 0x080fe8000004181c */
[----:B------:R-:W-:Y:S01]  /*128b0*/  FADD.FTZ R3, R159, R3 ;  /* 0x000000039f037221 */ /* 0x000fe20000010000 */
[----:B----4-:R-:W-:Y:S01]  /*128c0*/  F2FP.BF16.PACK_AB R101, R84, R83 ;  /* 0x000000535465723e */ /* 0x010fe200000010ff */
[----:B------:R-:W-:Y:S02]  /*128d0*/  FADD.FTZ R2, R156, R2 ;  /* 0x000000029c027221 */ /* 0x000fe40000010000 */
[C---:B------:R-:W-:Y:S04]  /*128e0*/  HMMA.16816.F32.BF16 R32, R72.reuse, R106, R32 ;  /* 0x0000006a4820723c */ /* 0x040fe80000041820 */
[----:B------:R-:W-:Y:S02]  /*128f0*/  FADD.FTZ R0, R243, R0 ;  /* 0x00000000f3007221 */ /* 0x000fe40000010000 */
[----:B------:R-:W-:Y:S02]  /*12900*/  FADD.FTZ R3, R177, R3 ;  /* 0x00000003b1037221 */ /* 0x000fe40000010000 */
[-C--:B------:R-:W-:Y:S04]  /*12910*/  HMMA.16816.F32.BF16 R36, R72, R108.reuse, R36 ;  /* 0x0000006c4824723c */ /* 0x080fe80000041824 */
[----:B------:R-:W-:Y:S02]  /*12920*/  FADD.FTZ R0, R246, R0 ;  /* 0x00000000f6007221 */ /* 0x000fe40000010000 */
        /* <DEDUP_REMOVED lines=10> */
[-C--:B--2---:R-:W-:Y:S04]  /*129d0*/  HMMA.16816.F32.BF16 R52, R72, R76.reuse, R52 ;  /* 0x0000004c4834723c */ /* 0x084fe80000041834 */
[----:B------:R-:W-:Y:S02]  /*129e0*/  FADD.FTZ R2, R167, R2 ;  /* 0x00000002a7027221 */ /* 0x000fe40000010000 */
[----:B------:R-:W-:Y:S02]  /*129f0*/  FADD.FTZ R0, R179, R0 ;  /* 0x00000000b3007221 */ /* 0x000fe40000010000 */
[C---:B------:R-:W-:Y:S01]  /*12a00*/  HMMA.16816.F32.BF16 R56, R68.reuse, R76, R56 ;  /* 0x0000004c4438723c */ /* 0x040fe20000041838 */
[----:B------:R-:W1:Y:S03]  /*12a10*/  MUFU.EX2 R76, R242 ;  /* 0x000000f2004c7308 */ /* 0x000e660000000800 */
[----:B------:R-:W-:Y:S02]  /*12a20*/  FADD.FTZ R3, R178, R3 ;  /* 0x00000003b2037221 */ /* 0x000fe40000010000 */
[----:B------:R-:W-:Y:S02]  /*12a30*/  FADD.FTZ R2, R166, R2 ;  /* 0x00000002a6027221 */ /* 0x000fe40000010000 */
[-C--:B------:R-:W-:Y:S01]  /*12a40*/  HMMA.16816.F32.BF16 R60, R68, R78.reuse, R60 ;  /* 0x0000004e443c723c */ /* 0x080fe2000004183c */
[----:B------:R-:W2:Y:S03]  /*12a50*/  LDSM.16.MT88.4 R68, [R200+0x2000] ;  /* 0x00200000c844783b */ /* 0x000ea60000004200 */
[----:B------:R-:W-:Y:S02]  /*12a60*/  FADD.FTZ R0, R180, R0 ;  /* 0x00000000b4007221 */ /* 0x000fe40000010000 */
[----:B------:R-:W-:Y:S02]  /*12a70*/  FADD.FTZ R3, R181, R3 ;  /* 0x00000003b5037221 */ /* 0x000fe40000010000 */
[----:B------:R-:W-:Y:S04]  /*12a80*/  HMMA.16816.F32.BF16 R64, R72, R78, R64 ;  /* 0x0000004e4840723c */ /* 0x000fe80000041840 */
[----:B------:R-:W-:Y:S02]  /*12a90*/  FADD.FTZ R2, R164, R2 ;  /* 0x00000002a4027221 */ /* 0x000fe40000010000 */
[----:B------:R-:W-:Y:S02]  /*12aa0*/  FADD.FTZ R0, R171, R0 ;  /* 0x00000000ab007221 */ /* 0x000fe40000010000 */
[-C--:B------:R-:W-:Y:S05]  /*12ab0*/  HMMA.16816.F32.BF16 R132, R160, R136.reuse, R4 ;  /* 0x00000088a084723c */ /* 0x080fea0000041804 */
[----:B-1----:R-:W-:Y:S02]  /*12ac0*/  F2FP.BF16.PACK_AB R103, R76, R82 ;  /* 0x000000524c67723e */ /* 0x002fe400000010ff */
[----:B------:R-:W-:Y:S01]  /*12ad0*/  FADD.FTZ R5, R97, R3 ;  /* 0x0000000361057221 */ /* 0x000fe20000010000 */
[----:B------:R-:W-:Y:S01]  /*12ae0*/  MOV R97, R85 ;  /* 0x0000005500617202 */ /* 0x000fe20000000f00 */
[----:B------:R-:W-:Y:S03]  /*12af0*/  FADD.FTZ R4, R83, R2 ;  /* 0x0000000253047221 */ /* 0x000fe60000010000 */
[C---:B------:R-:W-:Y:S04]  /*12b00*/  HMMA.16816.F32.BF16 R128, R100.reuse, R136, R8 ;  /* 0x000000886480723c */ /* 0x040fe80000041808 */
[----:B------:R-:W-:Y:S02]  /*12b10*/  FADD.FTZ R3, R170, R0 ;  /* 0x00000000aa037221 */ /* 0x000fe40000010000 */
[----:B------:R-:W-:Y:S01]  /*12b20*/  FADD.FTZ R2, R96, R5 ;  /* 0x0000000560027221 */ /* 0x000fe20000010000 */
[----:B------:R-:W-:Y:S01]  /*12b30*/  MOV R96, R88 ;  /* 0x0000005800607202 */ /* 0x000fe20000000f00 */
[-C--:B------:R-:W-:Y:S04]  /*12b40*/  HMMA.16816.F32.BF16 R124, R100, R138.reuse, R12 ;  /* 0x0000008a647c723c */ /* 0x080fe8000004180c */
[----:B------:R-:W-:Y:S02]  /*12b50*/  FADD.FTZ R0, R84, R4 ;  /* 0x0000000454007221 */ /* 0x000fe40000010000 */
[----:B------:R-:W-:Y:S02]  /*12b60*/  FADD.FTZ R4, R169, R3 ;  /* 0x00000003a9047221 */ /* 0x000fe40000010000 */
[C---:B------:R-:W-:Y:S04]  /*12b70*/  HMMA.16816.F32.BF16 R136, R160.reuse, R138, R16 ;  /* 0x0000008aa088723c */ /* 0x040fe80000041810 */
[----:B------:R-:W-:Y:S01]  /*12b80*/  FADD.FTZ R3, R95, R2 ;  /* 0x000000025f037221 */ /* 0x000fe20000010000 */
[----:B------:R-:W-:Y:S01]  /*12b90*/  MOV R95, R89 ;  /* 0x00000059005f7202 */ /* 0x000fe20000000f00 */
[----:B------:R-:W-:Y:S01]  /*12ba0*/  FADD.FTZ R2, R82, R0 ;  /* 0x0000000052027221 */ /* 0x000fe20000010000 */
[----:B------:R-:W-:Y:S01]  /*12bb0*/  IADD3 R0, R226, -0x1, RZ ;  /* 0xffffffffe2007810 */ /* 0x000fe20007ffe0ff */
[-C--:B------:R-:W-:Y:S04]  /*12bc0*/  HMMA.16816.F32.BF16 R140, R160, R144.reuse, R20 ;  /* 0x00000090a08c723c */ /* 0x080fe80000041814 */
[----:B------:R-:W-:Y:S01]  /*12bd0*/  FADD.FTZ R223, R165, R4 ;  /* 0x00000004a5df7221 */ /* 0x000fe20000010000 */
[----:B------:R-:W-:Y:S01]  /*12be0*/  MOV R226, R0 ;  /* 0x0000000000e27202 */ /* 0x000fe20000000f00 */
[----:B------:R-:W-:Y:S01]  /*12bf0*/  FADD.FTZ R243, R94, R3 ;  /* 0x000000035ef37221 */ /* 0x000fe20000010000 */
[----:B------:R-:W-:Y:S01]  /*12c00*/  MOV R94, R90 ;  /* 0x0000005a005e7202 */ /* 0x000fe20000000f00 */
[C---:B------:R-:W-:Y:S04]  /*12c10*/  HMMA.16816.F32.BF16 R120, R100.reuse, R144, R24 ;  /* 0x000000906478723c */ /* 0x040fe80000041818 */
[----:B------:R-:W-:Y:S04]  /*12c20*/  FADD.FTZ R246, R76, R2 ;  /* 0x000000024cf67221 */ /* 0x000fe80000010000 */
[-C--:B------:R-:W-:Y:S08]  /*12c30*/  HMMA.16816.F32.BF16 R116, R100, R146.reuse, R28 ;  /* 0x000000926474723c */ /* 0x080ff0000004181c */
[C---:B------:R-:W-:Y:S08]  /*12c40*/  HMMA.16816.F32.BF16 R144, R160.reuse, R146, R32 ;  /* 0x00000092a090723c */ /* 0x040ff00000041820 */
[-C--:B------:R-:W-:Y:S08]  /*12c50*/  HMMA.16816.F32.BF16 R148, R160, R152.reuse, R36 ;  /* 0x00000098a094723c */ /* 0x080ff00000041824 */
[C---:B------:R-:W-:Y:S08]  /*12c60*/  HMMA.16816.F32.BF16 R112, R100.reuse, R152, R40 ;  /* 0x000000986470723c */ /* 0x040ff00000041828 */
[-C--:B------:R-:W-:Y:S08]  /*12c70*/  HMMA.16816.F32.BF16 R108, R100, R154.reuse, R44 ;  /* 0x0000009a646c723c */ /* 0x080ff0000004182c */
[C---:B------:R-:W-:Y:S08]  /*12c80*/  HMMA.16816.F32.BF16 R152, R160.reuse, R154, R48 ;  /* 0x0000009aa098723c */ /* 0x040ff00000041830 */
[-C--:B--2---:R-:W-:Y:S08]  /*12c90*/  HMMA.16816.F32.BF16 R156, R160, R68.reuse, R52 ;  /* 0x00000044a09c723c */ /* 0x084ff00000041834 */
[C---:B------:R-:W-:Y:S08]  /*12ca0*/  HMMA.16816.F32.BF16 R104, R100.reuse, R68, R56 ;  /* 0x000000446468723c */ /* 0x040ff00000041838 */
[-C--:B------:R-:W-:Y:S08]  /*12cb0*/  HMMA.16816.F32.BF16 R100, R100, R70.reuse, R60 ;  /* 0x000000466464723c */ /* 0x080ff0000004183c */
[----:B------:R-:W-:Y:S01]  /*12cc0*/  HMMA.16816.F32.BF16 R160, R160, R70, R64 ;  /* 0x00000046a0a0723c */ /* 0x000fe20000041840 */
[----:B------:R-:W-:Y:S07]  /*12cd0*/  @!UPT UIADD3 URZ, URZ, URZ, URZ ;  /* 0x0000003f3f3ff290 */ /* 0x000fee000fffe03f */
[----:B------:R-:W-:-:S11]  /*12ce0*/  @P0 BRA `(.L_x_343) ;  /* 0xffffcd6000000947 */ /* 0x000fd6000383ffff */
.L_x_336:
[----:B------:R-:W-:Y:S05]  /*12cf0*/  BRA.DIV ~URZ, `(.L_x_344) ;  /* 0x00005fc27f007947 */ /* 0x000fea000b800000 */
[----:B------:R1:W2:Y:S02]  /*12d00*/  SHFL.BFLY PT, R0, R225, 0x2, 0x1f ;  /* 0x0c401f00e1007f89 */ /* 0x0002a400000e0000 */
.L_x_434:
[----:B--2---:R-:W-:Y:S01]  /*12d10*/  FADD.FTZ R4, R0, R225 ;  /* 0x000000e100047221 */ /* 0x004fe20000010000 */
[----:B------:R-:W-:Y:S05]  /*12d20*/  BRA.DIV ~URZ, `(.L_x_345) ;  /* 0x00005fe27f007947 */ /* 0x000fea000b800000 */
[----:B------:R-:W2:Y:S04]  /*12d30*/  SHFL.BFLY PT, R2, R223, 0x2, 0x1f ;  /* 0x0c401f00df027f89 */ /* 0x000ea800000e0000 */
[----:B------:R-:W3:Y:S04]  /*12d40*/  SHFL.BFLY PT, R0, R243, 0x2, 0x1f ;  /* 0x0c401f00f3007f89 */ /* 0x000ee800000e0000 */
[----:B------:R-:W4:Y:S04]  /*12d50*/  SHFL.BFLY PT, R7, R246, 0x2, 0x1f ;  /* 0x0c401f00f6077f89 */ /* 0x000f2800000e0000 */
[----:B------:R-:W5:Y:S01]  /*12d60*/  SHFL.BFLY PT, R3, R4, 0x1, 0x1f ;  /* 0x0c201f0004037f89 */ /* 0x000f6200000e0000 */
[----:B--2---:R-:W-:-:S02]  /*12d70*/  FADD.FTZ R2, R2, R223 ;  /* 0x000000df02027221 */ /* 0x004fc40000010000 */
[----:B---3--:R-:W-:-:S03]  /*12d80*/  FADD.FTZ R0, R0, R243 ;  /* 0x000000f300007221 */ /* 0x008fc60000010000 */
[----:B------:R-:W2:Y:S01]  /*12d90*/  SHFL.BFLY PT, R6, R2, 0x1, 0x1f ;  /* 0x0c201f0002067f89 */ /* 0x000ea200000e0000 */
[----:B----4-:R-:W-:-:S03]  /*12da0*/  FADD.FTZ R7, R7, R246 ;  /* 0x000000f607077221 */ /* 0x010fc60000010000 */
[----:B------:R-:W3:Y:S01]  /*12db0*/  SHFL.BFLY PT, R5, R0, 0x1, 0x1f ;  /* 0x0c201f0000057f89 */ /* 0x000ee200000e0000 */
[----:B-----5:R-:W-:-:S03]  /*12dc0*/  FADD.FTZ R4, R4, R3 ;  /* 0x0000000304047221 */ /* 0x020fc60000010000 */
[----:B------:R4:W1:Y:S01]  /*12dd0*/  SHFL.BFLY PT, R8, R7, 0x1, 0x1f ;  /* 0x0c201f0007087f89 */ /* 0x00086200000e0000 */
[----:B--2---:R-:W-:Y:S02]  /*12de0*/  FADD.FTZ R6, R2, R6 ;  /* 0x0000000602067221 */ /* 0x004fe40000010000 */
[----:B---3--:R-:W-:Y:S02]  /*12df0*/  FADD.FTZ R5, R0, R5 ;  /* 0x0000000500057221 */ /* 0x008fe40000010000 */
.L_x_435:
[----:B------:R-:W-:Y:S01]  /*12e00*/  FSETP.NE.FTZ.AND P3, PT, R4, RZ, PT ;  /* 0x000000ff0400720b */ /* 0x000fe20003f75000 */
[----:B------:R-:W-:Y:S01]  /*12e10*/  CS2R R2, SRZ ;  /* 0x0000000000027805 */ /* 0x000fe2000001ff00 */
[----:B------:R-:W-:Y:S02]  /*12e20*/  MOV R0, RZ ;  /* 0x000000ff00007202 */ /* 0x000fe40000000f00 */
[----:B------:R-:W-:Y:S02]  /*12e30*/  FSETP.NE.FTZ.AND P2, PT, R6, RZ, PT ;  /* 0x000000ff0600720b */ /* 0x000fe40003f55000 */
[----:B------:R-:W-:Y:S02]  /*12e40*/  FSETP.NE.FTZ.AND P1, PT, R5, RZ, PT ;  /* 0x000000ff0500720b */ /* 0x000fe40003f35000 */
[----:B------:R-:W-:-:S02]  /*12e50*/  MOV R25, 0xff800000 ;  /* 0xff80000000197802 */ /* 0x000fc40000000f00 */
[----:B------:R-:W-:Y:S02]  /*12e60*/  MOV R23, 0xff800000 ;  /* 0xff80000000177802 */ /* 0x000fe40000000f00 */
[----:B------:R-:W-:Y:S01]  /*12e70*/  MOV R24, 0xff800000 ;  /* 0xff80000000187802 */ /* 0x000fe20000000f00 */
[----:B------:R-:W2:Y:S01]  /*12e80*/  @P3 MUFU.RCP R0, R4 ;  /* 0x0000000400003308 */ /* 0x000ea20000001000 */
[----:B------:R-:W-:-:S05]  /*12e90*/  MOV R22, 0xff800000 ;  /* 0xff80000000167802 */ /* 0x000fca0000000f00 */
[----:B------:R-:W-:Y:S02]  /*12ea0*/  @P1 MOV R10, 0x3f317218 ;  /* 0x3f317218000a1802 */ /* 0x000fe40000000f00 */
[----:B------:R3:W-:Y:S01]  /*12eb0*/  @P3 MUFU.LG2 R9, R4 ;  /* 0x0000000400093308 */ /* 0x0007e20000000c00 */
[----:B--2---:R-:W-:-:S07]  /*12ec0*/  FMUL.FTZ R64, R0, R132 ;  /* 0x0000008400407220 */ /* 0x004fce0000410000 */
[----:B------:R-:W-:Y:S01]  /*12ed0*/  @P2 MUFU.RCP R3, R6 ;  /* 0x0000000600032308 */ /* 0x000fe20000001000 */
[C---:B------:R-:W-:Y:S02]  /*12ee0*/  FMUL.FTZ R65, R0.reuse, R133 ;  /* 0x0000008500417220 */ /* 0x040fe40000410000 */
[C---:B------:R-:W-:Y:S02]  /*12ef0*/  FMUL.FTZ R66, R0.reuse, R136 ;  /* 0x0000008800427220 */ /* 0x040fe40000410000 */
[----:B------:R-:W-:Y:S02]  /*12f00*/  FMUL.FTZ R67, R0, R137 ;  /* 0x0000008900437220 */ /* 0x000fe40000410000 */
[----:B-1-3--:R-:W-:Y:S01]  /*12f10*/  FADD.FTZ R4, R8, R7 ;  /* 0x0000000708047221 */ /* 0x00afe20000010000 */
[----:B------:R-:W-:Y:S01]  /*12f20*/  @P1 MUFU.RCP R2, R5 ;  /* 0x0000000500021308 */ /* 0x000fe20000001000 */
[C---:B------:R-:W-:Y:S02]  /*12f30*/  FMUL.FTZ R68, R0.reuse, R140 ;  /* 0x0000008c00447220 */ /* 0x040fe40000410000 */
[----:B------:R-:W-:Y:S01]  /*12f40*/  FMUL.FTZ R69, R0, R141 ;  /* 0x0000008d00457220 */ /* 0x000fe20000410000 */
[----:B------:R-:W-:Y:S01]  /*12f50*/  FSETP.NE.FTZ.AND P0, PT, R4, RZ, PT ;  /* 0x000000ff0400720b */ /* 0x000fe20003f15000 */
[----:B------:R-:W-:-:S02]  /*12f60*/  FMUL.FTZ R70, R0, R144 ;  /* 0x0000009000467220 */ /* 0x000fc40000410000 */
[C---:B------:R-:W-:Y:S01]  /*12f70*/  FMUL.FTZ R71, R0.reuse, R145 ;  /* 0x0000009100477220 */ /* 0x040fe20000410000 */
[----:B----4-:R-:W1:Y:S01]  /*12f80*/  @P2 MUFU.LG2 R7, R6 ;  /* 0x0000000600072308 */ /* 0x010e620000000c00 */
[C---:B------:R-:W-:Y:S02]  /*12f90*/  FMUL.FTZ R60, R0.reuse, R148 ;  /* 0x00000094003c7220 */ /* 0x040fe40000410000 */
[C---:B------:R-:W-:Y:S02]  /*12fa0*/  FMUL.FTZ R61, R0.reuse, R149 ;  /* 0x00000095003d7220 */ /* 0x040fe40000410000 */
[C---:B------:R-:W-:Y:S02]  /*12fb0*/  FMUL.FTZ R74, R0.reuse, R152 ;  /* 0x00000098004a7220 */ /* 0x040fe40000410000 */
[C---:B------:R-:W-:Y:S02]  /*12fc0*/  FMUL.FTZ R75, R0.reuse, R153 ;  /* 0x00000099004b7220 */ /* 0x040fe40000410000 */
[----:B------:R-:W-:-:S02]  /*12fd0*/  FMUL.FTZ R72, R0, R156 ;  /* 0x0000009c00487220 */ /* 0x000fc40000410000 */
[C---:B------:R-:W-:Y:S02]  /*12fe0*/  FMUL.FTZ R73, R0.reuse, R157 ;  /* 0x0000009d00497220 */ /* 0x040fe40000410000 */
[C---:B------:R-:W-:Y:S02]  /*12ff0*/  FMUL.FTZ R58, R0.reuse, R160 ;  /* 0x000000a0003a7220 */ /* 0x040fe40000410000 */
[----:B------:R-:W-:Y:S02]  /*13000*/  FMUL.FTZ R59, R0, R161 ;  /* 0x000000a1003b7220 */ /* 0x000fe40000410000 */
[----:B------:R2:W3:Y:S01]  /*13010*/  @P1 MUFU.LG2 R0, R5 ;  /* 0x0000000500001308 */ /* 0x0004e20000000c00 */
[----:B-1----:R-:W-:Y:S02]  /*13020*/  @P2 FMUL.FTZ R8, R7, 0.69314718246459960938 ;  /* 0x3f31721807082820 */ /* 0x002fe40000410000 */
[C---:B------:R-:W-:Y:S02]  /*13030*/  FMUL.FTZ R78, R3.reuse, R134 ;  /* 0x00000086034e7220 */ /* 0x040fe40000410000 */
[----:B------:R-:W-:-:S02]  /*13040*/  FMUL.FTZ R79, R3, R135 ;  /* 0x00000087034f7220 */ /* 0x000fc40000410000 */
[C---:B------:R-:W-:Y:S02]  /*13050*/  FMUL.FTZ R80, R3.reuse, R138 ;  /* 0x0000008a03507220 */ /* 0x040fe40000410000 */
[C---:B------:R-:W-:Y:S02]  /*13060*/  FMUL.FTZ R81, R3.reuse, R139 ;  /* 0x0000008b03517220 */ /* 0x040fe40000410000 */
[C---:B------:R-:W-:Y:S02]  /*13070*/  FMUL.FTZ R82, R3.reuse, R142 ;  /* 0x0000008e03527220 */ /* 0x040fe40000410000 */
[C---:B------:R-:W-:Y:S02]  /*13080*/  FMUL.FTZ R83, R3.reuse, R143 ;  /* 0x0000008f03537220 */ /* 0x040fe40000410000 */
[C---:B------:R-:W-:Y:S01]  /*13090*/  FMUL.FTZ R94, R3.reuse, R146 ;  /* 0x00000092035e7220 */ /* 0x040fe20000410000 */
[----:B--2---:R-:W-:Y:S01]  /*130a0*/  @P2 MOV R5, 0x3f317218 ;  /* 0x3f31721800052802 */ /* 0x004fe20000000f00 */
[----:B---3--:R-:W-:Y:S01]  /*130b0*/  @P1 FMUL.FTZ R7, R0, 0.69314718246459960938 ;  /* 0x3f31721800071820 */ /* 0x008fe20000410000 */
        /* <DEDUP_REMOVED lines=58> */
.L_x_274:
[----:B-1----:R1:W5:Y:S04]  /*13460*/  LDL R6, [R1+0x30] ;  /* 0x0000300001067983 */ /* 0x0023680000100800 */
[----:B------:R-:W3:Y:S01]  /*13470*/  S2R R2, SR_TID.X ;  /* 0x0000000000027919 */ /* 0x000ee20000002100 */
[----:B------:R-:W-:Y:S01]  /*13480*/  BSSY B0, `(.L_x_346) ;  /* 0x0000011000007945 */ /* 0x000fe20003800000 */
[----:B---3--:R-:W-:-:S13]  /*13490*/  LOP3.LUT P0, RZ, R2, 0x7f, RZ, 0xc0, !PT ;  /* 0x0000007f02ff7812 */ /* 0x008fda000780c0ff */
[----:B------:R-:W-:Y:S05]  /*134a0*/  @P0 BRA `(.L_x_347) ;  /* 0x000000e000000947 */ /* 0x000fea0003800000 */
[----:B-1----:R-:W1:Y:S01]  /*134b0*/  S2R R4, SR_LANEID ;  /* 0x0000000000047919 */ /* 0x002e620000000000 */
[----:B------:R-:W-:Y:S01]  /*134c0*/  VOTEU.ANY UR4, UPT, PT ;  /* 0x0000000000047886 */ /* 0x000fe200038e0100 */
[----:B------:R-:W-:Y:S01]  /*134d0*/  IMAD.MOV.U32 R5, RZ, RZ, c[0x0][0x564] ;  /* 0x00015900ff057624 */ /* 0x000fe200078e00ff */
[----:B--2---:R-:W1:Y:S08]  /*134e0*/  FLO.U32 R3, UR4 ;  /* 0x0000000400037d00 */ /* 0x004e7000080e0000 */
        /* <DEDUP_REMOVED lines=9> */
[----:B------:R1:W-:Y:S02]  /*13580*/  STL [R1+0x30], R6 ;  /* 0x0000300601007387 */ /* 0x0003e40000100800 */
.L_x_347:
[----:B-1----:R-:W-:Y:S05]  /*13590*/  BSYNC B0 ;  /* 0x0000000000007941 */ /* 0x002fea0003800000 */
.L_x_346:
[----:B------:R-:W-:Y:S01]  /*135a0*/  PRMT R0, R0, 0x9910, RZ ;  /* 0x0000991000007816 */ /* 0x000fe200000000ff */
[----:B------:R-:W-:Y:S01]  /*135b0*/  BSSY B1, `(.L_x_348) ;  /* 0x00002f4000017945 */ /* 0x000fe20003800000 */
[----:B-----5:R-:W-:Y:S02]  /*135c0*/  IMAD.MOV.U32 R84, RZ, RZ, R6 ;  /* 0x000000ffff547224 */ /* 0x020fe400078e0006 */
[----:B------:R-:W-:-:S13]  /*135d0*/  ISETP.NE.AND P0, PT, R0, RZ, PT ;  /* 0x000000ff0000720c */ /* 0x000fda0003f05270 */
[----:B------:R-:W-:Y:S05]  /*135e0*/  @!P0 BRA `(.L_x_349) ;  /* 0x0000230000008947 */ /* 0x000fea0003800000 */
[----:B------:R-:W3:Y:S04]  /*135f0*/  LDL R6, [R1+0x8c] ;  /* 0x00008c0001067983 */ /* 0x000ee80000100800 */
[----:B------:R-:W4:Y:S04]  /*13600*/  LDL R5, [R1+0x9c] ;  /* 0x00009c0001057983 */ /* 0x000f280000100800 */
[----:B--2---:R-:W2:Y:S04]  /*13610*/  LDL R9, [R1+0xa4] ;  /* 0x0000a40001097983 */ /* 0x004ea80000100800 */
[----:B------:R-:W2:Y:S01]  /*13620*/  LDL R8, [R1+0xa0] ;  /* 0x0000a00001087983 */ /* 0x000ea20000100800 */
[----:B------:R-:W-:Y:S01]  /*13630*/  WARPSYNC 0xffffffff ;  /* 0xffffffff00007948 */ /* 0x000fe20003800000 */
[----:B------:R-:W-:-:S02]  /*13640*/  F2FP.BF16.PACK_AB R0, R65, R64 ;  /* 0x000000404100723e */ /* 0x000fc400000010ff */
[----:B------:R-:W-:Y:S01]  /*13650*/  BAR.SYNC.DEFER_BLOCKING 0x1, 0x80 ;  /* 0x0042000000007b1d */ /* 0x000fe20000010000 */
[----:B------:R-:W-:Y:S02]  /*13660*/  F2FP.BF16.PACK_AB R3, R79, R78 ;  /* 0x0000004e4f03723e */ /* 0x000fe400000010ff */
[----:B------:R-:W-:-:S03]  /*13670*/  F2FP.BF16.PACK_AB R2, R67, R66 ;  /* 0x000000424302723e */ /* 0x000fc600000010ff */
[----:B------:R-:W2:Y:S01]  /*13680*/  LDL R7, [R1+0x90] ;  /* 0x0000900001077983 */ /* 0x000ea20000100800 */
[----:B------:R-:W-:-:S03]  /*13690*/  F2FP.BF16.PACK_AB R4, R45, R44 ;  /* 0x0000002c2d04723e */ /* 0x000fc600000010ff */
[----:B------:R-:W2:Y:S04]  /*136a0*/  LDL R13, [R1+0x94] ;  /* 0x00009400010d7983 */ /* 0x000ea80000100800 */
[----:B------:R-:W2:Y:S04]  /*136b0*/  LDL R12, [R1+0xc4] ;  /* 0x0000c400010c7983 */ /* 0x000ea80000100800 */
[----:B------:R-:W2:Y:S04]  /*136c0*/  LDL R10, [R1+0xc8] ;  /* 0x0000c800010a7983 */ /* 0x000ea80000100800 */
[----:B---3--:R1:W-:Y:S04]  /*136d0*/  STS [R6], R0 ;  /* 0x0000000006007388 */ /* 0x0083e80000000800 */
[----:B------:R3:W-:Y:S04]  /*136e0*/  STS [R6+0x400], R3 ;  /* 0x0004000306007388 */ /* 0x0007e80000000800 */
[----:B----4-:R4:W-:Y:S01]  /*136f0*/  STS [R5], R2 ;  /* 0x0000000205007388 */ /* 0x0109e20000000800 */
[----:B-1----:R-:W-:-:S02]  /*13700*/  F2FP.BF16.PACK_AB R0, R81, R80 ;  /* 0x000000505100723e */ /* 0x002fc400000010ff */
[----:B---3--:R-:W-:-:S03]  /*13710*/  F2FP.BF16.PACK_AB R3, R43, R42 ;  /* 0x0000002a2b03723e */ /* 0x008fc600000010ff */
[----:B------:R1:W-:Y:S01]  /*13720*/  STS [R5+0x400], R0 ;  /* 0x0004000005007388 */ /* 0x0003e20000000800 */
[----:B----4-:R-:W-:-:S03]  /*13730*/  F2FP.BF16.PACK_AB R2, R31, R30 ;  /* 0x0000001e1f02723e */ /* 0x010fc600000010ff */
[----:B------:R-:W-:Y:S04]  /*13740*/  STS [R6+0x2000], R3 ;  /* 0x0020000306007388 */ /* 0x000fe80000000800 */
[----:B------:R3:W-:Y:S01]  /*13750*/  STS [R6+0x2400], R2 ;  /* 0x0024000206007388 */ /* 0x0007e20000000800 */
[----:B-1----:R-:W-:-:S03]  /*13760*/  F2FP.BF16.PACK_AB R0, R33, R32 ;  /* 0x000000202100723e */ /* 0x002fc600000010ff */
[----:B---3--:R-:W3:Y:S01]  /*13770*/  LDL R6, [R1+0x98] ;  /* 0x0000980001067983 */ /* 0x008ee20000100800 */
[----:B------:R-:W-:Y:S02]  /*13780*/  F2FP.BF16.PACK_AB R3, R69, R68 ;  /* 0x000000444503723e */ /* 0x000fe400000010ff */
[----:B------:R-:W-:Y:S01]  /*13790*/  F2FP.BF16.PACK_AB R2, R83, R82 ;  /* 0x000000525302723e */ /* 0x000fe200000010ff */
[----:B------:R1:W-:Y:S04]  /*137a0*/  STS [R5+0x2000], R0 ;  /* 0x0020000005007388 */ /* 0x0003e80000000800 */
[----:B------:R4:W-:Y:S04]  /*137b0*/  STS [R5+0x2400], R4 ;  /* 0x0024000405007388 */ /* 0x0009e80000000800 */
[----:B--2---:R2:W-:Y:S04]  /*137c0*/  STS [R9], R3 ;  /* 0x0000000309007388 */ /* 0x0045e80000000800 */
[----:B------:R2:W-:Y:S04]  /*137d0*/  STS [R9+0x400], R2 ;  /* 0x0004000209007388 */ /* 0x0005e80000000800 */
[----:B------:R-:W3:Y:S01]  /*137e0*/  LDL.LU R11, [R1+0x50] ;  /* 0x00005000010b7983 */ /* 0x000ee20000300800 */
[----:B-1----:R-:W-:-:S02]  /*137f0*/  F2FP.BF16.PACK_AB R0, R71, R70 ;  /* 0x000000464700723e */ /* 0x002fc400000010ff */
[----:B----4-:R-:W-:-:S03]  /*13800*/  F2FP.BF16.PACK_AB R4, R35, R34 ;  /* 0x000000222304723e */ /* 0x010fc600000010ff */
[----:B------:R1:W-:Y:S01]  /*13810*/  STS [R8], R0 ;  /* 0x0000000008007388 */ /* 0x0003e20000000800 */
[----:B------:R-:W-:Y:S02]  /*13820*/  F2FP.BF16.PACK_AB R5, R57, R56 ;  /* 0x000000383905723e */ /* 0x000fe400000010ff */
[----:B--2---:R-:W-:Y:S02]  /*13830*/  F2FP.BF16.PACK_AB R3, R95, R94 ;  /* 0x0000005e5f03723e */ /* 0x004fe400000010ff */
[----:B------:R-:W-:-:S03]  /*13840*/  F2FP.BF16.PACK_AB R2, R47, R46 ;  /* 0x0000002e2f02723e */ /* 0x000fc600000010ff */
[----:B------:R-:W-:Y:S04]  /*13850*/  STS [R8+0x400], R3 ;  /* 0x0004000308007388 */ /* 0x000fe80000000800 */
[----:B------:R-:W-:Y:S04]  /*13860*/  STS [R9+0x2000], R4 ;  /* 0x0020000409007388 */ /* 0x000fe80000000800 */
[----:B------:R2:W-:Y:S01]  /*13870*/  STS [R9+0x2400], R2 ;  /* 0x0024000209007388 */ /* 0x0005e20000000800 */
[----:B-1----:R-:W-:-:S03]  /*13880*/  F2FP.BF16.PACK_AB R0, R37, R36 ;  /* 0x000000242500723e */ /* 0x002fc600000010ff */
[----:B--2---:R-:W2:Y:S01]  /*13890*/  LDL.LU R9, [R1+0x54] ;  /* 0x0000540001097983 */ /* 0x004ea20000300800 */
        /* <DEDUP_REMOVED lines=15> */
[----:B---3--:R1:W-:Y:S04]  /*13990*/  STS [R6], R2 ;  /* 0x0000000206007388 */ /* 0x0083e80000000800 */
[----:B------:R3:W-:Y:S04]  /*139a0*/  STS [R6+0x400], R0 ;  /* 0x0004000006007388 */ /* 0x0007e80000000800 */
[----:B------:R3:W-:Y:S04]  /*139b0*/  STS [R7+0x2000], R4 ;  /* 0x0020000407007388 */ /* 0x0007e80000000800 */
[----:B------:R3:W-:Y:S01]  /*139c0*/  STS [R7+0x2400], R3 ;  /* 0x0024000307007388 */ /* 0x0007e20000000800 */
[----:B-1----:R-:W-:-:S02]  /*139d0*/  F2FP.BF16.PACK_AB R2, R49, R48 ;  /* 0x000000303102723e */ /* 0x002fc400000010ff */
[----:B---3--:R-:W-:-:S03]  /*139e0*/  F2FP.BF16.PACK_AB R0, R51, R50 ;  /* 0x000000323300723e */ /* 0x008fc600000010ff */
        /* <DEDUP_REMOVED lines=12> */
[----:B---3--:R-:W-:Y:S02]  /*13ab0*/  F2FP.BF16.PACK_AB R3, R29, R28 ;  /* 0x0000001c1d03723e */ /* 0x008fe400000010ff */
[----:B--2---:R-:W-:-:S05]  /*13ac0*/  F2FP.BF16.PACK_AB R2, R41, R40 ;  /* 0x000000282902723e */ /* 0x004fca00000010ff */
[----:B------:R-:W-:Y:S01]  /*13ad0*/  STS [R13+0x2400], R2 ;  /* 0x002400020d007388 */ /* 0x000fe20000000800 */
[----:B-1----:R-:W-:-:S05]  /*13ae0*/  F2FP.BF16.PACK_AB R0, R27, R26 ;  /* 0x0000001a1b00723e */ /* 0x002fca00000010ff */
[----:B------:R-:W-:Y:S04]  /*13af0*/  STS [R12+0x2000], R0 ;  /* 0x002000000c007388 */ /* 0x000fe80000000800 */
[----:B------:R1:W-:Y:S04]  /*13b00*/  STS [R10+0x2400], R3 ;  /* 0x002400030a007388 */ /* 0x0003e80000000800 */
[----:B------:R-:W-:Y:S01]  /*13b10*/  BAR.SYNC.DEFER_BLOCKING 0x1, 0x80 ;  /* 0x0042000000007b1d */ /* 0x000fe20000010000 */
[C---:B------:R-:W-:Y:S02]  /*13b20*/  @P2 IADD3 R6, P0, R11.reuse, c[0x0][0x508], RZ ;  /* 0x000142000b062a10 */ /* 0x040fe40007f1e0ff */
[----:B------:R-:W-:Y:S01]  /*13b30*/  IADD3 R4, P1, R11, c[0x0][0x500], RZ ;  /* 0x000140000b047a10 */ /* 0x000fe20007f3e0ff */
[----:B------:R-:W-:Y:S01]  /*13b40*/  IMAD.MOV.U32 R11, RZ, RZ, c[0x0][0x388] ;  /* 0x0000e200ff0b7624 */ /* 0x000fe200078e00ff */
[----:B------:R-:W-:-:S02]  /*13b50*/  @P2 IADD3.X R7, R9, c[0x0][0x50c], RZ, P0, !PT ;  /* 0x0001430009072a10 */ /* 0x000fc400007fe4ff */
[----:B------:R-:W-:Y:S01]  /*13b60*/  IADD3.X R5, R9, c[0x0][0x504], RZ, P1, !PT ;  /* 0x0001410009057a10 */ /* 0x000fe20000ffe4ff */
[----:B-1----:R-:W-:Y:S02]  /*13b70*/  IMAD.MOV.U32 R3, RZ, RZ, RZ ;  /* 0x000000ffff037224 */ /* 0x002fe400078e00ff */
[----:B------:R1:W5:Y:S04]  /*13b80*/  @P2 LDG.E R11, [R6.64] ;  /* 0x00000008060b2981 */ /* 0x000368000c1e1900 */
[----:B------:R1:W5:Y:S01]  /*13b90*/  @P3 LDG.E R3, [R4.64] ;  /* 0x0000000804033981 */ /* 0x000362000c1e1900 */
[----:B----4-:R-:W-:-:S04]  /*13ba0*/  ISETP.NE.AND P0, PT, R8, RZ, PT ;  /* 0x000000ff0800720c */ /* 0x010fc80003f05270 */
[----:B------:R-:W-:Y:S01]  /*13bb0*/  SEL R0, R8, c[0x0][0x3d4], P0 ;  /* 0x0000f50008007a07 */ /* 0x000fe20000000000 */
[----:B------:R-:W-:Y:S05]  /*13bc0*/  @P2 BRA `(.L_x_350) ;  /* 0x0000004000002947 */ /* 0x000fea0003800000 */
[----:B------:R-:W-:Y:S05]  /*13bd0*/  @!P3 BRA `(.L_x_350) ;  /* 0x000000300000b947 */ /* 0x000fea0003800000 */
[----:B-----5:R2:W3:Y:S04]  /*13be0*/  LDG.E R11, [R4.64] ;  /* 0x00000008040b7981 */ /* 0x0204e8000c1e1900 */
[----:B-12---:R-:W3:Y:S02]  /*13bf0*/  LDG.E R4, [R4.64+0x4] ;  /* 0x0000040804047981 */ /* 0x006ee4000c1e1900 */
[----:B---3--:R-:W-:Y:S02]  /*13c00*/  IADD3 R11, -R11, R4, RZ ;  /* 0x000000040b0b7210 */ /* 0x008fe40007ffe1ff */
.L_x_350:
[----:B------:R-:W2:Y:S04]  /*13c10*/  LDL.LU R2, [R1+0x58] ;  /* 0x0000580001027983 */ /* 0x000ea80000300800 */
[----:B-1----:R-:W3:Y:S04]  /*13c20*/  LDL R4, [R1+0xf0] ;  /* 0x0000f00001047983 */ /* 0x002ee80000100800 */
[----:B------:R-:W4:Y:S04]  /*13c30*/  LDL.LU R6, [R1+0x80] ;  /* 0x0000800001067983 */ /* 0x000f280000300800 */
[----:B------:R-:W3:Y:S04]  /*13c40*/  LDL.LU R5, [R1+0x38] ;  /* 0x0000380001057983 */ /* 0x000ee80000300800 */
[----:B------:R-:W3:Y:S04]  /*13c50*/  LDL R85, [R1+0x34] ;  /* 0x0000340001557983 */ /* 0x000ee80000100800 */
[----:B------:R-:W3:Y:S04]  /*13c60*/  LDL R16, [R1+0x88] ;  /* 0x0000880001107983 */ /* 0x000ee80000100800 */
[----:B------:R-:W3:Y:S04]  /*13c70*/  LDL R89, [R1+0xec] ;  /* 0x0000ec0001597983 */ /* 0x000ee80000100800 */
[----:B------:R-:W3:Y:S01]  /*13c80*/  LDL.LU R88, [R1+0x78] ;  /* 0x0000780001587983 */ /* 0x000ee20000300800 */
[----:B------:R-:W-:Y:S01]  /*13c90*/  IMAD.MOV.U32 R12, RZ, RZ, 0x368 ;  /* 0x00000368ff0c7424 */ /* 0x000fe200078e00ff */
[----:B------:R-:W-:-:S04]  /*13ca0*/  ISETP.GT.AND P2, PT, R0, 0x1, PT ;  /* 0x000000010000780c */ /* 0x000fc80003f44270 */
[----:B------:R-:W-:-:S04]  /*13cb0*/  SEL R12, R12, 0x328, P2 ;  /* 0x000003280c0c7807 */ /* 0x000fc80001000000 */
[----:B------:R-:W1:Y:S08]  /*13cc0*/  LDC.64 R8, c[0x0][R12+0x170] ;  /* 0x00005c000c087b82 */ /* 0x000e700000000a00 */
[----:B------:R-:W1:Y:S08]  /*13cd0*/  LDC.64 R14, c[0x0][R12+0x168] ;  /* 0x00005a000c0e7b82 */ /* 0x000e700000000a00 */
[----:B------:R1:W1:Y:S08]  /*13ce0*/  LDC.64 R20, c[0x0][R12+0x178] ;  /* 0x00005e000c147b82 */ /* 0x0002700000000a00 */
[----:B------:R1:W1:Y:S01]  /*13cf0*/  LDC.64 R18, c[0x0][R12+0x160] ;  /* 0x000058000c127b82 */ /* 0x0002620000000a00 */
[----:B------:R-:W-:Y:S01]  /*13d00*/  IMAD.MOV.U32 R0, RZ, RZ, c[0x0][0x4e8] ;  /* 0x00013a00ff007624 */ /* 0x000fe200078e00ff */
[----:B------:R-:W-:-:S04]  /*13d10*/  ISETP.NE.U32.AND P0, PT, RZ, c[0x0][0x500], PT ;  /* 0x00014000ff007a0c */ /* 0x000fc80003f05070 */
[----:B------:R-:W-:Y:S02]  /*13d20*/  ISETP.NE.AND P5, PT, R0, 0x1, PT ;  /* 0x000000010000780c */ /* 0x000fe40003fa5270 */
[----:B------:R-:W-:Y:S01]  /*13d30*/  ISETP.NE.AND.EX P0, PT, RZ, c[0x0][0x504], PT, P0 ;  /* 0x00014100ff007a0c */ /* 0x000fe20003f05300 */
[----:B------:R-:W1:Y:S02]  /*13d40*/  S2R R90, SR_TID.X ;  /* 0x00000000005a7919 */ /* 0x000e640000002100 */
[----:B-1----:R-:W-:-:S04]  /*13d50*/  SHF.R.S32.HI R17, RZ, 0x1f, R90 ;  /* 0x0000001fff117819 */ /* 0x002fc8000001145a */
[----:B------:R-:W-:-:S04]  /*13d60*/  LEA.HI R17, R17, R90, RZ, 0x5 ;  /* 0x0000005a11117211 */ /* 0x000fc800078f28ff */
[----:B------:R-:W-:-:S05]  /*13d70*/  LOP3.LUT R17, R17, 0xffffffe0, RZ, 0xc0, !PT ;  /* 0xffffffe011117812 */ /* 0x000fca00078ec0ff */
[----:B------:R-:W-:Y:S01]  /*13d80*/  IMAD.IADD R17, R90, 0x1, -R17 ;  /* 0x000000015a117824 */ /* 0x000fe200078e0a11 */
[----:B--2---:R-:W-:-:S05]  /*13d90*/  SEL R2, R2, RZ, !P0 ;  /* 0x000000ff02027207 */ /* 0x004fca0004000000 */
[----:B------:R-:W-:Y:S01]  /*13da0*/  IMAD R0, R9, R2, RZ ;  /* 0x0000000209007224 */ /* 0x000fe200078e02ff */
[----:B----4-:R-:W-:Y:S02]  /*13db0*/  SEL R6, R6, RZ, !P0 ;  /* 0x000000ff06067207 */ /* 0x010fe40004000000 */
[----:B---3--:R-:W-:Y:S01]  /*13dc0*/  LOP3.LUT R5, R5, 0xffff, RZ, 0xc0, !PT ;  /* 0x0000ffff05057812 */ /* 0x008fe200078ec0ff */
        /* <DEDUP_REMOVED lines=13> */
[----:B------:R-:W-:Y:S02]  /*13ea0*/  IMAD R12, R21, R10, RZ ;  /* 0x0000000a150c7224 */ /* 0x000fe400078e02ff */
[----:B------:R-:W-:-:S02]  /*13eb0*/  IMAD.MOV R7, RZ, RZ, -R0 ;  /* 0x000000ffff077224 */ /* 0x000fc400078e0a00 */
        /* <DEDUP_REMOVED lines=13> */
[----:B------:R-:W-:Y:S02]  /*13f90*/  IMAD.MOV.U32 R9, RZ, RZ, c[0x0][0x4ac] ;  /* 0x00012b00ff097624 */ /* 0x000fe400078e00ff */
[----:B------:R-:W-:Y:S01]  /*13fa0*/  IMAD.IADD R0, R7, 0x1, R0 ;  /* 0x0000000107007824 */ /* 0x000fe200078e0200 */
[----:B------:R-:W-:Y:S02]  /*13fb0*/  LEA R7, P0, R6, R8, 0x2 ;  /* 0x0000000806077211 */ /* 0x000fe400078010ff */
[----:B------:R-:W-:-:S04]  /*13fc0*/  SEL R9, R9, c[0x0][0x454], P2 ;  /* 0x0001150009097a07 */ /* 0x000fc80001000000 */
[----:B------:R-:W-:Y:S01]  /*13fd0*/  LEA.HI.X R6, R6, R9, R0, 0x2, P0 ;  /* 0x0000000906067211 */ /* 0x000fe200000f1400 */
[----:B------:R-:W-:Y:S01]  /*13fe0*/  SHFL.IDX PT, R14, R7, RZ, 0x1c1f ;  /* 0x001c1fff070e7589 */ /* 0x000fe200000e0000 */
[----:B------:R-:W-:-:S03]  /*13ff0*/  IMAD R0, R11, c[0x0][0x4e8], RZ ;  /* 0x00013a000b007a24 */ /* 0x000fc600078e02ff */
[----:B------:R-:W1:Y:S04]  /*14000*/  SHFL.IDX PT, R15, R6, RZ, 0x1c1f ;  /* 0x001c1fff060f7589 */ /* 0x000e6800000e0000 */
[----:B------:R-:W-:Y:S04]  /*14010*/  SHFL.IDX PT, R12, R7, 0x1, 0x1c1f ;  /* 0x003c1f00070c7f89 */ /* 0x000fe800000e0000 */
[----:B------:R-:W2:Y:S04]  /*14020*/  SHFL.IDX PT, R13, R6, 0x1, 0x1c1f ;  /* 0x003c1f00060d7f89 */ /* 0x000ea800000e0000 */
[----:B------:R-:W-:Y:S04]  /*14030*/  SHFL.IDX PT, R11, R6, 0x2, 0x1c1f ;  /* 0x005c1f00060b7f89 */ /* 0x000fe800000e0000 */
[----:B------:R3:W-:Y:S01]  /*14040*/  SHFL.IDX PT, R9, R6, 0x3, 0x1c1f ;  /* 0x007c1f0006097f89 */ /* 0x0007e200000e0000 */
[----:B------:R-:W-:-:S03]  /*14050*/  LOP3.LUT P0, RZ, R17, 0x3, RZ, 0xc0, !PT ;  /* 0x0000000311ff7812 */ /* 0x000fc6000780c0ff */
[----:B------:R-:W4:Y:S01]  /*14060*/  SHFL.IDX PT, R10, R7, 0x2, 0x1c1f ;  /* 0x005c1f00070a7f89 */ /* 0x000f2200000e0000 */
[----:B---3--:R-:W-:-:S05]  /*14070*/  IMAD R6, R85, 0x80, R89 ;  /* 0x0000008055067824 */ /* 0x008fca00078e0259 */
[C---:B------:R-:W-:Y:S02]  /*14080*/  IADD3 R18, R6.reuse, 0x8, RZ ;  /* 0x0000000806127810 */ /* 0x040fe40007ffe0ff */
[CC--:B------:R-:W-:Y:S02]  /*14090*/  ISETP.GE.OR P4, PT, R6.reuse, R0.reuse, P0 ;  /* 0x000000000600720c */ /* 0x0c0fe40000786670 */
[----:B------:R-:W-:Y:S02]  /*140a0*/  IADD3 R17, R6, 0x40, RZ ;  /* 0x0000004006117810 */ /* 0x000fe40007ffe0ff */
[-C--:B------:R-:W-:Y:S02]  /*140b0*/  ISETP.GE.OR P3, PT, R18, R0.reuse, P0 ;  /* 0x000000001200720c */ /* 0x080fe40000766670 */
[CC--:B------:R-:W-:Y:S01]  /*140c0*/  ISETP.GE.OR P1, PT, R17.reuse, R0.reuse, P0 ;  /* 0x000000001100720c */ /* 0x0c0fe20000726670 */
[----:B------:R3:W3:Y:S06]  /*140d0*/  SHFL.IDX PT, R8, R7, 0x3, 0x1c1f ;  /* 0x007c1f0007087f89 */ /* 0x0006ec00000e0000 */
[----:B-1----:R1:W-:Y:S04]  /*140e0*/  @!P4 ST.E [R14.64], R23 ;  /* 0x000000170e00c985 */ /* 0x0023e8000c101908 */
[----:B--2---:R1:W-:Y:S01]  /*140f0*/  @!P3 ST.E [R12.64], R24 ;  /* 0x000000180c00b985 */ /* 0x0043e2000c101908 */
[----:B------:R-:W-:-:S03]  /*14100*/  ISETP.GE.AND P3, PT, R17, R0, PT ;  /* 0x000000001100720c */ /* 0x000fc60003f66270 */
[----:B----4-:R1:W-:Y:S01]  /*14110*/  @!P1 ST.E [R10.64], R25 ;  /* 0x000000190a009985 */ /* 0x0103e2000c101908 */
[----:B------:R-:W-:Y:S02]  /*14120*/  LOP3.LUT R88, R88, 0xfffffffd, RZ, 0xc0, !PT ;  /* 0xfffffffd58587812 */ /* 0x000fe400078ec0ff */
[----:B---3--:R-:W-:-:S04]  /*14130*/  IADD3 R7, R6, 0x48, RZ ;  /* 0x0000004806077810 */ /* 0x008fc80007ffe0ff */
[----:B------:R-:W-:Y:S02]  /*14140*/  ISETP.GE.AND P1, PT, R7, R0, PT ;  /* 0x000000000700720c */ /* 0x000fe40003f26270 */
[----:B------:R-:W-:-:S04]  /*14150*/  LOP3.LUT R88, R88, 0xfffffffe, RZ, 0xc0, !PT ;  /* 0xfffffffe58587812 */ /* 0x000fc800078ec0ff */
[----:B------:R-:W-:-:S07]  /*14160*/  @P3 LOP3.LUT R88, R88, 0x1, RZ, 0xfc, !PT ;  /* 0x0000000158583812 */ /* 0x000fce00078efcff */
[----:B------:R-:W-:-:S05]  /*14170*/  @P1 LOP3.LUT R88, R88, 0x2, RZ, 0xfc, !PT ;  /* 0x0000000258581812 */ /* 0x000fca00078efcff */
[----:B------:R1:W-:Y:S01]  /*14180*/  STL [R1+0x78], R88 ;  /* 0x0000785801007387 */ /* 0x0003e20000100800 */
[-C--:B------:R-:W-:Y:S02]  /*14190*/  ISETP.GE.OR P0, PT, R7, R0.reuse, P0 ;  /* 0x000000000700720c */ /* 0x080fe40000706670 */
[----:B------:R-:W-:-:S11]  /*141a0*/  ISETP.GE.AND P6, PT, R18, R0, PT ;  /* 0x000000001200720c */ /* 0x000fd60003fc6270 */
[----:B------:R1:W-:Y:S01]  /*141b0*/  @!P0 ST.E [R8.64], R22 ;  /* 0x0000001608008985 */ /* 0x0003e2000c101908 */
[----:B------:R-:W-:Y:S01]  /*141c0*/  ISETP.GE.AND P0, PT, R6, R0, PT ;  /* 0x000000000600720c */ /* 0x000fe20003f06270 */
[----:B------:R-:W-:Y:S05]  /*141d0*/  @P2 BRA `(.L_x_351) ;  /* 0x0000072000002947 */ /* 0x000fea0003800000 */
[----:B-1----:R-:W2:Y:S01]  /*141e0*/  LDL R88, [R1] ;  /* 0x0000000001587983 */ /* 0x002ea20000100800 */
[----:B------:R-:W-:Y:S01]  /*141f0*/  IMAD R16, R16, c[0x0][0x3a0], RZ ;  /* 0x0000e80010107a24 */ /* 0x000fe200078e02ff */
[----:B------:R-:W-:Y:S01]  /*14200*/  SHF.R.S32.HI R4, RZ, 0x1f, R2 ;  /* 0x0000001fff047819 */ /* 0x000fe20000011402 */
[C---:B------:R-:W-:Y:S01]  /*14210*/  IMAD.WIDE.U32 R6, R3.reuse, c[0x0][0x3a0], RZ ;  /* 0x0000e80003067a25 */ /* 0x040fe200078e00ff */
[----:B------:R1:W3:Y:S01]  /*14220*/  LDS.128 R12, [R213+0x80] ;  /* 0x00008000d50c7984 */ /* 0x0002e20000000c00 */
[----:B------:R-:W-:Y:S02]  /*14230*/  ISETP.GE.AND P2, PT, R244, c[0x0][0x3c8], PT ;  /* 0x0000f200f4007a0c */ /* 0x000fe40003f46270 */
[----:B------:R-:W-:Y:S01]  /*14240*/  IMAD R3, R3, c[0x0][0x3a4], R16 ;  /* 0x0000e90003037a24 */ /* 0x000fe200078e0210 */
[----:B------:R1:W4:Y:S01]  /*14250*/  LDS.128 R20, [R213+0x1080] ;  /* 0x00108000d5147984 */ /* 0x0003220000000c00 */
[----:B------:R-:W-:-:S03]  /*14260*/  IMAD R4, R4, c[0x0][0x3f0], RZ ;  /* 0x0000fc0004047a24 */ /* 0x000fc600078e02ff */
[----:B------:R-:W-:Y:S01]  /*14270*/  IADD3 R7, R7, R3, RZ ;  /* 0x0000000307077210 */ /* 0x000fe20007ffe0ff */
[----:B------:R1:W1:Y:S04]  /*14280*/  LDS.128 R16, [R213+0x880] ;  /* 0x00088000d5107984 */ /* 0x0002680000000c00 */
[C---:B------:R-:W-:Y:S01]  /*14290*/  IMAD.WIDE.U32 R6, R5.reuse, c[0x0][0x3e8], R6 ;  /* 0x0000fa0005067a25 */ /* 0x040fe200078e0006 */
[----:B------:R1:W1:Y:S03]  /*142a0*/  LDS.128 R24, [R213+0x1880] ;  /* 0x00188000d5187984 */ /* 0x0002660000000c00 */
[----:B------:R-:W-:Y:S01]  /*142b0*/  IMAD R5, R5, c[0x0][0x3ec], R7 ;  /* 0x0000fb0005057a24 */ /* 0x000fe200078e0207 */
[----:B------:R1:W1:Y:S01]  /*142c0*/  LDS.128 R28, [R213+0x2080] ;  /* 0x00208000d51c7984 */ /* 0x0002620000000c00 */
[----:B------:R-:W-:Y:S01]  /*142d0*/  IMAD R7, R2, c[0x0][0x3f4], R4 ;  /* 0x0000fd0002077a24 */ /* 0x000fe200078e0204 */
[----:B------:R-:W-:-:S02]  /*142e0*/  MOV R4, R6 ;  /* 0x0000000600047202 */ /* 0x000fc40000000f00 */
[----:B------:R1:W1:Y:S03]  /*142f0*/  LDS.128 R32, [R213+0x2880] ;  /* 0x00288000d5207984 */ /* 0x0002660000000c00 */
[----:B------:R-:W-:Y:S01]  /*14300*/  IMAD.WIDE.U32 R4, R2, c[0x0][0x3f0], R4 ;  /* 0x0000fc0002047a25 */ /* 0x000fe200078e0004 */
[----:B------:R1:W1:Y:S04]  /*14310*/  LDS.128 R36, [R213+0x3080] ;  /* 0x00308000d5247984 */ /* 0x0002680000000c00 */
[----:B------:R1:W1:Y:S01]  /*14320*/  LDS.128 R40, [R213+0x3880] ;  /* 0x00388000d5287984 */ /* 0x0002620000000c00 */
[----:B------:R-:W-:-:S03]  /*14330*/  IADD3 R5, R5, R7, RZ ;  /* 0x0000000705057210 */ /* 0x000fc60007ffe0ff */
[----:B------:R-:W5:Y:S02]  /*14340*/  S2R R11, SR_TID.X ;  /* 0x00000000000b7919 */ /* 0x000f640000002100 */
[----:B-----5:R-:W-:-:S04]  /*14350*/  SHF.R.S32.HI R10, RZ, 0x1f, R11 ;  /* 0x0000001fff0a7819 */ /* 0x020fc8000001140b */
[----:B------:R-:W-:-:S04]  /*14360*/  LEA.HI R10, R10, R11, RZ, 0x3 ;  /* 0x0000000b0a0a7211 */ /* 0x000fc800078f18ff */
[----:B------:R-:W-:Y:S02]  /*14370*/  SHF.R.S32.HI R10, RZ, 0x3, R10 ;  /* 0x00000003ff0a7819 */ /* 0x000fe4000001140a */
[----:B--2---:R-:W-:-:S04]  /*14380*/  LEA R8, R85, R88, 0x7 ;  /* 0x0000005855087211 */ /* 0x004fc800078e38ff */
[----:B------:R-:W-:Y:S01]  /*14390*/  MOV R3, R8 ;  /* 0x0000000800037202 */ /* 0x000fe20000000f00 */
[----:B------:R-:W-:-:S05]  /*143a0*/  @P5 IMAD.HI.U32 R9, R8, c[0x0][0x4ec], RZ ;  /* 0x00013b0008095a27 */ /* 0x000fca00078e00ff */
[----:B------:R-:W-:-:S04]  /*143b0*/  @P5 SHF.R.U32.HI R3, RZ, c[0x0][0x4f0], R9 ;  /* 0x00013c00ff035a19 */ /* 0x000fc80000011609 */
[----:B------:R-:W-:Y:S02]  /*143c0*/  SHF.R.S32.HI R6, RZ, 0x1f, R3 ;  /* 0x0000001fff067819 */ /* 0x000fe40000011403 */
[----:B------:R-:W-:-:S03]  /*143d0*/  IADD3 R2, -R3, RZ, RZ ;  /* 0x000000ff03027210 */ /* 0x000fc60007ffe1ff */
        /* <DEDUP_REMOVED lines=10> */
[----:B------:R-:W-:Y:S02]  /*14480*/  IADD3 R3, R3, R4, RZ ;  /* 0x0000000403037210 */ /* 0x000fe40007ffe0ff */
[----:B------:R-:W-:Y:S02]  /*14490*/  LEA R4, R85, R10, 0x7 ;  /* 0x0000000a55047211 */ /* 0x000fe400078e38ff */
[----:B------:R-:W-:Y:S01]  /*144a0*/  LEA.HI.X R5, R2, c[0x0][0x384], R3, 0x1, P0 ;  /* 0x0000e10002057a11 */ /* 0x000fe200000f0c03 */
[----:B------:R-:W-:Y:S05]  /*144b0*/  BRA.DIV ~URZ, `(.L_x_352) ;  /* 0x00004a927f007947 */ /* 0x000fea000b800000 */
[----:B-1-34-:R1:W2:Y:S02]  /*144c0*/  SHFL.IDX PT, R7, R5, RZ, 0x181f ;  /* 0x00181fff05077589 */ /* 0x01a2a400000e0000 */
.L_x_436:
[----:B------:R-:W-:Y:S05]  /*144d0*/  BRA.DIV ~URZ, `(.L_x_353) ;  /* 0x00004ae27f007947 */ /* 0x000fea000b800000 */
[----:B------:R3:W4:Y:S02]  /*144e0*/  SHFL.IDX PT, R2, R6, RZ, 0x181f ;  /* 0x00181fff06027589 */ /* 0x00072400000e0000 */
.L_x_437:
[----:B------:R-:W-:-:S13]  /*144f0*/  ISETP.GE.OR P0, PT, R4, R0, P2 ;  /* 0x000000000400720c */ /* 0x000fda0001706670 */
[----:B----4-:R-:W-:-:S04]  /*14500*/  @!P0 LEA R2, P1, R244, R2, 0x1 ;  /* 0x00000002f4028211 */ /* 0x010fc800078208ff */
[----:B--2---:R-:W-:-:S05]  /*14510*/  @!P0 LEA.HI.X R3, R244, R7, R245, 0x1, P1 ;  /* 0x00000007f4038211 */ /* 0x004fca00008f0cf5 */
[----:B------:R2:W-:Y:S01]  /*14520*/  @!P0 ST.E.128 [R2.64], R12 ;  /* 0x0000000c02008985 */ /* 0x0005e2000c101d08 */
[----:B------:R-:W-:Y:S05]  /*14530*/  BRA.DIV ~URZ, `(.L_x_354) ;  /* 0x00004af27f007947 */ /* 0x000fea000b800000 */
[----:B------:R4:W1:Y:S04]  /*14540*/  SHFL.IDX PT, R7, R5, 0x1, 0x181f ;  /* 0x00381f0005077f89 */ /* 0x00086800000e0000 */
[----:B--2---:R4:W2:Y:S02]  /*14550*/  SHFL.IDX PT, R2, R6, 0x1, 0x181f ;  /* 0x00381f0006027f89 */ /* 0x0048a400000e0000 */
.L_x_438:
[----:B------:R-:W-:-:S04]  /*14560*/  IADD3 R3, R4, 0x10, RZ ;  /* 0x0000001004037810 */ /* 0x000fc80007ffe0ff */
[----:B------:R-:W-:-:S13]  /*14570*/  ISETP.GE.OR P0, PT, R3, R0, P2 ;  /* 0x000000000300720c */ /* 0x000fda0001706670 */
[----:B--2---:R-:W-:-:S04]  /*14580*/  @!P0 LEA R2, P1, R244, R2, 0x1 ;  /* 0x00000002f4028211 */ /* 0x004fc800078208ff */
[----:B-1----:R-:W-:-:S05]  /*14590*/  @!P0 LEA.HI.X R3, R244, R7, R245, 0x1, P1 ;  /* 0x00000007f4038211 */ /* 0x002fca00008f0cf5 */
[----:B------:R1:W-:Y:S01]  /*145a0*/  @!P0 ST.E.128 [R2.64], R16 ;  /* 0x0000001002008985 */ /* 0x0003e2000c101d08 */
[----:B------:R-:W-:Y:S05]  /*145b0*/  BRA.DIV ~URZ, `(.L_x_355) ;  /* 0x00004b427f007947 */ /* 0x000fea000b800000 */
[----:B------:R2:W1:Y:S02]  /*145c0*/  SHFL.IDX PT, R7, R5, 0x2, 0x181f ;  /* 0x00581f0005077f89 */ /* 0x00046400000e0000 */
.L_x_439:
[----:B------:R-:W-:Y:S05]  /*145d0*/  BRA.DIV ~URZ, `(.L_x_356) ;  /* 0x00004b927f007947 */ /* 0x000fea000b800000 */
[----:B-1----:R1:W2:Y:S02]  /*145e0*/  SHFL.IDX PT, R2, R6, 0x2, 0x181f ;  /* 0x00581f0006027f89 */ /* 0x0022a400000e0000 */
.L_x_440:
[----:B------:R-:W-:-:S04]  /*145f0*/  IADD3 R3, R4, 0x20, RZ ;  /* 0x0000002004037810 */ /* 0x000fc80007ffe0ff */
[----:B------:R-:W-:-:S13]  /*14600*/  ISETP.GE.OR P0, PT, R3, R0, P2 ;  /* 0x000000000300720c */ /* 0x000fda0001706670 */
[----:B--2---:R-:W-:-:S04]  /*14610*/  @!P0 LEA R2, P1, R244, R2, 0x1 ;  /* 0x00000002f4028211 */ /* 0x004fc800078208ff */
[----:B------:R-:W-:-:S05]  /*14620*/  @!P0 LEA.HI.X R3, R244, R7, R245, 0x1, P1 ;  /* 0x00000007f4038211 */ /* 0x000fca00008f0cf5 */
[----:B------:R2:W-:Y:S01]  /*14630*/  @!P0 ST.E.128 [R2.64], R20 ;  /* 0x0000001402008985 */ /* 0x0005e2000c101d08 */
[----:B------:R-:W-:Y:S05]  /*14640*/  BRA.DIV ~URZ, `(.L_x_357) ;  /* 0x00004b927f007947 */ /* 0x000fea000b800000 */
[----:B------:R1:W2:Y:S04]  /*14650*/  SHFL.IDX PT, R7, R5, 0x3, 0x181f ;  /* 0x00781f0005077f89 */ /* 0x0002a800000e0000 */
[----:B--2---:R1:W2:Y:S02]  /*14660*/  SHFL.IDX PT, R2, R6, 0x3, 0x181f ;  /* 0x00781f0006027f89 */ /* 0x0042a400000e0000 */
.L_x_441:
[----:B------:R-:W-:-:S04]  /*14670*/  IADD3 R3, R4, 0x30, RZ ;  /* 0x0000003004037810 */ /* 0x000fc80007ffe0ff */
[----:B------:R-:W-:-:S13]  /*14680*/  ISETP.GE.OR P0, PT, R3, R0, P2 ;  /* 0x000000000300720c */ /* 0x000fda0001706670 */
[----:B--2---:R-:W-:-:S04]  /*14690*/  @!P0 LEA R2, P1, R244, R2, 0x1 ;  /* 0x00000002f4028211 */ /* 0x004fc800078208ff */
[----:B------:R-:W-:-:S05]  /*146a0*/  @!P0 LEA.HI.X R3, R244, R7, R245, 0x1, P1 ;  /* 0x00000007f4038211 */ /* 0x000fca00008f0cf5 */
[----:B------:R2:W-:Y:S01]  /*146b0*/  @!P0 ST.E.128 [R2.64], R24 ;  /* 0x0000001802008985 */ /* 0x0005e2000c101d08 */
[----:B------:R-:W-:Y:S05]  /*146c0*/  BRA.DIV ~URZ, `(.L_x_358) ;  /* 0x00004be27f007947 */ /* 0x000fea000b800000 */
[----:B------:R1:W2:Y:S02]  /*146d0*/  SHFL.IDX PT, R7, R5, 0x4, 0x181f ;  /* 0x00981f0005077f89 */ /* 0x0002a400000e0000 */
.L_x_442:
[----:B------:R-:W-:Y:S05]  /*146e0*/  BRA.DIV ~URZ, `(.L_x_359) ;  /* 0x00004c327f007947 */ /* 0x000fea000b800000 */
[----:B--2---:R2:W1:Y:S02]  /*146f0*/  SHFL.IDX PT, R2, R6, 0x4, 0x181f ;  /* 0x00981f0006027f89 */ /* 0x00446400000e0000 */
.L_x_443:
[----:B------:R-:W-:-:S04]  /*14700*/  IADD3 R3, R4, 0x40, RZ ;  /* 0x0000004004037810 */ /* 0x000fc80007ffe0ff */
[----:B------:R-:W-:-:S13]  /*14710*/  ISETP.GE.OR P0, PT, R3, R0, P2 ;  /* 0x000000000300720c */ /* 0x000fda0001706670 */
[----:B-1----:R-:W-:-:S04]  /*14720*/  @!P0 LEA R2, P1, R244, R2, 0x1 ;  /* 0x00000002f4028211 */ /* 0x002fc800078208ff */
[----:B------:R-:W-:-:S05]  /*14730*/  @!P0 LEA.HI.X R3, R244, R7, R245, 0x1, P1 ;  /* 0x00000007f4038211 */ /* 0x000fca00008f0cf5 */
[----:B------:R1:W-:Y:S01]  /*14740*/  @!P0 ST.E.128 [R2.64], R28 ;  /* 0x0000001c02008985 */ /* 0x0003e2000c101d08 */
[----:B------:R-:W-:Y:S05]  /*14750*/  BRA.DIV ~URZ, `(.L_x_360) ;  /* 0x00004c327f007947 */ /* 0x000fea000b800000 */
[----:B------:R1:W2:Y:S04]  /*14760*/  SHFL.IDX PT, R7, R5, 0x5, 0x181f ;  /* 0x00b81f0005077f89 */ /* 0x0002a800000e0000 */
[----:B-1----:R1:W3:Y:S02]  /*14770*/  SHFL.IDX PT, R2, R6, 0x5, 0x181f ;  /* 0x00b81f0006027f89 */ /* 0x0022e400000e0000 */
.L_x_444:
[----:B------:R-:W-:-:S04]  /*14780*/  IADD3 R3, R4, 0x50, RZ ;  /* 0x0000005004037810 */ /* 0x000fc80007ffe0ff */
[----:B------:R-:W-:-:S13]  /*14790*/  ISETP.GE.OR P0, PT, R3, R0, P2 ;  /* 0x000000000300720c */ /* 0x000fda0001706670 */
[----:B---3--:R-:W-:-:S04]  /*147a0*/  @!P0 LEA R2, P1, R244, R2, 0x1 ;  /* 0x00000002f4028211 */ /* 0x008fc800078208ff */
[----:B--2---:R-:W-:-:S05]  /*147b0*/  @!P0 LEA.HI.X R3, R244, R7, R245, 0x1, P1 ;  /* 0x00000007f4038211 */ /* 0x004fca00008f0cf5 */
[----:B------:R2:W-:Y:S01]  /*147c0*/  @!P0 ST.E.128 [R2.64], R32 ;  /* 0x0000002002008985 */ /* 0x0005e2000c101d08 */
[----:B------:R-:W-:Y:S05]  /*147d0*/  BRA.DIV ~URZ, `(.L_x_361) ;  /* 0x00004c827f007947 */ /* 0x000fea000b800000 */
[----:B------:R3:W1:Y:S02]  /*147e0*/  SHFL.IDX PT, R7, R5, 0x6, 0x181f ;  /* 0x00d81f0005077f89 */ /* 0x00066400000e0000 */
.L_x_445:
[----:B------:R-:W-:Y:S05]  /*147f0*/  BRA.DIV ~URZ, `(.L_x_362) ;  /* 0x00004cd27f007947 */ /* 0x000fea000b800000 */
[----:B--2---:R2:W3:Y:S02]  /*14800*/  SHFL.IDX PT, R2, R6, 0x6, 0x181f ;  /* 0x00d81f0006027f89 */ /* 0x0044e400000e0000 */
.L_x_446:
[----:B------:R-:W-:-:S04]  /*14810*/  IADD3 R3, R4, 0x60, RZ ;  /* 0x0000006004037810 */ /* 0x000fc80007ffe0ff */
[----:B------:R-:W-:-:S13]  /*14820*/  ISETP.GE.OR P0, PT, R3, R0, P2 ;  /* 0x000000000300720c */ /* 0x000fda0001706670 */
[----:B---3--:R-:W-:-:S04]  /*14830*/  @!P0 LEA R2, P1, R244, R2, 0x1 ;  /* 0x00000002f4028211 */ /* 0x008fc800078208ff */
[----:B-1----:R-:W-:-:S05]  /*14840*/  @!P0 LEA.HI.X R3, R244, R7, R245, 0x1, P1 ;  /* 0x00000007f4038211 */ /* 0x002fca00008f0cf5 */
[----:B------:R1:W-:Y:S01]  /*14850*/  @!P0 ST.E.128 [R2.64], R36 ;  /* 0x0000002402008985 */ /* 0x0003e2000c101d08 */
[----:B------:R-:W-:Y:S05]  /*14860*/  BRA.DIV ~URZ, `(.L_x_363) ;  /* 0x00004cd27f007947 */ /* 0x000fea000b800000 */
[----:B----4-:R-:W3:Y:S04]  /*14870*/  SHFL.IDX PT, R5, R5, 0x7, 0x181f ;  /* 0x00f81f0005057f89 */ /* 0x010ee800000e0000 */
[----:B-1----:R1:W4:Y:S02]  /*14880*/  SHFL.IDX PT, R3, R6, 0x7, 0x181f ;  /* 0x00f81f0006037f89 */ /* 0x00232400000e0000 */
.L_x_447:
[----:B------:R-:W-:-:S04]  /*14890*/  IADD3 R2, R4, 0x70, RZ ;  /* 0x0000007004027810 */ /* 0x000fc80007ffe0ff */
[----:B------:R-:W-:-:S13]  /*148a0*/  ISETP.GE.OR P0, PT, R2, R0, P2 ;  /* 0x000000000200720c */ /* 0x000fda0001706670 */
[----:B------:R-:W-:Y:S05]  /*148b0*/  @P0 BRA `(.L_x_364) ;  /* 0x00001c3000000947 */ /* 0x000fea0003800000 */
[----:B----4-:R-:W-:-:S04]  /*148c0*/  LEA R2, P0, R244, R3, 0x1 ;  /* 0x00000003f4027211 */ /* 0x010fc800078008ff */
[----:B---3--:R-:W-:-:S05]  /*148d0*/  LEA.HI.X R3, R244, R5, R245, 0x1, P0 ;  /* 0x00000005f4037211 */ /* 0x008fca00000f0cf5 */
[----:B------:R3:W-:Y:S01]  /*148e0*/  ST.E.128 [R2.64], R40 ;  /* 0x0000002802007985 */ /* 0x0007e2000c101d08 */
[----:B------:R-:W-:Y:S05]  /*148f0*/  BRA `(.L_x_364) ;  /* 0x00001bf000007947 */ /* 0x000fea0003800000 */
.L_x_351:
[----:B-1----:R-:W2:Y:S01]  /*14900*/  LDL.LU R9, [R1+0x88] ;  /* 0x0000880001097983 */ /* 0x002ea20000300800 */
[----:B------:R-:W-:Y:S01]  /*14910*/  IMAD R16, R16, c[0x0][0x408], RZ ;  /* 0x0001020010107a24 */ /* 0x000fe200078e02ff */
[----:B------:R-:W-:Y:S01]  /*14920*/  SHF.R.S32.HI R0, RZ, 0x1f, R2 ;  /* 0x0000001fff007819 */ /* 0x000fe20000011402 */
[----:B------:R-:W-:-:S04]  /*14930*/  IMAD.WIDE.U32 R6, R3, c[0x0][0x408], RZ ;  /* 0x0001020003067a25 */ /* 0x000fc800078e00ff */
[----:B------:R-:W-:Y:S02]  /*14940*/  IMAD R3, R3, c[0x0][0x40c], R16 ;  /* 0x0001030003037a24 */ /* 0x000fe400078e0210 */
[----:B------:R-:W-:Y:S02]  /*14950*/  IMAD R0, R0, c[0x0][0x440], RZ ;  /* 0x0001100000007a24 */ /* 0x000fe400078e02ff */
[----:B------:R-:W-:Y:S01]  /*14960*/  @P5 IMAD.HI.U32 R8, R4, c[0x0][0x4ec], RZ ;  /* 0x00013b0004085a27 */ /* 0x000fe200078e00ff */
[----:B------:R-:W-:-:S05]  /*14970*/  IADD3 R7, R7, R3, RZ ;  /* 0x0000000307077210 */ /* 0x000fca0007ffe0ff */
        /* <DEDUP_REMOVED lines=25> */
.L_x_448:
[----:B------:R-:W-:Y:S05]  /*14b10*/  BRA.DIV ~URZ, `(.L_x_366) ;  /* 0x00004b627f007947 */ /* 0x000fea000b800000 */
[----:B------:R3:W4:Y:S02]  /*14b20*/  SHFL.IDX PT, R0, R12, RZ, 0x1c1f ;  /* 0x001c1fff0c007589 */ /* 0x00072400000e0000 */
.L_x_449:
        /* <DEDUP_REMOVED lines=21> */
[----:B------:R-:W-:Y:S01]  /*14c80*/  @!P0 IMAD.MOV.U32 R3, RZ, RZ, R4 ;  /* 0x000000ffff038224 */ /* 0x000fe200078e0004 */
[----:B--2---:R-:W-:-:S03]  /*14c90*/  ISETP.GE.AND P5, PT, R19, c[0x0][0x3c8], PT ;  /* 0x0000f20013007a0c */ /* 0x004fc60003fa6270 */
[----:B------:R-:W-:Y:S01]  /*14ca0*/  @!P0 IMAD.WIDE R6, R6, 0x4, R2 ;  /* 0x0000000406068825 */ /* 0x000fe200078e0202 */
[C---:B------:R-:W-:Y:S02]  /*14cb0*/  @!P1 LEA R2, P3, R8.reuse, R0, 0x2 ;  /* 0x0000000008029211 */ /* 0x040fe400078610ff */
[----:B------:R-:W-:Y:S02]  /*14cc0*/  ISETP.GE.AND P4, PT, R17, c[0x0][0x3c8], PT ;  /* 0x0000f20011007a0c */ /* 0x000fe40003f86270 */
[----:B------:R2:W-:Y:S01]  /*14cd0*/  @!P0 ST.E.64 [R6.64], R64 ;  /* 0x0000004006008985 */ /* 0x0005e2000c101b08 */
[----:B------:R-:W-:Y:S02]  /*14ce0*/  @!P1 LEA.HI.X R3, R8, R4, R9, 0x2, P3 ;  /* 0x0000000408039211 */ /* 0x000fe400018f1409 */
[----:B------:R-:W-:Y:S02]  /*14cf0*/  @!P2 LEA R8, P0, R21, R0, 0x2 ;  /* 0x000000001508a211 */ /* 0x000fe400078010ff */
[----:B------:R-:W-:-:S02]  /*14d00*/  ISETP.GE.AND P3, PT, R15, c[0x0][0x3c8], PT ;  /* 0x0000f2000f007a0c */ /* 0x000fc40003f66270 */
[----:B------:R-:W-:Y:S01]  /*14d10*/  @!P2 LEA.HI.X R9, R21, R4, R22, 0x2, P0 ;  /* 0x000000041509a211 */ /* 0x000fe200000f1416 */
[----:B------:R3:W-:Y:S04]  /*14d20*/  @!P1 ST.E.64 [R2.64], R66 ;  /* 0x0000004202009985 */ /* 0x0007e8000c101b08 */
[----:B------:R4:W-:Y:S01]  /*14d30*/  @!P2 ST.E.64 [R8.64], R68 ;  /* 0x000000440800a985 */ /* 0x0009e2000c101b08 */
[----:B------:R-:W-:Y:S02]  /*14d40*/  ISETP.GE.AND P2, PT, R13, c[0x0][0x3c8], PT ;  /* 0x0000f2000d007a0c */ /* 0x000fe40003f46270 */
[----:B------:R-:W-:Y:S02]  /*14d50*/  ISETP.GE.AND P1, PT, R10, c[0x0][0x3c8], PT ;  /* 0x0000f2000a007a0c */ /* 0x000fe40003f26270 */
[----:B--2---:R-:W-:-:S04]  /*14d60*/  @!P5 LEA R6, P0, R19, R0, 0x2 ;  /* 0x000000001306d211 */ /* 0x004fc800078010ff */
[----:B------:R-:W-:Y:S02]  /*14d70*/  @!P5 LEA.HI.X R7, R19, R4, R20, 0x2, P0 ;  /* 0x000000041307d211 */ /* 0x000fe400000f1414 */
[----:B---3--:R-:W-:-:S04]  /*14d80*/  @!P4 LEA R2, P0, R17, R0, 0x2 ;  /* 0x000000001102c211 */ /* 0x008fc800078010ff */
[----:B------:R-:W-:Y:S02]  /*14d90*/  @!P4 LEA.HI.X R3, R17, R4, R18, 0x2, P0 ;  /* 0x000000041103c211 */ /* 0x000fe400000f1412 */
[C---:B----4-:R-:W-:Y:S01]  /*14da0*/  @!P3 LEA R8, P0, R15.reuse, R0, 0x2 ;  /* 0x000000000f08b211 */ /* 0x050fe200078010ff */
[----:B------:R2:W-:Y:S03]  /*14db0*/  @!P5 ST.E.64 [R6.64], R70 ;  /* 0x000000460600d985 */ /* 0x0005e6000c101b08 */
[----:B------:R-:W-:Y:S01]  /*14dc0*/  @!P3 LEA.HI.X R9, R15, R4, R16, 0x2, P0 ;  /* 0x000000040f09b211 */ /* 0x000fe200000f1410 */
[----:B------:R3:W-:Y:S04]  /*14dd0*/  @!P4 ST.E.64 [R2.64], R60 ;  /* 0x0000003c0200c985 */ /* 0x0007e8000c101b08 */
[----:B------:R4:W-:Y:S01]  /*14de0*/  @!P3 ST.E.64 [R8.64], R74 ;  /* 0x0000004a0800b985 */ /* 0x0009e2000c101b08 */
[----:B--2---:R-:W-:-:S04]  /*14df0*/  @!P2 LEA R6, P0, R13, R0, 0x2 ;  /* 0x000000000d06a211 */ /* 0x004fc800078010ff */
[----:B------:R-:W-:Y:S02]  /*14e00*/  @!P2 LEA.HI.X R7, R13, R4, R14, 0x2, P0 ;  /* 0x000000040d07a211 */ /* 0x000fe400000f140e */
[----:B---3--:R-:W-:-:S04]  /*14e10*/  @!P1 LEA R2, P0, R10, R0, 0x2 ;  /* 0x000000000a029211 */ /* 0x008fc800078010ff */
[----:B------:R-:W-:Y:S01]  /*14e20*/  @!P1 LEA.HI.X R3, R10, R4, R11, 0x2, P0 ;  /* 0x000000040a039211 */ /* 0x000fe200000f140b */
[----:B------:R4:W-:Y:S04]  /*14e30*/  @!P2 ST.E.64 [R6.64], R72 ;  /* 0x000000480600a985 */ /* 0x0009e8000c101b08 */
[----:B------:R4:W-:Y:S04]  /*14e40*/  @!P1 ST.E.64 [R2.64], R58 ;  /* 0x0000003a02009985 */ /* 0x0009e8000c101b08 */
.L_x_368:
[----:B------:R-:W-:Y:S05]  /*14e50*/  BSYNC B0 ;  /* 0x0000000000007941 */ /* 0x000fea0003800000 */
.L_x_367:
[----:B------:R-:W-:Y:S05]  /*14e60*/  BRA.DIV ~URZ, `(.L_x_369) ;  /* 0x000048827f007947 */ /* 0x000fea000b800000 */
[----:B--2---:R2:W1:Y:S04]  /*14e70*/  SHFL.IDX PT, R4, R5, 0x1, 0x1c1f ;  /* 0x003c1f0005047f89 */ /* 0x00446800000e0000 */
[----:B----4-:R2:W4:Y:S02]  /*14e80*/  SHFL.IDX PT, R0, R12, 0x1, 0x1c1f ;  /* 0x003c1f000c007f89 */ /* 0x01052400000e0000 */
.L_x_450:
        /* <DEDUP_REMOVED lines=22> */
[----:B----4-:R-:W-:-:S03]  /*14ff0*/  ISETP.GE.AND P4, PT, R10, c[0x0][0x3c8], PT ;  /* 0x0000f2000a007a0c */ /* 0x010fc60003f86270 */
[----:B------:R-:W-:Y:S01]  /*15000*/  @!P1 IMAD.WIDE R6, R23, 0x4, R6 ;  /* 0x0000000417069825 */ /* 0x000fe200078e0206 */
[C---:B------:R-:W-:Y:S02]  /*15010*/  @!P0 LEA R2, P3, R21.reuse, R0, 0x2 ;  /* 0x0000000015028211 */ /* 0x040fe400078610ff */
[----:B------:R-:W-:Y:S02]  /*15020*/  ISETP.GE.AND P5, PT, R8, c[0x0][0x3c8], PT ;  /* 0x0000f20008007a0c */ /* 0x000fe40003fa6270 */
[----:B------:R1:W-:Y:S01]  /*15030*/  @!P1 ST.E.64 [R6.64], R78 ;  /* 0x0000004e06009985 */ /* 0x0003e2000c101b08 */
[----:B------:R-:W-:Y:S02]  /*15040*/  @!P0 LEA.HI.X R3, R21, R4, R22, 0x2, P3 ;  /* 0x0000000415038211 */ /* 0x000fe400018f1416 */
[----:B------:R-:W-:-:S03]  /*15050*/  ISETP.GE.AND P3, PT, R17, c[0x0][0x3c8], PT ;  /* 0x0000f20011007a0c */ /* 0x000fc60003f66270 */
[----:B------:R2:W-:Y:S01]  /*15060*/  @!P0 ST.E.64 [R2.64], R80 ;  /* 0x0000005002008985 */ /* 0x0005e2000c101b08 */
[----:B-1----:R-:W-:-:S04]  /*15070*/  @!P2 LEA R6, P1, R19, R0, 0x2 ;  /* 0x000000001306a211 */ /* 0x002fc800078210ff */
[----:B------:R-:W-:Y:S02]  /*15080*/  @!P2 LEA.HI.X R7, R19, R4, R20, 0x2, P1 ;  /* 0x000000041307a211 */ /* 0x000fe400008f1414 */
[----:B--2---:R-:W-:-:S03]  /*15090*/  @!P4 LEA R2, P0, R10, R0, 0x2 ;  /* 0x000000000a02c211 */ /* 0x004fc600078010ff */
[----:B------:R1:W-:Y:S01]  /*150a0*/  @!P2 ST.E.64 [R6.64], R82 ;  /* 0x000000520600a985 */ /* 0x0003e2000c101b08 */
[----:B------:R-:W-:Y:S02]  /*150b0*/  ISETP.GE.AND P2, PT, R15, c[0x0][0x3c8], PT ;  /* 0x0000f2000f007a0c */ /* 0x000fe40003f46270 */
[----:B------:R-:W-:Y:S02]  /*150c0*/  @!P4 LEA.HI.X R3, R10, R4, R11, 0x2, P0 ;  /* 0x000000040a03c211 */ /* 0x000fe400000f140b */
[C---:B------:R-:W-:Y:S02]  /*150d0*/  @!P5 LEA R10, P0, R8.reuse, R0, 0x2 ;  /* 0x00000000080ad211 */ /* 0x040fe400078010ff */
[----:B------:R-:W-:Y:S02]  /*150e0*/  ISETP.GE.AND P1, PT, R13, c[0x0][0x3c8], PT ;  /* 0x0000f2000d007a0c */ /* 0x000fe40003f26270 */
[----:B------:R-:W-:Y:S02]  /*150f0*/  @!P5 LEA.HI.X R11, R8, R4, R9, 0x2, P0 ;  /* 0x00000004080bd211 */ /* 0x000fe400000f1409 */
[----:B------:R-:W-:-:S04]  /*15100*/  @!P3 LEA R8, P0, R17, R0, 0x2 ;  /* 0x000000001108b211 */ /* 0x000fc800078010ff */
[----:B------:R-:W-:Y:S01]  /*15110*/  @!P3 LEA.HI.X R9, R17, R4, R18, 0x2, P0 ;  /* 0x000000041109b211 */ /* 0x000fe200000f1412 */
[----:B------:R2:W-:Y:S01]  /*15120*/  @!P4 ST.E.64 [R2.64], R94 ;  /* 0x0000005e0200c985 */ /* 0x0005e2000c101b08 */
[----:B-1----:R-:W-:-:S04]  /*15130*/  @!P2 LEA R6, P0, R15, R0, 0x2 ;  /* 0x000000000f06a211 */ /* 0x002fc800078010ff */
[----:B------:R-:W-:Y:S01]  /*15140*/  @!P2 LEA.HI.X R7, R15, R4, R16, 0x2, P0 ;  /* 0x000000040f07a211 */ /* 0x000fe200000f1410 */
[----:B------:R1:W-:Y:S04]  /*15150*/  @!P5 ST.E.64 [R10.64], R132 ;  /* 0x000000840a00d985 */ /* 0x0003e8000c101b08 */
[----:B------:R1:W-:Y:S01]  /*15160*/  @!P3 ST.E.64 [R8.64], R96 ;  /* 0x000000600800b985 */ /* 0x0003e2000c101b08 */
[----:B--2---:R-:W-:-:S04]  /*15170*/  @!P1 LEA R2, P0, R13, R0, 0x2 ;  /* 0x000000000d029211 */ /* 0x004fc800078010ff */
[----:B------:R-:W-:Y:S01]  /*15180*/  @!P1 LEA.HI.X R3, R13, R4, R14, 0x2, P0 ;  /* 0x000000040d039211 */ /* 0x000fe200000f140e */
[----:B------:R1:W-:Y:S04]  /*15190*/  @!P2 ST.E.64 [R6.64], R76 ;  /* 0x0000004c0600a985 */ /* 0x0003e8000c101b08 */
[----:B------:R1:W-:Y:S04]  /*151a0*/  @!P1 ST.E.64 [R2.64], R62 ;  /* 0x0000003e02009985 */ /* 0x0003e8000c101b08 */
.L_x_371:
[----:B------:R-:W-:Y:S05]  /*151b0*/  BSYNC B0 ;  /* 0x0000000000007941 */ /* 0x000fea0003800000 */
.L_x_370:
[----:B------:R-:W-:Y:S05]  /*151c0*/  BRA.DIV ~URZ, `(.L_x_372) ;  /* 0x000045f27f007947 */ /* 0x000fea000b800000 */
[----:B-1----:R1:W2:Y:S02]  /*151d0*/  SHFL.IDX PT, R4, R5, 0x2, 0x1c1f ;  /* 0x005c1f0005047f89 */ /* 0x0022a400000e0000 */
.L_x_451:
[----:B------:R-:W-:Y:S05]  /*151e0*/  BRA.DIV ~URZ, `(.L_x_373) ;  /* 0x000046427f007947 */ /* 0x000fea000b800000 */
[----:B----4-:R4:W1:Y:S02]  /*151f0*/  SHFL.IDX PT, R0, R12, 0x2, 0x1c1f ;  /* 0x005c1f000c007f89 */ /* 0x01086400000e0000 */
.L_x_452:
[----:B------:R-:W5:Y:S01]  /*15200*/  LDL R2, [R1+0x78] ;  /* 0x0000780001027983 */ /* 0x000f620000100800 */
[----:B------:R-:W-:Y:S01]  /*15210*/  BSSY B0, `(.L_x_374) ;  /* 0x0000033000007945 */ /* 0x000fe20003800000 */
[----:B-----5:R-:W-:-:S13]  /*15220*/  LOP3.LUT P0, RZ, R2, 0x1, RZ, 0xc0, !PT ;  /* 0x0000000102ff7812 */ /* 0x020fda000780c0ff */
        /* <DEDUP_REMOVED lines=18> */
[----:B----4-:R-:W-:Y:S02]  /*15350*/  ISETP.GE.AND P4, PT, R21, c[0x0][0x3c8], PT ;  /* 0x0000f20015007a0c */ /* 0x010fe40003f86270 */
[----:B--2---:R-:W-:-:S07]  /*15360*/  ISETP.GE.AND P5, PT, R10, c[0x0][0x3c8], PT ;  /* 0x0000f2000a007a0c */ /* 0x004fce0003fa6270 */
[----:B-1----:R-:W-:Y:S02]  /*15370*/  @!P1 IMAD.MOV.U32 R6, RZ, RZ, R0 ;  /* 0x000000ffff069224 */ /* 0x002fe400078e0000 */
[----:B------:R-:W-:Y:S01]  /*15380*/  @!P1 IMAD.MOV.U32 R7, RZ, RZ, R4 ;  /* 0x000000ffff079224 */ /* 0x000fe200078e0004 */
[----:B------:R-:W-:-:S03]  /*15390*/  @!P0 LEA R2, P2, R23, R0, 0x2 ;  /* 0x0000000017028211 */ /* 0x000fc600078410ff */
[----:B------:R-:W-:Y:S01]  /*153a0*/  @!P1 IMAD.WIDE R8, R8, 0x4, R6 ;  /* 0x0000000408089825 */ /* 0x000fe200078e0206 */
[----:B------:R-:W-:Y:S02]  /*153b0*/  @!P0 LEA.HI.X R3, R23, R4, R24, 0x2, P2 ;  /* 0x0000000417038211 */ /* 0x000fe400010f1418 */
[----:B------:R-:W-:Y:S02]  /*153c0*/  ISETP.GE.AND P2, PT, R17, c[0x0][0x3c8], PT ;  /* 0x0000f20011007a0c */ /* 0x000fe40003f46270 */
[----:B------:R-:W-:Y:S01]  /*153d0*/  @!P1 ST.E.64 [R8.64], R42 ;  /* 0x0000002a08009985 */ /* 0x000fe2000c101b08 */
[----:B------:R-:W-:Y:S02]  /*153e0*/  @!P4 LEA R6, P6, R21, R0, 0x2 ;  /* 0x000000001506c211 */ /* 0x000fe400078c10ff */
[----:B------:R-:W-:Y:S01]  /*153f0*/  ISETP.GE.AND P3, PT, R19, c[0x0][0x3c8], PT ;  /* 0x0000f20013007a0c */ /* 0x000fe20003f66270 */
[----:B------:R1:W-:Y:S01]  /*15400*/  @!P0 ST.E.64 [R2.64], R32 ;  /* 0x0000002002008985 */ /* 0x0003e2000c101b08 */
[----:B------:R-:W-:-:S02]  /*15410*/  ISETP.GE.AND P1, PT, R15, c[0x0][0x3c8], PT ;  /* 0x0000f2000f007a0c */ /* 0x000fc40003f26270 */
[----:B------:R-:W-:Y:S02]  /*15420*/  ISETP.GE.AND P0, PT, R13, c[0x0][0x3c8], PT ;  /* 0x0000f2000d007a0c */ /* 0x000fe40003f06270 */
[----:B------:R-:W-:-:S05]  /*15430*/  @!P4 LEA.HI.X R7, R21, R4, R22, 0x2, P6 ;  /* 0x000000041507c211 */ /* 0x000fca00030f1416 */
[----:B------:R2:W-:Y:S01]  /*15440*/  @!P4 ST.E.64 [R6.64], R34 ;  /* 0x000000220600c985 */ /* 0x0005e2000c101b08 */
[CC--:B-1----:R-:W-:Y:S02]  /*15450*/  @!P5 LEA R2, P6, R10.reuse, R0.reuse, 0x2 ;  /* 0x000000000a02d211 */ /* 0x0c2fe400078c10ff */
[----:B------:R-:W-:Y:S02]  /*15460*/  @!P2 LEA R8, P4, R17, R0, 0x2 ;  /* 0x000000001108a211 */ /* 0x000fe400078810ff */
[----:B------:R-:W-:Y:S02]  /*15470*/  @!P5 LEA.HI.X R3, R10, R4, R11, 0x2, P6 ;  /* 0x000000040a03d211 */ /* 0x000fe400030f140b */
[----:B------:R-:W-:Y:S02]  /*15480*/  @!P3 LEA R10, P6, R19, R0, 0x2 ;  /* 0x00000000130ab211 */ /* 0x000fe400078c10ff */
[-C--:B------:R-:W-:Y:S01]  /*15490*/  @!P2 LEA.HI.X R9, R17, R4.reuse, R18, 0x2, P4 ;  /* 0x000000041109a211 */ /* 0x080fe200020f1412 */
[----:B------:R1:W-:Y:S01]  /*154a0*/  @!P5 ST.E.64 [R2.64], R36 ;  /* 0x000000240200d985 */ /* 0x0003e2000c101b08 */
[----:B------:R-:W-:-:S02]  /*154b0*/  @!P3 LEA.HI.X R11, R19, R4, R20, 0x2, P6 ;  /* 0x00000004130bb211 */ /* 0x000fc400030f1414 */
[----:B--2---:R-:W-:-:S04]  /*154c0*/  @!P1 LEA R6, P5, R15, R0, 0x2 ;  /* 0x000000000f069211 */ /* 0x004fc800078a10ff */
[----:B------:R-:W-:Y:S01]  /*154d0*/  @!P1 LEA.HI.X R7, R15, R4, R16, 0x2, P5 ;  /* 0x000000040f079211 */ /* 0x000fe200028f1410 */
[----:B------:R2:W-:Y:S04]  /*154e0*/  @!P3 ST.E.64 [R10.64], R52 ;  /* 0x000000340a00b985 */ /* 0x0005e8000c101b08 */
[----:B------:R2:W-:Y:S04]  /*154f0*/  @!P2 ST.E.64 [R8.64], R48 ;  /* 0x000000300800a985 */ /* 0x0005e8000c101b08 */
[----:B------:R2:W-:Y:S01]  /*15500*/  @!P1 ST.E.64 [R6.64], R38 ;  /* 0x0000002606009985 */ /* 0x0005e2000c101b08 */
[----:B-1----:R-:W-:-:S04]  /*15510*/  @!P0 LEA R2, P4, R13, R0, 0x2 ;  /* 0x000000000d028211 */ /* 0x002fc800078810ff */
[----:B------:R-:W-:-:S05]  /*15520*/  @!P0 LEA.HI.X R3, R13, R4, R14, 0x2, P4 ;  /* 0x000000040d038211 */ /* 0x000fca00020f140e */
[----:B------:R2:W-:Y:S04]  /*15530*/  @!P0 ST.E.64 [R2.64], R26 ;  /* 0x0000001a02008985 */ /* 0x0005e8000c101b08 */
.L_x_375:
[----:B------:R-:W-:Y:S05]  /*15540*/  BSYNC B0 ;  /* 0x0000000000007941 */ /* 0x000fea0003800000 */
.L_x_374:
[----:B------:R-:W-:Y:S05]  /*15550*/  BRA.DIV ~URZ, `(.L_x_376) ;  /* 0x000043427f007947 */ /* 0x000fea000b800000 */
[----:B--2---:R2:W3:Y:S04]  /*15560*/  SHFL.IDX PT, R4, R5, 0x3, 0x1c1f ;  /* 0x007c1f0005047f89 */ /* 0x0044e800000e0000 */
[----:B-1----:R2:W1:Y:S02]  /*15570*/  SHFL.IDX PT, R0, R12, 0x3, 0x1c1f ;  /* 0x007c1f000c007f89 */ /* 0x00246400000e0000 */
.L_x_453:
[----:B------:R-:W5:Y:S02]  /*15580*/  LDL R2, [R1+0x78] ;  /* 0x0000780001027983 */ /* 0x000f640000100800 */
[----:B-----5:R-:W-:-:S13]  /*15590*/  LOP3.LUT P0, RZ, R2, 0x2, RZ, 0xc0, !PT ;  /* 0x0000000202ff7812 */ /* 0x020fda000780c0ff */
[----:B------:R-:W-:Y:S05]  /*155a0*/  @P0 BRA `(.L_x_364) ;  /* 0x00000f4000000947 */ /* 0x000fea0003800000 */
[----:B------:R-:W5:Y:S04]  /*155b0*/  LDL R6, [R1+0x7c] ;  /* 0x00007c0001067983 */ /* 0x000f680000100800 */
[----:B--2---:R-:W2:Y:S04]  /*155c0*/  LDL R10, [R1+0x74] ;  /* 0x00007400010a7983 */ /* 0x004ea80000100800 */
[----:B----4-:R-:W4:Y:S04]  /*155d0*/  LDL R18, [R1+0x6c] ;  /* 0x00006c0001127983 */ /* 0x010f280000100800 */
[----:B---3--:R-:W3:Y:S04]  /*155e0*/  LDL R8, [R1+0x70] ;  /* 0x0000700001087983 */ /* 0x008ee80000100800 */
[----:B------:R-:W3:Y:S04]  /*155f0*/  LDL R11, [R1+0xc0] ;  /* 0x0000c000010b7983 */ /* 0x000ee80000100800 */
        /* <DEDUP_REMOVED lines=8> */
[----:B------:R-:W3:Y:S01]  /*15680*/  LDL R5, [R1+0x5c] ;  /* 0x00005c0001057983 */ /* 0x000ee20000100800 */
[----:B-----5:R-:W-:-:S02]  /*15690*/  ISETP.GE.AND P0, PT, R6, c[0x0][0x3c8], PT ;  /* 0x0000f20006007a0c */ /* 0x020fc40003f06270 */
[----:B--2---:R-:W-:-:S11]  /*156a0*/  ISETP.GE.AND P5, PT, R10, c[0x0][0x3c8], PT ;  /* 0x0000f2000a007a0c */ /* 0x004fd60003fa6270 */
[----:B-1----:R-:W-:Y:S02]  /*156b0*/  @!P0 IMAD.MOV.U32 R2, RZ, RZ, R0 ;  /* 0x000000ffff028224 */ /* 0x002fe400078e0000 */
[----:B------:R-:W-:Y:S01]  /*156c0*/  @!P0 IMAD.MOV.U32 R3, RZ, RZ, R4 ;  /* 0x000000ffff038224 */ /* 0x000fe200078e0004 */
[----:B----4-:R-:W-:-:S03]  /*156d0*/  ISETP.GE.AND P3, PT, R18, c[0x0][0x3c8], PT ;  /* 0x0000f20012007a0c */ /* 0x010fc60003f66270 */
[----:B------:R-:W-:Y:S01]  /*156e0*/  @!P0 IMAD.WIDE R2, R6, 0x4, R2 ;  /* 0x0000000406028825 */ /* 0x000fe200078e0202 */
[----:B---3--:R-:W-:-:S04]  /*156f0*/  ISETP.GE.AND P4, PT, R8, c[0x0][0x3c8], PT ;  /* 0x0000f20008007a0c */ /* 0x008fc80003f86270 */
[----:B------:R1:W-:Y:S01]  /*15700*/  @!P0 ST.E.64 [R2.64], R30 ;  /* 0x0000001e02008985 */ /* 0x0003e2000c101b08 */
[----:B------:R-:W-:-:S04]  /*15710*/  @!P5 LEA R6, P0, R10, R0, 0x2 ;  /* 0x000000000a06d211 */ /* 0x000fc800078010ff */
[----:B------:R-:W-:-:S05]  /*15720*/  @!P5 LEA.HI.X R7, R10, R4, R11, 0x2, P0 ;  /* 0x000000040a07d211 */ /* 0x000fca00000f140b */
[----:B------:R-:W-:Y:S01]  /*15730*/  @!P5 ST.E.64 [R6.64], R44 ;  /* 0x0000002c0600d985 */ /* 0x000fe2000c101b08 */
[-C--:B------:R-:W-:Y:S02]  /*15740*/  @!P3 LEA R10, P5, R18, R0.reuse, 0x2 ;  /* 0x00000000120ab211 */ /* 0x080fe400078a10ff */
[----:B------:R-:W-:Y:S02]  /*15750*/  ISETP.GE.AND P2, PT, R16, c[0x0][0x3c8], PT ;  /* 0x0000f20010007a0c */ /* 0x000fe40003f46270 */
[----:B------:R-:W-:Y:S02]  /*15760*/  ISETP.GE.AND P1, PT, R14, c[0x0][0x3c8], PT ;  /* 0x0000f2000e007a0c */ /* 0x000fe40003f26270 */
[----:B------:R-:W-:Y:S02]  /*15770*/  ISETP.GE.AND P0, PT, R12, c[0x0][0x3c8], PT ;  /* 0x0000f2000c007a0c */ /* 0x000fe40003f06270 */
[----:B-1----:R-:W-:-:S04]  /*15780*/  @!P4 LEA R2, P6, R8, R0, 0x2 ;  /* 0x000000000802c211 */ /* 0x002fc800078c10ff */
[----:B------:R-:W-:-:S05]  /*15790*/  @!P4 LEA.HI.X R3, R8, R4, R9, 0x2, P6 ;  /* 0x000000040803c211 */ /* 0x000fca00030f1409 */
[----:B------:R1:W-:Y:S01]  /*157a0*/  @!P4 ST.E.64 [R2.64], R46 ;  /* 0x0000002e0200c985 */ /* 0x0003e2000c101b08 */
[----:B------:R-:W-:-:S04]  /*157b0*/  @!P2 LEA R8, P6, R16, R0, 0x2 ;  /* 0x000000001008a211 */ /* 0x000fc800078c10ff */
[----:B------:R-:W-:Y:S02]  /*157c0*/  @!P2 LEA.HI.X R9, R16, R4, R17, 0x2, P6 ;  /* 0x000000041009a211 */ /* 0x000fe400030f1411 */
[----:B-1----:R-:W-:-:S04]  /*157d0*/  P2R R2, PR, RZ, 0x20 ;  /* 0x00000020ff027803 */ /* 0x002fc80000000000 */
[----:B------:R-:W-:Y:S02]  /*157e0*/  ISETP.NE.AND P4, PT, R2, RZ, PT ;  /* 0x000000ff0200720c */ /* 0x000fe40003f85270 */
[----:B------:R-:W-:Y:S02]  /*157f0*/  @!P1 LEA R6, P5, R14, R0, 0x2 ;  /* 0x000000000e069211 */ /* 0x000fe400078a10ff */
[----:B------:R-:W-:Y:S02]  /*15800*/  @!P3 LEA.HI.X R11, R18, R4, R19, 0x2, P4 ;  /* 0x00000004120bb211 */ /* 0x000fe400020f1413 */
[----:B------:R-:W-:Y:S02]  /*15810*/  @!P0 LEA R2, P4, R12, R0, 0x2 ;  /* 0x000000000c028211 */ /* 0x000fe400078810ff */
[-C--:B------:R-:W-:Y:S02]  /*15820*/  @!P1 LEA.HI.X R7, R14, R4.reuse, R15, 0x2, P5 ;  /* 0x000000040e079211 */ /* 0x080fe400028f140f */
[----:B------:R-:W-:Y:S01]  /*15830*/  @!P0 LEA.HI.X R3, R12, R4, R13, 0x2, P4 ;  /* 0x000000040c038211 */ /* 0x000fe200020f140d */
[----:B------:R1:W-:Y:S04]  /*15840*/  @!P3 ST.E.64 [R10.64], R56 ;  /* 0x000000380a00b985 */ /* 0x0003e8000c101b08 */
[----:B------:R1:W-:Y:S04]  /*15850*/  @!P2 ST.E.64 [R8.64], R54 ;  /* 0x000000360800a985 */ /* 0x0003e8000c101b08 */
[----:B------:R1:W-:Y:S04]  /*15860*/  @!P1 ST.E.64 [R6.64], R50 ;  /* 0x0000003206009985 */ /* 0x0003e8000c101b08 */
[----:B------:R1:W-:Y:S01]  /*15870*/  @!P0 ST.E.64 [R2.64], R40 ;  /* 0x0000002802008985 */ /* 0x0003e2000c101b08 */
[----:B------:R-:W-:-:S13]  /*15880*/  ISETP.GE.AND P0, PT, R5, c[0x0][0x3c8], PT ;  /* 0x0000f20005007a0c */ /* 0x000fda0003f06270 */
[----:B------:R-:W-:Y:S05]  /*15890*/  @P0 BRA `(.L_x_364) ;  /* 0x00000c5000000947 */ /* 0x000fea0003800000 */
[----:B------:R-:W2:Y:S01]  /*158a0*/  LDL R12, [R1+0xa8] ;  /* 0x0000a800010c7983 */ /* 0x000ea20000100800 */
[----:B-1----:R-:W-:-:S04]  /*158b0*/  LEA R2, P0, R5, R0, 0x2 ;  /* 0x0000000005027211 */ /* 0x002fc800078010ff */
[----:B--2---:R-:W-:-:S05]  /*158c0*/  LEA.HI.X R3, R5, R4, R12, 0x2, P0 ;  /* 0x0000000405037211 */ /* 0x004fca00000f140c */
[----:B------:R1:W-:Y:S01]  /*158d0*/  ST.E.64 [R2.64], R28 ;  /* 0x0000001c02007985 */ /* 0x0003e2000c101b08 */
[----:B------:R-:W-:Y:S05]  /*158e0*/  BRA `(.L_x_364) ;  /* 0x00000c0000007947 */ /* 0x000fea0003800000 */
.L_x_349:
[----:B------:R-:W3:Y:S04]  /*158f0*/  LDL.LU R0, [R1+0x50] ;  /* 0x0000500001007983 */ /* 0x000ee80000300800 */
[----:B------:R-:W4:Y:S01]  /*15900*/  LDL.LU R7, [R1+0x54] ;  /* 0x0000540001077983 */ /* 0x000f220000300800 */
[----:B------:R-:W-:Y:S02]  /*15910*/  ISETP.NE.U32.AND P0, PT, RZ, c[0x0][0x508], PT ;  /* 0x00014200ff007a0c */ /* 0x000fe40003f05070 */
[----:B------:R-:W-:Y:S01]  /*15920*/  ISETP.NE.U32.AND P3, PT, RZ, c[0x0][0x500], PT ;  /* 0x00014000ff007a0c */ /* 0x000fe20003f65070 */
[----:B--2---:R-:W2:Y:S01]  /*15930*/  LDL.LU R6, [R1+0x84] ;  /* 0x0000840001067983 */ /* 0x004ea20000300800 */
[----:B------:R-:W-:Y:S01]  /*15940*/  ISETP.NE.AND.EX P2, PT, RZ, c[0x0][0x50c], PT, P0 ;  /* 0x00014300ff007a0c */ /* 0x000fe20003f45300 */
[----:B------:R-:W-:Y:S01]  /*15950*/  IMAD.MOV.U32 R19, RZ, RZ, c[0x0][0x388] ;  /* 0x0000e200ff137624 */ /* 0x000fe200078e00ff */
[----:B------:R-:W-:-:S02]  /*15960*/  ISETP.NE.AND.EX P3, PT, RZ, c[0x0][0x504], PT, P3 ;  /* 0x00014100ff007a0c */ /* 0x000fc40003f65330 */
[----:B---3--:R-:W-:-:S09]  /*15970*/  IADD3 R2, P1, R0, c[0x0][0x500], RZ ;  /* 0x0001400000027a10 */ /* 0x008fd20007f3e0ff */
[----:B------:R-:W-:Y:S01]  /*15980*/  @P2 IADD3 R4, P0, R0, c[0x0][0x508], RZ ;  /* 0x0001420000042a10 */ /* 0x000fe20007f1e0ff */
[----:B------:R-:W-:Y:S01]  /*15990*/  IMAD.MOV.U32 R0, RZ, RZ, RZ ;  /* 0x000000ffff007224 */ /* 0x000fe200078e00ff */
[C---:B----4-:R-:W-:Y:S02]  /*159a0*/  IADD3.X R3, R7.reuse, c[0x0][0x504], RZ, P1, !PT ;  /* 0x0001410007037a10 */ /* 0x050fe40000ffe4ff */
[----:B------:R-:W-:-:S03]  /*159b0*/  @P2 IADD3.X R5, R7, c[0x0][0x50c], RZ, P0, !PT ;  /* 0x0001430007052a10 */ /* 0x000fc600007fe4ff */
[----:B------:R1:W5:Y:S04]  /*159c0*/  @P3 LDG.E R0, [R2.64] ;  /* 0x0000000802003981 */ /* 0x000368000c1e1900 */
[----:B------:R1:W5:Y:S01]  /*159d0*/  @P2 LDG.E R19, [R4.64] ;  /* 0x0000000804132981 */ /* 0x000362000c1e1900 */
[----:B--2---:R-:W-:-:S04]  /*159e0*/  ISETP.NE.AND P0, PT, R6, RZ, PT ;  /* 0x000000ff0600720c */ /* 0x004fc80003f05270 */
[----:B------:R-:W-:Y:S01]  /*159f0*/  SEL R18, R6, c[0x0][0x3d4], P0 ;  /* 0x0000f50006127a07 */ /* 0x000fe20000000000 */
[----:B------:R-:W-:Y:S05]  /*15a00*/  @P2 BRA `(.L_x_377) ;  /* 0x0000004000002947 */ /* 0x000fea0003800000 */
[----:B------:R-:W-:Y:S05]  /*15a10*/  @!P3 BRA `(.L_x_377) ;  /* 0x000000300000b947 */ /* 0x000fea0003800000 */
[----:B-1----:R1:W2:Y:S04]  /*15a20*/  LDG.E R4, [R2.64] ;  /* 0x0000000802047981 */ /* 0x0022a8000c1e1900 */
[----:B-1----:R-:W2:Y:S02]  /*15a30*/  LDG.E R2, [R2.64+0x4] ;  /* 0x0000040802027981 */ /* 0x002ea4000c1e1900 */
[----:B--2--5:R-:W-:Y:S02]  /*15a40*/  IADD3 R19, -R4, R2, RZ ;  /* 0x0000000204137210 */ /* 0x024fe40007ffe1ff */
.L_x_377:
        /* <DEDUP_REMOVED lines=31> */
[----:B------:R-:W-:-:S04]  /*15c40*/  IMAD.WIDE.U32 R6, R6, R8, RZ ;  /* 0x0000000806067225 */ /* 0x000fc800078e00ff */
[----:B------:R-:W-:Y:S01]  /*15c50*/  IMAD.IADD R11, R7, 0x1, R11 ;  /* 0x00000001070b7824 */ /* 0x000fe200078e020b */
[----:B------:R-:W-:Y:S01]  /*15c60*/  IADD3 R7, R5, R10, RZ ;  /* 0x0000000a05077210 */ /* 0x000fe20007ffe0ff */
[----:B------:R-:W-:-:S05]  /*15c70*/  @P0 IMAD.HI.U32 R20, R16, c[0x0][0x4ec], RZ ;  /* 0x00013b0010140a27 */ /* 0x000fca00078e00ff */
[----:B------:R-:W-:Y:S02]  /*15c80*/  @P0 SHF.R.U32.HI R2, RZ, c[0x0][0x4f0], R20 ;  /* 0x00013c00ff020a19 */ /* 0x000fe40000011614 */
[----:B------:R-:W-:-:S03]  /*15c90*/  IADD3 R20, P1, P0, R4, R6, R0 ;  /* 0x0000000604147210 */ /* 0x000fc6000783e000 */
[----:B------:R-:W-:Y:S01]  /*15ca0*/  IMAD.MOV R6, RZ, RZ, -R2 ;  /* 0x000000ffff067224 */ /* 0x000fe200078e0a02 */
[----:B------:R-:W-:Y:S02]  /*15cb0*/  IADD3.X R11, R7, R11, R17, P1, P0 ;  /* 0x0000000b070b7210 */ /* 0x000fe40000fe0411 */
[----:B--2---:R-:W-:-:S05]  /*15cc0*/  SEL R3, R22, RZ, P2 ;  /* 0x000000ff16037207 */ /* 0x004fca0001000000 */
[-C--:B-----5:R-:W-:Y:S02]  /*15cd0*/  IMAD R10, R15, R3.reuse, RZ ;  /* 0x000000030f0a7224 */ /* 0x0a0fe400078e02ff */
[----:B------:R-:W-:-:S04]  /*15ce0*/  IMAD.WIDE.U32 R4, R14, R3, RZ ;  /* 0x000000030e047225 */ /* 0x000fc800078e00ff */
[----:B------:R-:W-:Y:S01]  /*15cf0*/  IMAD R3, R6, c[0x0][0x4e8], R16 ;  /* 0x00013a0006037a24 */ /* 0x000fe200078e0210 */
[----:B------:R-:W-:Y:S02]  /*15d00*/  IADD3 R7, R5, R10, RZ ;  /* 0x0000000a05077210 */ /* 0x000fe40007ffe0ff */
[----:B------:R-:W-:Y:S02]  /*15d10*/  IADD3 R4, P1, P0, R2, R20, R4 ;  /* 0x0000001402047210 */ /* 0x000fe4000783e004 */
[----:B------:R-:W-:Y:S01]  /*15d20*/  SHF.R.S32.HI R5, RZ, 0x1f, R2 ;  /* 0x0000001fff057819 */ /* 0x000fe20000011402 */
[----:B------:R-:W-:Y:S01]  /*15d30*/  IMAD R2, R13, R3, RZ ;  /* 0x000000030d027224 */ /* 0x000fe200078e02ff */
[----:B------:R-:W-:Y:S02]  /*15d40*/  SHF.R.S32.HI R6, RZ, 0x1f, R3 ;  /* 0x0000001fff067819 */ /* 0x000fe40000011403 */
[----:B------:R-:W-:Y:S01]  /*15d50*/  IADD3.X R5, R5, R11, R7, P1, P0 ;  /* 0x0000000b05057210 */ /* 0x000fe20000fe0407 */
[----:B------:R-:W-:-:S02]  /*15d60*/  IMAD.MOV.U32 R7, RZ, RZ, c[0x0][0x4a8] ;  /* 0x00012a00ff077624 */ /* 0x000fc400078e00ff */
[C---:B------:R-:W-:Y:S02]  /*15d70*/  IMAD R6, R12.reuse, R6, R2 ;  /* 0x000000060c067224 */ /* 0x040fe400078e0202 */
        /* <DEDUP_REMOVED lines=9> */
.L_x_379:
[----:B------:R-:W-:Y:S05]  /*15e10*/  BSYNC B0 ;  /* 0x0000000000007941 */ /* 0x000fea0003800000 */
.L_x_378:
[----:B------:R-:W-:-:S13]  /*15e20*/  ISETP.GT.AND P0, PT, R18, 0x1, PT ;  /* 0x000000011200780c */ /* 0x000fda0003f04270 */
[----:B------:R-:W-:Y:S05]  /*15e30*/  @P0 BRA `(.L_x_364) ;  /* 0x000006b000000947 */ /* 0x000fea0003800000 */
[----:B-1----:R-:W2:Y:S04]  /*15e40*/  LDL.LU R2, [R1+0x34] ;  /* 0x0000340001027983 */ /* 0x002ea80000300800 */
[----:B------:R-:W3:Y:S01]  /*15e50*/  LDL R5, [R1] ;  /* 0x0000000001057983 */ /* 0x000ee20000100800 */
[----:B------:R-:W-:Y:S01]  /*15e60*/  IMAD R4, R17, c[0x0][0x3a0], RZ ;  /* 0x0000e80011047a24 */ /* 0x000fe200078e02ff */
[----:B------:R-:W-:Y:S02]  /*15e70*/  ISETP.GE.AND P2, PT, R244, c[0x0][0x3c8], PT ;  /* 0x0000f200f4007a0c */ /* 0x000fe40003f46270 */
[----:B------:R-:W1:Y:S02]  /*15e80*/  S2R R12, SR_TID.X ;  /* 0x00000000000c7919 */ /* 0x000e640000002100 */
[----:B-1----:R-:W-:-:S04]  /*15e90*/  SHF.R.S32.HI R11, RZ, 0x1f, R12 ;  /* 0x0000001fff0b7819 */ /* 0x002fc8000001140c */
[----:B------:R-:W-:-:S04]  /*15ea0*/  LEA.HI R11, R11, R12, RZ, 0x3 ;  /* 0x0000000c0b0b7211 */ /* 0x000fc800078f18ff */
[----:B------:R-:W-:Y:S02]  /*15eb0*/  SHF.R.S32.HI R11, RZ, 0x3, R11 ;  /* 0x00000003ff0b7819 */ /* 0x000fe4000001140b */
[----:B--2---:R-:W-:Y:S02]  /*15ec0*/  MOV R10, R2 ;  /* 0x00000002000a7202 */ /* 0x004fe40000000f00 */
[----:B------:R-:W-:-:S04]  /*15ed0*/  MOV R2, c[0x0][0x4e8] ;  /* 0x00013a0000027a02 */ /* 0x000fc80000000f00 */
[----:B------:R-:W-:Y:S01]  /*15ee0*/  ISETP.NE.AND P0, PT, R2, 0x1, PT ;  /* 0x000000010200780c */ /* 0x000fe20003f05270 */
[----:B------:R-:W-:-:S04]  /*15ef0*/  IMAD.WIDE.U32 R2, R0, c[0x0][0x3a0], RZ ;  /* 0x0000e80000027a25 */ /* 0x000fc800078e00ff */
[----:B------:R-:W-:Y:S01]  /*15f00*/  IMAD R0, R0, c[0x0][0x3a4], R4 ;  /* 0x0000e90000007a24 */ /* 0x000fe200078e0204 */
[----:B---3--:R-:W-:Y:S01]  /*15f10*/  LEA R4, R10, R5, 0x7 ;  /* 0x000000050a047211 */ /* 0x008fe200078e38ff */
[----:B------:R-:W-:-:S03]  /*15f20*/  IMAD R5, R21, c[0x0][0x3f0], RZ ;  /* 0x0000fc0015057a24 */ /* 0x000fc600078e02ff */
[----:B------:R-:W-:Y:S01]  /*15f30*/  IADD3 R3, R3, R0, RZ ;  /* 0x0000000003037210 */ /* 0x000fe20007ffe0ff */
[----:B------:R-:W-:Y:S02]  /*15f40*/  IMAD.MOV.U32 R0, RZ, RZ, R4 ;  /* 0x000000ffff007224 */ /* 0x000fe400078e0004 */
[----:B------:R-:W-:-:S04]  /*15f50*/  @P0 IMAD.HI.U32 R6, R4, c[0x0][0x4ec], RZ ;  /* 0x00013b0004060a27 */ /* 0x000fc800078e00ff */
[----:B------:R-:W-:Y:S01]  /*15f60*/  IMAD.WIDE.U32 R2, R8, c[0x0][0x3e8], R2 ;  /* 0x0000fa0008027a25 */ /* 0x000fe200078e0002 */
[----:B------:R-:W-:-:S03]  /*15f70*/  @P0 SHF.R.U32.HI R0, RZ, c[0x0][0x4f0], R6 ;  /* 0x00013c00ff000a19 */ /* 0x000fc60000011606 */
[----:B------:R-:W-:Y:S01]  /*15f80*/  IMAD R3, R8, c[0x0][0x3ec], R3 ;  /* 0x0000fb0008037a24 */ /* 0x000fe200078e0203 */
[----:B------:R-:W-:Y:S01]  /*15f90*/  SHF.R.S32.HI R6, RZ, 0x1f, R0 ;  /* 0x0000001fff067819 */ /* 0x000fe20000011400 */
[C---:B------:R-:W-:Y:S01]  /*15fa0*/  IMAD R7, R9.reuse, c[0x0][0x3f4], R5 ;  /* 0x0000fd0009077a24 */ /* 0x040fe200078e0205 */
[----:B------:R-:W-:Y:S01]  /*15fb0*/  IADD3 R5, -R0, RZ, RZ ;  /* 0x000000ff00057210 */ /* 0x000fe20007ffe1ff */
[----:B------:R-:W-:-:S04]  /*15fc0*/  IMAD.WIDE.U32 R2, R9, c[0x0][0x3f0], R2 ;  /* 0x0000fc0009027a25 */ /* 0x000fc800078e0002 */
[----:B------:R-:W-:Y:S01]  /*15fd0*/  IMAD R6, R6, c[0x0][0x3e0], RZ ;  /* 0x0000f80006067a24 */ /* 0x000fe200078e02ff */
[----:B------:R-:W-:Y:S01]  /*15fe0*/  IADD3 R3, R3, R7, RZ ;  /* 0x0000000703037210 */ /* 0x000fe20007ffe0ff */
[----:B------:R-:W-:Y:S02]  /*15ff0*/  IMAD R4, R5, c[0x0][0x4e8], R4 ;  /* 0x00013a0005047a24 */ /* 0x000fe400078e0204 */
[C---:B------:R-:W-:Y:S02]  /*16000*/  IMAD R6, R0.reuse, c[0x0][0x3e4], R6 ;  /* 0x0000f90000067a24 */ /* 0x040fe400078e0206 */
[----:B------:R-:W-:Y:S01]  /*16010*/  IMAD.WIDE.U32 R2, R0, c[0x0][0x3e0], R2 ;  /* 0x0000f80000027a25 */ /* 0x000fe200078e0002 */
[----:B------:R-:W-:-:S03]  /*16020*/  SHF.R.S32.HI R0, RZ, 0x1f, R4 ;  /* 0x0000001fff007819 */ /* 0x000fc60000011404 */
[----:B------:R-:W-:Y:S02]  /*16030*/  IMAD.IADD R3, R3, 0x1, R6 ;  /* 0x0000000103037824 */ /* 0x000fe400078e0206 */
[----:B------:R-:W-:Y:S02]  /*16040*/  IMAD R0, R0, c[0x0][0x3d8], RZ ;  /* 0x0000f60000007a24 */ /* 0x000fe400078e02ff */
[----:B------:R-:W-:-:S04]  /*16050*/  IMAD.WIDE.U32 R2, R4, c[0x0][0x3d8], R2 ;  /* 0x0000f60004027a25 */ /* 0x000fc800078e0002 */
[----:B------:R-:W-:Y:S01]  /*16060*/  IMAD R4, R4, c[0x0][0x3dc], R0 ;  /* 0x0000f70004047a24 */ /* 0x000fe200078e0200 */
[----:B------:R-:W-:Y:S02]  /*16070*/  LEA R6, P0, R2, c[0x0][0x380], 0x1 ;  /* 0x0000e00002067a11 */ /* 0x000fe400078008ff */
[----:B------:R-:W-:Y:S02]  /*16080*/  LEA R0, R10, R11, 0x7 ;  /* 0x0000000b0a007211 */ /* 0x000fe400078e38ff */
[----:B------:R-:W-:-:S04]  /*16090*/  IADD3 R4, R3, R4, RZ ;  /* 0x0000000403047210 */ /* 0x000fc80007ffe0ff */
[----:B------:R-:W-:Y:S01]  /*160a0*/  LEA.HI.X R5, R2, c[0x0][0x384], R4, 0x1, P0 ;  /* 0x0000e10002057a11 */ /* 0x000fe200000f0c04 */
[----:B------:R-:W-:Y:S05]  /*160b0*/  BRA.DIV ~URZ, `(.L_x_380) ;  /* 0x000038b27f007947 */ /* 0x000fea000b800000 */
[----:B------:R1:W2:Y:S02]  /*160c0*/  SHFL.IDX PT, R7, R5, RZ, 0x181f ;  /* 0x00181fff05077589 */ /* 0x0002a400000e0000 */
.L_x_454:
[----:B------:R-:W-:Y:S05]  /*160d0*/  BRA.DIV ~URZ, `(.L_x_381) ;  /* 0x000039027f007947 */ /* 0x000fea000b800000 */
[----:B------:R3:W4:Y:S02]  /*160e0*/  SHFL.IDX PT, R2, R6, RZ, 0x181f ;  /* 0x00181fff06027589 */ /* 0x00072400000e0000 */
.L_x_455:
[----:B------:R-:W-:-:S05]  /*160f0*/  IMAD R4, R19, c[0x0][0x4e8], RZ ;  /* 0x00013a0013047a24 */ /* 0x000fca00078e02ff */
[----:B------:R-:W-:-:S13]  /*16100*/  ISETP.GE.OR P0, PT, R0, R4, P2 ;  /* 0x000000040000720c */ /* 0x000fda0001706670 */
[----:B----4-:R-:W-:-:S04]  /*16110*/  @!P0 LEA R2, P1, R244, R2, 0x1 ;  /* 0x00000002f4028211 */ /* 0x010fc800078208ff */
[----:B--2---:R-:W-:-:S05]  /*16120*/  @!P0 LEA.HI.X R3, R244, R7, R245, 0x1, P1 ;  /* 0x00000007f4038211 */ /* 0x004fca00008f0cf5 */
[----:B------:R2:W-:Y:S01]  /*16130*/  @!P0 ST.E.128 [R2.64], RZ ;  /* 0x000000ff02008985 */ /* 0x0005e2000c101d08 */
[----:B------:R-:W-:Y:S05]  /*16140*/  BRA.DIV ~URZ, `(.L_x_382) ;  /* 0x000039027f007947 */ /* 0x000fea000b800000 */
[----:B------:R4:W1:Y:S04]  /*16150*/  SHFL.IDX PT, R7, R5, 0x1, 0x181f ;  /* 0x00381f0005077f89 */ /* 0x00086800000e0000 */
[----:B--2---:R4:W2:Y:S02]  /*16160*/  SHFL.IDX PT, R2, R6, 0x1, 0x181f ;  /* 0x00381f0006027f89 */ /* 0x0048a400000e0000 */
.L_x_456:
[----:B------:R-:W-:-:S04]  /*16170*/  IADD3 R3, R0, 0x10, RZ ;  /* 0x0000001000037810 */ /* 0x000fc80007ffe0ff */
[----:B------:R-:W-:-:S13]  /*16180*/  ISETP.GE.OR P0, PT, R3, R4, P2 ;  /* 0x000000040300720c */ /* 0x000fda0001706670 */
[----:B--2---:R-:W-:-:S04]  /*16190*/  @!P0 LEA R2, P1, R244, R2, 0x1 ;  /* 0x00000002f4028211 */ /* 0x004fc800078208ff */
[----:B-1----:R-:W-:-:S05]  /*161a0*/  @!P0 LEA.HI.X R3, R244, R7, R245, 0x1, P1 ;  /* 0x00000007f4038211 */ /* 0x002fca00008f0cf5 */
[----:B------:R1:W-:Y:S01]  /*161b0*/  @!P0 ST.E.128 [R2.64], RZ ;  /* 0x000000ff02008985 */ /* 0x0003e2000c101d08 */
[----:B------:R-:W-:Y:S05]  /*161c0*/  BRA.DIV ~URZ, `(.L_x_383) ;  /* 0x000039527f007947 */ /* 0x000fea000b800000 */
[----:B------:R2:W1:Y:S02]  /*161d0*/  SHFL.IDX PT, R7, R5, 0x2, 0x181f ;  /* 0x00581f0005077f89 */ /* 0x00046400000e0000 */
.L_x_457:
[----:B------:R-:W-:Y:S05]  /*161e0*/  BRA.DIV ~URZ, `(.L_x_384) ;  /* 0x000039a27f007947 */ /* 0x000fea000b800000 */
[----:B-1----:R1:W2:Y:S02]  /*161f0*/  SHFL.IDX PT, R2, R6, 0x2, 0x181f ;  /* 0x00581f0006027f89 */ /* 0x0022a400000e0000 */
.L_x_458:
[----:B------:R-:W-:-:S04]  /*16200*/  IADD3 R3, R0, 0x20, RZ ;  /* 0x0000002000037810 */ /* 0x000fc80007ffe0ff */
[----:B------:R-:W-:-:S13]  /*16210*/  ISETP.GE.OR P0, PT, R3, R4, P2 ;  /* 0x000000040300720c */ /* 0x000fda0001706670 */
[----:B--2---:R-:W-:-:S04]  /*16220*/  @!P0 LEA R2, P1, R244, R2, 0x1 ;  /* 0x00000002f4028211 */ /* 0x004fc800078208ff */
[----:B------:R-:W-:-:S05]  /*16230*/  @!P0 LEA.HI.X R3, R244, R7, R245, 0x1, P1 ;  /* 0x00000007f4038211 */ /* 0x000fca00008f0cf5 */
[----:B------:R2:W-:Y:S01]  /*16240*/  @!P0 ST.E.128 [R2.64], RZ ;  /* 0x000000ff02008985 */ /* 0x0005e2000c101d08 */
[----:B------:R-:W-:Y:S05]  /*16250*/  BRA.DIV ~URZ, `(.L_x_385) ;  /* 0x000039a27f007947 */ /* 0x000fea000b800000 */
[----:B------:R1:W2:Y:S04]  /*16260*/  SHFL.IDX PT, R7, R5, 0x3, 0x181f ;  /* 0x00781f0005077f89 */ /* 0x0002a800000e0000 */
[----:B--2---:R1:W2:Y:S02]  /*16270*/  SHFL.IDX PT, R2, R6, 0x3, 0x181f ;  /* 0x00781f0006027f89 */ /* 0x0042a400000e0000 */
.L_x_459:
[----:B------:R-:W-:-:S04]  /*16280*/  IADD3 R3, R0, 0x30, RZ ;  /* 0x0000003000037810 */ /* 0x000fc80007ffe0ff */
[----:B------:R-:W-:-:S13]  /*16290*/  ISETP.GE.OR P0, PT, R3, R4, P2 ;  /* 0x000000040300720c */ /* 0x000fda0001706670 */
[----:B--2---:R-:W-:-:S04]  /*162a0*/  @!P0 LEA R2, P1, R244, R2, 0x1 ;  /* 0x00000002f4028211 */ /* 0x004fc800078208ff */
[----:B------:R-:W-:-:S05]  /*162b0*/  @!P0 LEA.HI.X R3, R244, R7, R245, 0x1, P1 ;  /* 0x00000007f4038211 */ /* 0x000fca00008f0cf5 */
[----:B------:R2:W-:Y:S01]  /*162c0*/  @!P0 ST.E.128 [R2.64], RZ ;  /* 0x000000ff02008985 */ /* 0x0005e2000c101d08 */
[----:B------:R-:W-:Y:S05]  /*162d0*/  BRA.DIV ~URZ, `(.L_x_386) ;  /* 0x000039f27f007947 */ /* 0x000fea000b800000 */
[----:B------:R1:W2:Y:S02]  /*162e0*/  SHFL.IDX PT, R7, R5, 0x4, 0x181f ;  /* 0x00981f0005077f89 */ /* 0x0002a400000e0000 */
.L_x_460:
[----:B------:R-:W-:Y:S05]  /*162f0*/  BRA.DIV ~URZ, `(.L_x_387) ;  /* 0x00003a427f007947 */ /* 0x000fea000b800000 */
[----:B--2---:R2:W1:Y:S02]  /*16300*/  SHFL.IDX PT, R2, R6, 0x4, 0x181f ;  /* 0x00981f0006027f89 */ /* 0x00446400000e0000 */
.L_x_461:
[----:B------:R-:W-:-:S04]  /*16310*/  IADD3 R3, R0, 0x40, RZ ;  /* 0x0000004000037810 */ /* 0x000fc80007ffe0ff */
[----:B------:R-:W-:-:S13]  /*16320*/  ISETP.GE.OR P0, PT, R3, R4, P2 ;  /* 0x000000040300720c */ /* 0x000fda0001706670 */
[----:B-1----:R-:W-:-:S04]  /*16330*/  @!P0 LEA R2, P1, R244, R2, 0x1 ;  /* 0x00000002f4028211 */ /* 0x002fc800078208ff */
[----:B------:R-:W-:-:S05]  /*16340*/  @!P0 LEA.HI.X R3, R244, R7, R245, 0x1, P1 ;  /* 0x00000007f4038211 */ /* 0x000fca00008f0cf5 */
[----:B------:R1:W-:Y:S01]  /*16350*/  @!P0 ST.E.128 [R2.64], RZ ;  /* 0x000000ff02008985 */ /* 0x0003e2000c101d08 */
[----:B------:R-:W-:Y:S05]  /*16360*/  BRA.DIV ~URZ, `(.L_x_388) ;  /* 0x00003a427f007947 */ /* 0x000fea000b800000 */
[----:B------:R1:W2:Y:S04]  /*16370*/  SHFL.IDX PT, R7, R5, 0x5, 0x181f ;  /* 0x00b81f0005077f89 */ /* 0x0002a800000e0000 */
[----:B-1----:R1:W3:Y:S02]  /*16380*/  SHFL.IDX PT, R2, R6, 0x5, 0x181f ;  /* 0x00b81f0006027f89 */ /* 0x0022e400000e0000 */
.L_x_462:
[----:B------:R-:W-:-:S04]  /*16390*/  IADD3 R3, R0, 0x50, RZ ;  /* 0x0000005000037810 */ /* 0x000fc80007ffe0ff */
[----:B------:R-:W-:-:S13]  /*163a0*/  ISETP.GE.OR P0, PT, R3, R4, P2 ;  /* 0x000000040300720c */ /* 0x000fda0001706670 */
[----:B---3--:R-:W-:-:S04]  /*163b0*/  @!P0 LEA R2, P1, R244, R2, 0x1 ;  /* 0x00000002f4028211 */ /* 0x008fc800078208ff */
[----:B--2---:R-:W-:-:S05]  /*163c0*/  @!P0 LEA.HI.X R3, R244, R7, R245, 0x1, P1 ;  /* 0x00000007f4038211 */ /* 0x004fca00008f0cf5 */
[----:B------:R2:W-:Y:S01]  /*163d0*/  @!P0 ST.E.128 [R2.64], RZ ;  /* 0x000000ff02008985 */ /* 0x0005e2000c101d08 */
[----:B------:R-:W-:Y:S05]  /*163e0*/  BRA.DIV ~URZ, `(.L_x_389) ;  /* 0x00003a927f007947 */ /* 0x000fea000b800000 */
[----:B------:R3:W1:Y:S02]  /*163f0*/  SHFL.IDX PT, R7, R5, 0x6, 0x181f ;  /* 0x00d81f0005077f89 */ /* 0x00066400000e0000 */
.L_x_463:
[----:B------:R-:W-:Y:S05]  /*16400*/  BRA.DIV ~URZ, `(.L_x_390) ;  /* 0x00003ae27f007947 */ /* 0x000fea000b800000 */
[----:B--2---:R2:W3:Y:S02]  /*16410*/  SHFL.IDX PT, R2, R6, 0x6, 0x181f ;  /* 0x00d81f0006027f89 */ /* 0x0044e400000e0000 */
.L_x_464:
[----:B------:R-:W-:-:S04]  /*16420*/  IADD3 R3, R0, 0x60, RZ ;  /* 0x0000006000037810 */ /* 0x000fc80007ffe0ff */
[----:B------:R-:W-:-:S13]  /*16430*/  ISETP.GE.OR P0, PT, R3, R4, P2 ;  /* 0x000000040300720c */ /* 0x000fda0001706670 */
[----:B---3--:R-:W-:-:S04]  /*16440*/  @!P0 LEA R2, P1, R244, R2, 0x1 ;  /* 0x00000002f4028211 */ /* 0x008fc800078208ff */
[----:B-1----:R-:W-:-:S05]  /*16450*/  @!P0 LEA.HI.X R3, R244, R7, R245, 0x1, P1 ;  /* 0x00000007f4038211 */ /* 0x002fca00008f0cf5 */
[----:B------:R1:W-:Y:S01]  /*16460*/  @!P0 ST.E.128 [R2.64], RZ ;  /* 0x000000ff02008985 */ /* 0x0003e2000c101d08 */
[----:B------:R-:W-:Y:S05]  /*16470*/  BRA.DIV ~URZ, `(.L_x_391) ;  /* 0x00003ae27f007947 */ /* 0x000fea000b800000 */
[----:B----4-:R-:W3:Y:S04]  /*16480*/  SHFL.IDX PT, R5, R5, 0x7, 0x181f ;  /* 0x00f81f0005057f89 */ /* 0x010ee800000e0000 */
[----:B-1----:R1:W4:Y:S02]  /*16490*/  SHFL.IDX PT, R2, R6, 0x7, 0x181f ;  /* 0x00f81f0006027f89 */ /* 0x00232400000e0000 */
.L_x_465:
[----:B------:R-:W-:-:S04]  /*164a0*/  IADD3 R0, R0, 0x70, RZ ;  /* 0x0000007000007810 */ /* 0x000fc80007ffe0ff */
[----:B------:R-:W-:-:S13]  /*164b0*/  ISETP.GE.OR P0, PT, R0, R4, P2 ;  /* 0x000000040000720c */ /* 0x000fda0001706670 */
[----:B----4-:R-:W-:-:S04]  /*164c0*/  @!P0 LEA R2, P1, R244, R2, 0x1 ;  /* 0x00000002f4028211 */ /* 0x010fc800078208ff */
[----:B---3--:R-:W-:-:S05]  /*164d0*/  @!P0 LEA.HI.X R3, R244, R5, R245, 0x1, P1 ;  /* 0x00000005f4038211 */ /* 0x008fca00008f0cf5 */
[----:B------:R3:W-:Y:S04]  /*164e0*/  @!P0 ST.E.128 [R2.64], RZ ;  /* 0x000000ff02008985 */ /* 0x0007e8000c101d08 */
.L_x_364:
[----:B------:R-:W-:Y:S05]  /*164f0*/  BSYNC B1 ;  /* 0x0000000000017941 */ /* 0x000fea0003800000 */
.L_x_348:
[----:B-1----:R-:W5:Y:S02]  /*16500*/  LDL R0, [R1+0xe4] ;  /* 0x0000e40001007983 */ /* 0x002f640000100800 */
[----:B-----5:R-:W-:-:S13]  /*16510*/  ISETP.NE.AND P0, PT, R0, RZ, PT ;  /* 0x000000ff0000720c */ /* 0x020fda0003f05270 */
[----:B------:R-:W-:Y:S01]  /*16520*/  @P0 WARPSYNC 0xffffffff ;  /* 0xffffffff00000948 */ /* 0x000fe20003800000 */
[----:B------:R-:W-:Y:S06]  /*16530*/  @P0 BAR.SYNC.DEFER_BLOCKING 0x5, 0x80 ;  /* 0x0142000000000b1d */ /* 0x000fec0000010000 */
[----:B--23--:R-:W1:Y:S04]  /*16540*/  @P0 LDS.128 R4, [0x9100] ;  /* 0x00910000ff040984 */ /* 0x00ce680000000c00 */
[----:B-1----:R1:W-:Y:S04]  /*16550*/  @P0 STL.64 [R1+0x30], R4 ;  /* 0x0000300401000387 */ /* 0x0023e80000100a00 */
        /* <DEDUP_REMOVED lines=9> */
.L_x_466:
[----:B------:R-:W-:Y:S05]  /*165f0*/  BRA.DIV ~URZ, `(.L_x_394) ;  /* 0x00003aa27f007947 */ /* 0x000fea000b800000 */
[----:B------:R3:W1:Y:S02]  /*16600*/  SHFL.IDX PT, R8, R84, 0x1, 0x1f ;  /* 0x00201f0054087f89 */ /* 0x00066400000e0000 */
.L_x_467:
[----:B------:R-:W5:Y:S01]  /*16610*/  LDL R0, [R1+0x3c] ;  /* 0x00003c0001007983 */ /* 0x000f620000100800 */
[----:B------:R-:W-:Y:S02]  /*16620*/  IMAD.MOV.U32 R6, RZ, RZ, RZ ;  /* 0x000000ffff067224 */ /* 0x000fe400078e00ff */
[----:B-----5:R-:W-:-:S05]  /*16630*/  IMAD.IADD R0, R0, 0x1, R13 ;  /* 0x0000000100007824 */ /* 0x020fca00078e020d */
[----:B------:R-:W-:-:S13]  /*16640*/  ISETP.GE.OR P0, PT, R0, c[0x0][0x53c], !P6 ;  /* 0x00014f0000007a0c */ /* 0x000fda0007706670 */
[----:B------:R-:W-:Y:S01]  /*16650*/  @!P0 MOV R2, 0x4 ;  /* 0x0000000400028802 */ /* 0x000fe20000000f00 */
[----:B------:R-:W-:-:S04]  /*16660*/  @!P0 IMAD.MOV.U32 R4, RZ, RZ, 0x4 ;  /* 0x00000004ff048424 */ /* 0x000fc800078e00ff */
[----:B------:R-:W-:-:S04]  /*16670*/  @!P0 IMAD.WIDE R4, R0, R4, c[0x0][0x580] ;  /* 0x0001600000048625 */ /* 0x000fc800078e0204 */
[----:B----4-:R-:W-:Y:S01]  /*16680*/  @!P0 IMAD.WIDE R2, R0, R2, c[0x0][0x578] ;  /* 0x00015e0000028625 */ /* 0x010fe200078e0202 */
[----:B------:R-:W4:Y:S04]  /*16690*/  @!P0 LDG.E R6, [R4.64] ;  /* 0x0000000804068981 */ /* 0x000f28000c1e1900 */
[----:B------:R-:W4:Y:S01]  /*166a0*/  @!P0 LDG.E R7, [R2.64] ;  /* 0x0000000802078981 */ /* 0x000f22000c1e1900 */
[C---:B------:R-:W-:Y:S02]  /*166b0*/  ISETP.GE.U32.AND P4, PT, R13.reuse, 0x10, PT ;  /* 0x000000100d00780c */ /* 0x040fe40003f86070 */
[C---:B------:R-:W-:Y:S02]  /*166c0*/  ISETP.GE.U32.AND P3, PT, R13.reuse, 0x8, PT ;  /* 0x000000080d00780c */ /* 0x040fe40003f66070 */
[----:B------:R-:W-:-:S02]  /*166d0*/  ISETP.GE.U32.AND P2, PT, R13, 0x4, PT ;  /* 0x000000040d00780c */ /* 0x000fc40003f46070 */
[C---:B------:R-:W-:Y:S02]  /*166e0*/  ISETP.GE.U32.AND P1, PT, R13.reuse, 0x2, PT ;  /* 0x000000020d00780c */ /* 0x040fe40003f26070 */
[----:B------:R-:W-:Y:S02]  /*166f0*/  ISETP.NE.AND P5, PT, R13, RZ, PT ;  /* 0x000000ff0d00720c */ /* 0x000fe40003fa5270 */
[----:B------:R-:W-:Y:S01]  /*16700*/  MOV R11, RZ ;  /* 0x000000ff000b7202 */ /* 0x000fe20000000f00 */
[----:B----4-:R-:W-:Y:S01]  /*16710*/  IMAD R0, R7, R6, RZ ;  /* 0x0000000607007224 */ /* 0x010fe200078e02ff */
[----:B------:R-:W-:Y:S07]  /*16720*/  BRA.DIV ~URZ, `(.L_x_395) ;  /* 0x000039e27f007947 */ /* 0x000fee000b800000 */
[----:B------:R4:W3:Y:S02]  /*16730*/  SHFL.UP PT, R4, R0, 0x1, RZ ;  /* 0x0420000000047989 */ /* 0x0008e400000e00ff */
.L_x_468:
[----:B---3--:R-:W-:-:S04]  /*16740*/  SEL R4, R4, RZ, P5 ;  /* 0x000000ff04047207 */ /* 0x008fc80002800000 */
[----:B----4-:R-:W-:Y:S01]  /*16750*/  IADD3 R0, R0, R4, RZ ;  /* 0x0000000400007210 */ /* 0x010fe20007ffe0ff */
[----:B------:R-:W-:Y:S05]  /*16760*/  BRA.DIV ~URZ, `(.L_x_396) ;  /* 0x000039e27f007947 */ /* 0x000fea000b800000 */
[----:B------:R-:W3:Y:S02]  /*16770*/  SHFL.UP PT, R2, R0, 0x2, RZ ;  /* 0x0440000000027989 */ /* 0x000ee400000e00ff */
[----:B---3--:R-:W-:-:S05]  /*16780*/  SEL R2, R2, RZ, P1 ;  /* 0x000000ff02027207 */ /* 0x008fca0000800000 */
[----:B------:R-:W-:-:S05]  /*16790*/  IMAD.IADD R4, R0, 0x1, R2 ;  /* 0x0000000100047824 */ /* 0x000fca00078e0202 */
        /* <DEDUP_REMOVED lines=9> */
[----:B------:R3:W4:Y:S02]  /*16830*/  SHFL.IDX PT, R0, R4, 0x1f, 0x1f ;  /* 0x03e01f0004007f89 */ /* 0x00072400000e0000 */
.L_x_469:
[----:B----4-:R-:W-:Y:S01]  /*16840*/  IMAD R0, R0, c[0x0][0x538], RZ ;  /* 0x00014e0000007a24 */ /* 0x010fe200078e02ff */
[----:B------:R-:W-:Y:S04]  /*16850*/  BSSY B1, `(.L_x_397) ;  /* 0x0000084000017945 */ /* 0x000fe80003800000 */
[----:B-1----:R-:W-:-:S04]  /*16860*/  IADD3 R8, R0, R8, RZ ;  /* 0x0000000800087210 */ /* 0x002fc80007ffe0ff */
[----:B--2---:R-:W-:-:S13]  /*16870*/  ISETP.GT.AND P0, PT, R8, R9, PT ;  /* 0x000000090800720c */ /* 0x004fda0003f04270 */
[----:B------:R-:W-:Y:S05]  /*16880*/  @P0 BRA `(.L_x_398) ;  /* 0x0000025000000947 */ /* 0x000fea0003800000 */
.L_x_402:
[----:B------:R-:W2:Y:S02]  /*16890*/  LDL.LU R0, [R1+0x3c] ;  /* 0x00003c0001007983 */ /* 0x000ea40000300800 */
[----:B--2---:R-:W-:-:S04]  /*168a0*/  IADD3 R0, R0, 0x1f, RZ ;  /* 0x0000001f00007810 */ /* 0x004fc80007ffe0ff */
[----:B------:R-:W-:-:S13]  /*168b0*/  ISETP.GE.AND P0, PT, R0, c[0x0][0x53c], PT ;  /* 0x00014f0000007a0c */ /* 0x000fda0003f06270 */
[----:B------:R-:W-:Y:S05]  /*168c0*/  @P0 BRA `(.L_x_399) ;  /* 0x0000077000000947 */ /* 0x000fea0003800000 */
[----:B------:R1:W-:Y:S01]  /*168d0*/  STL [R1+0x3c], R0 ;  /* 0x00003c0001007387 */ /* 0x0003e20000100800 */
[----:B------:R-:W-:Y:S01]  /*168e0*/  CS2R R6, SRZ ;  /* 0x0000000000067805 */ /* 0x000fe2000001ff00 */
[----:B-1----:R-:W-:-:S04]  /*168f0*/  IADD3 R0, R0, R13, RZ ;  /* 0x0000000d00007210 */ /* 0x002fc80007ffe0ff */
[----:B------:R-:W-:-:S13]  /*16900*/  ISETP.GE.OR P0, PT, R0, c[0x0][0x53c], !P6 ;  /* 0x00014f0000007a0c */ /* 0x000fda0007706670 */
[----:B---3--:R-:W-:Y:S02]  /*16910*/  @!P0 MOV R4, 0x4 ;  /* 0x0000000400048802 */ /* 0x008fe40000000f00 */
[----:B------:R-:W-:-:S03]  /*16920*/  @!P0 MOV R2, 0x4 ;  /* 0x0000000400028802 */ /* 0x000fc60000000f00 */
[----:B------:R-:W-:-:S04]  /*16930*/  @!P0 IMAD.WIDE R4, R0, R4, c[0x0][0x580] ;  /* 0x0001600000048625 */ /* 0x000fc800078e0204 */
[----:B------:R-:W-:Y:S01]  /*16940*/  @!P0 IMAD.WIDE R2, R0, R2, c[0x0][0x578] ;  /* 0x00015e0000028625 */ /* 0x000fe200078e0202 */
[----:B------:R-:W2:Y:S04]  /*16950*/  @!P0 LDG.E R6, [R4.64] ;  /* 0x0000000804068981 */ /* 0x000ea8000c1e1900 */
[----:B------:R-:W2:Y:S02]  /*16960*/  @!P0 LDG.E R7, [R2.64] ;  /* 0x0000000802078981 */ /* 0x000ea4000c1e1900 */
[----:B--2---:R-:W-:Y:S01]  /*16970*/  IMAD R0, R7, R6, RZ ;  /* 0x0000000607007224 */ /* 0x004fe200078e02ff */
[----:B------:R-:W-:Y:S05]  /*16980*/  BRA.DIV ~URZ, `(.L_x_400) ;  /* 0x000039727f007947 */ /* 0x000fea000b800000 */
[----:B------:R1:W2:Y:S02]  /*16990*/  SHFL.UP PT, R2, R0, 0x1, RZ ;  /* 0x0420000000027989 */ /* 0x0002a400000e00ff */
.L_x_470:
        /* <DEDUP_REMOVED lines=16> */
.L_x_471:
[----:B--2---:R-:W-:-:S05]  /*16aa0*/  IMAD R0, R0, c[0x0][0x538], RZ ;  /* 0x00014e0000007a24 */ /* 0x004fca00078e02ff */
[----:B------:R-:W-:-:S04]  /*16ab0*/  IADD3 R8, R0, R8, RZ ;  /* 0x0000000800087210 */ /* 0x000fc80007ffe0ff */
[----:B------:R-:W-:-:S13]  /*16ac0*/  ISETP.GT.AND P0, PT, R8, R9, PT ;  /* 0x000000090800720c */ /* 0x000fda0003f04270 */
[----:B-1----:R-:W-:Y:S05]  /*16ad0*/  @!P0 BRA `(.L_x_402) ;  /* 0xfffffdb000008947 */ /* 0x002fea000383ffff */
.L_x_398:
[----:B------:R-:W-:-:S05]  /*16ae0*/  IADD3 R8, -R0, R8, RZ ;  /* 0x0000000800087210 */ /* 0x000fca0007ffe1ff */
[----:B------:R-:W-:-:S05]  /*16af0*/  IMAD R0, R4, c[0x0][0x538], R8 ;  /* 0x00014e0004007a24 */ /* 0x000fca00078e0208 */
[----:B------:R-:W-:Y:S01]  /*16b00*/  ISETP.GT.AND P0, PT, R0, R9, PT ;  /* 0x000000090000720c */ /* 0x000fe20003f04270 */
[----:B------:R-:W-:-:S12]  /*16b10*/  BRA.DIV ~URZ, `(.L_x_403) ;  /* 0x000039e27f007947 */ /* 0x000fd8000b800000 */
[----:B------:R-:W-:-:S04]  /*16b20*/  VOTE.ANY R0, PT, !P0 ;  /* 0x0000000000007806 */ /* 0x000fc800040e0100 */
.L_x_472:
[----:B------:R1:W2:Y:S01]  /*16b30*/  POPC R10, R0 ;  /* 0x00000000000a7309 */ /* 0x0002a20000000000 */
[----:B------:R-:W-:Y:S05]  /*16b40*/  BRA.DIV ~URZ, `(.L_x_404) ;  /* 0x000039f27f007947 */ /* 0x000fea000b800000 */
[----:B--2---:R2:W4:Y:S04]  /*16b50*/  SHFL.IDX PT, R6, R6, R10, 0x1f ;  /* 0x00001f0a06067589 */ /* 0x00452800000e0000 */
[----:B------:R2:W1:Y:S02]  /*16b60*/  SHFL.IDX PT, R7, R7, R10, 0x1f ;  /* 0x00001f0a07077589 */ /* 0x00046400000e0000 */
.L_x_473:
[----:B------:R-:W-:Y:S01]  /*16b70*/  ISETP.NE.AND P0, PT, R0, RZ, PT ;  /* 0x000000ff0000720c */ /* 0x000fe20003f05270 */
[----:B------:R-:W-:-:S12]  /*16b80*/  BSSY B0, `(.L_x_405) ;  /* 0x0000005000007945 */ /* 0x000fd80003800000 */
[----:B------:R-:W-:Y:S05]  /*16b90*/  @!P0 BRA `(.L_x_406) ;  /* 0x0000003000008947 */ /* 0x000fea0003800000 */
[----:B-1----:R-:W-:Y:S01]  /*16ba0*/  IADD3 R0, R10, -0x1, RZ ;  /* 0xffffffff0a007810 */ /* 0x002fe20007ffe0ff */
[----:B------:R-:W-:Y:S05]  /*16bb0*/  BRA.DIV ~URZ, `(.L_x_407) ;  /* 0x00003a527f007947 */ /* 0x000fea000b800000 */
[----:B------:R1:W2:Y:S02]  /*16bc0*/  SHFL.IDX PT, R11, R4, R0, 0x1f ;  /* 0x00001f00040b7589 */ /* 0x0002a400000e0000 */
.L_x_406:
[----:B------:R-:W-:Y:S05]  /*16bd0*/  BSYNC B0 ;  /* 0x0000000000007941 */ /* 0x000fea0003800000 */
.L_x_405:
[----:B--2---:R-:W-:Y:S01]  /*16be0*/  IMAD R8, R11, c[0x0][0x538], R8 ;  /* 0x00014e000b087a24 */ /* 0x004fe200078e0208 */
[----:B----4-:R-:W-:Y:S02]  /*16bf0*/  IABS R2, R6 ;  /* 0x0000000600027213 */ /* 0x010fe40000000000 */
[----:B-1----:R-:W-:Y:S01]  /*16c00*/  IABS R3, R7 ;  /* 0x0000000700037213 */ /* 0x002fe20000000000 */
[----:B------:R-:W-:Y:S01]  /*16c10*/  IMAD.IADD R9, R9, 0x1, -R8 ;  /* 0x0000000109097824 */ /* 0x000fe200078e0a08 */
[----:B------:R1:W-:Y:S01]  /*16c20*/  STL [R1+0x30], R8 ;  /* 0x0000300801007387 */ /* 0x0003e20000100800 */
[----:B---3--:R-:W2:Y:S03]  /*16c30*/  I2F.RP R4, R2 ;  /* 0x0000000200047306 */ /* 0x008ea60000209400 */
[----:B------:R-:W3:Y:S05]  /*16c40*/  LDL.LU R14, [R1+0x3c] ;  /* 0x00003c00010e7983 */ /* 0x000eea0000300800 */
[----:B--2---:R-:W2:Y:S02]  /*16c50*/  MUFU.RCP R4, R4 ;  /* 0x0000000400047308 */ /* 0x004ea40000001000 */
[----:B--2---:R-:W-:-:S06]  /*16c60*/  IADD3 R4, R4, 0xffffffe, RZ ;  /* 0x0ffffffe04047810 */ /* 0x004fcc0007ffe0ff */
[----:B------:R-:W2:Y:S01]  /*16c70*/  F2I.FTZ.U32.TRUNC.NTZ R5, R4 ;  /* 0x0000000400057305 */ /* 0x000ea2000021f000 */
[----:B-1----:R-:W-:Y:S02]  /*16c80*/  MOV R8, R3 ;  /* 0x0000000300087202 */ /* 0x002fe40000000f00 */
[----:B------:R-:W-:Y:S01]  /*16c90*/  IABS R11, R9 ;  /* 0x00000009000b7213 */ /* 0x000fe20000000000 */
[----:B--2---:R-:W-:-:S04]  /*16ca0*/  IMAD.MOV R0, RZ, RZ, -R5 ;  /* 0x000000ffff007224 */ /* 0x004fc800078e0a05 */
[----:B------:R-:W-:Y:S01]  /*16cb0*/  IMAD.MOV.U32 R4, RZ, RZ, R0 ;  /* 0x000000ffff047224 */ /* 0x000fe200078e0000 */
[----:B------:R-:W-:-:S03]  /*16cc0*/  IABS R0, R6 ;  /* 0x0000000600007213 */ /* 0x000fc60000000000 */
[----:B------:R-:W-:Y:S02]  /*16cd0*/  IMAD R3, R4, R2, RZ ;  /* 0x0000000204037224 */ /* 0x000fe400078e02ff */
[----:B------:R-:W-:Y:S01]  /*16ce0*/  IMAD.MOV.U32 R4, RZ, RZ, RZ ;  /* 0x000000ffff047224 */ /* 0x000fe200078e00ff */
[----:B------:R-:W1:Y:S01]  /*16cf0*/  I2F.RP R12, R8 ;  /* 0x00000008000c7306 */ /* 0x000e620000209400 */
[----:B------:R-:W-:Y:S02]  /*16d00*/  IMAD.MOV R0, RZ, RZ, -R0 ;  /* 0x000000ffff007224 */ /* 0x000fe400078e0a00 */
[----:B------:R-:W-:-:S04]  /*16d10*/  IMAD.HI.U32 R5, R5, R3, R4 ;  /* 0x0000000305057227 */ /* 0x000fc800078e0004 */
[----:B------:R-:W-:Y:S01]  /*16d20*/  IMAD.MOV.U32 R3, RZ, RZ, R11 ;  /* 0x000000ffff037224 */ /* 0x000fe200078e000b */
[----:B------:R-:W-:-:S03]  /*16d30*/  MOV R4, R0 ;  /* 0x0000000000047202 */ /* 0x000fc60000000f00 */
[----:B------:R-:W-:-:S04]  /*16d40*/  IMAD.HI.U32 R0, R5, R3, RZ ;  /* 0x0000000305007227 */ /* 0x000fc800078e00ff */
[----:B------:R-:W-:Y:S02]  /*16d50*/  IMAD R3, R0, R4, R3 ;  /* 0x0000000400037224 */ /* 0x000fe400078e0203 */
[----:B-1----:R-:W1:Y:S03]  /*16d60*/  MUFU.RCP R4, R12 ;  /* 0x0000000c00047308 */ /* 0x002e660000001000 */
[----:B------:R-:W-:-:S13]  /*16d70*/  ISETP.GT.U32.AND P0, PT, R2, R3, PT ;  /* 0x000000030200720c */ /* 0x000fda0003f04070 */
[----:B------:R-:W-:Y:S01]  /*16d80*/  @!P0 IMAD.IADD R3, R3, 0x1, -R2 ;  /* 0x0000000103038824 */ /* 0x000fe200078e0a02 */
[----:B-1----:R-:W-:-:S04]  /*16d90*/  IADD3 R4, R4, 0xffffffe, RZ ;  /* 0x0ffffffe04047810 */ /* 0x002fc80007ffe0ff */
[----:B------:R-:W-:Y:S02]  /*16da0*/  ISETP.GE.U32.AND P2, PT, R3, R2, PT ;  /* 0x000000020300720c */ /* 0x000fe40003f46070 */
[----:B------:R-:W1:Y:S01]  /*16db0*/  F2I.FTZ.U32.TRUNC.NTZ R3, R4 ;  /* 0x0000000400037305 */ /* 0x000e62000021f000 */
[----:B------:R-:W-:Y:S02]  /*16dc0*/  LOP3.LUT R2, R9, R6, RZ, 0x3c, !PT ;  /* 0x0000000609027212 */ /* 0x000fe400078e3cff */
[----:B------:R-:W-:Y:S02]  /*16dd0*/  @!P0 IADD3 R0, R0, 0x1, RZ ;  /* 0x0000000100008810 */ /* 0x000fe40007ffe0ff */
[----:B------:R-:W-:Y:S02]  /*16de0*/  ISETP.GE.AND P1, PT, R2, RZ, PT ;  /* 0x000000ff0200720c */ /* 0x000fe40003f26270 */
[----:B------:R-:W-:-:S04]  /*16df0*/  ISETP.NE.AND P0, PT, R6, RZ, PT ;  /* 0x000000ff0600720c */ /* 0x000fc80003f05270 */
[----:B------:R-:W-:Y:S01]  /*16e00*/  @P2 IADD3 R0, R0, 0x1, RZ ;  /* 0x0000000100002810 */ /* 0x000fe20007ffe0ff */
[----:B-1----:R-:W-:-:S06]  /*16e10*/  IMAD.MOV R2, RZ, RZ, -R3 ;  /* 0x000000ffff027224 */ /* 0x002fcc00078e0a03 */
[----:B------:R-:W-:Y:S01]  /*16e20*/  @!P1 IMAD.MOV R0, RZ, RZ, -R0 ;  /* 0x000000ffff009224 */ /* 0x000fe200078e0a00 */
[----:B------:R-:W-:Y:S02]  /*16e30*/  MOV R4, R2 ;  /* 0x0000000200047202 */ /* 0x000fe40000000f00 */
[----:B------:R-:W-:Y:S02]  /*16e40*/  IABS R2, R7 ;  /* 0x0000000700027213 */ /* 0x000fe40000000000 */
[----:B------:R-:W-:Y:S01]  /*16e50*/  @!P0 LOP3.LUT R0, RZ, R6, RZ, 0x33, !PT ;  /* 0x00000006ff008212 */ /* 0x000fe200078e33ff */
[----:B------:R-:W-:Y:S02]  /*16e60*/  IMAD R4, R4, R8, RZ ;  /* 0x0000000804047224 */ /* 0x000fe400078e02ff */
[----:B------:R-:W-:Y:S01]  /*16e70*/  IMAD.MOV R5, RZ, RZ, -R2 ;  /* 0x000000ffff057224 */ /* 0x000fe200078e0a02 */
[----:B------:R-:W-:Y:S01]  /*16e80*/  IABS R11, R0 ;  /* 0x00000000000b7213 */ /* 0x000fe20000000000 */
[----:B------:R-:W-:-:S04]  /*16e90*/  IMAD.MOV.U32 R2, RZ, RZ, RZ ;  /* 0x000000ffff027224 */ /* 0x000fc800078e00ff */
        /* <DEDUP_REMOVED lines=26> */
.L_x_399:
[----:B------:R-:W-:Y:S01]  /*17040*/  MOV R0, c[0x0][0x53c] ;  /* 0x00014f0000007a02 */ /* 0x000fe20000000f00 */
[----:B------:R1:W-:Y:S04]  /*17050*/  STL [R1+0x30], R9 ;  /* 0x0000300901007387 */ /* 0x0003e80000100800 */
[----:B------:R1:W-:Y:S04]  /*17060*/  STL [R1+0x34], RZ ;  /* 0x000034ff01007387 */ /* 0x0003e80000100800 */
[----:B------:R1:W-:Y:S04]  /*17070*/  STL [R1+0x38], RZ ;  /* 0x000038ff01007387 */ /* 0x0003e80000100800 */
[----:B------:R1:W-:Y:S02]  /*17080*/  STL [R1+0x3c], R0 ;  /* 0x00003c0001007387 */ /* 0x0003e40000100800 */
.L_x_408:
[----:B------:R-:W-:Y:S05]  /*17090*/  BSYNC B1 ;  /* 0x0000000000017941 */ /* 0x000fea0003800000 */
.L_x_397:
[----:B---3--:R-:W2:Y:S04]  /*170a0*/  LDL R4, [R1+0x30] ;  /* 0x0000300001047983 */ /* 0x008ea80000100800 */
[----:B------:R-:W2:Y:S04]  /*170b0*/  LDL R5, [R1+0x34] ;  /* 0x0000340001057983 */ /* 0x000ea80000100800 */
[----:B------:R-:W2:Y:S04]  /*170c0*/  LDL R6, [R1+0x38] ;  /* 0x0000380001067983 */ /* 0x000ea80000100800 */
[----:B------:R-:W2:Y:S01]  /*170d0*/  LDL R7, [R1+0x3c] ;  /* 0x00003c0001077983 */ /* 0x000ea20000100800 */
[----:B------:R-:W-:Y:S03]  /*170e0*/  WARPSYNC 0xffffffff ;  /* 0xffffffff00007948 */ /* 0x000fe60003800000 */
[----:B------:R-:W-:Y:S01]  /*170f0*/  BAR.SYNC.DEFER_BLOCKING 0x4, 0x80 ;  /* 0x0102000000007b1d */ /* 0x000fe20000010000 */
[----:B------:R-:W-:-:S13]  /*17100*/  ISETP.NE.AND P0, PT, R13, RZ, PT ;  /* 0x000000ff0d00720c */ /* 0x000fda0003f05270 */
[----:B--2---:R2:W-:Y:S04]  /*17110*/  @!P0 STS.128 [0x9100], R4 ;  /* 0x00910004ff008388 */ /* 0x0045e80000000c00 */
[----:B------:R-:W-:Y:S06]  /*17120*/  BAR.ARV 0x5, 0x80 ;  /* 0x0142000000007b1d */ /* 0x000fec0000002000 */
.L_x_392:
[----:B-1----:R-:W3:Y:S02]  /*17130*/  LDL R0, [R1+0x3c] ;  /* 0x00003c0001007983 */ /* 0x002ee40000100800 */
[----:B---3--:R-:W-:-:S13]  /*17140*/  ISETP.GE.AND P0, PT, R0, c[0x0][0x53c], PT ;  /* 0x00014f0000007a0c */ /* 0x008fda0003f06270 */
[----:B--2-4-:R-:W-:Y:S01]  /*17150*/  @P0 CALL.REL.NOINC `(.L_x_409) ;  /* 0x0000001000000944 */ /* 0x014fe20003c00000 */
[----:B------:R-:W-:Y:S05]  /*17160*/  BRA `(.L_x_410) ;  /* 0xfffea91000007947 */ /* 0x000fea000383ffff */
.L_x_409:
[----:B------:R-:W-:Y:S05]  /*17170*/  EXIT ;  /* 0x000000000000794d */ /* 0x000fea0003800000 */
.L_x_222:
[----:B------:R-:W-:Y:S01]  /*17180*/  IMAD.MOV.U32 R0, RZ, RZ, R5 ;  /* 0x000000ffff007224 */ /* 0x000fe200078e0005 */
[----:B------:R-:W-:Y:S02]  /*17190*/  MOV R2, 0x1 ;  /* 0x0000000100027802 */ /* 0x000fe40000000f00 */
[----:B------:R-:W-:Y:S02]  /*171a0*/  MOV R3, 0x171c0 ;  /* 0x000171c000037802 */ /* 0x000fe40000000f00 */
[----:B------:R-:W-:Y:S05]  /*171b0*/  CALL.REL.NOINC `($__internal_6_$__cuda_sm70_shflsync_up_p) ;  /* 0x0000357000007944 */ /* 0x000fea0003c00000 */
[----:B------:R-:W-:Y:S01]  /*171c0*/  MOV R0, R4 ;  /* 0x0000000400007202 */ /* 0x000fe20000000f00 */
[----:B------:R-:W-:Y:S05]  /*171d0*/  BRA `(.L_x_411) ;  /* 0xfffe929000007947 */ /* 0x000fea000383ffff */
.L_x_223:
[----:B------:R-:W-:Y:S01]  /*171e0*/  IMAD.MOV.U32 R0, RZ, RZ, R5 ;  /* 0x000000ffff007224 */ /* 0x000fe200078e0005 */
[----:B------:R-:W-:Y:S02]  /*171f0*/  MOV R2, 0x2 ;  /* 0x0000000200027802 */ /* 0x000fe40000000f00 */
[----:B------:R-:W-:Y:S02]  /*17200*/  MOV R3, 0x17220 ;  /* 0x0001722000037802 */ /* 0x000fe40000000f00 */
[----:B------:R-:W-:Y:S05]  /*17210*/  CALL.REL.NOINC `($__internal_6_$__cuda_sm70_shflsync_up_p) ;  /* 0x0000351000007944 */ /* 0x000fea0003c00000 */
[----:B------:R-:W-:Y:S01]  /*17220*/  SEL R0, R4, RZ, P4 ;  /* 0x000000ff04007207 */ /* 0x000fe20002000000 */
[----:B------:R-:W-:Y:S01]  /*17230*/  IMAD.MOV.U32 R2, RZ, RZ, 0x4 ;  /* 0x00000004ff027424 */ /* 0x000fe200078e00ff */
[----:B------:R-:W-:-:S03]  /*17240*/  MOV R3, 0x17270 ;  /* 0x0001727000037802 */ /* 0x000fc60000000f00 */
[----:B------:R-:W-:Y:S02]  /*17250*/  IMAD.IADD R0, R5, 0x1, R0 ;  /* 0x0000000105007824 */ /* 0x000fe400078e0200 */
        /* <DEDUP_REMOVED lines=13> */
[----:B------:R-:W-:Y:S02]  /*17330*/  MOV R3, 0x1f ;  /* 0x0000001f00037802 */ /* 0x000fe40000000f00 */
[----:B------:R-:W-:Y:S01]  /*17340*/  MOV R2, 0x17380 ;  /* 0x0001738000027802 */ /* 0x000fe20000000f00 */
[----:B------:R-:W-:-:S04]  /*17350*/  IMAD.IADD R4, R0, 0x1, R4 ;  /* 0x0000000100047824 */ /* 0x000fc800078e0204 */
[----:B------:R-:W-:Y:S02]  /*17360*/  IMAD.MOV.U32 R216, RZ, RZ, R4 ;  /* 0x000000ffffd87224 */ /* 0x000fe400078e0004 */
[----:B------:R-:W-:Y:S05]  /*17370*/  CALL.REL.NOINC `($__internal_5_$__cuda_sm70_shflsync_idx_p) ;  /* 0x0000336000007944 */ /* 0x000fea0003c00000 */
[----:B------:R-:W-:Y:S01]  /*17380*/  MOV R0, R215 ;  /* 0x000000d700007202 */ /* 0x000fe20000000f00 */
[----:B------:R-:W-:Y:S05]  /*17390*/  BRA `(.L_x_412) ;  /* 0xfffe91d000007947 */ /* 0x000fea000383ffff */
.L_x_225:
[----:B------:R-:W-:Y:S02]  /*173a0*/  SEL R0, RZ, 0x1, P0 ;  /* 0x00000001ff007807 */ /* 0x000fe40000000000 */
[----:B------:R-:W-:Y:S02]  /*173b0*/  MOV R2, 0x173d0 ;  /* 0x000173d000027802 */ /* 0x000fe40000000f00 */
[----:B------:R-:W-:Y:S05]  /*173c0*/  CALL.REL.NOINC `($__internal_7_$__cuda_sm70_votesync_ballot) ;  /* 0x000033d000007944 */ /* 0x000fea0003c00000 */
[----:B------:R-:W-:Y:S05]  /*173d0*/  BRA `(.L_x_413) ;  /* 0xfffe922000007947 */ /* 0x000fea000383ffff */
.L_x_226:
[----:B------:R-:W-:Y:S01]  /*173e0*/  IMAD.MOV.U32 R216, RZ, RZ, R8 ;  /* 0x000000ffffd87224 */ /* 0x000fe200078e0008 */
[----:B--2---:R-:W-:Y:S01]  /*173f0*/  MOV R215, R13 ;  /* 0x0000000d00d77202 */ /* 0x004fe20000000f00 */
[----:B------:R-:W-:Y:S01]  /*17400*/  IMAD.MOV.U32 R3, RZ, RZ, 0x1f ;  /* 0x0000001fff037424 */ /* 0x000fe200078e00ff */
[----:B------:R-:W-:Y:S02]  /*17410*/  MOV R2, 0x17430 ;  /* 0x0001743000027802 */ /* 0x000fe40000000f00 */
[----:B-1----:R-:W-:Y:S05]  /*17420*/  CALL.REL.NOINC `($__internal_5_$__cuda_sm70_shflsync_idx_p) ;  /* 0x000032b000007944 */ /* 0x002fea0003c00000 */
[----:B------:R-:W-:Y:S01]  /*17430*/  IMAD.MOV.U32 R11, RZ, RZ, R215 ;  /* 0x000000ffff0b7224 */ /* 0x000fe200078e00d7 */
[----:B------:R-:W-:Y:S01]  /*17440*/  MOV R216, R7 ;  /* 0x0000000700d87202 */ /* 0x000fe20000000f00 */
[----:B------:R-:W-:Y:S01]  /*17450*/  IMAD.MOV.U32 R6, RZ, RZ, RZ ;  /* 0x000000ffff067224 */ /* 0x000fe200078e00ff */
[----:B------:R-:W-:Y:S01]  /*17460*/  MOV R215, R13 ;  /* 0x0000000d00d77202 */ /* 0x000fe20000000f00 */
[----:B------:R-:W-:Y:S01]  /*17470*/  IMAD.MOV.U32 R3, RZ, RZ, 0x1f ;  /* 0x0000001fff037424 */ /* 0x000fe200078e00ff */
[----:B------:R-:W-:-:S02]  /*17480*/  MOV R2, 0x174a0 ;  /* 0x000174a000027802 */ /* 0x000fc40000000f00 */
[----:B------:R-:W-:Y:S05]  /*17490*/  CALL.REL.NOINC `($__internal_5_$__cuda_sm70_shflsync_idx_p) ;  /* 0x0000324000007944 */ /* 0x000fea0003c00000 */
[----:B------:R-:W-:Y:S01]  /*174a0*/  MOV R10, R215 ;  /* 0x000000d7000a7202 */ /* 0x000fe20000000f00 */
[----:B------:R-:W-:Y:S05]  /*174b0*/  BRA `(.L_x_414) ;  /* 0xfffe919000007947 */ /* 0x000fea000383ffff */
.L_x_229:
[----:B------:R-:W-:Y:S01]  /*174c0*/  IMAD.MOV.U32 R216, RZ, RZ, R4 ;  /* 0x000000ffffd87224 */ /* 0x000fe200078e0004 */
[----:B------:R-:W-:-:S02]  /*174d0*/  MOV R3, 0x1f ;  /* 0x0000001f00037802 */ /* 0x000fc40000000f00 */
[----:B------:R-:W-:Y:S02]  /*174e0*/  MOV R2, 0x17500 ;  /* 0x0001750000027802 */ /* 0x000fe40000000f00 */
[----:B-1234-:R-:W-:Y:S05]  /*174f0*/  CALL.REL.NOINC `($__internal_5_$__cuda_sm70_shflsync_idx_p) ;  /* 0x000031e000007944 */ /* 0x01efea0003c00000 */
[----:B------:R-:W-:Y:S01]  /*17500*/  MOV R6, R215 ;  /* 0x000000d700067202 */ /* 0x000fe20000000f00 */
[----:B------:R-:W-:Y:S05]  /*17510*/  BRA `(.L_x_228) ;  /* 0xfffe919000007947 */ /* 0x000fea000383ffff */
.L_x_275:
[----:B------:R-:W-:Y:S01]  /*17520*/  IMAD.MOV.U32 R216, RZ, RZ, R5 ;  /* 0x000000ffffd87224 */ /* 0x000fe200078e0005 */
[----:B------:R-:W-:Y:S01]  /*17530*/  MOV R215, RZ ;  /* 0x000000ff00d77202 */ /* 0x000fe20000000f00 */
[----:B------:R-:W-:Y:S01]  /*17540*/  IMAD.MOV.U32 R3, RZ, RZ, 0x181f ;  /* 0x0000181fff037424 */ /* 0x000fe200078e00ff */
[----:B------:R-:W-:Y:S02]  /*17550*/  MOV R2, 0x17570 ;  /* 0x0001757000027802 */ /* 0x000fe40000000f00 */
[----:B-----5:R-:W-:Y:S05]  /*17560*/  CALL.REL.NOINC `($__internal_5_$__cuda_sm70_shflsync_idx_p) ;  /* 0x0000317000007944 */ /* 0x020fea0003c00000 */
[----:B------:R-:W-:Y:S01]  /*17570*/  MOV R7, R215 ;  /* 0x000000d700077202 */ /* 0x000fe20000000f00 */
[----:B------:R-:W-:Y:S05]  /*17580*/  BRA `(.L_x_415) ;  /* 0xffff0ee000007947 */ /* 0x000fea000383ffff */
.L_x_276:
[----:B------:R-:W-:Y:S01]  /*17590*/  IMAD.MOV.U32 R216, RZ, RZ, R6 ;  /* 0x000000ffffd87224 */ /* 0x000fe200078e0006 */
[----:B------:R-:W-:Y:S01]  /*175a0*/  MOV R215, RZ ;  /* 0x000000ff00d77202 */ /* 0x000fe20000000f00 */
[----:B------:R-:W-:Y:S01]  /*175b0*/  IMAD.MOV.U32 R3, RZ, RZ, 0x181f ;  /* 0x0000181fff037424 */ /* 0x000fe200078e00ff */
[----:B------:R-:W-:Y:S02]  /*175c0*/  MOV R2, 0x175e0 ;  /* 0x000175e000027802 */ /* 0x000fe40000000f00 */
[----:B-12--5:R-:W-:Y:S05]  /*175d0*/  CALL.REL.NOINC `($__internal_5_$__cuda_sm70_shflsync_idx_p) ;  /* 0x0000310000007944 */ /* 0x026fea0003c00000 */
[----:B------:R-:W-:Y:S01]  /*175e0*/  MOV R2, R215 ;  /* 0x000000d700027202 */ /* 0x000fe20000000f00 */
[----:B------:R-:W-:Y:S05]  /*175f0*/  BRA `(.L_x_416) ;  /* 0xffff0e9000007947 */ /* 0x000fea000383ffff */
.L_x_279:
[----:B------:R-:W-:Y:S01]  /*17600*/  IMAD.MOV.U32 R216, RZ, RZ, R5 ;  /* 0x000000ffffd87224 */ /* 0x000fe200078e0005 */
[----:B------:R-:W-:Y:S01]  /*17610*/  MOV R215, 0x1 ;  /* 0x0000000100d77802 */ /* 0x000fe20000000f00 */
[----:B--2---:R-:W-:Y:S01]  /*17620*/  IMAD.MOV.U32 R3, RZ, RZ, 0x181f ;  /* 0x0000181fff037424 */ /* 0x004fe200078e00ff */
[----:B----4-:R-:W-:-:S02]  /*17630*/  MOV R2, 0x17650 ;  /* 0x0001765000027802 */ /* 0x010fc40000000f00 */
[----:B-1-3-5:R-:W-:Y:S05]  /*17640*/  CALL.REL.NOINC `($__internal_5_$__cuda_sm70_shflsync_idx_p) ;  /* 0x0000309000007944 */ /* 0x02afea0003c00000 */
[----:B------:R-:W-:Y:S01]  /*17650*/  IMAD.MOV.U32 R7, RZ, RZ, R215 ;  /* 0x000000ffff077224 */ /* 0x000fe200078e00d7 */
[----:B------:R-:W-:Y:S01]  /*17660*/  MOV R215, 0x1 ;  /* 0x0000000100d77802 */ /* 0x000fe20000000f00 */
[----:B------:R-:W-:Y:S01]  /*17670*/  IMAD.MOV.U32 R216, RZ, RZ, R6 ;  /* 0x000000ffffd87224 */ /* 0x000fe200078e0006 */
[----:B------:R-:W-:-:S02]  /*17680*/  MOV R3, 0x181f ;  /* 0x0000181f00037802 */ /* 0x000fc40000000f00 */
[----:B------:R-:W-:Y:S02]  /*17690*/  MOV R2, 0x176b0 ;  /* 0x000176b000027802 */ /* 0x000fe40000000f00 */
[----:B------:R-:W-:Y:S05]  /*176a0*/  CALL.REL.NOINC `($__internal_5_$__cuda_sm70_shflsync_idx_p) ;  /* 0x0000303000007944 */ /* 0x000fea0003c00000 */
[----:B------:R-:W-:Y:S01]  /*176b0*/  MOV R2, R215 ;  /* 0x000000d700027202 */ /* 0x000fe20000000f00 */
[----:B------:R-:W-:Y:S05]  /*176c0*/  BRA `(.L_x_417) ;  /* 0xffff0ea000007947 */ /* 0x000fea000383ffff */
.L_x_282:
[----:B------:R-:W-:Y:S01]  /*176d0*/  IMAD.MOV.U32 R216, RZ, RZ, R5 ;  /* 0x000000ffffd87224 */ /* 0x000fe200078e0005 */
[----:B------:R-:W-:Y:S01]  /*176e0*/  MOV R215, 0x2 ;  /* 0x0000000200d77802 */ /* 0x000fe20000000f00 */
[----:B-1----:R-:W-:Y:S01]  /*176f0*/  IMAD.MOV.U32 R3, RZ, RZ, 0x181f ;  /* 0x0000181fff037424 */ /* 0x002fe200078e00ff */
[----:B----4-:R-:W-:Y:S02]  /*17700*/  MOV R2, 0x17720 ;  /* 0x0001772000027802 */ /* 0x010fe40000000f00 */
[----:B--23-5:R-:W-:Y:S05]  /*17710*/  CALL.REL.NOINC `($__internal_5_$__cuda_sm70_shflsync_idx_p) ;  /* 0x00002fc000007944 */ /* 0x02cfea0003c00000 */
[----:B------:R-:W-:Y:S01]  /*17720*/  MOV R7, R215 ;  /* 0x000000d700077202 */ /* 0x000fe20000000f00 */
[----:B------:R-:W-:Y:S05]  /*17730*/  BRA `(.L_x_418) ;  /* 0xffff0f0000007947 */ /* 0x000fea000383ffff */
.L_x_283:
[----:B------:R-:W-:Y:S01]  /*17740*/  IMAD.MOV.U32 R216, RZ, RZ, R6 ;  /* 0x000000ffffd87224 */ /* 0x000fe200078e0006 */
[----:B------:R-:W-:Y:S01]  /*17750*/  MOV R215, 0x2 ;  /* 0x0000000200d77802 */ /* 0x000fe20000000f00 */
[----:B------:R-:W-:Y:S01]  /*17760*/  IMAD.MOV.U32 R3, RZ, RZ, 0x181f ;  /* 0x0000181fff037424 */ /* 0x000fe200078e00ff */
[----:B----4-:R-:W-:Y:S02]  /*17770*/  MOV R2, 0x17790 ;  /* 0x0001779000027802 */ /* 0x010fe40000000f00 */
[----:B-123-5:R-:W-:Y:S05]  /*17780*/  CALL.REL.NOINC `($__internal_5_$__cuda_sm70_shflsync_idx_p) ;  /* 0x00002f5000007944 */ /* 0x02efea0003c00000 */
[----:B------:R-:W-:Y:S01]  /*17790*/  MOV R2, R215 ;  /* 0x000000d700027202 */ /* 0x000fe20000000f00 */
[----:B------:R-:W-:Y:S05]  /*177a0*/  BRA `(.L_x_419) ;  /* 0xffff0eb000007947 */ /* 0x000fea000383ffff */
.L_x_286:
[----:B------:R-:W-:Y:S01]  /*177b0*/  IMAD.MOV.U32 R216, RZ, RZ, R5 ;  /* 0x000000ffffd87224 */ /* 0x000fe200078e0005 */
[----:B------:R-:W-:Y:S01]  /*177c0*/  MOV R215, 0x3 ;  /* 0x0000000300d77802 */ /* 0x000fe20000000f00 */
[----:B-1----:R-:W-:Y:S01]  /*177d0*/  IMAD.MOV.U32 R3, RZ, RZ, 0x181f ;  /* 0x0000181fff037424 */ /* 0x002fe200078e00ff */
[----:B------:R-:W-:-:S02]  /*177e0*/  MOV R2, 0x17800 ;  /* 0x0001780000027802 */ /* 0x000fc40000000f00 */
[----:B--2345:R-:W-:Y:S05]  /*177f0*/  CALL.REL.NOINC `($__internal_5_$__cuda_sm70_shflsync_idx_p) ;  /* 0x00002ee000007944 */ /* 0x03cfea0003c00000 */
        /* <DEDUP_REMOVED lines=8> */
.L_x_289:
[----:B------:R-:W-:Y:S01]  /*17880*/  IMAD.MOV.U32 R216, RZ, RZ, R5 ;  /* 0x000000ffffd87224 */ /* 0x000fe200078e0005 */
[----:B------:R-:W-:Y:S01]  /*17890*/  MOV R215, 0x4 ;  /* 0x0000000400d77802 */ /* 0x000fe20000000f00 */
[----:B-1----:R-:W-:Y:S01]  /*178a0*/  IMAD.MOV.U32 R3, RZ, RZ, 0x181f ;  /* 0x0000181fff037424 */ /* 0x002fe200078e00ff */
[----:B------:R-:W-:Y:S02]  /*178b0*/  MOV R2, 0x178d0 ;  /* 0x000178d000027802 */ /* 0x000fe40000000f00 */
[----:B--2345:R-:W-:Y:S05]  /*178c0*/  CALL.REL.NOINC `($__internal_5_$__cuda_sm70_shflsync_idx_p) ;  /* 0x00002e1000007944 */ /* 0x03cfea0003c00000 */
[----:B------:R-:W-:Y:S01]  /*178d0*/  MOV R7, R215 ;  /* 0x000000d700077202 */ /* 0x000fe20000000f00 */
[----:B------:R-:W-:Y:S05]  /*178e0*/  BRA `(.L_x_421) ;  /* 0xffff0f2000007947 */ /* 0x000fea000383ffff */
.L_x_290:
[----:B------:R-:W-:Y:S01]  /*178f0*/  IMAD.MOV.U32 R216, RZ, RZ, R6 ;  /* 0x000000ffffd87224 */ /* 0x000fe200078e0006 */
[----:B------:R-:W-:Y:S01]  /*17900*/  MOV R215, 0x4 ;  /* 0x0000000400d77802 */ /* 0x000fe20000000f00 */
[----:B-1----:R-:W-:Y:S01]  /*17910*/  IMAD.MOV.U32 R3, RZ, RZ, 0x181f ;  /* 0x0000181fff037424 */ /* 0x002fe200078e00ff */
[----:B------:R-:W-:Y:S02]  /*17920*/  MOV R2, 0x17940 ;  /* 0x0001794000027802 */ /* 0x000fe40000000f00 */
[----:B--2345:R-:W-:Y:S05]  /*17930*/  CALL.REL.NOINC `($__internal_5_$__cuda_sm70_shflsync_idx_p) ;  /* 0x00002da000007944 */ /* 0x03cfea0003c00000 */
[----:B------:R-:W-:Y:S01]  /*17940*/  MOV R2, R215 ;  /* 0x000000d700027202 */ /* 0x000fe20000000f00 */
[----:B------:R-:W-:Y:S05]  /*17950*/  BRA `(.L_x_422) ;  /* 0xffff0ed000007947 */ /* 0x000fea000383ffff */
.L_x_293:
[----:B------:R-:W-:Y:S01]  /*17960*/  IMAD.MOV.U32 R216, RZ, RZ, R5 ;  /* 0x000000ffffd87224 */ /* 0x000fe200078e0005 */
[----:B------:R-:W-:Y:S01]  /*17970*/  MOV R215, 0x5 ;  /* 0x0000000500d77802 */ /* 0x000fe20000000f00 */
[----:B--2---:R-:W-:Y:S01]  /*17980*/  IMAD.MOV.U32 R3, RZ, RZ, 0x181f ;  /* 0x0000181fff037424 */ /* 0x004fe200078e00ff */
[----:B---3--:R-:W-:-:S02]  /*17990*/  MOV R2, 0x179b0 ;  /* 0x000179b000027802 */ /* 0x008fc40000000f00 */
[----:B-1--45:R-:W-:Y:S05]  /*179a0*/  CALL.REL.NOINC `($__internal_5_$__cuda_sm70_shflsync_idx_p) ;  /* 0x00002d3000007944 */ /* 0x032fea0003c00000 */
        /* <DEDUP_REMOVED lines=8> */
.L_x_296:
[----:B------:R-:W-:Y:S01]  /*17a30*/  IMAD.MOV.U32 R216, RZ, RZ, R5 ;  /* 0x000000ffffd87224 */ /* 0x000fe200078e0005 */
[----:B------:R-:W-:Y:S01]  /*17a40*/  MOV R215, 0x6 ;  /* 0x0000000600d77802 */ /* 0x000fe20000000f00 */
[----:B-1----:R-:W-:Y:S01]  /*17a50*/  IMAD.MOV.U32 R3, RZ, RZ, 0x181f ;  /* 0x0000181fff037424 */ /* 0x002fe200078e00ff */
[----:B---3--:R-:W-:Y:S02]  /*17a60*/  MOV R2, 0x17a80 ;  /* 0x00017a8000027802 */ /* 0x008fe40000000f00 */
[----:B--2-45:R-:W-:Y:S05]  /*17a70*/  CALL.REL.NOINC `($__internal_5_$__cuda_sm70_shflsync_idx_p) ;  /* 0x00002c6000007944 */ /* 0x034fea0003c00000 */
[----:B------:R-:W-:Y:S01]  /*17a80*/  MOV R7, R215 ;  /* 0x000000d700077202 */ /* 0x000fe20000000f00 */
[----:B------:R-:W-:Y:S05]  /*17a90*/  BRA `(.L_x_424) ;  /* 0xffff0f4000007947 */ /* 0x000fea000383ffff */
.L_x_297:
[----:B------:R-:W-:Y:S01]  /*17aa0*/  IMAD.MOV.U32 R216, RZ, RZ, R6 ;  /* 0x000000ffffd87224 */ /* 0x000fe200078e0006 */
[----:B------:R-:W-:Y:S01]  /*17ab0*/  MOV R215, 0x6 ;  /* 0x0000000600d77802 */ /* 0x000fe20000000f00 */
[----:B------:R-:W-:Y:S01]  /*17ac0*/  IMAD.MOV.U32 R3, RZ, RZ, 0x181f ;  /* 0x0000181fff037424 */ /* 0x000fe200078e00ff */
[----:B---3--:R-:W-:Y:S02]  /*17ad0*/  MOV R2, 0x17af0 ;  /* 0x00017af000027802 */ /* 0x008fe40000000f00 */
[----:B-12-45:R-:W-:Y:S05]  /*17ae0*/  CALL.REL.NOINC `($__internal_5_$__cuda_sm70_shflsync_idx_p) ;  /* 0x00002bf000007944 */ /* 0x036fea0003c00000 */
[----:B------:R-:W-:Y:S01]  /*17af0*/  MOV R2, R215 ;  /* 0x000000d700027202 */ /* 0x000fe20000000f00 */
[----:B------:R-:W-:Y:S05]  /*17b00*/  BRA `(.L_x_425) ;  /* 0xffff0ef000007947 */ /* 0x000fea000383ffff */
.L_x_300:
        /* <DEDUP_REMOVED lines=13> */
.L_x_333:
[----:B------:R-:W-:Y:S01]  /*17be0*/  IMAD.MOV.U32 R216, RZ, RZ, R5 ;  /* 0x000000ffffd87224 */ /* 0x000fe200078e0005 */
[----:B------:R-:W-:Y:S01]  /*17bf0*/  MOV R215, RZ ;  /* 0x000000ff00d77202 */ /* 0x000fe20000000f00 */
[----:B------:R-:W-:Y:S01]  /*17c00*/  IMAD.MOV.U32 R3, RZ, RZ, 0x181f ;  /* 0x0000181fff037424 */ /* 0x000fe200078e00ff */
[----:B------:R-:W-:Y:S02]  /*17c10*/  MOV R2, 0x17c30 ;  /* 0x00017c3000027802 */ /* 0x000fe40000000f00 */
[----:B------:R-:W-:Y:S05]  /*17c20*/  CALL.REL.NOINC `($__internal_5_$__cuda_sm70_shflsync_idx_p) ;  /* 0x00002ab000007944 */ /* 0x000fea0003c00000 */
[----:B------:R-:W-:Y:S01]  /*17c30*/  MOV R11, R215 ;  /* 0x000000d7000b7202 */ /* 0x000fe20000000f00 */
[----:B------:R-:W-:Y:S05]  /*17c40*/  BRA `(.L_x_427) ;  /* 0xffff56b000007947 */ /* 0x000fea000383ffff */
.L_x_334:
[----:B------:R-:W-:Y:S01]  /*17c50*/  IMAD.MOV.U32 R216, RZ, RZ, R4 ;  /* 0x000000ffffd87224 */ /* 0x000fe200078e0004 */
[----:B------:R-:W-:Y:S01]  /*17c60*/  MOV R215, RZ ;  /* 0x000000ff00d77202 */ /* 0x000fe20000000f00 */
[----:B------:R-:W-:Y:S01]  /*17c70*/  IMAD.MOV.U32 R3, RZ, RZ, 0x181f ;  /* 0x0000181fff037424 */ /* 0x000fe200078e00ff */
[----:B------:R-:W-:Y:S02]  /*17c80*/  MOV R2, 0x17ca0 ;  /* 0x00017ca000027802 */ /* 0x000fe40000000f00 */
[----:B-12---:R-:W-:Y:S05]  /*17c90*/  CALL.REL.NOINC `($__internal_5_$__cuda_sm70_shflsync_idx_p) ;  /* 0x00002a4000007944 */ /* 0x006fea0003c00000 */
        /* <DEDUP_REMOVED lines=12> */
[----:B------:R-:W-:Y:S05]  /*17d60*/  CALL.REL.NOINC `($__internal_5_$__cuda_sm70_shflsync_idx_p) ;  /* 0x0000297000007944 */ /* 0x000fea0003c00000 */
[----:B------:R-:W-:Y:S01]  /*17d70*/  IMAD.MOV.U32 R7, RZ, RZ, R215 ;  /* 0x000000ffff077224 */ /* 0x000fe200078e00d7 */
[----:B------:R-:W-:Y:S01]  /*17d80*/  MOV R215, 0x1 ;  /* 0x0000000100d77802 */ /* 0x000fe20000000f00 */
[----:B------:R-:W-:Y:S01]  /*17d90*/  IMAD.MOV.U32 R216, RZ, RZ, R4 ;  /* 0x000000ffffd87224 */ /* 0x000fe200078e0004 */
[----:B------:R-:W-:Y:S02]  /*17da0*/  MOV R3, 0x181f ;  /* 0x0000181f00037802 */ /* 0x000fe40000000f00 */
[----:B------:R-:W-:Y:S02]  /*17db0*/  MOV R2, 0x17dd0 ;  /* 0x00017dd000027802 */ /* 0x000fe40000000f00 */
[----:B------:R-:W-:Y:S05]  /*17dc0*/  CALL.REL.NOINC `($__internal_5_$__cuda_sm70_shflsync_idx_p) ;  /* 0x0000291000007944 */ /* 0x000fea0003c00000 */
        /* <DEDUP_REMOVED lines=60> */
[----:B------:R-:W-:Y:S01]  /*18190*/  MOV R4, R215 ;  /* 0x000000d700047202 */ /* 0x000fe20000000f00 */
[----:B------:R-:W-:Y:S05]  /*181a0*/  BRA `(.L_x_428) ;  /* 0xffff52d000007947 */ /* 0x000fea000383ffff */
.L_x_335:
[----:B------:R-:W-:Y:S01]  /*181b0*/  IMAD.MOV.U32 R84, RZ, RZ, R4 ;  /* 0x000000ffff547224 */ /* 0x000fe200078e0004 */
[----:B------:R-:W-:-:S02]  /*181c0*/  MOV R0, 0x2 ;  /* 0x0000000200007802 */ /* 0x000fc40000000f00 */
[----:B------:R-:W-:Y:S02]  /*181d0*/  MOV R2, 0x181f0 ;  /* 0x000181f000027802 */ /* 0x000fe40000000f00 */
[----:B------:R-:W-:Y:S05]  /*181e0*/  CALL.REL.NOINC `($__internal_4_$__cuda_sm70_shflsync_bfly_p) ;  /* 0x0000249000007944 */ /* 0x000fea0003c00000 */
[----:B------:R-:W-:Y:S01]  /*181f0*/  FMNMX.FTZ R4, R4, R0, !PT ;  /* 0x0000000004047209 */ /* 0x000fe20007810000 */
[----:B------:R-:W-:Y:S01]  /*18200*/  IMAD.MOV.U32 R0, RZ, RZ, 0x1 ;  /* 0x00000001ff007424 */ /* 0x000fe200078e00ff */
[----:B------:R-:W-:-:S03]  /*18210*/  MOV R2, 0x18240 ;  /* 0x0001824000027802 */ /* 0x000fc60000000f00 */
[----:B------:R-:W-:Y:S02]  /*18220*/  IMAD.MOV.U32 R84, RZ, RZ, R4 ;  /* 0x000000ffff547224 */ /* 0x000fe400078e0004 */
[----:B------:R-:W-:Y:S05]  /*18230*/  CALL.REL.NOINC `($__internal_4_$__cuda_sm70_shflsync_bfly_p) ;  /* 0x0000244000007944 */ /* 0x000fea0003c00000 */
[----:B------:R-:W-:Y:S01]  /*18240*/  FMNMX.FTZ R90, R4, R0, !PT ;  /* 0x00000000045a7209 */ /* 0x000fe20007810000 */
[----:B------:R-:W-:Y:S01]  /*18250*/  IMAD.MOV.U32 R84, RZ, RZ, R5 ;  /* 0x000000ffff547224 */ /* 0x000fe200078e0005 */
[----:B------:R-:W-:Y:S01]  /*18260*/  MOV R2, 0x18290 ;  /* 0x0001829000027802 */ /* 0x000fe20000000f00 */
[----:B------:R-:W-:Y:S02]  /*18270*/  IMAD.MOV.U32 R0, RZ, RZ, 0x2 ;  /* 0x00000002ff007424 */ /* 0x000fe400078e00ff */
        /* <DEDUP_REMOVED lines=26> */
[----:B------:R-:W-:Y:S01]  /*18420*/  MOV R8, R0 ;  /* 0x0000000000087202 */ /* 0x000fe20000000f00 */
[----:B------:R-:W-:Y:S05]  /*18430*/  BRA `(.L_x_429) ;  /* 0xffff5d1000007947 */ /* 0x000fea000383ffff */
.L_x_337:
[----:B-1--4-:R-:W-:Y:S01]  /*18440*/  MOV R215, RZ ;  /* 0x000000ff00d77202 */ /* 0x012fe20000000f00 */
[----:B------:R-:W-:Y:S01]  /*18450*/  IMAD.MOV.U32 R216, RZ, RZ, R56 ;  /* 0x000000ffffd87224 */ /* 0x000fe200078e0038 */
[----:B------:R-:W-:Y:S01]  /*18460*/  MOV R2, 0x18490 ;  /* 0x0001849000027802 */ /* 0x000fe20000000f00 */
[----:B------:R-:W-:Y:S02]  /*18470*/  IMAD.MOV.U32 R3, RZ, RZ, 0x181f ;  /* 0x0000181fff037424 */ /* 0x000fe400078e00ff */
[----:B------:R-:W-:Y:S05]  /*18480*/  CALL.REL.NOINC `($__internal_5_$__cuda_sm70_shflsync_idx_p) ;  /* 0x0000225000007944 */ /* 0x000fea0003c00000 */
[----:B------:R-:W-:Y:S01]  /*18490*/  MOV R58, R215 ;  /* 0x000000d7003a7202 */ /* 0x000fe20000000f00 */
[----:B------:R-:W-:-:S05]  /*184a0*/  BRA `(.L_x_430) ;  /* 0xffff77e000007947 */ /* 0x000fca000383ffff */
.L_x_340:
[----:B------:R-:W-:Y:S01]  /*184b0*/  MOV R215, RZ ;  /* 0x000000ff00d77202 */ /* 0x000fe20000000f00 */
[----:B------:R-:W-:Y:S01]  /*184c0*/  IMAD.MOV.U32 R216, RZ, RZ, R84 ;  /* 0x000000ffffd87224 */ /* 0x000fe200078e0054 */
[----:B------:R-:W-:Y:S01]  /*184d0*/  MOV R2, 0x18500 ;  /* 0x0001850000027802 */ /* 0x000fe20000000f00 */
[----:B------:R-:W-:Y:S02]  /*184e0*/  IMAD.MOV.U32 R3, RZ, RZ, 0x181f ;  /* 0x0000181fff037424 */ /* 0x000fe400078e00ff */
[----:B------:R-:W-:Y:S05]  /*184f0*/  CALL.REL.NOINC `($__internal_5_$__cuda_sm70_shflsync_idx_p) ;  /* 0x000021e000007944 */ /* 0x000fea0003c00000 */
[----:B------:R-:W-:Y:S01]  /*18500*/  MOV R90, R215 ;  /* 0x000000d7005a7202 */ /* 0x000fe20000000f00 */
[----:B------:R-:W-:-:S05]  /*18510*/  BRA `(.L_x_431) ;  /* 0xffff821000007947 */ /* 0x000fca000383ffff */
.L_x_341:
[----:B------:R-:W-:Y:S01]  /*18520*/  MOV R215, RZ ;  /* 0x000000ff00d77202 */ /* 0x000fe20000000f00 */
[----:B------:R-:W-:Y:S01]  /*18530*/  IMAD.MOV.U32 R216, RZ, RZ, R0 ;  /* 0x000000ffffd87224 */ /* 0x000fe200078e0000 */
[----:B------:R-:W-:Y:S01]  /*18540*/  MOV R2, 0x18570 ;  /* 0x0001857000027802 */ /* 0x000fe20000000f00 */
[----:B------:R-:W-:Y:S02]  /*18550*/  IMAD.MOV.U32 R3, RZ, RZ, 0x181f ;  /* 0x0000181fff037424 */ /* 0x000fe400078e00ff */
[----:B-12---:R-:W-:Y:S05]  /*18560*/  CALL.REL.NOINC `($__internal_5_$__cuda_sm70_shflsync_idx_p) ;  /* 0x0000217000007944 */ /* 0x006fea0003c00000 */
        /* <DEDUP_REMOVED lines=13> */
[----:B------:R-:W-:Y:S05]  /*18640*/  CALL.REL.NOINC `($__internal_5_$__cuda_sm70_shflsync_idx_p) ;  /* 0x0000209000007944 */ /* 0x000fea0003c00000 */
[----:B------:R-:W-:Y:S01]  /*18650*/  MOV R3, 0x181f ;  /* 0x0000181f00037802 */ /* 0x000fe20000000f00 */
[----:B------:R-:W-:Y:S01]  /*18660*/  IMAD.MOV.U32 R90, RZ, RZ, R215 ;  /* 0x000000ffff5a7224 */ /* 0x000fe200078e00d7 */
[----:B------:R-:W-:Y:S01]  /*18670*/  MOV R215, 0x1 ;  /* 0x0000000100d77802 */ /* 0x000fe20000000f00 */
[----:B------:R-:W-:Y:S01]  /*18680*/  IMAD.MOV.U32 R216, RZ, RZ, R0 ;  /* 0x000000ffffd87224 */ /* 0x000fe200078e0000 */
[----:B------:R-:W-:Y:S02]  /*18690*/  MOV R2, 0x186b0 ;  /* 0x000186b000027802 */ /* 0x000fe40000000f00 */
[----:B------:R-:W-:Y:S05]  /*186a0*/  CALL.REL.NOINC `($__internal_5_$__cuda_sm70_shflsync_idx_p) ;  /* 0x0000203000007944 */ /* 0x000fea0003c00000 */
        /* <DEDUP_REMOVED lines=60> */
[----:B------:R-:W-:Y:S01]  /*18a70*/  MOV R2, R215 ;  /* 0x000000d700027202 */ /* 0x000fe20000000f00 */
[----:B------:R-:W-:-:S05]  /*18a80*/  BRA `(.L_x_432) ;  /* 0xffff7e3000007947 */ /* 0x000fca000383ffff */
.L_x_342:
[----:B------:R-:W-:Y:S02]  /*18a90*/  MOV R0, 0x2 ;  /* 0x0000000200007802 */ /* 0x000fe40000000f00 */
[----:B------:R-:W-:Y:S02]  /*18aa0*/  MOV R2, 0x18ac0 ;  /* 0x00018ac000027802 */ /* 0x000fe40000000f00 */
[----:B------:R-:W-:Y:S05]  /*18ab0*/  CALL.REL.NOINC `($__internal_4_$__cuda_sm70_shflsync_bfly_p) ;  /* 0x00001bc000007944 */ /* 0x000fea0003c00000 */
[----:B------:R-:W-:Y:S01]  /*18ac0*/  FMNMX.FTZ R84, R84, R0, !PT ;  /* 0x0000000054547209 */ /* 0x000fe20007810000 */
[----:B------:R-:W-:Y:S01]  /*18ad0*/  IMAD.MOV.U32 R0, RZ, RZ, 0x1 ;  /* 0x00000001ff007424 */ /* 0x000fe200078e00ff */
[----:B------:R-:W-:Y:S02]  /*18ae0*/  MOV R2, 0x18b00 ;  /* 0x00018b0000027802 */ /* 0x000fe40000000f00 */
        /* <DEDUP_REMOVED lines=28> */
[----:B------:R-:W-:-:S05]  /*18cb0*/  BRA `(.L_x_433) ;  /* 0xffff82b000007947 */ /* 0x000fca000383ffff */
.L_x_344:
[----:B------:R-:W-:Y:S01]  /*18cc0*/  IMAD.MOV.U32 R84, RZ, RZ, R225 ;  /* 0x000000ffff547224 */ /* 0x000fe200078e00e1 */
[----:B------:R-:W-:-:S02]  /*18cd0*/  MOV R0, 0x2 ;  /* 0x0000000200007802 */ /* 0x000fc40000000f00 */
[----:B------:R-:W-:Y:S02]  /*18ce0*/  MOV R2, 0x18d00 ;  /* 0x00018d0000027802 */ /* 0x000fe40000000f00 */
[----:B------:R-:W-:Y:S05]  /*18cf0*/  CALL.REL.NOINC `($__internal_4_$__cuda_sm70_shflsync_bfly_p) ;  /* 0x0000198000007944 */ /* 0x000fea0003c00000 */
[----:B------:R-:W-:Y:S05]  /*18d00*/  BRA `(.L_x_434) ;  /* 0xffffa00000007947 */ /* 0x000fea000383ffff */
.L_x_345:
[----:B------:R-:W-:Y:S01]  /*18d10*/  IMAD.MOV.U32 R84, RZ, RZ, R4 ;  /* 0x000000ffff547224 */ /* 0x000fe200078e0004 */
[----:B------:R-:W-:Y:S02]  /*18d20*/  MOV R0, 0x1 ;  /* 0x0000000100007802 */ /* 0x000fe40000000f00 */
[----:B------:R-:W-:Y:S02]  /*18d30*/  MOV R2, 0x18d50 ;  /* 0x00018d5000027802 */ /* 0x000fe40000000f00 */
[----:B-1----:R-:W-:Y:S05]  /*18d40*/  CALL.REL.NOINC `($__internal_4_$__cuda_sm70_shflsync_bfly_p) ;  /* 0x0000193000007944 */ /* 0x002fea0003c00000 */
[----:B------:R-:W-:Y:S01]  /*18d50*/  FADD.FTZ R4, R4, R0 ;  /* 0x0000000004047221 */ /* 0x000fe20000010000 */
[----:B------:R-:W-:Y:S02]  /*18d60*/  MOV R84, R223 ;  /* 0x000000df00547202 */ /* 0x000fe40000000f00 */
[----:B------:R-:W-:Y:S02]  /*18d70*/  MOV R0, 0x2 ;  /* 0x0000000200007802 */ /* 0x000fe40000000f00 */
[----:B------:R-:W-:Y:S02]  /*18d80*/  MOV R2, 0x18da0 ;  /* 0x00018da000027802 */ /* 0x000fe40000000f00 */
[----:B------:R-:W-:Y:S05]  /*18d90*/  CALL.REL.NOINC `($__internal_4_$__cuda_sm70_shflsync_bfly_p) ;  /* 0x000018e000007944 */ /* 0x000fea0003c00000 */
[----:B------:R-:W-:Y:S01]  /*18da0*/  FADD.FTZ R6, R223, R0 ;  /* 0x00000000df067221 */ /* 0x000fe20000010000 */
[----:B------:R-:W-:Y:S02]  /*18db0*/  MOV R0, 0x1 ;  /* 0x0000000100007802 */ /* 0x000fe40000000f00 */
[----:B------:R-:W-:-:S02]  /*18dc0*/  MOV R2, 0x18df0 ;  /* 0x00018df000027802 */ /* 0x000fc40000000f00 */
[----:B------:R-:W-:Y:S02]  /*18dd0*/  MOV R84, R6 ;  /* 0x0000000600547202 */ /* 0x000fe40000000f00 */
[----:B------:R-:W-:Y:S05]  /*18de0*/  CALL.REL.NOINC `($__internal_4_$__cuda_sm70_shflsync_bfly_p) ;  /* 0x0000189000007944 */ /* 0x000fea0003c00000 */
[----:B------:R-:W-:Y:S01]  /*18df0*/  FADD.FTZ R6, R6, R0 ;  /* 0x0000000006067221 */ /* 0x000fe20000010000 */
[----:B------:R-:W-:Y:S02]  /*18e00*/  MOV R84, R243 ;  /* 0x000000f300547202 */ /* 0x000fe40000000f00 */
[----:B------:R-:W-:Y:S02]  /*18e10*/  MOV R0, 0x2 ;  /* 0x0000000200007802 */ /* 0x000fe40000000f00 */
[----:B------:R-:W-:Y:S02]  /*18e20*/  MOV R2, 0x18e40 ;  /* 0x00018e4000027802 */ /* 0x000fe40000000f00 */
[----:B------:R-:W-:Y:S05]  /*18e30*/  CALL.REL.NOINC `($__internal_4_$__cuda_sm70_shflsync_bfly_p) ;  /* 0x0000184000007944 */ /* 0x000fea0003c00000 */
[----:B------:R-:W-:Y:S01]  /*18e40*/  FADD.FTZ R5, R243, R0 ;  /* 0x00000000f3057221 */ /* 0x000fe20000010000 */
[----:B------:R-:W-:Y:S02]  /*18e50*/  MOV R0, 0x1 ;  /* 0x0000000100007802 */ /* 0x000fe40000000f00 */
[----:B------:R-:W-:Y:S02]  /*18e60*/  MOV R2, 0x18e90 ;  /* 0x00018e9000027802 */ /* 0x000fe40000000f00 */
[----:B------:R-:W-:-:S02]  /*18e70*/  MOV R84, R5 ;  /* 0x0000000500547202 */ /* 0x000fc40000000f00 */
[----:B------:R-:W-:Y:S05]  /*18e80*/  CALL.REL.NOINC `($__internal_4_$__cuda_sm70_shflsync_bfly_p) ;  /* 0x000017f000007944 */ /* 0x000fea0003c00000 */
[----:B------:R-:W-:Y:S01]  /*18e90*/  FADD.FTZ R5, R5, R0 ;  /* 0x0000000005057221 */ /* 0x000fe20000010000 */
[----:B------:R-:W-:-:S02]  /*18ea0*/  MOV R84, R246 ;  /* 0x000000f600547202 */ /* 0x000fc40000000f00 */
[----:B------:R-:W-:Y:S02]  /*18eb0*/  MOV R0, 0x2 ;  /* 0x0000000200007802 */ /* 0x000fe40000000f00 */
[----:B------:R-:W-:Y:S02]  /*18ec0*/  MOV R2, 0x18ee0 ;  /* 0x00018ee000027802 */ /* 0x000fe40000000f00 */
[----:B------:R-:W-:Y:S05]  /*18ed0*/  CALL.REL.NOINC `($__internal_4_$__cuda_sm70_shflsync_bfly_p) ;  /* 0x000017a000007944 */ /* 0x000fea0003c00000 */
[----:B------:R-:W-:Y:S01]  /*18ee0*/  FADD.FTZ R7, R246, R0 ;  /* 0x00000000f6077221 */ /* 0x000fe20000010000 */
[----:B------:R-:W-:Y:S02]  /*18ef0*/  MOV R0, 0x1 ;  /* 0x0000000100007802 */ /* 0x000fe40000000f00 */
[----:B------:R-:W-:Y:S02]  /*18f00*/  MOV R2, 0x18f30 ;  /* 0x00018f3000027802 */ /* 0x000fe40000000f00 */
[----:B------:R-:W-:Y:S02]  /*18f10*/  MOV R84, R7 ;  /* 0x0000000700547202 */ /* 0x000fe40000000f00 */
[----:B------:R-:W-:Y:S05]  /*18f20*/  CALL.REL.NOINC `($__internal_4_$__cuda_sm70_shflsync_bfly_p) ;  /* 0x0000175000007944 */ /* 0x000fea0003c00000 */
[----:B------:R-:W-:Y:S01]  /*18f30*/  MOV R8, R0 ;  /* 0x0000000000087202 */ /* 0x000fe20000000f00 */
[----:B------:R-:W-:Y:S05]  /*18f40*/  BRA `(.L_x_435) ;  /* 0xffff9eb000007947 */ /* 0x000fea000383ffff */
.L_x_352:
[----:B-1-34-:R-:W-:Y:S01]  /*18f50*/  IMAD.MOV.U32 R216, RZ, RZ, R5 ;  /* 0x000000ffffd87224 */ /* 0x01afe200078e0005 */
[----:B------:R-:W-:Y:S01]  /*18f60*/  MOV R215, RZ ;  /* 0x000000ff00d77202 */ /* 0x000fe20000000f00 */
[----:B------:R-:W-:Y:S01]  /*18f70*/  IMAD.MOV.U32 R3, RZ, RZ, 0x181f ;  /* 0x0000181fff037424 */ /* 0x000fe200078e00ff */
[----:B------:R-:W-:-:S02]  /*18f80*/  MOV R2, 0x18fa0 ;  /* 0x00018fa000027802 */ /* 0x000fc40000000f00 */
[----:B------:R-:W-:Y:S05]  /*18f90*/  CALL.REL.NOINC `($__internal_5_$__cuda_sm70_shflsync_idx_p) ;  /* 0x0000174000007944 */ /* 0x000fea0003c00000 */
[----:B------:R-:W-:Y:S01]  /*18fa0*/  MOV R7, R215 ;  /* 0x000000d700077202 */ /* 0x000fe20000000f00 */
[----:B------:R-:W-:Y:S05]  /*18fb0*/  BRA `(.L_x_436) ;  /* 0xffffb51000007947 */ /* 0x000fea000383ffff */
.L_x_353:
[----:B------:R-:W-:Y:S01]  /*18fc0*/  IMAD.MOV.U32 R216, RZ, RZ, R6 ;  /* 0x000000ffffd87224 */ /* 0x000fe200078e0006 */
[----:B------:R-:W-:Y:S01]  /*18fd0*/  MOV R215, RZ ;  /* 0x000000ff00d77202 */ /* 0x000fe20000000f00 */
[----:B------:R-:W-:Y:S01]  /*18fe0*/  IMAD.MOV.U32 R3, RZ, RZ, 0x181f ;  /* 0x0000181fff037424 */ /* 0x000fe200078e00ff */
[----:B------:R-:W-:-:S02]  /*18ff0*/  MOV R2, 0x19010 ;  /* 0x0001901000027802 */ /* 0x000fc40000000f00 */
[----:B-12---:R-:W-:Y:S05]  /*19000*/  CALL.REL.NOINC `($__internal_5_$__cuda_sm70_shflsync_idx_p) ;  /* 0x000016d000007944 */ /* 0x006fea0003c00000 */
[----:B------:R-:W-:Y:S01]  /*19010*/  MOV R2, R215 ;  /* 0x000000d700027202 */ /* 0x000fe20000000f00 */
[----:B------:R-:W-:Y:S05]  /*19020*/  BRA `(.L_x_437) ;  /* 0xffffb4c000007947 */ /* 0x000fea000383ffff */
.L_x_354:
[----:B------:R-:W-:Y:S01]  /*19030*/  IMAD.MOV.U32 R216, RZ, RZ, R5 ;  /* 0x000000ffffd87224 */ /* 0x000fe200078e0005 */
[----:B------:R-:W-:Y:S01]  /*19040*/  MOV R215, 0x1 ;  /* 0x0000000100d77802 */ /* 0x000fe20000000f00 */
[----:B--2---:R-:W-:Y:S01]  /*19050*/  IMAD.MOV.U32 R3, RZ, RZ, 0x181f ;  /* 0x0000181fff037424 */ /* 0x004fe200078e00ff */
[----:B------:R-:W-:-:S02]  /*19060*/  MOV R2, 0x19080 ;  /* 0x0001908000027802 */ /* 0x000fc40000000f00 */
[----:B-1-3--:R-:W-:Y:S05]  /*19070*/  CALL.REL.NOINC `($__internal_5_$__cuda_sm70_shflsync_idx_p) ;  /* 0x0000166000007944 */ /* 0x00afea0003c00000 */
        /* <DEDUP_REMOVED lines=8> */
.L_x_355:
[----:B------:R-:W-:Y:S01]  /*19100*/  IMAD.MOV.U32 R216, RZ, RZ, R5 ;  /* 0x000000ffffd87224 */ /* 0x000fe200078e0005 */
[----:B------:R-:W-:Y:S01]  /*19110*/  MOV R215, 0x2 ;  /* 0x0000000200d77802 */ /* 0x000fe20000000f00 */
[----:B-1----:R-:W-:Y:S01]  /*19120*/  IMAD.MOV.U32 R3, RZ, RZ, 0x181f ;  /* 0x0000181fff037424 */ /* 0x002fe200078e00ff */
[----:B------:R-:W-:Y:S02]  /*19130*/  MOV R2, 0x19150 ;  /* 0x0001915000027802 */ /* 0x000fe40000000f00 */
[----:B---34-:R-:W-:Y:S05]  /*19140*/  CALL.REL.NOINC `($__internal_5_$__cuda_sm70_shflsync_idx_p) ;  /* 0x0000159000007944 */ /* 0x018fea0003c00000 */
[----:B------:R-:W-:Y:S01]  /*19150*/  MOV R7, R215 ;  /* 0x000000d700077202 */ /* 0x000fe20000000f00 */
[----:B------:R-:W-:Y:S05]  /*19160*/  BRA `(.L_x_439) ;  /* 0xffffb46000007947 */ /* 0x000fea000383ffff */
.L_x_356:
[----:B------:R-:W-:Y:S01]  /*19170*/  IMAD.MOV.U32 R216, RZ, RZ, R6 ;  /* 0x000000ffffd87224 */ /* 0x000fe200078e0006 */
[----:B------:R-:W-:Y:S01]  /*19180*/  MOV R215, 0x2 ;  /* 0x0000000200d77802 */ /* 0x000fe20000000f00 */
[----:B-1----:R-:W-:Y:S01]  /*19190*/  IMAD.MOV.U32 R3, RZ, RZ, 0x181f ;  /* 0x0000181fff037424 */ /* 0x002fe200078e00ff */
[----:B------:R-:W-:Y:S02]  /*191a0*/  MOV R2, 0x191c0 ;  /* 0x000191c000027802 */ /* 0x000fe40000000f00 */
[----:B--234-:R-:W-:Y:S05]  /*191b0*/  CALL.REL.NOINC `($__internal_5_$__cuda_sm70_shflsync_idx_p) ;  /* 0x0000152000007944 */ /* 0x01cfea0003c00000 */
[----:B------:R-:W-:Y:S01]  /*191c0*/  MOV R2, R215 ;  /* 0x000000d700027202 */ /* 0x000fe20000000f00 */
[----:B------:R-:W-:Y:S05]  /*191d0*/  BRA `(.L_x_440) ;  /* 0xffffb41000007947 */ /* 0x000fea000383ffff */
.L_x_357:
[----:B------:R-:W-:Y:S01]  /*191e0*/  IMAD.MOV.U32 R216, RZ, RZ, R5 ;  /* 0x000000ffffd87224 */ /* 0x000fe200078e0005 */
[----:B------:R-:W-:Y:S01]  /*191f0*/  MOV R215, 0x3 ;  /* 0x0000000300d77802 */ /* 0x000fe20000000f00 */
[----:B--2---:R-:W-:Y:S01]  /*19200*/  IMAD.MOV.U32 R3, RZ, RZ, 0x181f ;  /* 0x0000181fff037424 */ /* 0x004fe200078e00ff */
[----:B------:R-:W-:-:S02]  /*19210*/  MOV R2, 0x19230 ;  /* 0x0001923000027802 */ /* 0x000fc40000000f00 */
[----:B-1-34-:R-:W-:Y:S05]  /*19220*/  CALL.REL.NOINC `($__internal_5_$__cuda_sm70_shflsync_idx_p) ;  /* 0x000014b000007944 */ /* 0x01afea0003c00000 */
        /* <DEDUP_REMOVED lines=8> */
.L_x_358:
[----:B------:R-:W-:Y:S01]  /*192b0*/  IMAD.MOV.U32 R216, RZ, RZ, R5 ;  /* 0x000000ffffd87224 */ /* 0x000fe200078e0005 */
[----:B------:R-:W-:Y:S01]  /*192c0*/  MOV R215, 0x4 ;  /* 0x0000000400d77802 */ /* 0x000fe20000000f00 */
[----:B--2---:R-:W-:Y:S01]  /*192d0*/  IMAD.MOV.U32 R3, RZ, RZ, 0x181f ;  /* 0x0000181fff037424 */ /* 0x004fe200078e00ff */
[----:B------:R-:W-:Y:S02]  /*192e0*/  MOV R2, 0x19300 ;  /* 0x0001930000027802 */ /* 0x000fe40000000f00 */
[----:B-1-34-:R-:W-:Y:S05]  /*192f0*/  CALL.REL.NOINC `($__internal_5_$__cuda_sm70_shflsync_idx_p) ;  /* 0x000013e000007944 */ /* 0x01afea0003c00000 */
[----:B------:R-:W-:Y:S01]  /*19300*/  MOV R7, R215 ;  /* 0x000000d700077202 */ /* 0x000fe20000000f00 */
[----:B------:R-:W-:Y:S05]  /*19310*/  BRA `(.L_x_442) ;  /* 0xffffb3c000007947 */ /* 0x000fea000383ffff */
.L_x_359:
[----:B------:R-:W-:Y:S01]  /*19320*/  IMAD.MOV.U32 R216, RZ, RZ, R6 ;  /* 0x000000ffffd87224 */ /* 0x000fe200078e0006 */
[----:B------:R-:W-:Y:S01]  /*19330*/  MOV R215, 0x4 ;  /* 0x0000000400d77802 */ /* 0x000fe20000000f00 */
[----:B--2---:R-:W-:Y:S01]  /*19340*/  IMAD.MOV.U32 R3, RZ, RZ, 0x181f ;  /* 0x0000181fff037424 */ /* 0x004fe200078e00ff */
[----:B------:R-:W-:Y:S02]  /*19350*/  MOV R2, 0x19370 ;  /* 0x0001937000027802 */ /* 0x000fe40000000f00 */
[----:B-1-34-:R-:W-:Y:S05]  /*19360*/  CALL.REL.NOINC `($__internal_5_$__cuda_sm70_shflsync_idx_p) ;  /* 0x0000137000007944 */ /* 0x01afea0003c00000 */
[----:B------:R-:W-:Y:S01]  /*19370*/  MOV R2, R215 ;  /* 0x000000d700027202 */ /* 0x000fe20000000f00 */
[----:B------:R-:W-:Y:S05]  /*19380*/  BRA `(.L_x_443) ;  /* 0xffffb37000007947 */ /* 0x000fea000383ffff */
.L_x_360:
[----:B------:R-:W-:Y:S01]  /*19390*/  IMAD.MOV.U32 R216, RZ, RZ, R5 ;  /* 0x000000ffffd87224 */ /* 0x000fe200078e0005 */
[----:B------:R-:W-:Y:S01]  /*193a0*/  MOV R215, 0x5 ;  /* 0x0000000500d77802 */ /* 0x000fe20000000f00 */
[----:B-1----:R-:W-:Y:S01]  /*193b0*/  IMAD.MOV.U32 R3, RZ, RZ, 0x181f ;  /* 0x0000181fff037424 */ /* 0x002fe200078e00ff */
[----:B------:R-:W-:-:S02]  /*193c0*/  MOV R2, 0x193e0 ;  /* 0x000193e000027802 */ /* 0x000fc40000000f00 */
[----:B--234-:R-:W-:Y:S05]  /*193d0*/  CALL.REL.NOINC `($__internal_5_$__cuda_sm70_shflsync_idx_p) ;  /* 0x0000130000007944 */ /* 0x01cfea0003c00000 */
        /* <DEDUP_REMOVED lines=8> */
.L_x_361:
[----:B------:R-:W-:Y:S01]  /*19460*/  IMAD.MOV.U32 R216, RZ, RZ, R5 ;  /* 0x000000ffffd87224 */ /* 0x000fe200078e0005 */
[----:B------:R-:W-:Y:S01]  /*19470*/  MOV R215, 0x6 ;  /* 0x0000000600d77802 */ /* 0x000fe20000000f00 */
[----:B--2---:R-:W-:Y:S01]  /*19480*/  IMAD.MOV.U32 R3, RZ, RZ, 0x181f ;  /* 0x0000181fff037424 */ /* 0x004fe200078e00ff */
[----:B------:R-:W-:Y:S02]  /*19490*/  MOV R2, 0x194b0 ;  /* 0x000194b000027802 */ /* 0x000fe40000000f00 */
[----:B-1--4-:R-:W-:Y:S05]  /*194a0*/  CALL.REL.NOINC `($__internal_5_$__cuda_sm70_shflsync_idx_p) ;  /* 0x0000123000007944 */ /* 0x012fea0003c00000 */
[----:B------:R-:W-:Y:S01]  /*194b0*/  MOV R7, R215 ;  /* 0x000000d700077202 */ /* 0x000fe20000000f00 */
[----:B------:R-:W-:Y:S05]  /*194c0*/  BRA `(.L_x_445) ;  /* 0xffffb32000007947 */ /* 0x000fea000383ffff */
.L_x_362:
[----:B------:R-:W-:Y:S01]  /*194d0*/  IMAD.MOV.U32 R216, RZ, RZ, R6 ;  /* 0x000000ffffd87224 */ /* 0x000fe200078e0006 */
[----:B------:R-:W-:Y:S01]  /*194e0*/  MOV R215, 0x6 ;  /* 0x0000000600d77802 */ /* 0x000fe20000000f00 */
[----:B--2---:R-:W-:Y:S01]  /*194f0*/  IMAD.MOV.U32 R3, RZ, RZ, 0x181f ;  /* 0x0000181fff037424 */ /* 0x004fe200078e00ff */
[----:B------:R-:W-:Y:S02]  /*19500*/  MOV R2, 0x19520 ;  /* 0x0001952000027802 */ /* 0x000fe40000000f00 */
[----:B-1-34-:R-:W-:Y:S05]  /*19510*/  CALL.REL.NOINC `($__internal_5_$__cuda_sm70_shflsync_idx_p) ;  /* 0x000011c000007944 */ /* 0x01afea0003c00000 */
[----:B------:R-:W-:Y:S01]  /*19520*/  MOV R2, R215 ;  /* 0x000000d700027202 */ /* 0x000fe20000000f00 */
[----:B------:R-:W-:Y:S05]  /*19530*/  BRA `(.L_x_446) ;  /* 0xffffb2d000007947 */ /* 0x000fea000383ffff */
.L_x_363:
[----:B------:R-:W-:Y:S01]  /*19540*/  IMAD.MOV.U32 R216, RZ, RZ, R5 ;  /* 0x000000ffffd87224 */ /* 0x000fe200078e0005 */
[----:B------:R-:W-:Y:S01]  /*19550*/  MOV R215, 0x7 ;  /* 0x0000000700d77802 */ /* 0x000fe20000000f00 */
[----:B-1----:R-:W-:Y:S01]  /*19560*/  IMAD.MOV.U32 R3, RZ, RZ, 0x181f ;  /* 0x0000181fff037424 */ /* 0x002fe200078e00ff */
[----:B------:R-:W-:-:S02]  /*19570*/  MOV R2, 0x19590 ;  /* 0x0001959000027802 */ /* 0x000fc40000000f00 */
[----:B--2-4-:R-:W-:Y:S05]  /*19580*/  CALL.REL.NOINC `($__internal_5_$__cuda_sm70_shflsync_idx_p) ;  /* 0x0000115000007944 */ /* 0x014fea0003c00000 */
        /* <DEDUP_REMOVED lines=8> */
.L_x_365:
[----:B------:R-:W-:Y:S01]  /*19610*/  IMAD.MOV.U32 R216, RZ, RZ, R5 ;  /* 0x000000ffffd87224 */ /* 0x000fe200078e0005 */
[----:B------:R-:W-:Y:S01]  /*19620*/  MOV R215, RZ ;  /* 0x000000ff00d77202 */ /* 0x000fe20000000f00 */
[----:B------:R-:W-:Y:S01]  /*19630*/  IMAD.MOV.U32 R3, RZ, RZ, 0x1c1f ;  /* 0x00001c1fff037424 */ /* 0x000fe200078e00ff */
[----:B------:R-:W-:Y:S02]  /*19640*/  MOV R2, 0x19660 ;  /* 0x0001966000027802 */ /* 0x000fe40000000f00 */
[----:B------:R-:W-:Y:S05]  /*19650*/  CALL.REL.NOINC `($__internal_5_$__cuda_sm70_shflsync_idx_p) ;  /* 0x0000108000007944 */ /* 0x000fea0003c00000 */
[----:B------:R-:W-:Y:S01]  /*19660*/  MOV R4, R215 ;  /* 0x000000d700047202 */ /* 0x000fe20000000f00 */
[----:B------:R-:W-:Y:S05]  /*19670*/  BRA `(.L_x_448) ;  /* 0xffffb49000007947 */ /* 0x000fea000383ffff */
.L_x_366:
[----:B------:R-:W-:Y:S01]  /*19680*/  IMAD.MOV.U32 R216, RZ, RZ, R12 ;  /* 0x000000ffffd87224 */ /* 0x000fe200078e000c */
[----:B------:R-:W-:Y:S01]  /*19690*/  MOV R215, RZ ;  /* 0x000000ff00d77202 */ /* 0x000fe20000000f00 */
[----:B------:R-:W-:Y:S01]  /*196a0*/  IMAD.MOV.U32 R3, RZ, RZ, 0x1c1f ;  /* 0x00001c1fff037424 */ /* 0x000fe200078e00ff */
[----:B------:R-:W-:Y:S02]  /*196b0*/  MOV R2, 0x196d0 ;  /* 0x000196d000027802 */ /* 0x000fe40000000f00 */
[----:B-12---:R-:W-:Y:S05]  /*196c0*/  CALL.REL.NOINC `($__internal_5_$__cuda_sm70_shflsync_idx_p) ;  /* 0x0000101000007944 */ /* 0x006fea0003c00000 */
[----:B------:R-:W-:Y:S01]  /*196d0*/  MOV R0, R215 ;  /* 0x000000d700007202 */ /* 0x000fe20000000f00 */
[----:B------:R-:W-:Y:S05]  /*196e0*/  BRA `(.L_x_449) ;  /* 0xffffb44000007947 */ /* 0x000fea000383ffff */
.L_x_369:
[----:B------:R-:W-:Y:S01]  /*196f0*/  IMAD.MOV.U32 R216, RZ, RZ, R5 ;  /* 0x000000ffffd87224 */ /* 0x000fe200078e0005 */
[----:B------:R-:W-:Y:S01]  /*19700*/  MOV R215, 0x1 ;  /* 0x0000000100d77802 */ /* 0x000fe20000000f00 */
[----:B----4-:R-:W-:Y:S01]  /*19710*/  IMAD.MOV.U32 R3, RZ, RZ, 0x1c1f ;  /* 0x00001c1fff037424 */ /* 0x010fe200078e00ff */
[----:B------:R-:W-:-:S02]  /*19720*/  MOV R2, 0x19740 ;  /* 0x0001974000027802 */ /* 0x000fc40000000f00 */
[----:B-123--:R-:W-:Y:S05]  /*19730*/  CALL.REL.NOINC `($__internal_5_$__cuda_sm70_shflsync_idx_p) ;  /* 0x00000fa000007944 */ /* 0x00efea0003c00000 */
        /* <DEDUP_REMOVED lines=8> */
.L_x_372:
[----:B------:R-:W-:Y:S01]  /*197c0*/  IMAD.MOV.U32 R216, RZ, RZ, R5 ;  /* 0x000000ffffd87224 */ /* 0x000fe200078e0005 */
[----:B------:R-:W-:Y:S01]  /*197d0*/  MOV R215, 0x2 ;  /* 0x0000000200d77802 */ /* 0x000fe20000000f00 */
[----:B-1----:R-:W-:Y:S01]  /*197e0*/  IMAD.MOV.U32 R3, RZ, RZ, 0x1c1f ;  /* 0x00001c1fff037424 */ /* 0x002fe200078e00ff */
[----:B------:R-:W-:Y:S02]  /*197f0*/  MOV R2, 0x19810 ;  /* 0x0001981000027802 */ /* 0x000fe40000000f00 */
[----:B--234-:R-:W-:Y:S05]  /*19800*/  CALL.REL.NOINC `($__internal_5_$__cuda_sm70_shflsync_idx_p) ;  /* 0x00000ed000007944 */ /* 0x01cfea0003c00000 */
[----:B------:R-:W-:Y:S01]  /*19810*/  MOV R4, R215 ;  /* 0x000000d700047202 */ /* 0x000fe20000000f00 */
[----:B------:R-:W-:Y:S05]  /*19820*/  BRA `(.L_x_451) ;  /* 0xffffb9b000007947 */ /* 0x000fea000383ffff */
.L_x_373:
[----:B------:R-:W-:Y:S01]  /*19830*/  IMAD.MOV.U32 R216, RZ, RZ, R12 ;  /* 0x000000ffffd87224 */ /* 0x000fe200078e000c */
[----:B------:R-:W-:Y:S01]  /*19840*/  MOV R215, 0x2 ;  /* 0x0000000200d77802 */ /* 0x000fe20000000f00 */
[----:B------:R-:W-:Y:S01]  /*19850*/  IMAD.MOV.U32 R3, RZ, RZ, 0x1c1f ;  /* 0x00001c1fff037424 */ /* 0x000fe200078e00ff */
[----:B------:R-:W-:Y:S02]  /*19860*/  MOV R2, 0x19880 ;  /* 0x0001988000027802 */ /* 0x000fe40000000f00 */
[----:B-1234-:R-:W-:Y:S05]  /*19870*/  CALL.REL.NOINC `($__internal_5_$__cuda_sm70_shflsync_idx_p) ;  /* 0x00000e6000007944 */ /* 0x01efea0003c00000 */
[----:B------:R-:W-:Y:S01]  /*19880*/  MOV R0, R215 ;  /* 0x000000d700007202 */ /* 0x000fe20000000f00 */
[----:B------:R-:W-:Y:S05]  /*19890*/  BRA `(.L_x_452) ;  /* 0xffffb96000007947 */ /* 0x000fea000383ffff */
.L_x_376:
        /* <DEDUP_REMOVED lines=13> */
.L_x_380:
[----:B------:R-:W-:Y:S01]  /*19970*/  IMAD.MOV.U32 R216, RZ, RZ, R5 ;  /* 0x000000ffffd87224 */ /* 0x000fe200078e0005 */
[----:B------:R-:W-:Y:S01]  /*19980*/  MOV R215, RZ ;  /* 0x000000ff00d77202 */ /* 0x000fe20000000f00 */
[----:B------:R-:W-:Y:S01]  /*19990*/  IMAD.MOV.U32 R3, RZ, RZ, 0x181f ;  /* 0x0000181fff037424 */ /* 0x000fe200078e00ff */
[----:B------:R-:W-:Y:S02]  /*199a0*/  MOV R2, 0x199c0 ;  /* 0x000199c000027802 */ /* 0x000fe40000000f00 */
[----:B------:R-:W-:Y:S05]  /*199b0*/  CALL.REL.NOINC `($__internal_5_$__cuda_sm70_shflsync_idx_p) ;  /* 0x00000d2000007944 */ /* 0x000fea0003c00000 */
[----:B------:R-:W-:Y:S01]  /*199c0*/  MOV R7, R215 ;  /* 0x000000d700077202 */ /* 0x000fe20000000f00 */
[----:B------:R-:W-:Y:S05]  /*199d0*/  BRA `(.L_x_454) ;  /* 0xffffc6f000007947 */ /* 0x000fea000383ffff */
.L_x_381:
[----:B------:R-:W-:Y:S01]  /*199e0*/  IMAD.MOV.U32 R216, RZ, RZ, R6 ;  /* 0x000000ffffd87224 */ /* 0x000fe200078e0006 */
[----:B------:R-:W-:Y:S01]  /*199f0*/  MOV R215, RZ ;  /* 0x000000ff00d77202 */ /* 0x000fe20000000f00 */
[----:B------:R-:W-:Y:S01]  /*19a00*/  IMAD.MOV.U32 R3, RZ, RZ, 0x181f ;  /* 0x0000181fff037424 */ /* 0x000fe200078e00ff */
[----:B------:R-:W-:Y:S02]  /*19a10*/  MOV R2, 0x19a30 ;  /* 0x00019a3000027802 */ /* 0x000fe40000000f00 */
[----:B-12---:R-:W-:Y:S05]  /*19a20*/  CALL.REL.NOINC `($__internal_5_$__cuda_sm70_shflsync_idx_p) ;  /* 0x00000cb000007944 */ /* 0x006fea0003c00000 */
[----:B------:R-:W-:Y:S01]  /*19a30*/  MOV R2, R215 ;  /* 0x000000d700027202 */ /* 0x000fe20000000f00 */
[----:B------:R-:W-:Y:S05]  /*19a40*/  BRA `(.L_x_455) ;  /* 0xffffc6a000007947 */ /* 0x000fea000383ffff */
.L_x_382:
        /* <DEDUP_REMOVED lines=13> */
.L_x_383:
[----:B------:R-:W-:Y:S01]  /*19b20*/  IMAD.MOV.U32 R216, RZ, RZ, R5 ;  /* 0x000000ffffd87224 */ /* 0x000fe200078e0005 */
[----:B------:R-:W-:Y:S01]  /*19b30*/  MOV R215, 0x2 ;  /* 0x0000000200d77802 */ /* 0x000fe20000000f00 */
[----:B-1----:R-:W-:Y:S01]  /*19b40*/  IMAD.MOV.U32 R3, RZ, RZ, 0x181f ;  /* 0x0000181fff037424 */ /* 0x002fe200078e00ff */
[----:B------:R-:W-:Y:S02]  /*19b50*/  MOV R2, 0x19b70 ;  /* 0x00019b7000027802 */ /* 0x000fe40000000f00 */
[----:B---34-:R-:W-:Y:S05]  /*19b60*/  CALL.REL.NOINC `($__internal_5_$__cuda_sm70_shflsync_idx_p) ;  /* 0x00000b7000007944 */ /* 0x018fea0003c00000 */
[----:B------:R-:W-:Y:S01]  /*19b70*/  MOV R7, R215 ;  /* 0x000000d700077202 */ /* 0x000fe20000000f00 */
[----:B------:R-:W-:Y:S05]  /*19b80*/  BRA `(.L_x_457) ;  /* 0xffffc65000007947 */ /* 0x000fea000383ffff */
.L_x_384:
[----:B------:R-:W-:Y:S01]  /*19b90*/  IMAD.MOV.U32 R216, RZ, RZ, R6 ;  /* 0x000000ffffd87224 */ /* 0x000fe200078e0006 */
[----:B------:R-:W-:Y:S01]  /*19ba0*/  MOV R215, 0x2 ;  /* 0x0000000200d77802 */ /* 0x000fe20000000f00 */
[----:B-1----:R-:W-:Y:S01]  /*19bb0*/  IMAD.MOV.U32 R3, RZ, RZ, 0x181f ;  /* 0x0000181fff037424 */ /* 0x002fe200078e00ff */
[----:B------:R-:W-:Y:S02]  /*19bc0*/  MOV R2, 0x19be0 ;  /* 0x00019be000027802 */ /* 0x000fe40000000f00 */
[----:B--234-:R-:W-:Y:S05]  /*19bd0*/  CALL.REL.NOINC `($__internal_5_$__cuda_sm70_shflsync_idx_p) ;  /* 0x00000b0000007944 */ /* 0x01cfea0003c00000 */
[----:B------:R-:W-:Y:S01]  /*19be0*/  MOV R2, R215 ;  /* 0x000000d700027202 */ /* 0x000fe20000000f00 */
[----:B------:R-:W-:Y:S05]  /*19bf0*/  BRA `(.L_x_458) ;  /* 0xffffc60000007947 */ /* 0x000fea000383ffff */
.L_x_385:
        /* <DEDUP_REMOVED lines=13> */
.L_x_386:
[----:B------:R-:W-:Y:S01]  /*19cd0*/  IMAD.MOV.U32 R216, RZ, RZ, R5 ;  /* 0x000000ffffd87224 */ /* 0x000fe200078e0005 */
[----:B------:R-:W-:Y:S01]  /*19ce0*/  MOV R215, 0x4 ;  /* 0x0000000400d77802 */ /* 0x000fe20000000f00 */
[----:B--2---:R-:W-:Y:S01]  /*19cf0*/  IMAD.MOV.U32 R3, RZ, RZ, 0x181f ;  /* 0x0000181fff037424 */ /* 0x004fe200078e00ff */
[----:B------:R-:W-:Y:S02]  /*19d00*/  MOV R2, 0x19d20 ;  /* 0x00019d2000027802 */ /* 0x000fe40000000f00 */
[----:B-1-34-:R-:W-:Y:S05]  /*19d10*/  CALL.REL.NOINC `($__internal_5_$__cuda_sm70_shflsync_idx_p) ;  /* 0x000009c000007944 */ /* 0x01afea0003c00000 */
[----:B------:R-:W-:Y:S01]  /*19d20*/  MOV R7, R215 ;  /* 0x000000d700077202 */ /* 0x000fe20000000f00 */
[----:B------:R-:W-:Y:S05]  /*19d30*/  BRA `(.L_x_460) ;  /* 0xffffc5b000007947 */ /* 0x000fea000383ffff */
.L_x_387:
[----:B------:R-:W-:Y:S01]  /*19d40*/  IMAD.MOV.U32 R216, RZ, RZ, R6 ;  /* 0x000000ffffd87224 */ /* 0x000fe200078e0006 */
[----:B------:R-:W-:Y:S01]  /*19d50*/  MOV R215, 0x4 ;  /* 0x0000000400d77802 */ /* 0x000fe20000000f00 */
[----:B--2---:R-:W-:Y:S01]  /*19d60*/  IMAD.MOV.U32 R3, RZ, RZ, 0x181f ;  /* 0x0000181fff037424 */ /* 0x004fe200078e00ff */
[----:B------:R-:W-:Y:S02]  /*19d70*/  MOV R2, 0x19d90 ;  /* 0x00019d9000027802 */ /* 0x000fe40000000f00 */
[----:B-1-34-:R-:W-:Y:S05]  /*19d80*/  CALL.REL.NOINC `($__internal_5_$__cuda_sm70_shflsync_idx_p) ;  /* 0x0000095000007944 */ /* 0x01afea0003c00000 */
[----:B------:R-:W-:Y:S01]  /*19d90*/  MOV R2, R215 ;  /* 0x000000d700027202 */ /* 0x000fe20000000f00 */
[----:B------:R-:W-:Y:S05]  /*19da0*/  BRA `(.L_x_461) ;  /* 0xffffc56000007947 */ /* 0x000fea000383ffff */
.L_x_388:
        /* <DEDUP_REMOVED lines=13> */
.L_x_389:
[----:B------:R-:W-:Y:S01]  /*19e80*/  IMAD.MOV.U32 R216, RZ, RZ, R5 ;  /* 0x000000ffffd87224 */ /* 0x000fe200078e0005 */
[----:B------:R-:W-:Y:S01]  /*19e90*/  MOV R215, 0x6 ;  /* 0x0000000600d77802 */ /* 0x000fe20000000f00 */
[----:B--2---:R-:W-:Y:S01]  /*19ea0*/  IMAD.MOV.U32 R3, RZ, RZ, 0x181f ;  /* 0x0000181fff037424 */ /* 0x004fe200078e00ff */
[----:B------:R-:W-:Y:S02]  /*19eb0*/  MOV R2, 0x19ed0 ;  /* 0x00019ed000027802 */ /* 0x000fe40000000f00 */
[----:B-1--4-:R-:W-:Y:S05]  /*19ec0*/  CALL.REL.NOINC `($__internal_5_$__cuda_sm70_shflsync_idx_p) ;  /* 0x0000081000007944 */ /* 0x012fea0003c00000 */
[----:B------:R-:W-:Y:S01]  /*19ed0*/  MOV R7, R215 ;  /* 0x000000d700077202 */ /* 0x000fe20000000f00 */
[----:B------:R-:W-:Y:S05]  /*19ee0*/  BRA `(.L_x_463) ;  /* 0xffffc51000007947 */ /* 0x000fea000383ffff */
.L_x_390:
[----:B------:R-:W-:Y:S01]  /*19ef0*/  IMAD.MOV.U32 R216, RZ, RZ, R6 ;  /* 0x000000ffffd87224 */ /* 0x000fe200078e0006 */
[----:B------:R-:W-:Y:S01]  /*19f00*/  MOV R215, 0x6 ;  /* 0x0000000600d77802 */ /* 0x000fe20000000f00 */
[----:B--2---:R-:W-:Y:S01]  /*19f10*/  IMAD.MOV.U32 R3, RZ, RZ, 0x181f ;  /* 0x0000181fff037424 */ /* 0x004fe200078e00ff */
[----:B------:R-:W-:Y:S02]  /*19f20*/  MOV R2, 0x19f40 ;  /* 0x00019f4000027802 */ /* 0x000fe40000000f00 */
[----:B-1-34-:R-:W-:Y:S05]  /*19f30*/  CALL.REL.NOINC `($__internal_5_$__cuda_sm70_shflsync_idx_p) ;  /* 0x000007a000007944 */ /* 0x01afea0003c00000 */
[----:B------:R-:W-:Y:S01]  /*19f40*/  MOV R2, R215 ;  /* 0x000000d700027202 */ /* 0x000fe20000000f00 */
[----:B------:R-:W-:Y:S05]  /*19f50*/  BRA `(.L_x_464) ;  /* 0xffffc4c000007947 */ /* 0x000fea000383ffff */
.L_x_391:
        /* <DEDUP_REMOVED lines=13> */
.L_x_393:
[----:B------:R-:W-:Y:S01]  /*1a030*/  IMAD.MOV.U32 R216, RZ, RZ, R84 ;  /* 0x000000ffffd87224 */ /* 0x000fe200078e0054 */
[----:B------:R-:W-:Y:S01]  /*1a040*/  MOV R215, RZ ;  /* 0x000000ff00d77202 */ /* 0x000fe20000000f00 */
[----:B----4-:R-:W-:Y:S01]  /*1a050*/  IMAD.MOV.U32 R3, RZ, RZ, 0x1f ;  /* 0x0000001fff037424 */ /* 0x010fe200078e00ff */
[----:B------:R-:W-:Y:S02]  /*1a060*/  MOV R2, 0x1a080 ;  /* 0x0001a08000027802 */ /* 0x000fe40000000f00 */
[----:B------:R-:W-:Y:S05]  /*1a070*/  CALL.REL.NOINC `($__internal_5_$__cuda_sm70_shflsync_idx_p) ;  /* 0x0000066000007944 */ /* 0x000fea0003c00000 */
[----:B------:R-:W-:Y:S01]  /*1a080*/  MOV R9, R215 ;  /* 0x000000d700097202 */ /* 0x000fe20000000f00 */
[----:B------:R-:W-:Y:S05]  /*1a090*/  BRA `(.L_x_466) ;  /* 0xffffc55000007947 */ /* 0x000fea000383ffff */
.L_x_394:
[----:B------:R-:W-:Y:S01]  /*1a0a0*/  IMAD.MOV.U32 R216, RZ, RZ, R84 ;  /* 0x000000ffffd87224 */ /* 0x000fe200078e0054 */
[----:B------:R-:W-:Y:S01]  /*1a0b0*/  MOV R215, 0x1 ;  /* 0x0000000100d77802 */ /* 0x000fe20000000f00 */
[----:B----4-:R-:W-:Y:S01]  /*1a0c0*/  IMAD.MOV.U32 R3, RZ, RZ, 0x1f ;  /* 0x0000001fff037424 */ /* 0x010fe200078e00ff */
[----:B------:R-:W-:Y:S02]  /*1a0d0*/  MOV R2, 0x1a0f0 ;  /* 0x0001a0f000027802 */ /* 0x000fe40000000f00 */
[----:B-12---:R-:W-:Y:S05]  /*1a0e0*/  CALL.REL.NOINC `($__internal_5_$__cuda_sm70_shflsync_idx_p) ;  /* 0x000005f000007944 */ /* 0x006fea0003c00000 */
[----:B------:R-:W-:Y:S01]  /*1a0f0*/  MOV R8, R215 ;  /* 0x000000d700087202 */ /* 0x000fe20000000f00 */
[----:B------:R-:W-:Y:S05]  /*1a100*/  BRA `(.L_x_467) ;  /* 0xffffc50000007947 */ /* 0x000fea000383ffff */
.L_x_395:
[----:B------:R-:W-:Y:S02]  /*1a110*/  MOV R2, 0x1 ;  /* 0x0000000100027802 */ /* 0x000fe40000000f00 */
[----:B------:R-:W-:-:S02]  /*1a120*/  MOV R3, 0x1a140 ;  /* 0x0001a14000037802 */ /* 0x000fc40000000f00 */
[----:B-123--:R-:W-:Y:S05]  /*1a130*/  CALL.REL.NOINC `($__internal_6_$__cuda_sm70_shflsync_up_p) ;  /* 0x000005f000007944 */ /* 0x00efea0003c00000 */
[----:B------:R-:W-:Y:S05]  /*1a140*/  BRA `(.L_x_468) ;  /* 0xffffc5f000007947 */ /* 0x000fea000383ffff */
.L_x_396:
[----:B------:R-:W-:Y:S02]  /*1a150*/  MOV R2, 0x2 ;  /* 0x0000000200027802 */ /* 0x000fe40000000f00 */
[----:B------:R-:W-:-:S02]  /*1a160*/  MOV R3, 0x1a180 ;  /* 0x0001a18000037802 */ /* 0x000fc40000000f00 */
[----:B-12---:R-:W-:Y:S05]  /*1a170*/  CALL.REL.NOINC `($__internal_6_$__cuda_sm70_shflsync_up_p) ;  /* 0x000005b000007944 */ /* 0x006fea0003c00000 */
        /* <DEDUP_REMOVED lines=24> */
.L_x_400:
[----:B------:R-:W-:Y:S02]  /*1a300*/  MOV R2, 0x1 ;  /* 0x0000000100027802 */ /* 0x000fe40000000f00 */
[----:B------:R-:W-:Y:S02]  /*1a310*/  MOV R3, 0x1a330 ;  /* 0x0001a33000037802 */ /* 0x000fe40000000f00 */
[----:B------:R-:W-:Y:S05]  /*1a320*/  CALL.REL.NOINC `($__internal_6_$__cuda_sm70_shflsync_up_p) ;  /* 0x0000040000007944 */ /* 0x000fea0003c00000 */
[----:B------:R-:W-:Y:S01]  /*1a330*/  MOV R2, R4 ;  /* 0x0000000400027202 */ /* 0x000fe20000000f00 */
[----:B------:R-:W-:Y:S05]  /*1a340*/  BRA `(.L_x_470) ;  /* 0xffffc65000007947 */ /* 0x000fea000383ffff */
.L_x_401:
        /* <DEDUP_REMOVED lines=27> */
.L_x_403:
[----:B------:R-:W-:Y:S02]  /*1a500*/  SEL R0, RZ, 0x1, P0 ;  /* 0x00000001ff007807 */ /* 0x000fe40000000000 */
[----:B------:R-:W-:Y:S02]  /*1a510*/  MOV R2, 0x1a530 ;  /* 0x0001a53000027802 */ /* 0x000fe40000000f00 */
[----:B---3--:R-:W-:Y:S05]  /*1a520*/  CALL.REL.NOINC `($__internal_7_$__cuda_sm70_votesync_ballot) ;  /* 0x0000027000007944 */ /* 0x008fea0003c00000 */
[----:B------:R-:W-:Y:S05]  /*1a530*/  BRA `(.L_x_472) ;  /* 0xffffc5f000007947 */ /* 0x000fea000383ffff */
.L_x_404:
[----:B------:R-:W-:Y:S01]  /*1a540*/  IMAD.MOV.U32 R216, RZ, RZ, R6 ;  /* 0x000000ffffd87224 */ /* 0x000fe200078e0006 */
[----:B--2---:R-:W-:Y:S01]  /*1a550*/  MOV R215, R10 ;  /* 0x0000000a00d77202 */ /* 0x004fe20000000f00 */
[----:B------:R-:W-:Y:S01]  /*1a560*/  IMAD.MOV.U32 R3, RZ, RZ, 0x1f ;  /* 0x0000001fff037424 */ /* 0x000fe200078e00ff */
[----:B------:R-:W-:Y:S02]  /*1a570*/  MOV R2, 0x1a590 ;  /* 0x0001a59000027802 */ /* 0x000fe40000000f00 */
[----:B-1-3--:R-:W-:Y:S05]  /*1a580*/  CALL.REL.NOINC `($__internal_5_$__cuda_sm70_shflsync_idx_p) ;  /* 0x0000015000007944 */ /* 0x00afea0003c00000 */
[----:B------:R-:W-:Y:S01]  /*1a590*/  IMAD.MOV.U32 R6, RZ, RZ, R215 ;  /* 0x000000ffff067224 */ /* 0x000fe200078e00d7 */
[----:B------:R-:W-:Y:S01]  /*1a5a0*/  MOV R215, R10 ;  /* 0x0000000a00d77202 */ /* 0x000fe20000000f00 */
[----:B------:R-:W-:Y:S01]  /*1a5b0*/  IMAD.MOV.U32 R216, RZ, RZ, R7 ;  /* 0x000000ffffd87224 */ /* 0x000fe200078e0007 */
[----:B------:R-:W-:Y:S02]  /*1a5c0*/  MOV R3, 0x1f ;  /* 0x0000001f00037802 */ /* 0x000fe40000000f00 */
[----:B------:R-:W-:-:S02]  /*1a5d0*/  MOV R2, 0x1a5f0 ;  /* 0x0001a5f000027802 */ /* 0x000fc40000000f00 */
[----:B------:R-:W-:Y:S05]  /*1a5e0*/  CALL.REL.NOINC `($__internal_5_$__cuda_sm70_shflsync_idx_p) ;  /* 0x000000f000007944 */ /* 0x000fea0003c00000 */
[----:B------:R-:W-:Y:S01]  /*1a5f0*/  MOV R7, R215 ;  /* 0x000000d700077202 */ /* 0x000fe20000000f00 */
[----:B------:R-:W-:Y:S05]  /*1a600*/  BRA `(.L_x_473) ;  /* 0xffffc56000007947 */ /* 0x000fea000383ffff */
.L_x_407:
[----:B------:R-:W-:Y:S01]  /*1a610*/  IMAD.MOV.U32 R216, RZ, RZ, R4 ;  /* 0x000000ffffd87224 */ /* 0x000fe200078e0004 */
[----:B------:R-:W-:Y:S01]  /*1a620*/  MOV R215, R0 ;  /* 0x0000000000d77202 */ /* 0x000fe20000000f00 */
[----:B------:R-:W-:Y:S01]  /*1a630*/  IMAD.MOV.U32 R3, RZ, RZ, 0x1f ;  /* 0x0000001fff037424 */ /* 0x000fe200078e00ff */
[----:B------:R-:W-:-:S02]  /*1a640*/  MOV R2, 0x1a660 ;  /* 0x0001a66000027802 */ /* 0x000fc40000000f00 */
[----:B--234-:R-:W-:Y:S05]  /*1a650*/  CALL.REL.NOINC `($__internal_5_$__cuda_sm70_shflsync_idx_p) ;  /* 0x0000008000007944 */ /* 0x01cfea0003c00000 */
[----:B------:R-:W-:Y:S01]  /*1a660*/  MOV R11, R215 ;  /* 0x000000d7000b7202 */ /* 0x000fe20000000f00 */
[----:B------:R-:W-:Y:S05]  /*1a670*/  BRA `(.L_x_406) ;  /* 0xffffc55000007947 */ /* 0x000fea000383ffff */
        .weak           $__internal_4_$__cuda_sm70_shflsync_bfly_p
        .type           $__internal_4_$__cuda_sm70_shflsync_bfly_p,@function
        .size           $__internal_4_$__cuda_sm70_shflsync_bfly_p,($__internal_5_$__cuda_sm70_shflsync_idx_p - $__internal_4_$__cuda_sm70_shflsync_bfly_p)
$__internal_4_$__cuda_sm70_shflsync_bfly_p:
[----:B------:R-:W-:Y:S02]  /*1a680*/  MOV R165, 0xffffffff ;  /* 0xffffffff00a57802 */ /* 0x000fe40000000f00 */
[----:B------:R-:W-:-:S02]  /*1a690*/  MOV R3, 0x1f ;  /* 0x0000001f00037802 */ /* 0x000fc40000000f00 */
[----:B------:R-:W-:Y:S04]  /*1a6a0*/  WARPSYNC R165 ;  /* 0x000000a500007348 */ /* 0x000fe80003800000 */
[----:B------:R1:W2:Y:S02]  /*1a6b0*/  SHFL.BFLY PT, R0, R84, R0, R3 ;  /* 0x0c00000054007389 */ /* 0x0002a400000e0003 */
[----:B-1----:R-:W-:-:S04]  /*1a6c0*/  MOV R3, 0x0 ;  /* 0x0000000000037802 */ /* 0x002fc80000000f00 */
[----:B--2---:R-:W-:Y:S05]  /*1a6d0*/  RET.REL.NODEC R2 `(_ZN7cutlass13device_kernelIN5flash19enable_sm80_to_sm89INS1_16FlashAttnFwdSm80INS1_25CollectiveMainloopFwdSm80ILi4ELi1ELb0EN4cute5tupleIJNS5_1CILi128EEENS7_ILi80EEENS7_ILi64EEEEEELi64ENS_10bfloat16_tEfNS_4arch4Sm80ELb0ELb0ELb0ELb1ELb1ELb1ELb1ELb1EEENS1_21CollectiveEpilogueFwdINS6_IJS8_SA_S9_EEENS6_IJNS7_ILi1EEESI_SI_EEESC_SE_Li128ELb1ELb1ELb1ELb0EEENS1_36VarlenDynamicPersistentTileSchedulerILi128ELi80ELi128ELi128ELb1ELb1ELb0ELb0ELb1ELb1EEEEEEEEEvNT_6ParamsE) ;  /* 0xfffe592002007950 */ /* 0x004fea0003c3ffff */
        .weak           $__internal_5_$__cuda_sm70_shflsync_idx_p
        .type           $__internal_5_$__cuda_sm70_shflsync_idx_p,@function
        .size           $__internal_5_$__cuda_sm70_shflsync_idx_p,($__internal_6_$__cuda_sm70_shflsync_up_p - $__internal_5_$__cuda_sm70_shflsync_idx_p)
$__internal_5_$__cuda_sm70_shflsync_idx_p:
[----:B------:R-:W-:-:S04]  /*1a6e0*/  MOV R217, 0xffffffff ;  /* 0xffffffff00d97802 */ /* 0x000fc80000000f00 */
[----:B------:R-:W-:Y:S04]  /*1a6f0*/  WARPSYNC R217 ;  /* 0x000000d900007348 */ /* 0x000fe80003800000 */
[----:B------:R1:W2:Y:S02]  /*1a700*/  SHFL.IDX PT, R215, R216, R215, R3 ;  /* 0x000000d7d8d77389 */ /* 0x0002a400000e0003 */
[----:B-1----:R-:W-:-:S04]  /*1a710*/  MOV R3, 0x0 ;  /* 0x0000000000037802 */ /* 0x002fc80000000f00 */
[----:B--2---:R-:W-:Y:S05]  /*1a720*/  RET.REL.NODEC R2 `(_ZN7cutlass13device_kernelIN5flash19enable_sm80_to_sm89INS1_16FlashAttnFwdSm80INS1_25CollectiveMainloopFwdSm80ILi4ELi1ELb0EN4cute5tupleIJNS5_1CILi128EEENS7_ILi80EEENS7_ILi64EEEEEELi64ENS_10bfloat16_tEfNS_4arch4Sm80ELb0ELb0ELb0ELb1ELb1ELb1ELb1ELb1EEENS1_21CollectiveEpilogueFwdINS6_IJS8_SA_S9_EEENS6_IJNS7_ILi1EEESI_SI_EEESC_SE_Li128ELb1ELb1ELb1ELb0EEENS1_36VarlenDynamicPersistentTileSchedulerILi128ELi80ELi128ELi128ELb1ELb1ELb0ELb0ELb1ELb1EEEEEEEEEvNT_6ParamsE) ;  /* 0xfffe58d002007950 */ /* 0x004fea0003c3ffff */
        .weak           $__internal_6_$__cuda_sm70_shflsync_up_p
        .type           $__internal_6_$__cuda_sm70_shflsync_up_p,@function
        .size           $__internal_6_$__cuda_sm70_shflsync_up_p,($__internal_7_$__cuda_sm70_votesync_ballot - $__internal_6_$__cuda_sm70_shflsync_up_p)
$__internal_6_$__cuda_sm70_shflsync_up_p:
[----:B------:R-:W-:Y:S02]  /*1a730*/  IMAD.MOV.U32 R4, RZ, RZ, RZ ;  /* 0x000000ffff047224 */ /* 0x000fe400078e00ff */
[----:B------:R-:W-:-:S04]  /*1a740*/  IMAD.MOV.U32 R10, RZ, RZ, -0x1 ;  /* 0xffffffffff0a7424 */ /* 0x000fc800078e00ff */
[----:B------:R-:W-:Y:S04]  /*1a750*/  WARPSYNC R10 ;  /* 0x0000000a00007348 */ /* 0x000fe80003800000 */
[----:B------:R1:W2:Y:S02]  /*1a760*/  SHFL.UP PT, R4, R0, R2, R4 ;  /* 0x0400000200047389 */ /* 0x0002a400000e0004 */
[----:B-1----:R-:W-:Y:S02]  /*1a770*/  MOV R2, R3 ;  /* 0x0000000300027202 */ /* 0x002fe40000000f00 */
[----:B------:R-:W-:-:S04]  /*1a780*/  MOV R3, 0x0 ;  /* 0x0000000000037802 */ /* 0x000fc80000000f00 */
[----:B--2---:R-:W-:Y:S05]  /*1a790*/  RET.REL.NODEC R2 `(_ZN7cutlass13device_kernelIN5flash19enable_sm80_to_sm89INS1_16FlashAttnFwdSm80INS1_25CollectiveMainloopFwdSm80ILi4ELi1ELb0EN4cute5tupleIJNS5_1CILi128EEENS7_ILi80EEENS7_ILi64EEEEEELi64ENS_10bfloat16_tEfNS_4arch4Sm80ELb0ELb0ELb0ELb1ELb1ELb1ELb1ELb1EEENS1_21CollectiveEpilogueFwdINS6_IJS8_SA_S9_EEENS6_IJNS7_ILi1EEESI_SI_EEESC_SE_Li128ELb1ELb1ELb1ELb0EEENS1_36VarlenDynamicPersistentTileSchedulerILi128ELi80ELi128ELi128ELb1ELb1ELb0ELb0ELb1ELb1EEEEEEEEEvNT_6ParamsE) ;  /* 0xfffe586002007950 */ /* 0x004fea0003c3ffff */
        .weak           $__internal_7_$__cuda_sm70_votesync_ballot
        .type           $__internal_7_$__cuda_sm70_votesync_ballot,@function
        .size           $__internal_7_$__cuda_sm70_votesync_ballot,(.L_x_1915 - $__internal_7_$__cuda_sm70_votesync_ballot)
$__internal_7_$__cuda_sm70_votesync_ballot:
[----:B------:R-:W-:Y:S01]  /*1a7a0*/  ISETP.NE.U32.AND P0, PT, R0, 0x1, PT ;  /* 0x000000010000780c */ /* 0x000fe20003f05070 */
[----:B------:R-:W-:-:S04]  /*1a7b0*/  IMAD.MOV.U32 R3, RZ, RZ, -0x1 ;  /* 0xffffffffff037424 */ /* 0x000fc800078e00ff */
[----:B------:R-:W-:Y:S08]  /*1a7c0*/  WARPSYNC R3 ;  /* 0x0000000300007348 */ /* 0x000ff00003800000 */
[----:B------:R-:W-:-:S04]  /*1a7d0*/  VOTE.ANY R0, PT, !P0 ;  /* 0x0000000000007806 */ /* 0x000fc800040e0100 */
[----:B------:R-:W-:Y:S01]  /*1a7e0*/  LOP3.LUT R0, R0, R3, RZ, 0xc0, !PT ;  /* 0x0000000300007212 */ /* 0x000fe200078ec0ff */
[----:B------:R-:W-:-:S04]  /*1a7f0*/  IMAD.MOV.U32 R3, RZ, RZ, 0x0 ;  /* 0x00000000ff037424 */ /* 0x000fc800078e00ff */
[----:B------:R-:W-:Y:S05]  /*1a800*/  RET.REL.NODEC R2 `(_ZN7cutlass13device_kernelIN5flash19enable_sm80_to_sm89INS1_16FlashAttnFwdSm80INS1_25CollectiveMainloopFwdSm80ILi4ELi1ELb0EN4cute5tupleIJNS5_1CILi128EEENS7_ILi80EEENS7_ILi64EEEEEELi64ENS_10bfloat16_tEfNS_4arch4Sm80ELb0ELb0ELb0ELb1ELb1ELb1ELb1ELb1EEENS1_21CollectiveEpilogueFwdINS6_IJS8_SA_S9_EEENS6_IJNS7_ILi1EEESI_SI_EEESC_SE_Li128ELb1ELb1ELb1ELb0EEENS1_36VarlenDynamicPersistentTileSchedulerILi128ELi80ELi128ELi128ELb1ELb1ELb0ELb0ELb1ELb1EEEEEEEEEvNT_6ParamsE) ;  /* 0xfffe57f002007950 */ /* 0x000fea0003c3ffff */
.L_x_474:
        /* <DEDUP_REMOVED lines=15> */
.L_x_1915:


//--------------------- .text._ZN7cutlass13device_kernelIN5flash19enable_sm80_to_sm89INS1_16FlashAttnFwdSm80INS1_25CollectiveMainloopFwdSm80ILi4ELi1ELb0EN4cute5tupleIJNS5_1CILi128EEENS7_ILi96EEENS7_ILi64EEEEEELi64ENS_10bfloat16_tEfNS_4arch4Sm80ELb0ELb1ELb0ELb0ELb1ELb0ELb1ELb1EEENS1_21CollectiveEpilogueFwdINS6_IJS8_SA_S9_EEENS6_IJNS7_ILi1EEESI_SI_EEESC_SE_Li128ELb0ELb1ELb1ELb0EEENS1_19SingleTileSchedulerILb0ELb1ELb1ELi128EEEEEEEEEvNT_6ParamsE --------------------------
	.section	.text._ZN7cutlass13device_kernelIN5flash19enable_sm80_to_sm89INS1_16FlashAttnFwdSm80INS1_25CollectiveMainloopFwdSm80ILi4ELi1ELb0EN4cute5tupleIJNS5_1CILi128EEENS7_ILi96EEENS7_ILi64EEEEEELi64ENS_10bfloat16_tEfNS_4arch4Sm80ELb0ELb1ELb0ELb0ELb1ELb0ELb1ELb1EEENS1_21CollectiveEpilogueFwdINS6_IJS8_SA_S9_EEENS6_IJNS7_ILi1EEESI_SI_EEESC_SE_Li128ELb0ELb1ELb1ELb0EEENS1_19SingleTileSchedulerILb0ELb1ELb1ELi128EEEEEEEEEvNT_6ParamsE,"ax",@progbits
	.sectioninfo	@"SHI_REGISTERS=255"
	.align	128
.text._ZN7cutlass13device_kernelIN5flash19enable_sm80_to_sm89INS1_16FlashAttnFwdSm80INS1_25CollectiveMainloopFwdSm80ILi4ELi1ELb0EN4cute5tupleIJNS5_1CILi128EEENS7_ILi96EEENS7_ILi64EEEEEELi64ENS_10bfloat16_tEfNS_4arch4Sm80ELb0ELb1ELb0ELb0ELb1ELb0ELb1ELb1EEENS1_21CollectiveEpilogueFwdINS6_IJS8_SA_S9_EEENS6_IJNS7_ILi1EEESI_SI_EEESC_SE_Li128ELb0ELb1ELb1ELb0EEENS1_19SingleTileSchedulerILb0ELb1ELb1ELi128EEEEEEEEEvNT_6ParamsE:
        .type           _ZN7cutlass13device_kernelIN5flash19enable_sm80_to_sm89INS1_16FlashAttnFwdSm80INS1_25CollectiveMainloopFwdSm80ILi4ELi1ELb0EN4cute5tupleIJNS5_1CILi128EEENS7_ILi96EEENS7_ILi64EEEEEELi64ENS_10bfloat16_tEfNS_4arch4Sm80ELb0ELb1ELb0ELb0ELb1ELb0ELb1ELb1EEENS1_21CollectiveEpilogueFwdINS6_IJS8_SA_S9_EEENS6_IJNS7_ILi1EEESI_SI_EEESC_SE_Li128ELb0ELb1ELb1ELb0EEENS1_19SingleTileSchedulerILb0ELb1ELb1ELi128EEEEEEEEEvNT_6ParamsE,@function
        .size           _ZN7cutlass13device_kernelIN5flash19enable_sm80_to_sm89INS1_16FlashAttnFwdSm80INS1_25CollectiveMainloopFwdSm80ILi4ELi1ELb0EN4cute5tupleIJNS5_1CILi128EEENS7_ILi96EEENS7_ILi64EEEEEELi64ENS_10bfloat16_tEfNS_4arch4Sm80ELb0ELb1ELb0ELb0ELb1ELb0ELb1ELb1EEENS1_21CollectiveEpilogueFwdINS6_IJS8_SA_S9_EEENS6_IJNS7_ILi1EEESI_SI_EEESC_SE_Li128ELb0ELb1ELb1ELb0EEENS1_19SingleTileSchedulerILb0ELb1ELb1ELi128EEEEEEEEEvNT_6ParamsE,(.L_x_1920 - _ZN7cutlass13device_kernelIN5flash19enable_sm80_to_sm89INS1_16FlashAttnFwdSm80INS1_25CollectiveMainloopFwdSm80ILi4ELi1ELb0EN4cute5tupleIJNS5_1CILi128EEENS7_ILi96EEENS7_ILi64EEEEEELi64ENS_10bfloat16_tEfNS_4arch4Sm80ELb0ELb1ELb0ELb0ELb1ELb0ELb1ELb1EEENS1_21CollectiveEpilogueFwdINS6_IJS8_SA_S9_EEENS6_IJNS7_ILi1EEESI_SI_EEESC_SE_Li128ELb0ELb1ELb1ELb0EEENS1_19SingleTileSchedulerILb0ELb1ELb1ELi128EEEEEEEEEvNT_6ParamsE)
        .other          _ZN7cutlass13device_kernelIN5flash19enable_sm80_to_sm89INS1_16FlashAttnFwdSm80INS1_25CollectiveMainloopFwdSm80ILi4ELi1ELb0EN4cute5tupleIJNS5_1CILi128EEENS7_ILi96EEENS7_ILi64EEEEEELi64ENS_10bfloat16_tEfNS_4arch4Sm80ELb0ELb1ELb0ELb0ELb1ELb0ELb1ELb1EEENS1_21CollectiveEpilogueFwdINS6_IJS8_SA_S9_EEENS6_IJNS7_ILi1EEESI_SI_EEESC_SE_Li128ELb0ELb1ELb1ELb0EEENS1_19SingleTileSchedulerILb0ELb1ELb1ELi128EEEEEEEEEvNT_6ParamsE,@"STO_CUDA_ENTRY STV_DEFAULT"
_ZN7cutlass13device_kernelIN5flash19enable_sm80_to_sm89INS1_16FlashAttnFwdSm80INS1_25CollectiveMainloopFwdSm80ILi4ELi1ELb0EN4cute5tupleIJNS5_1CILi128EEENS7_ILi96EEENS7_ILi64EEEEEELi64ENS_10bfloat16_tEfNS_4arch4Sm80ELb0ELb1ELb0ELb0ELb1ELb0ELb1ELb1EEENS1_21CollectiveEpilogueFwdINS6_IJS8_SA_S9_EEENS6_IJNS7_ILi1EEESI_SI_EEESC_SE_Li128ELb0ELb1ELb1ELb0EEENS1_19SingleTileSchedulerILb0ELb1ELb1ELi128EEEEEEEEEvNT_6ParamsE:
        /* <DEDUP_REMOVED lines=18> */
.L_x_475:
[----:B------:R-:W-:Y:S02]  /*0120*/  ULDC.64 UR4, c[0x0][0x550] ;  /* 0x0001540000047ab9 */ /* 0x000fe40000000a00 */
[----:B------:R-:W-:Y:S02]  /*0130*/  UISETP.NE.AND UP0, UPT, UR4, 0x1, UPT ;  /* 0x000000010400788c */ /* 0x000fe4000bf05270 */
[----:B------:R-:W-:-:S02]  /*0140*/  UIMAD.WIDE.U32 UR10, UR7, UR5, URZ ;  /* 0x00000005070a72a5 */ /* 0x000fc4000f8e003f */
[----:B------:R-:W-:Y:S02]  /*0150*/  ULDC UR4, c[0x0][0x558] ;  /* 0x0001560000047ab9 */ /* 0x000fe40000000800 */
[----:B------:R-:W-:-:S05]  /*0160*/  UMOV UR9, UR7 ;  /* 0x0000000700097c82 */ /* 0x000fca0008000000 */
[----:B------:R-:W-:-:S03]  /*0170*/  @UP0 USHF.R.U32.HI UR9, URZ, UR4, UR11 ;  /* 0x000000043f090299 */ /* 0x000fc6000801160b */
.L_x_476:
[----:B------:R-:W-:Y:S01]  /*0180*/  ISETP.LE.AND P0, PT, RZ, UR6, PT ;  /* 0x00000006ff007c0c */ /* 0x000fe2000bf03270 */
[----:B------:R-:W-:Y:S02]  /*0190*/  UIADD3 UR5, -UR9, URZ, URZ ;  /* 0x0000003f09057290 */ /* 0x000fe4000fffe13f */
[----:B------:R-:W-:Y:S02]  /*01a0*/  ULDC UR4, c[0x0][0x550] ;  /* 0x0001540000047ab9 */ /* 0x000fe40000000800 */
[----:B------:R-:W-:-:S08]  /*01b0*/  UIMAD UR7, UR5, UR4, UR7 ;  /* 0x00000004050772a4 */ /* 0x000fd0000f8e0207 */
[----:B------:R-:W-:Y:S05]  /*01c0*/  @!P0 EXIT ;  /* 0x000000000000894d */ /* 0x000fea0003800000 */
[----:B------:R-:W-:Y:S01]  /*01d0*/  ULDC.64 UR4, c[0x0][0x370] ;  /* 0x0000dc0000047ab9 */ /* 0x000fe20000000a00 */
[----:B------:R-:W-:Y:S01]  /*01e0*/  IMAD.MOV.U32 R234, RZ, RZ, RZ ;  /* 0x000000ffffea7224 */ /* 0x000fe200078e00ff */
[----:B------:R-:W-:Y:S02]  /*01f0*/  UISETP.NE.U32.AND UP0, UPT, URZ, UR4, UPT ;  /* 0x000000043f00728c */ /* 0x000fe4000bf05070 */
[----:B------:R-:W-:Y:S02]  /*0200*/  ULDC.64 UR10, c[0x0][0x370] ;  /* 0x0000dc00000a7ab9 */ /* 0x000fe40000000a00 */
[----:B------:R-:W-:Y:S01]  /*0210*/  UISETP.NE.AND.EX UP0, UPT, URZ, UR5, UPT, UP0 ;  /* 0x000000053f00728c */ /* 0x000fe2000bf05300 */
[----:B------:R-:W1:Y:S01]  /*0220*/  S2UR UR19, SR_CTAID.X ;  /* 0x00000000001379c3 */ /* 0x000e620000002500 */
[----:B------:R-:W-:Y:S02]  /*0230*/  ULDC UR8, c[0x0][0x2ac] ;  /* 0x0000ab0000087ab9 */ /* 0x000fe40000000800 */
[----:B------:R-:W-:-:S02]  /*0240*/  ULDC.64 UR16, c[0x0][0x118] ;  /* 0x0000460000107ab9 */ /* 0x000fc40000000a00 */
[----:B------:R-:W-:-:S05]  /*0250*/  PLOP3.LUT P0, PT, PT, PT, UP0, 0x80, 0x0 ;  /* 0x000000000000781c */ /* 0x000fca0003f0f008 */
[----:B------:R-:W-:Y:S02]  /*0260*/  @UP0 UMOV UR4, 0x4 ;  /* 0x0000000400040882 */ /* 0x000fe40000000000 */
[----:B------:R-:W-:-:S06]  /*0270*/  @UP0 UIMAD.WIDE UR4, UR6, UR4, UR10 ;  /* 0x00000004060402a5 */ /* 0x000fcc000f8e020a */
[----:B------:R-:W-:Y:S01]  /*0280*/  MOV R2, UR4 ;  /* 0x0000000400027c02 */ /* 0x000fe20008000f00 */
[----:B------:R-:W-:Y:S01]  /*0290*/  ULDC UR4, c[0x0][0x2c4] ;  /* 0x0000b10000047ab9 */ /* 0x000fe20000000800 */
[----:B------:R-:W-:Y:S01]  /*02a0*/  IMAD.U32 R3, RZ, RZ, UR5 ;  /* 0x00000005ff037e24 */ /* 0x000fe2000f8e00ff */
[----:B------:R-:W-:Y:S02]  /*02b0*/  UISETP.NE.AND UP2, UPT, UR4, 0x1, UPT ;  /* 0x000000010400788c */ /* 0x000fe4000bf45270 */
[----:B-1----:R-:W-:Y:S02]  /*02c0*/  USHF.L.U32 UR19, UR19, 0x7, URZ ;  /* 0x0000000713137899 */ /* 0x002fe4000800063f */
[----:B------:R1:W5:Y:S01]  /*02d0*/  @P0 LDG.E R234, [R2.64] ;  /* 0x0000001002ea0981 */ /* 0x000362000c1e1900 */
[----:B------:R-:W-:Y:S02]  /*02e0*/  ULDC.64 UR4, c[0x0][0x2c8] ;  /* 0x0000b20000047ab9 */ /* 0x000fe40000000a00 */
[----:B------:R-:W-:-:S04]  /*02f0*/  UIADD3 UR10, UR19, 0x7f, URZ ;  /* 0x0000007f130a7890 */ /* 0x000fc8000fffe03f */
[----:B------:R-:W-:-:S04]  /*0300*/  @UP2 UIADD3 UR12, UR19, 0x7f, URZ ;  /* 0x0000007f130c2890 */ /* 0x000fc8000fffe03f */
[----:B------:R-:W-:-:S03]  /*0310*/  UIMAD.WIDE.U32 UR12, UR12, UR4, URZ ;  /* 0x000000040c0c72a5 */ /* 0x000fc6000f8e003f */
[----:B------:R-:W-:Y:S02]  /*0320*/  ULDC UR4, c[0x0][0x1d0] ;  /* 0x0000740000047ab9 */ /* 0x000fe40000000800 */
[----:B------:R-:W-:Y:S02]  /*0330*/  UIMAD UR8, UR8, UR4, URZ ;  /* 0x00000004080872a4 */ /* 0x000fe4000f8e023f */
[----:B------:R-:W-:Y:S02]  /*0340*/  @UP2 UMOV UR11, UR13 ;  /* 0x0000000d000b2c82 */ /* 0x000fe40008000000 */
[----:B------:R-:W-:Y:S02]  /*0350*/  @UP2 USHF.R.U32.HI UR10, URZ, UR5, UR11 ;  /* 0x000000053f0a2299 */ /* 0x000fe4000801160b */
[----:B------:R-:W-:Y:S02]  /*0360*/  ULDC UR12, c[0x0][0x168] ;  /* 0x00005a00000c7ab9 */ /* 0x000fe40000000800 */
[----:B------:R-:W-:-:S02]  /*0370*/  UMOV UR11, 0x1 ;  /* 0x00000001000b7882 */ /* 0x000fc40000000000 */
[----:B------:R-:W-:Y:S02]  /*0380*/  ULDC.64 UR4, c[0x0][0x328] ;  /* 0x0000ca0000047ab9 */ /* 0x000fe40000000a00 */
[----:B------:R-:W-:Y:S02]  /*0390*/  UISETP.LE.AND UP1, UPT, UR11, UR5, UPT ;  /* 0x000000050b00728c */ /* 0x000fe4000bf23270 */
[----:B------:R-:W-:-:S04]  /*03a0*/  UIADD3 UR12, UR8, -UR12, UR11 ;  /* 0x8000000c080c7290 */ /* 0x000fc8000fffe00b */
[----:B------:R-:W-:Y:S01]  /*03b0*/  PLOP3.LUT P0, PT, PT, PT, UP1, 0x40, 0x0 ;  /* 0x000000000000781c */ /* 0x000fe20003f0e818 */
[----:B------:R-:W-:-:S04]  /*03c0*/  UIADD3 UR5, UR12, UR10, URZ ;  /* 0x0000000a0c057290 */ /* 0x000fc8000fffe03f */
[----:B------:R-:W-:-:S08]  /*03d0*/  UIADD3 UR10, UR5, UR4, URZ ;  /* 0x00000004050a7290 */ /* 0x000fd0000fffe03f */
[----:B------:R-:W-:Y:S05]  /*03e0*/  @P0 BRA `(.L_x_477) ;  /* 0x0000016000000947 */ /* 0x000fea0003800000 */
[----:B-1----:R-:W-:Y:S01]  /*03f0*/  ISETP.LT.AND P0, PT, RZ, UR5, PT ;  /* 0x00000005ff007c0c */ /* 0x002fe2000bf01270 */
[----:B------:R-:W-:-:S12]  /*0400*/  UIADD3 UR12, UR5, -0x1, URZ ;  /* 0xffffffff050c7890 */ /* 0x000fd8000fffe03f */
[----:B------:R-:W-:Y:S05]  /*0410*/  @P0 BRA `(.L_x_478) ;  /* 0x0000009000000947 */ /* 0x000fea0003800000 */
[----:B------:R-:W-:Y:S02]  /*0420*/  ULDC UR4, c[0x0][0x32c] ;  /* 0x0000cb0000047ab9 */ /* 0x000fe40000000800 */
[----:B------:R-:W-:Y:S02]  /*0430*/  UISETP.NE.AND UP0, UPT, UR11, UR4, UPT ;  /* 0x000000040b00728c */ /* 0x000fe4000bf05270 */
[----:B------:R-:W-:-:S03]  /*0440*/  UIADD3 UR12, -UR5, URZ, URZ ;  /* 0x0000003f050c7290 */ /* 0x000fc6000fffe13f */
[----:B------:R-:W-:Y:S02]  /*0450*/  ULDC.64 UR4, c[0x0][0x330] ;  /* 0x0000cc0000047ab9 */ /* 0x000fe40000000a00 */
[----:B------:R-:W-:-:S07]  /*0460*/  UIMAD.WIDE.U32 UR14, UR12, UR4, URZ ;  /* 0x000000040c0e72a5 */ /* 0x000fce000f8e003f */
[----:B------:R-:W-:Y:S02]  /*0470*/  @UP0 UMOV UR11, UR15 ;  /* 0x0000000f000b0c82 */ /* 0x000fe40008000000 */
[----:B------:R-:W-:-:S04]  /*0480*/  @UP0 USHF.R.U32.HI UR12, URZ, UR5, UR11 ;  /* 0x000000053f0c0299 */ /* 0x000fc8000801160b */
[----:B------:R-:W-:Y:S01]  /*0490*/  ULOP3.LUT UR12, URZ, UR12, URZ, 0x33, !UPT ;  /* 0x0000000c3f0c7292 */ /* 0x000fe2000f8e333f */
[----:B------:R-:W-:Y:S05]  /*04a0*/  BRA `(.L_x_479) ;  /* 0x0000006000007947 */ /* 0x000fea0003800000 */
.L_x_478:
[----:B------:R-:W-:Y:S02]  /*04b0*/  ULDC UR4, c[0x0][0x32c] ;  /* 0x0000cb0000047ab9 */ /* 0x000fe40000000800 */
[----:B------:R-:W-:-:S03]  /*04c0*/  UISETP.NE.AND UP0, UPT, UR11, UR4, UPT ;  /* 0x000000040b00728c */ /* 0x000fc6000bf05270 */
[----:B------:R-:W-:Y:S02]  /*04d0*/  ULDC.64 UR4, c[0x0][0x330] ;  /* 0x0000cc0000047ab9 */ /* 0x000fe40000000a00 */
[----:B------:R-:W-:-:S07]  /*04e0*/  UIMAD.WIDE.U32 UR14, UR12, UR4, URZ ;  /* 0x000000040c0e72a5 */ /* 0x000fce000f8e003f */
[----:B------:R-:W-:Y:S02]  /*04f0*/  @UP0 UMOV UR11, UR15 ;  /* 0x0000000f000b0c82 */ /* 0x000fe40008000000 */
[----:B------:R-:W-:Y:S02]  /*0500*/  @UP0 USHF.R.U32.HI UR12, URZ, UR5, UR11 ;  /* 0x000000053f0c0299 */ /* 0x000fe4000801160b */
.L_x_479:
[----:B------:R-:W-:Y:S02]  /*0510*/  ULDC UR4, c[0x0][0x32c] ;  /* 0x0000cb0000047ab9 */ /* 0x000fe40000000800 */
[----:B------:R-:W-:-:S04]  /*0520*/  UIMAD UR4, UR12, UR4, UR4 ;  /* 0x000000040c0472a4 */ /* 0x000fc8000f8e0204 */
[----:B------:R-:W-:-:S04]  /*0530*/  UISETP.LT.AND UP0, UPT, UR10, UR4, UPT ;  /* 0x000000040a00728c */ /* 0x000fc8000bf01270 */
[----:B------:R-:W-:Y:S02]  /*0540*/  USEL UR10, UR10, UR4, UP0 ;  /* 0x000000040a0a7287 */ /* 0x000fe40008000000 */
.L_x_477:
[----:B-1----:R-:W-:Y:S01]  /*0550*/  UIADD3 UR11, UR8, 0x5f, URZ ;  /* 0x0000005f080b7890 */ /* 0x002fe2000fffe03f */
[----:B------:R-:W-:Y:S01]  /*0560*/  PLOP3.LUT P0, PT, PT, PT, UP1, 0x40, 0x0 ;  /* 0x000000000000781c */ /* 0x000fe20003f0e818 */
[----:B------:R-:W-:Y:S02]  /*0570*/  ULDC.64 UR4, c[0x0][0x2c8] ;  /* 0x0000b20000047ab9 */ /* 0x000fe40000000a00 */
[----:B------:R-:W-:Y:S02]  /*0580*/  UIMAD.WIDE.U32 UR12, UR19, UR4, URZ ;  /* 0x00000004130c72a5 */ /* 0x000fe4000f8e003f */
[----:B------:R-:W-:Y:S02]  /*0590*/  UIMAD.WIDE UR14, UR11, 0x2aaaaaab, URZ ;  /* 0x2aaaaaab0b0e78a5 */ /* 0x000fe4000f8e023f */
[----:B------:R-:W-:Y:S02]  /*05a0*/  UIADD3 UR10, UR10, 0x5f, URZ ;  /* 0x0000005f0a0a7890 */ /* 0x000fe4000fffe03f */
[----:B------:R-:W-:-:S02]  /*05b0*/  UMOV UR4, UR19 ;  /* 0x0000001300047c82 */ /* 0x000fc40008000000 */
[----:B------:R-:W-:Y:S02]  /*05c0*/  UIMAD.WIDE UR10, UR10, 0x2aaaaaab, URZ ;  /* 0x2aaaaaab0a0a78a5 */ /* 0x000fe4000f8e023f */
[----:B------:R-:W-:Y:S02]  /*05d0*/  ULDC UR18, c[0x0][0x168] ;  /* 0x00005a0000127ab9 */ /* 0x000fe40000000800 */
[----:B------:R-:W-:Y:S02]  /*05e0*/  @UP2 USHF.R.U32.HI UR4, URZ, UR5, UR13 ;  /* 0x000000053f042299 */ /* 0x000fe4000801160d */
[----:B------:R-:W-:Y:S02]  /*05f0*/  UIADD3 UR18, UR8, -UR18, URZ ;  /* 0x8000001208127290 */ /* 0x000fe4000fffe03f */
[----:B------:R-:W-:Y:S02]  /*0600*/  UMOV UR13, UR15 ;  /* 0x0000000f000d7c82 */ /* 0x000fe40008000000 */
[----:B------:R-:W-:-:S02]  /*0610*/  USHF.R.U32.HI UR12, URZ, 0x1f, UR13 ;  /* 0x0000001f3f0c7899 */ /* 0x000fc4000801160d */
[----:B------:R-:W-:Y:S02]  /*0620*/  USHF.R.U32.HI UR10, URZ, 0x1f, UR11 ;  /* 0x0000001f3f0a7899 */ /* 0x000fe4000801160b */
[----:B------:R-:W-:Y:S02]  /*0630*/  UIADD3 UR4, UR18, UR4, URZ ;  /* 0x0000000412047290 */ /* 0x000fe4000fffe03f */
[----:B------:R-:W-:Y:S02]  /*0640*/  ULDC UR5, c[0x0][0x324] ;  /* 0x0000c90000057ab9 */ /* 0x000fe40000000800 */
[----:B------:R-:W-:Y:S02]  /*0650*/  ULEA.HI.SX32 UR12, UR13, UR12, 0x1c ;  /* 0x0000000c0d0c7291 */ /* 0x000fe4000f8fe23f */
[----:B------:R-:W-:Y:S02]  /*0660*/  ULEA.HI.SX32 UR10, UR11, UR10, 0x1c ;  /* 0x0000000a0b0a7291 */ /* 0x000fe4000f8fe23f */
[----:B------:R-:W-:-:S02]  /*0670*/  UIADD3 UR5, UR4, -UR5, URZ ;  /* 0x8000000504057290 */ /* 0x000fc4000fffe03f */
[----:B------:R-:W-:-:S04]  /*0680*/  UISETP.LT.AND UP0, UPT, UR12, UR10, UPT ;  /* 0x0000000a0c00728c */ /* 0x000fc8000bf01270 */
[----:B------:R-:W-:Y:S01]  /*0690*/  USEL UR10, UR12, UR10, UP0 ;  /* 0x0000000a0c0a7287 */ /* 0x000fe20008000000 */
[----:B------:R-:W-:Y:S01]  /*06a0*/  MOV R2, UR5 ;  /* 0x0000000500027c02 */ /* 0x000fe20008000f00 */
[----:B------:R-:W-:Y:S05]  /*06b0*/  @P0 BRA `(.L_x_480) ;  /* 0x0000010000000947 */ /* 0x000fea0003800000 */
[----:B------:R-:W-:-:S04]  /*06c0*/  MOV R3, UR4 ;  /* 0x0000000400037c02 */ /* 0x000fc80008000f00 */
[----:B------:R-:W-:-:S13]  /*06d0*/  ISETP.GT.AND P0, PT, R3, -0x1, PT ;  /* 0xffffffff0300780c */ /* 0x000fda0003f04270 */
[----:B------:R-:W-:Y:S05]  /*06e0*/  @P0 BRA `(.L_x_481) ;  /* 0x0000007000000947 */ /* 0x000fea0003800000 */
[----:B------:R-:W-:Y:S01]  /*06f0*/  IMAD.MOV.U32 R0, RZ, RZ, c[0x0][0x32c] ;  /* 0x0000cb00ff007624 */ /* 0x000fe200078e00ff */
[----:B------:R-:W-:-:S04]  /*0700*/  LOP3.LUT R3, RZ, R3, RZ, 0x33, !PT ;  /* 0x00000003ff037212 */ /* 0x000fc800078e33ff */
[----:B------:R-:W-:-:S13]  /*0710*/  ISETP.NE.AND P0, PT, R0, 0x1, PT ;  /* 0x000000010000780c */ /* 0x000fda0003f05270 */
[----:B------:R-:W-:-:S05]  /*0720*/  @P0 IMAD.HI.U32 R0, R3, c[0x0][0x330], RZ ;  /* 0x0000cc0003000a27 */ /* 0x000fca00078e00ff */
[----:B------:R-:W-:-:S04]  /*0730*/  @P0 SHF.R.U32.HI R3, RZ, c[0x0][0x334], R0 ;  /* 0x0000cd00ff030a19 */ /* 0x000fc80000011600 */
[----:B------:R-:W-:Y:S01]  /*0740*/  LOP3.LUT R3, RZ, R3, RZ, 0x33, !PT ;  /* 0x00000003ff037212 */ /* 0x000fe200078e33ff */
[----:B------:R-:W-:Y:S05]  /*0750*/  BRA `(.L_x_482) ;  /* 0x0000004000007947 */ /* 0x000fea0003800000 */
.L_x_481:
[----:B------:R-:W-:-:S04]  /*0760*/  MOV R0, c[0x0][0x32c] ;  /* 0x0000cb0000007a02 */ /* 0x000fc80000000f00 */
[----:B------:R-:W-:-:S13]  /*0770*/  ISETP.NE.AND P0, PT, R0, 0x1, PT ;  /* 0x000000010000780c */ /* 0x000fda0003f05270 */
[----:B------:R-:W-:-:S05]  /*0780*/  @P0 IMAD.HI.U32 R0, R3, c[0x0][0x330], RZ ;  /* 0x0000cc0003000a27 */ /* 0x000fca00078e00ff */
[----:B------:R-:W-:-:S05]  /*0790*/  @P0 SHF.R.U32.HI R3, RZ, c[0x0][0x334], R0 ;  /* 0x0000cd00ff030a19 */ /* 0x000fca0000011600 */
.L_x_482:
[----:B------:R-:W-:-:S05]  /*07a0*/  IMAD R3, R3, c[0x0][0x32c], RZ ;  /* 0x0000cb0003037a24 */ /* 0x000fca00078e02ff */
[----:B------:R-:W-:-:S05]  /*07b0*/  IMNMX R2, R2, R3, !PT ;  /* 0x0000000302027217 */ /* 0x000fca0007800200 */
.L_x_480:
[----:B------:R-:W-:Y:S01]  /*07c0*/  IMAD.HI R2, R2, 0x2aaaaaab, RZ ;  /* 0x2aaaaaab02027827 */ /* 0x000fe200078e02ff */
[----:B------:R-:W-:Y:S02]  /*07d0*/  USHF.R.U32.HI UR5, URZ, 0x10, UR7 ;  /* 0x000000103f057899 */ /* 0x000fe40008011607 */
[----:B------:R-:W-:Y:S01]  /*07e0*/  ULDC UR4, c[0x0][0x338] ;  /* 0x0000ce0000047ab9 */ /* 0x000fe20000000800 */
[----:B------:R-:W-:Y:S01]  /*07f0*/  IMAD.MOV.U32 R6, RZ, RZ, RZ ;  /* 0x000000ffff067224 */ /* 0x000fe200078e00ff */
[----:B------:R-:W-:Y:S01]  /*0800*/  SHF.R.U32.HI R0, RZ, 0x1f, R2 ;  /* 0x0000001fff007819 */ /* 0x000fe20000011602 */
[----:B------:R-:W-:-:S03]  /*0810*/  UISETP.NE.AND UP0, UPT, UR5, URZ, UPT ;  /* 0x0000003f0500728c */ /* 0x000fc6000bf05270 */
[----:B------:R-:W-:Y:S01]  /*0820*/  LEA.HI.SX32 R0, R2, R0, 0x1c ;  /* 0x0000000002007211 */ /* 0x000fe200078fe2ff */
[----:B------:R-:W-:-:S03]  /*0830*/  USEL UR4, UR5, UR4, UP0 ;  /* 0x0000000405047287 */ /* 0x000fc60008000000 */
[----:B------:R-:W-:-:S04]  /*0840*/  IMNMX R230, RZ, R0, !PT ;  /* 0x00000000ffe67217 */ /* 0x000fc80007800200 */
[----:B------:R-:W-:-:S13]  /*0850*/  ISETP.LT.AND P0, PT, R230, UR10, PT ;  /* 0x0000000ae6007c0c */ /* 0x000fda000bf01270 */
[----:B------:R-:W-:Y:S05]  /*0860*/  @!P0 BRA `(.L_x_483) ;  /* 0x000001c000008947 */ /* 0x000fea0003800000 */
[----:B------:R-:W-:Y:S01]  /*0870*/  IMAD.U32 R0, RZ, RZ, UR4 ;  /* 0x00000004ff007e24 */ /* 0x000fe2000f8e00ff */
[----:B------:R-:W-:-:S04]  /*0880*/  UIADD3 UR5, UR4, -0x1, UR10 ;  /* 0xffffffff04057890 */ /* 0x000fc8000fffe00a */
[-C--:B------:R-:W-:Y:S02]  /*0890*/  IABS R4, R0.reuse ;  /* 0x0000000000047213 */ /* 0x080fe40000000000 */
[----:B------:R-:W-:Y:S02]  /*08a0*/  IADD3 R5, -R230, UR5, RZ ;  /* 0x00000005e6057c10 */ /* 0x000fe4000fffe1ff */
[----:B------:R-:W1:Y:S01]  /*08b0*/  I2F.RP R6, R4 ;  /* 0x0000000400067306 */ /* 0x000e620000209400 */
[----:B------:R-:W-:Y:S02]  /*08c0*/  IABS R0, R0 ;  /* 0x0000000000007213 */ /* 0x000fe40000000000 */
[----:B------:R-:W-:Y:S02]  /*08d0*/  IABS R2, R5 ;  /* 0x0000000500027213 */ /* 0x000fe40000000000 */
[----:B------:R-:W-:Y:S01]  /*08e0*/  LOP3.LUT R5, R5, UR4, RZ, 0x3c, !PT ;  /* 0x0000000405057c12 */ /* 0x000fe2000f8e3cff */
[----:B------:R-:W-:-:S03]  /*08f0*/  IMAD.MOV R0, RZ, RZ, -R0 ;  /* 0x000000ffff007224 */ /* 0x000fc600078e0a00 */
[----:B------:R-:W-:Y:S01]  /*0900*/  ISETP.GE.AND P0, PT, R5, RZ, PT ;  /* 0x000000ff0500720c */ /* 0x000fe20003f06270 */
[----:B-1----:R-:W1:Y:S02]  /*0910*/  MUFU.RCP R6, R6 ;  /* 0x0000000600067308 */ /* 0x002e640000001000 */
[----:B-1----:R-:W-:-:S06]  /*0920*/  IADD3 R6, R6, 0xffffffe, RZ ;  /* 0x0ffffffe06067810 */ /* 0x002fcc0007ffe0ff */
[----:B------:R-:W1:Y:S02]  /*0930*/  F2I.FTZ.U32.TRUNC.NTZ R7, R6 ;  /* 0x0000000600077305 */ /* 0x000e64000021f000 */
[----:B-1----:R-:W-:Y:S02]  /*0940*/  IMAD.MOV R3, RZ, RZ, -R7 ;  /* 0x000000ffff037224 */ /* 0x002fe400078e0a07 */
[----:B------:R-:W-:Y:S02]  /*0950*/  IMAD.MOV.U32 R6, RZ, RZ, RZ ;  /* 0x000000ffff067224 */ /* 0x000fe400078e00ff */
[----:B------:R-:W-:-:S04]  /*0960*/  IMAD R3, R3, R4, RZ ;  /* 0x0000000403037224 */ /* 0x000fc800078e02ff */
[----:B------:R-:W-:-:S06]  /*0970*/  IMAD.HI.U32 R3, R7, R3, R6 ;  /* 0x0000000307037227 */ /* 0x000fcc00078e0006 */
[----:B------:R-:W-:-:S04]  /*0980*/  IMAD.HI.U32 R3, R3, R2, RZ ;  /* 0x0000000203037227 */ /* 0x000fc800078e00ff */
[----:B------:R-:W-:-:S05]  /*0990*/  IMAD R0, R3, R0, R2 ;  /* 0x0000000003007224 */ /* 0x000fca00078e0202 */
[----:B------:R-:W-:-:S13]  /*09a0*/  ISETP.GT.U32.AND P1, PT, R4, R0, PT ;  /* 0x000000000400720c */ /* 0x000fda0003f24070 */
[----:B------:R-:W-:Y:S01]  /*09b0*/  @!P1 IMAD.IADD R0, R0, 0x1, -R4 ;  /* 0x0000000100009824 */ /* 0x000fe200078e0a04 */
[----:B------:R-:W-:Y:S02]  /*09c0*/  @!P1 IADD3 R3, R3, 0x1, RZ ;  /* 0x0000000103039810 */ /* 0x000fe40007ffe0ff */
[----:B------:R-:W-:Y:S02]  /*09d0*/  ISETP.NE.AND P1, PT, RZ, UR4, PT ;  /* 0x00000004ff007c0c */ /* 0x000fe4000bf25270 */
[----:B------:R-:W-:-:S13]  /*09e0*/  ISETP.GE.U32.AND P2, PT, R0, R4, PT ;  /* 0x000000040000720c */ /* 0x000fda0003f46070 */
[----:B------:R-:W-:-:S05]  /*09f0*/  @P2 IADD3 R3, R3, 0x1, RZ ;  /* 0x0000000103032810 */ /* 0x000fca0007ffe0ff */
[----:B------:R-:W-:Y:S01]  /*0a00*/  @!P0 IMAD.MOV R3, RZ, RZ, -R3 ;  /* 0x000000ffff038224 */ /* 0x000fe200078e0a03 */
[----:B------:R-:W-:-:S05]  /*0a10*/  @!P1 LOP3.LUT R3, RZ, UR4, RZ, 0x33, !PT ;  /* 0x00000004ff039c12 */ /* 0x000fca000f8e33ff */
[----:B------:R-:W-:Y:S02]  /*0a20*/  IMAD.MOV.U32 R6, RZ, RZ, R3 ;  /* 0x000000ffff067224 */ /* 0x000fe400078e0003 */
.L_x_483:
[----:B------:R-:W-:Y:S01]  /*0a30*/  ULOP3.LUT UR7, UR7, 0xffff, URZ, 0xc0, !UPT ;  /* 0x0000ffff07077892 */ /* 0x000fe2000f8ec03f */
[----:B------:R-:W-:Y:S01]  /*0a40*/  PLOP3.LUT P4, PT, PT, PT, PT, 0x80, 0x0 ;  /* 0x000000000000781c */ /* 0x000fe20003f8f070 */
[----:B------:R-:W-:Y:S01]  /*0a50*/  CS2R R8, SRZ ;  /* 0x0000000000087805 */ /* 0x000fe2000001ff00 */
[----:B------:R-:W-:Y:S01]  /*0a60*/  CS2R R4, SRZ ;  /* 0x0000000000047805 */ /* 0x000fe2000001ff00 */
[----:B------:R-:W-:Y:S01]  /*0a70*/  CS2R R122, SRZ ;  /* 0x00000000007a7805 */ /* 0x000fe2000001ff00 */
[----:B------:R-:W-:Y:S01]  /*0a80*/  CS2R R120, SRZ ;  /* 0x0000000000787805 */ /* 0x000fe2000001ff00 */
[----:B------:R-:W-:Y:S01]  /*0a90*/  IMAD R230, R6, UR7, R230 ;  /* 0x0000000706e67c24 */ /* 0x000fe2000f8e02e6 */
[----:B------:R-:W-:Y:S01]  /*0aa0*/  CS2R R126, SRZ ;  /* 0x00000000007e7805 */ /* 0x000fe2000001ff00 */
[----:B------:R-:W-:Y:S01]  /*0ab0*/  CS2R R124, SRZ ;  /* 0x00000000007c7805 */ /* 0x000fe2000001ff00 */
[----:B------:R-:W-:Y:S01]  /*0ac0*/  CS2R R118, SRZ ;  /* 0x0000000000767805 */ /* 0x000fe2000001ff00 */
[----:B------:R-:W-:Y:S01]  /*0ad0*/  IMAD.IADD R6, R230, 0x1, R6 ;  /* 0x00000001e6067824 */ /* 0x000fe200078e0206 */
[----:B------:R-:W-:Y:S01]  /*0ae0*/  CS2R R116, SRZ ;  /* 0x0000000000747805 */ /* 0x000fe2000001ff00 */
[----:B------:R-:W-:Y:S01]  /*0af0*/  CS2R R130, SRZ ;  /* 0x0000000000827805 */ /* 0x000fe2000001ff00 */
[----:B------:R-:W-:Y:S01]  /*0b00*/  CS2R R128, SRZ ;  /* 0x0000000000807805 */ /* 0x000fe2000001ff00 */
[----:B------:R-:W-:Y:S01]  /*0b10*/  CS2R R110, SRZ ;  /* 0x00000000006e7805 */ /* 0x000fe2000001ff00 */
[----:B------:R-:W-:Y:S01]  /*0b20*/  IMNMX R6, R6, UR10, PT ;  /* 0x0000000a06067c17 */ /* 0x000fe2000b800200 */
        /* <DEDUP_REMOVED lines=32> */
[----:B------:R-:W-:Y:S02]  /*0d30*/  IMAD.U32 R2, RZ, RZ, UR4 ;  /* 0x00000004ff027e24 */ /* 0x000fe4000f8e00ff */
[----:B------:R-:W-:Y:S01]  /*0d40*/  IMAD.U32 R3, RZ, RZ, UR5 ;  /* 0x00000005ff037e24 */ /* 0x000fe2000f8e00ff */
[----:B------:R-:W-:Y:S01]  /*0d50*/  SHF.R.S32.HI R173, RZ, 0x1f, R171 ;  /* 0x0000001fffad7819 */ /* 0x000fe200000114ab */
[----:B------:R-:W-:Y:S01]  /*0d60*/  USHF.R.S32.HI UR7, URZ, 0x1f, UR9 ;  /* 0x0000001f3f077899 */ /* 0x000fe20008011409 */
[----:B------:R-:W-:Y:S01]  /*0d70*/  PLOP3.LUT P2, PT, PT, PT, UP2, 0x80, 0x0 ;  /* 0x000000000000781c */ /* 0x000fe20003f4f028 */
[----:B------:R-:W-:Y:S01]  /*0d80*/  ULDC.64 UR4, c[0x0][0x1b8] ;  /* 0x00006e0000047ab9 */ /* 0x000fe20000000a00 */
[----:B------:R1:W2:Y:S01]  /*0d90*/  @P1 LDG.E R2, [R2.64] ;  /* 0x0000001002021981 */ /* 0x0002a2000c1e1900 */
[CC--:B------:R-:W-:Y:S01]  /*0da0*/  LEA.HI R18, R173.reuse, R171.reuse, RZ, 0x3 ;  /* 0x000000abad127211 */ /* 0x0c0fe200078f18ff */
[----:B------:R-:W-:Y:S01]  /*0db0*/  UIMAD UR7, UR7, UR4, URZ ;  /* 0x00000004070772a4 */ /* 0x000fe2000f8e023f */
[----:B------:R-:W-:Y:S01]  /*0dc0*/  PLOP3.LUT P0, PT, PT, PT, UP2, 0x80, 0x0 ;  /* 0x000000000000781c */ /* 0x000fe20003f0f028 */
[----:B------:R-:W-:Y:S01]  /*0dd0*/  UIMAD.WIDE.U32 UR12, UR9, UR4, URZ ;  /* 0x00000004090c72a5 */ /* 0x000fe2000f8e003f */
[----:B------:R-:W-:Y:S01]  /*0de0*/  LOP3.LUT R0, R18, 0xfffffff8, RZ, 0xc0, !PT ;  /* 0xfffffff812007812 */ /* 0x000fe200078ec0ff */
[----:B------:R-:W-:Y:S01]  /*0df0*/  UIMAD UR7, UR9, UR5, UR7 ;  /* 0x00000005090772a4 */ /* 0x000fe2000f8e0207 */
[----:B------:R-:W-:Y:S01]  /*0e00*/  SHF.R.S32.HI R18, RZ, 0x3, R18 ;  /* 0x00000003ff127819 */ /* 0x000fe20000011412 */
[----:B------:R-:W-:Y:S01]  /*0e10*/  USHF.R.S32.HI UR10, URZ, 0x1f, UR6 ;  /* 0x0000001f3f0a7899 */ /* 0x000fe20008011406 */
[-C--:B------:R-:W-:Y:S01]  /*0e20*/  LEA.HI R21, R173, R171.reuse, RZ, 0x4 ;  /* 0x000000abad157211 */ /* 0x080fe200078f20ff */
[----:B------:R-:W-:Y:S01]  /*0e30*/  IMAD.IADD R0, R171, 0x1, -R0 ;  /* 0x00000001ab007824 */ /* 0x000fe200078e0a00 */
[----:B------:R-:W-:Y:S01]  /*0e40*/  ULDC.64 UR4, c[0x0][0x1c0] ;  /* 0x0000700000047ab9 */ /* 0x000fe20000000a00 */
[----:B------:R-:W-:Y:S01]  /*0e50*/  IMAD.SHL.U32 R229, R18, 0x40, RZ ;  /* 0x0000004012e57824 */ /* 0x000fe200078e00ff */
[----:B------:R-:W-:Y:S01]  /*0e60*/  UIADD3 UR13, UR13, UR7, URZ ;  /* 0x000000070d0d7290 */ /* 0x000fe2000fffe03f */
[C---:B------:R-:W-:Y:S01]  /*0e70*/  IMAD R233, R0.reuse, 0x10, R18 ;  /* 0x0000001000e97824 */ /* 0x040fe200078e0212 */
[----:B------:R-:W-:Y:S01]  /*0e80*/  UIMAD UR10, UR10, UR4, URZ ;  /* 0x000000040a0a72a4 */ /* 0x000fe2000f8e023f */
[----:B------:R-:W-:Y:S01]  /*0e90*/  IMAD.SHL.U32 R0, R0, 0x8, RZ ;  /* 0x0000000800007824 */ /* 0x000fe200078e00ff */
[----:B------:R-:W-:Y:S01]  /*0ea0*/  UIMAD.WIDE.U32 UR12, UR6, UR4, UR12 ;  /* 0x00000004060c72a5 */ /* 0x000fe2000f8e000c */
[----:B------:R-:W-:Y:S01]  /*0eb0*/  LOP3.LUT R229, R229, 0x1c0, RZ, 0xc0, !PT ;  /* 0x000001c0e5e57812 */ /* 0x000fe200078ec0ff */
[----:B------:R-:W-:Y:S01]  /*0ec0*/  UIMAD UR5, UR6, UR5, UR10 ;  /* 0x00000005060572a4 */ /* 0x000fe2000f8e020a */
[----:B------:R-:W-:Y:S01]  /*0ed0*/  IADD3 R4, R233, UR19, RZ ;  /* 0x00000013e9047c10 */ /* 0x000fe2000fffe0ff */
[----:B------:R-:W-:Y:S01]  /*0ee0*/  ULDC UR4, c[0x0][0x2c4] ;  /* 0x0000b10000047ab9 */ /* 0x000fe20000000800 */
[----:B------:R-:W-:Y:S01]  /*0ef0*/  LEA.HI R88, R173, R171, RZ, 0x3 ;  /* 0x000000abad587211 */ /* 0x000fe200078f18ff */
[----:B------:R-:W-:Y:S01]  /*0f00*/  UIADD3 UR5, UR13, UR5, URZ ;  /* 0x000000050d057290 */ /* 0x000fe2000fffe03f */
[----:B------:R-:W-:Y:S01]  /*0f10*/  IMAD.U32 R9, RZ, RZ, UR13 ;  /* 0x0000000dff097e24 */ /* 0x000fe2000f8e00ff */
[----:B------:R-:W-:Y:S01]  /*0f20*/  ULDC UR7, c[0x0][0x168] ;  /* 0x00005a0000077ab9 */ /* 0x000fe20000000800 */
[----:B-1----:R-:W-:Y:S01]  /*0f30*/  @P2 IMAD.HI.U32 R3, R4, c[0x0][0x2c8], RZ ;  /* 0x0000b20004032a27 */ /* 0x002fe200078e00ff */
[----:B------:R-:W-:Y:S01]  /*0f40*/  UIMAD UR7, UR4, UR7, URZ ;  /* 0x00000007040772a4 */ /* 0x000fe2000f8e023f */
[----:B------:R-:W-:Y:S01]  /*0f50*/  LOP3.LUT R88, R88, 0xfffffff8, RZ, 0xc0, !PT ;  /* 0xfffffff858587812 */ /* 0x000fe200078ec0ff */
[----:B------:R-:W-:Y:S01]  /*0f60*/  BSSY B0, `(.L_x_485) ;  /* 0x0000034000007945 */ /* 0x000fe20003800000 */
[----:B------:R-:W-:Y:S01]  /*0f70*/  IMAD.MOV.U32 R7, RZ, RZ, R4 ;  /* 0x000000ffff077224 */ /* 0x000fe200078e0004 */
[----:B------:R-:W-:Y:S01]  /*0f80*/  @P0 SHF.R.U32.HI R7, RZ, c[0x0][0x2cc], R3 ;  /* 0x0000b300ff070a19 */ /* 0x000fe20000011603 */
[----:B------:R-:W-:Y:S01]  /*0f90*/  IMAD.U32 R8, RZ, RZ, UR12 ;  /* 0x0000000cff087e24 */ /* 0x000fe2000f8e00ff */
[----:B------:R-:W-:Y:S01]  /*0fa0*/  ISETP.GE.AND P0, PT, R0, c[0x0][0x198], PT ;  /* 0x0000660000007a0c */ /* 0x000fe20003f06270 */
[----:B------:R-:W-:Y:S01]  /*0fb0*/  IMAD.U32 R9, RZ, RZ, UR5 ;  /* 0x00000005ff097e24 */ /* 0x000fe2000f8e00ff */
[--C-:B------:R-:W-:Y:S01]  /*0fc0*/  SHF.R.S32.HI R5, RZ, 0x1f, R7.reuse ;  /* 0x0000001fff057819 */ /* 0x100fe20000011407 */
[----:B------:R-:W-:-:S02]  /*0fd0*/  IMAD.MOV R3, RZ, RZ, -R7 ;  /* 0x000000ffff037224 */ /* 0x000fc400078e0a07 */
[----:B------:R-:W-:-:S04]  /*0fe0*/  IMAD.WIDE.U32 R10, R7, c[0x0][0x1b0], R8 ;  /* 0x00006c00070a7a25 */ /* 0x000fc800078e0008 */
[----:B------:R-:W-:Y:S02]  /*0ff0*/  IMAD R5, R5, c[0x0][0x1b0], RZ ;  /* 0x00006c0005057a24 */ /* 0x000fe400078e02ff */
[----:B------:R-:W-:Y:S01]  /*1000*/  IMAD R4, R3, c[0x0][0x2c4], R4 ;  /* 0x0000b10003047a24 */ /* 0x000fe200078e0204 */
[----:B------:R-:W-:Y:S01]  /*1010*/  LOP3.LUT R3, R229, 0x38, R0, 0xf8, !PT ;  /* 0x00000038e5037812 */ /* 0x000fe200078ef800 */
[----:B------:R-:W-:Y:S01]  /*1020*/  IMAD R5, R7, c[0x0][0x1b4], R5 ;  /* 0x00006d0007057a24 */ /* 0x000fe200078e0205 */
[----:B------:R-:W-:Y:S01]  /*1030*/  LOP3.LUT R7, R21, 0xfffffff0, RZ, 0xc0, !PT ;  /* 0xfffffff015077812 */ /* 0x000fe200078ec0ff */
[----:B------:R-:W-:Y:S01]  /*1040*/  IMAD.IADD R88, R171, 0x1, -R88 ;  /* 0x00000001ab587824 */ /* 0x000fe200078e0a58 */
[----:B------:R-:W-:Y:S01]  /*1050*/  SHF.R.S32.HI R9, RZ, 0x1f, R4 ;  /* 0x0000001fff097819 */ /* 0x000fe20000011404 */
[----:B------:R-:W-:Y:S01]  /*1060*/  IMAD.IADD R11, R11, 0x1, R5 ;  /* 0x000000010b0b7824 */ /* 0x000fe200078e0205 */
[----:B------:R-:W-:Y:S01]  /*1070*/  SHF.R.U32.HI R229, RZ, 0x3, R229 ;  /* 0x00000003ffe57819 */ /* 0x000fe200000116e5 */
[----:B------:R-:W-:-:S02]  /*1080*/  IMAD.IADD R0, R171, 0x1, -R7 ;  /* 0x00000001ab007824 */ /* 0x000fc400078e0a07 */
[----:B------:R-:W-:Y:S01]  /*1090*/  IMAD R9, R9, c[0x0][0x1a8], RZ ;  /* 0x00006a0009097a24 */ /* 0x000fe200078e02ff */
[----:B------:R-:W-:Y:S01]  /*10a0*/  LOP3.LUT R229, R3, R229, RZ, 0x3c, !PT ;  /* 0x000000e503e57212 */ /* 0x000fe200078e3cff */
[----:B------:R-:W-:Y:S01]  /*10b0*/  IMAD.SHL.U32 R236, R88, 0x8, RZ ;  /* 0x0000000858ec7824 */ /* 0x000fe200078e00ff */
[----:B------:R-:W-:Y:S01]  /*10c0*/  SHF.R.S32.HI R20, RZ, 0x1f, R0 ;  /* 0x0000001fff147819 */ /* 0x000fe20000011400 */
[C---:B------:R-:W-:Y:S02]  /*10d0*/  IMAD R9, R4.reuse, c[0x0][0x1ac], R9 ;  /* 0x00006b0004097a24 */ /* 0x040fe400078e0209 */
[----:B------:R-:W-:Y:S01]  /*10e0*/  IMAD.WIDE.U32 R4, R4, c[0x0][0x1a8], R10 ;  /* 0x00006a0004047a25 */ /* 0x000fe200078e000a */
[----:B------:R-:W-:Y:S02]  /*10f0*/  LEA.HI R20, R20, R0, RZ, 0x3 ;  /* 0x0000000014147211 */ /* 0x000fe400078f18ff */
[----:B------:R-:W-:Y:S01]  /*1100*/  SHF.R.S32.HI R235, RZ, 0x1f, R236 ;  /* 0x0000001fffeb7819 */ /* 0x000fe200000114ec */
[----:B------:R-:W-:Y:S01]  /*1110*/  IMAD.IADD R9, R5, 0x1, R9 ;  /* 0x0000000105097824 */ /* 0x000fe200078e0209 */
[----:B------:R-:W-:-:S02]  /*1120*/  LOP3.LUT R19, R20, 0xfffffff8, RZ, 0xc0, !PT ;  /* 0xfffffff814137812 */ /* 0x000fc400078ec0ff */
[----:B------:R-:W-:Y:S02]  /*1130*/  LEA R10, P2, R4, c[0x0][0x160], 0x1 ;  /* 0x00005800040a7a11 */ /* 0x000fe400078408ff */
[----:B------:R-:W-:Y:S01]  /*1140*/  LEA.HI R5, R173, R171, RZ, 0x6 ;  /* 0x000000abad057211 */ /* 0x000fe200078f30ff */
[----:B------:R-:W-:Y:S01]  /*1150*/  IMAD.IADD R19, R0, 0x1, -R19 ;  /* 0x0000000100137824 */ /* 0x000fe200078e0a13 */
[----:B------:R-:W-:Y:S01]  /*1160*/  LEA.HI.X R9, R4, c[0x0][0x164], R9, 0x1, P2 ;  /* 0x0000590004097a11 */ /* 0x000fe200010f0c09 */
[----:B------:R-:W-:Y:S01]  /*1170*/  IMAD.MOV.U32 R0, RZ, RZ, 0x10 ;  /* 0x00000010ff007424 */ /* 0x000fe200078e00ff */
[----:B------:R1:W3:Y:S01]  /*1180*/  SHFL.IDX PT, R12, R10, RZ, 0x181f ;  /* 0x00181fff0a0c7589 */ /* 0x0002e200000e0000 */
[----:B------:R-:W-:Y:S02]  /*1190*/  IMAD.SHL.U32 R5, R5, 0x8, RZ ;  /* 0x0000000805057824 */ /* 0x000fe400078e00ff */
[----:B------:R-:W-:Y:S01]  /*11a0*/  IMAD.MOV.U32 R4, RZ, RZ, 0x20 ;  /* 0x00000020ff047424 */ /* 0x000fe200078e00ff */
[----:B------:R1:W4:Y:S02]  /*11b0*/  SHFL.IDX PT, R3, R9, RZ, 0x181f ;  /* 0x00181fff09037589 */ /* 0x00032400000e0000 */
[----:B------:R-:W-:Y:S01]  /*11c0*/  LOP3.LUT R229, R229, 0xfffffe00, R5, 0xf8, !PT ;  /* 0xfffffe00e5e57812 */ /* 0x000fe200078ef805 */
[----:B--2---:R2:W1:Y:S02]  /*11d0*/  @P1 R2UR UR10, R2 ;  /* 0x00000000020a13c2 */ /* 0x00446400000e0000 */
[----:B-1----:R-:W-:Y:S01]  /*11e0*/  @!UP0 UMOV UR10, UR6 ;  /* 0x00000006000a8c82 */ /* 0x002fe20008000000 */
[----:B--2---:R-:W-:-:S04]  /*11f0*/  IADD3 R2, R18, UR19, RZ ;  /* 0x0000001312027c10 */ /* 0x004fc8000fffe0ff */
[----:B------:R-:W-:-:S04]  /*1200*/  ISETP.GE.AND P3, PT, R2, UR7, PT ;  /* 0x0000000702007c0c */ /* 0x000fc8000bf66270 */
[----:B------:R-:W-:-:S05]  /*1210*/  R2P PR, R19, 0x6 ;  /* 0x0000000613007804 */ /* 0x000fca0000000000 */
[----:B------:R-:W-:Y:S02]  /*1220*/  SEL R0, R0, 0xfffffff0, !P1 ;  /* 0xfffffff000007807 */ /* 0x000fe40004800000 */
[----:B------:R-:W-:Y:S02]  /*1230*/  SEL R4, R4, 0xffffffe0, !P2 ;  /* 0xffffffe004047807 */ /* 0x000fe40005000000 */
[----:B------:R-:W-:Y:S05]  /*1240*/  @P3 BRA `(.L_x_486) ;  /* 0x0000005000003947 */ /* 0x000fea0003800000 */
[----:B---34-:R-:W-:-:S04]  /*1250*/  LEA R12, P1, R236, R12, 0x1 ;  /* 0x0000000cec0c7211 */ /* 0x018fc800078208ff */
[----:B------:R-:W-:Y:S01]  /*1260*/  LEA.HI.X R13, R236, R3, R235, 0x1, P1 ;  /* 0x00000003ec0d7211 */ /* 0x000fe200008f0ceb */
[----:B------:R-:W-:-:S05]  /*1270*/  IMAD.SHL.U32 R3, R229, 0x2, RZ ;  /* 0x00000002e5037824 */ /* 0x000fca00078e00ff */
[----:B------:R-:W-:Y:S01]  /*1280*/  @!PT LDS RZ, [RZ] ;  /* 0x00000000fffff984 */ /* 0x000fe20000000800 */
[----:B------:R1:W-:Y:S03]  /*1290*/  LDGSTS.E.BYPASS.LTC128B.128 [R3+0x6100], [R12.64], !P0 ;  /* 0x061000000c037fae */ /* 0x0003e6000c101d50 */
.L_x_486:
[----:B---34-:R-:W-:Y:S05]  /*12a0*/  BSYNC B0 ;  /* 0x0000000000007941 */ /* 0x018fea0003800000 */
.L_x_485:
[----:B------:R-:W-:Y:S01]  /*12b0*/  IADD3 R5, R2, 0x10, RZ ;  /* 0x0000001002057810 */ /* 0x000fe20007ffe0ff */
[----:B-1----:R1:W2:Y:S01]  /*12c0*/  SHFL.IDX PT, R3, R9, 0x1, 0x181f ;  /* 0x00381f0009037f89 */ /* 0x0022a200000e0000 */
[----:B------:R-:W-:Y:S02]  /*12d0*/  BSSY B0, `(.L_x_487) ;  /* 0x0000009000007945 */ /* 0x000fe40003800000 */
[----:B------:R-:W-:Y:S01]  /*12e0*/  ISETP.GE.AND P1, PT, R5, UR7, PT ;  /* 0x0000000705007c0c */ /* 0x000fe2000bf26270 */
[----:B------:R1:W3:-:S12]  /*12f0*/  SHFL.IDX PT, R12, R10, 0x1, 0x181f ;  /* 0x00381f000a0c7f89 */ /* 0x0002d800000e0000 */
[----:B------:R-:W-:Y:S05]  /*1300*/  @P1 BRA `(.L_x_488) ;  /* 0x0000005000001947 */ /* 0x000fea0003800000 */
[----:B---3--:R-:W-:-:S04]  /*1310*/  LEA R12, P1, R236, R12, 0x1 ;  /* 0x0000000cec0c7211 */ /* 0x008fc800078208ff */
[----:B--2---:R-:W-:Y:S01]  /*1320*/  LEA.HI.X R13, R236, R3, R235, 0x1, P1 ;  /* 0x00000003ec0d7211 */ /* 0x004fe200008f0ceb */
[----:B------:R-:W-:-:S05]  /*1330*/  IMAD.SHL.U32 R3, R229, 0x2, RZ ;  /* 0x00000002e5037824 */ /* 0x000fca00078e00ff */
[----:B------:R-:W-:Y:S01]  /*1340*/  @!PT LDS RZ, [RZ] ;  /* 0x00000000fffff984 */ /* 0x000fe20000000800 */
[----:B------:R2:W-:Y:S03]  /*1350*/  LDGSTS.E.BYPASS.LTC128B.128 [R3+0x6900], [R12.64], !P0 ;  /* 0x069000000c037fae */ /* 0x0005e6000c101d50 */
.L_x_488:
[----:B------:R-:W-:Y:S05]  /*1360*/  BSYNC B0 ;  /* 0x0000000000007941 */ /* 0x000fea0003800000 */
.L_x_487:
[----:B------:R-:W-:Y:S01]  /*1370*/  IADD3 R5, R2, 0x20, RZ ;  /* 0x0000002002057810 */ /* 0x000fe20007ffe0ff */
[----:B--2---:R2:W4:Y:S01]  /*1380*/  SHFL.IDX PT, R3, R9, 0x2, 0x181f ;  /* 0x00581f0009037f89 */ /* 0x00452200000e0000 */
[----:B------:R-:W-:Y:S02]  /*1390*/  BSSY B0, `(.L_x_489) ;  /* 0x0000009000007945 */ /* 0x000fe40003800000 */
[----:B------:R-:W-:Y:S01]  /*13a0*/  ISETP.GE.AND P1, PT, R5, UR7, PT ;  /* 0x0000000705007c0c */ /* 0x000fe2000bf26270 */
[----:B---3--:R2:W3:-:S12]  /*13b0*/  SHFL.IDX PT, R12, R10, 0x2, 0x181f ;  /* 0x00581f000a0c7f89 */ /* 0x0084d800000e0000 */
[----:B------:R-:W-:Y:S05]  /*13c0*/  @P1 BRA `(.L_x_490) ;  /* 0x0000005000001947 */ /* 0x000fea0003800000 */
[----:B---3--:R-:W-:-:S04]  /*13d0*/  LEA R12, P1, R236, R12, 0x1 ;  /* 0x0000000cec0c7211 */ /* 0x008fc800078208ff */
[----:B----4-:R-:W-:Y:S01]  /*13e0*/  LEA.HI.X R13, R236, R3, R235, 0x1, P1 ;  /* 0x00000003ec0d7211 */ /* 0x010fe200008f0ceb */
[----:B------:R-:W-:-:S05]  /*13f0*/  IMAD.SHL.U32 R3, R229, 0x2, RZ ;  /* 0x00000002e5037824 */ /* 0x000fca00078e00ff */
[----:B------:R-:W-:Y:S01]  /*1400*/  @!PT LDS RZ, [RZ] ;  /* 0x00000000fffff984 */ /* 0x000fe20000000800 */
[----:B------:R3:W-:Y:S03]  /*1410*/  LDGSTS.E.BYPASS.LTC128B.128 [R3+0x7100], [R12.64], !P0 ;  /* 0x071000000c037fae */ /* 0x0007e6000c101d50 */
.L_x_490:
[----:B------:R-:W-:Y:S05]  /*1420*/  BSYNC B0 ;  /* 0x0000000000007941 */ /* 0x000fea0003800000 */
.L_x_489:
[----:B------:R-:W-:Y:S01]  /*1430*/  IADD3 R5, R2, 0x30, RZ ;  /* 0x0000003002057810 */ /* 0x000fe20007ffe0ff */
[----:B---34-:R3:W4:Y:S01]  /*1440*/  SHFL.IDX PT, R3, R9, 0x3, 0x181f ;  /* 0x00781f0009037f89 */ /* 0x01872200000e0000 */
[----:B------:R-:W-:Y:S02]  /*1450*/  BSSY B0, `(.L_x_491) ;  /* 0x0000009000007945 */ /* 0x000fe40003800000 */
[----:B------:R-:W-:Y:S01]  /*1460*/  ISETP.GE.AND P1, PT, R5, UR7, PT ;  /* 0x0000000705007c0c */ /* 0x000fe2000bf26270 */
[----:B------:R3:W1:-:S12]  /*1470*/  SHFL.IDX PT, R12, R10, 0x3, 0x181f ;  /* 0x00781f000a0c7f89 */ /* 0x00065800000e0000 */
[----:B------:R-:W-:Y:S05]  /*1480*/  @P1 BRA `(.L_x_492) ;  /* 0x0000005000001947 */ /* 0x000fea0003800000 */
[----:B-1----:R-:W-:-:S04]  /*1490*/  LEA R12, P1, R236, R12, 0x1 ;  /* 0x0000000cec0c7211 */ /* 0x002fc800078208ff */
[----:B----4-:R-:W-:Y:S01]  /*14a0*/  LEA.HI.X R13, R236, R3, R235, 0x1, P1 ;  /* 0x00000003ec0d7211 */ /* 0x010fe200008f0ceb */
[----:B------:R-:W-:-:S05]  /*14b0*/  IMAD.SHL.U32 R3, R229, 0x2, RZ ;  /* 0x00000002e5037824 */ /* 0x000fca00078e00ff */
[----:B------:R-:W-:Y:S01]  /*14c0*/  @!PT LDS RZ, [RZ] ;  /* 0x00000000fffff984 */ /* 0x000fe20000000800 */
[----:B------:R1:W-:Y:S03]  /*14d0*/  LDGSTS.E.BYPASS.LTC128B.128 [R3+0x7900], [R12.64], !P0 ;  /* 0x079000000c037fae */ /* 0x0003e6000c101d50 */
.L_x_492:
[----:B------:R-:W-:Y:S05]  /*14e0*/  BSYNC B0 ;  /* 0x0000000000007941 */ /* 0x000fea0003800000 */
.L_x_491:
[----:B------:R-:W-:Y:S01]  /*14f0*/  IADD3 R5, R2, 0x40, RZ ;  /* 0x0000004002057810 */ /* 0x000fe20007ffe0ff */
[----:B-1--4-:R1:W4:Y:S01]  /*1500*/  SHFL.IDX PT, R3, R9, 0x4, 0x181f ;  /* 0x00981f0009037f89 */ /* 0x01232200000e0000 */
[----:B------:R-:W-:Y:S02]  /*1510*/  BSSY B0, `(.L_x_493) ;  /* 0x0000009000007945 */ /* 0x000fe40003800000 */
[----:B------:R-:W-:Y:S01]  /*1520*/  ISETP.GE.AND P1, PT, R5, UR7, PT ;  /* 0x0000000705007c0c */ /* 0x000fe2000bf26270 */
[----:B------:R1:W2:-:S12]  /*1530*/  SHFL.IDX PT, R12, R10, 0x4, 0x181f ;  /* 0x00981f000a0c7f89 */ /* 0x00029800000e0000 */
[----:B------:R-:W-:Y:S05]  /*1540*/  @P1 BRA `(.L_x_494) ;  /* 0x0000005000001947 */ /* 0x000fea0003800000 */
[----:B--2---:R-:W-:-:S04]  /*1550*/  LEA R12, P1, R236, R12, 0x1 ;  /* 0x0000000cec0c7211 */ /* 0x004fc800078208ff */
[----:B----4-:R-:W-:Y:S01]  /*1560*/  LEA.HI.X R13, R236, R3, R235, 0x1, P1 ;  /* 0x00000003ec0d7211 */ /* 0x010fe200008f0ceb */
[----:B------:R-:W-:-:S05]  /*1570*/  IMAD.SHL.U32 R3, R229, 0x2, RZ ;  /* 0x00000002e5037824 */ /* 0x000fca00078e00ff */
[----:B------:R-:W-:Y:S01]  /*1580*/  @!PT LDS RZ, [RZ] ;  /* 0x00000000fffff984 */ /* 0x000fe20000000800 */
[----:B------:R2:W-:Y:S03]  /*1590*/  LDGSTS.E.BYPASS.LTC128B.128 [R3+0x8100], [R12.64], !P0 ;  /* 0x081000000c037fae */ /* 0x0005e6000c101d50 */
.L_x_494:
[----:B------:R-:W-:Y:S05]  /*15a0*/  BSYNC B0 ;  /* 0x0000000000007941 */ /* 0x000fea0003800000 */
.L_x_493:
[----:B------:R-:W-:Y:S01]  /*15b0*/  IADD3 R5, R2, 0x50, RZ ;  /* 0x0000005002057810 */ /* 0x000fe20007ffe0ff */
[----:B--2-4-:R2:W4:Y:S01]  /*15c0*/  SHFL.IDX PT, R3, R9, 0x5, 0x181f ;  /* 0x00b81f0009037f89 */ /* 0x01452200000e0000 */
        /* <DEDUP_REMOVED lines=9> */
.L_x_496:
[----:B------:R-:W-:Y:S05]  /*1660*/  BSYNC B0 ;  /* 0x0000000000007941 */ /* 0x000fea0003800000 */
.L_x_495:
        /* <DEDUP_REMOVED lines=11> */
.L_x_498:
[----:B------:R-:W-:Y:S05]  /*1720*/  BSYNC B0 ;  /* 0x0000000000007941 */ /* 0x000fea0003800000 */
.L_x_497:
[----:B-123--:R-:W1:Y:S01]  /*1730*/  SHFL.IDX PT, R10, R10, 0x7, 0x181f ;  /* 0x00f81f000a0a7f89 */ /* 0x00ee6200000e0000 */
[----:B------:R-:W-:Y:S01]  /*1740*/  ULDC UR4, c[0x0][0x2b8] ;  /* 0x0000ae0000047ab9 */ /* 0x000fe20000000800 */
[----:B----4-:R-:W-:Y:S01]  /*1750*/  IMAD.MOV.U32 R3, RZ, RZ, 0x60 ;  /* 0x00000060ff037424 */ /* 0x010fe200078e00ff */
[----:B------:R-:W-:Y:S01]  /*1760*/  UISETP.NE.AND UP3, UPT, UR4, 0x1, UPT ;  /* 0x000000010400788c */ /* 0x000fe2000bf65270 */
[----:B------:R-:W2:Y:S01]  /*1770*/  SHFL.IDX PT, R9, R9, 0x7, 0x181f ;  /* 0x00f81f0009097f89 */ /* 0x000ea200000e0000 */
[----:B------:R-:W-:Y:S01]  /*1780*/  IADD3 R2, R2, 0x70, RZ ;  /* 0x0000007002027810 */ /* 0x000fe20007ffe0ff */
[----:B------:R-:W-:Y:S01]  /*1790*/  IMAD R169, R6, R3, -0x60 ;  /* 0xffffffa006a97424 */ /* 0x000fe200078e0203 */
[----:B------:R-:W-:Y:S01]  /*17a0*/  USHF.R.S32.HI UR6, URZ, 0x1f, UR10 ;  /* 0x0000001f3f067899 */ /* 0x000fe2000801140a */
[----:B------:R-:W-:Y:S01]  /*17b0*/  IMAD.SHL.U32 R229, R229, 0x2, RZ ;  /* 0x00000002e5e57824 */ /* 0x000fe200078e00ff */
[----:B------:R-:W-:Y:S01]  /*17c0*/  PLOP3.LUT P2, PT, PT, PT, UP3, 0x80, 0x0 ;  /* 0x000000000000781c */ /* 0x000fe20003f4f038 */
[C---:B------:R-:W-:Y:S01]  /*17d0*/  IMAD.IADD R232, R233.reuse, 0x1, R169 ;  /* 0x00000001e9e87824 */ /* 0x040fe200078e02a9 */
[----:B------:R-:W-:Y:S01]  /*17e0*/  ISETP.GE.AND P3, PT, R2, UR7, PT ;  /* 0x0000000702007c0c */ /* 0x000fe2000bf66270 */
[----:B------:R-:W-:Y:S01]  /*17f0*/  ULDC.64 UR4, c[0x0][0x2b0] ;  /* 0x0000ac0000047ab9 */ /* 0x000fe20000000a00 */
[----:B------:R-:W-:Y:S01]  /*1800*/  PLOP3.LUT P1, PT, PT, PT, UP3, 0x80, 0x0 ;  /* 0x000000000000781c */ /* 0x000fe20003f2f038 */
[----:B------:R-:W-:Y:S01]  /*1810*/  UIMAD UR6, UR6, UR4, URZ ;  /* 0x00000004060672a4 */ /* 0x000fe2000f8e023f */
[C---:B------:R-:W-:Y:S01]  /*1820*/  ISETP.GE.AND P4, PT, R232.reuse, UR8, PT ;  /* 0x00000008e8007c0c */ /* 0x040fe2000bf86270 */
[----:B-----5:R-:W-:Y:S01]  /*1830*/  IMAD.IADD R232, R232, 0x1, R234 ;  /* 0x00000001e8e87824 */ /* 0x020fe200078e02ea */
[----:B------:R-:W-:Y:S01]  /*1840*/  UIMAD.WIDE.U32 UR14, UR10, UR4, URZ ;  /* 0x000000040a0e72a5 */ /* 0x000fe2000f8e003f */
[----:B------:R-:W-:Y:S01]  /*1850*/  IMAD.MOV.U32 R231, RZ, RZ, RZ ;  /* 0x000000ffffe77224 */ /* 0x000fe200078e00ff */
[----:B------:R-:W-:Y:S01]  /*1860*/  ISETP.GT.OR P4, PT, R233, 0x5f, P4 ;  /* 0x0000005fe900780c */ /* 0x000fe20002784670 */
[----:B------:R-:W-:Y:S01]  /*1870*/  UIMAD UR5, UR10, UR5, UR6 ;  /* 0x000000050a0572a4 */ /* 0x000fe2000f8e0206 */
[----:B------:R-:W-:-:S02]  /*1880*/  IMAD.MOV.U32 R2, RZ, RZ, R232 ;  /* 0x000000ffff027224 */ /* 0x000fc400078e00e8 */
[----:B------:R-:W-:Y:S01]  /*1890*/  @P2 IMAD.HI.U32 R5, R232, c[0x0][0x2bc], RZ ;  /* 0x0000af00e8052a27 */ /* 0x000fe200078e00ff */
[----:B-1----:R-:W-:Y:S01]  /*18a0*/  @!P3 LEA R10, P2, R236, R10, 0x1 ;  /* 0x0000000aec0ab211 */ /* 0x002fe200078408ff */
[----:B------:R-:W-:-:S03]  /*18b0*/  UIADD3 UR7, UR15, UR5, URZ ;  /* 0x000000050f077290 */ /* 0x000fc6000fffe03f */
[----:B--2---:R-:W-:Y:S01]  /*18c0*/  @!P3 LEA.HI.X R11, R236, R9, R235, 0x1, P2 ;  /* 0x00000009ec0bb211 */ /* 0x004fe200010f0ceb */
[----:B------:R-:W-:Y:S01]  /*18d0*/  USHF.R.S32.HI UR12, URZ, 0x1f, UR9 ;  /* 0x0000001f3f0c7899 */ /* 0x000fe20008011409 */
[----:B------:R-:W-:Y:S01]  /*18e0*/  @P1 SHF.R.U32.HI R2, RZ, c[0x0][0x2c0], R5 ;  /* 0x0000b000ff021a19 */ /* 0x000fe20000011605 */
[----:B------:R-:W-:Y:S02]  /*18f0*/  ULDC.64 UR4, c[0x0][0x1e8] ;  /* 0x00007a0000047ab9 */ /* 0x000fe40000000a00 */
[----:B------:R-:W-:Y:S01]  /*1900*/  @!PT LDS RZ, [RZ] ;  /* 0x00000000fffff984 */ /* 0x000fe20000000800 */
[----:B------:R1:W-:Y:S01]  /*1910*/  @!P3 LDGSTS.E.BYPASS.LTC128B.128 [R229+0x9900], [R10.64], !P0 ;  /* 0x099000000ae5bfae */ /* 0x0003e2000c101d50 */
[----:B------:R-:W-:-:S03]  /*1920*/  @!P4 IADD3 R7, P1, R2, UR14, RZ ;  /* 0x0000000e0207cc10 */ /* 0x000fc6000ff3e0ff */
[----:B------:R-:W0:Y:S01]  /*1930*/  LDGDEPBAR ;  /* 0x00000000000079af */ /* 0x000e220000000000 */
[----:B------:R-:W-:Y:S02]  /*1940*/  @!P4 LEA.HI.X.SX32 R5, R2, UR7, 0x1, P1 ;  /* 0x000000070205cc11 */ /* 0x000fe400088f0eff */
[----:B------:R-:W-:-:S04]  /*1950*/  @!P4 LEA R8, P1, R7, c[0x0][0x2a0], 0x2 ;  /* 0x0000a8000708ca11 */ /* 0x000fc800078210ff */
[----:B------:R-:W-:Y:S01]  /*1960*/  @!P4 LEA.HI.X R9, R7, c[0x0][0x2a4], R5, 0x2, P1 ;  /* 0x0000a9000709ca11 */ /* 0x000fe200008f1405 */
[----:B------:R-:W-:Y:S06]  /*1970*/  BAR.SYNC.DEFER_BLOCKING 0x0 ;  /* 0x0000000000007b1d */ /* 0x000fec0000010000 */
[----:B------:R2:W3:Y:S01]  /*1980*/  @!P4 LDG.E R231, [R8.64] ;  /* 0x0000001008e7c981 */ /* 0x0004e2000c1e1900 */
[----:B------:R-:W-:Y:S01]  /*1990*/  IMAD.MOV R2, RZ, RZ, -R2 ;  /* 0x000000ffff027224 */ /* 0x000fe200078e0a02 */
[----:B------:R-:W-:Y:S01]  /*19a0*/  UIMAD UR6, UR12, UR4, URZ ;  /* 0x000000040c0672a4 */ /* 0x000fe2000f8e023f */
[----:B------:R-:W-:Y:S01]  /*19b0*/  IMAD R3, R6, -0x60, R3 ;  /* 0xffffffa006037824 */ /* 0x000fe200078e0203 */
[----:B------:R-:W-:Y:S01]  /*19c0*/  UIMAD.WIDE.U32 UR10, UR9, UR4, URZ ;  /* 0x00000004090a72a5 */ /* 0x000fe2000f8e003f */
[----:B------:R-:W-:Y:S01]  /*19d0*/  IMAD R232, R2, c[0x0][0x2b8], R232 ;  /* 0x0000ae0002e87a24 */ /* 0x000fe200078e02e8 */
[----:B------:R-:W-:Y:S01]  /*19e0*/  UIMAD UR6, UR9, UR5, UR6 ;  /* 0x00000005090672a4 */ /* 0x000fe2000f8e0206 */
[----:B------:R-:W-:Y:S01]  /*19f0*/  ISETP.GE.AND P4, PT, R236, c[0x0][0x1d4], PT ;  /* 0x00007500ec007a0c */ /* 0x000fe20003f86270 */
[----:B------:R-:W-:Y:S01]  /*1a00*/  IMAD.SHL.U32 R19, R19, 0x40, RZ ;  /* 0x0000004013137824 */ /* 0x000fe200078e00ff */
[----:B------:R-:W-:Y:S01]  /*1a10*/  IADD3 R5, R3, UR8, RZ ;  /* 0x0000000803057c10 */ /* 0x000fe2000fffe0ff */
[----:B------:R-:W-:Y:S01]  /*1a20*/  IMAD.WIDE.U32 R12, R232, c[0x0][0x1e0], RZ ;  /* 0x00007800e80c7a25 */ /* 0x000fe200078e00ff */
[----:B------:R-:W-:Y:S01]  /*1a30*/  UIADD3 UR6, UR11, UR6, URZ ;  /* 0x000000060b067290 */ /* 0x000fe2000fffe03f */
[----:B------:R-:W-:Y:S01]  /*1a40*/  LEA.HI R172, R173, R171, RZ, 0x5 ;  /* 0x000000abadac7211 */ /* 0x000fe200078f28ff */
[----:B------:R-:W-:Y:S01]  /*1a50*/  ULDC.64 UR4, c[0x0][0x210] ;  /* 0x0000840000047ab9 */ /* 0x000fe20000000a00 */
[----:B------:R-:W-:Y:S01]  /*1a60*/  IMAD.SHL.U32 R168, R20, 0x40, RZ ;  /* 0x0000004014a87824 */ /* 0x000fe200078e00ff */
[----:B------:R-:W-:Y:S01]  /*1a70*/  LOP3.LUT R19, R19, 0x1c0, RZ, 0xc0, !PT ;  /* 0x000001c013137812 */ /* 0x000fe200078ec0ff */
[----:B------:R-:W-:Y:S01]  /*1a80*/  IMAD.WIDE.U32 R38, R232, c[0x0][0x208], RZ ;  /* 0x00008200e8267a25 */ /* 0x000fe200078e00ff */
[----:B------:R-:W-:Y:S01]  /*1a90*/  SHF.R.S32.HI R170, RZ, 0x5, R172 ;  /* 0x00000005ffaa7819 */ /* 0x000fe200000114ac */
[----:B------:R-:W-:Y:S01]  /*1aa0*/  UIMAD UR12, UR12, UR4, URZ ;  /* 0x000000040c0c72a4 */ /* 0x000fe2000f8e023f */
[----:B------:R-:W-:Y:S01]  /*1ab0*/  LOP3.LUT R168, R168, 0xfffffe00, RZ, 0xc0, !PT ;  /* 0xfffffe00a8a87812 */ /* 0x000fe200078ec0ff */
[----:B------:R-:W-:Y:S01]  /*1ac0*/  UIMAD.WIDE.U32 UR20, UR9, UR4, URZ ;  /* 0x00000004091472a5 */ /* 0x000fe2000f8e003f */
[----:B------:R-:W-:Y:S01]  /*1ad0*/  IADD3 R239, R229, 0x100, RZ ;  /* 0x00000100e5ef7810 */ /* 0x000fe20007ffe0ff */
[----:B------:R-:W-:-:S02]  /*1ae0*/  UIMAD UR12, UR9, UR5, UR12 ;  /* 0x00000005090c72a4 */ /* 0x000fc4000f8e020c */
[----:B------:R-:W-:Y:S01]  /*1af0*/  IMAD R228, R170, 0x400, R168 ;  /* 0x00000400aae47824 */ /* 0x000fe200078e02a8 */
[----:B--2---:R-:W-:Y:S01]  /*1b00*/  SHF.R.S32.HI R8, RZ, 0x1f, R232 ;  /* 0x0000001fff087819 */ /* 0x004fe200000114e8 */
[----:B------:R-:W-:-:S04]  /*1b10*/  UIADD3 UR12, UR21, UR12, URZ ;  /* 0x0000000c150c7290 */ /* 0x000fc8000fffe03f */
[C---:B-1----:R-:W-:Y:S02]  /*1b20*/  IMAD R10, R8.reuse, c[0x0][0x1e0], RZ ;  /* 0x00007800080a7a24 */ /* 0x042fe400078e02ff */
[----:B------:R-:W-:Y:S02]  /*1b30*/  IMAD R8, R8, c[0x0][0x208], RZ ;  /* 0x0000820008087a24 */ /* 0x000fe400078e02ff */
[C---:B------:R-:W-:Y:S02]  /*1b40*/  IMAD R10, R232.reuse, c[0x0][0x1e4], R10 ;  /* 0x00007900e80a7a24 */ /* 0x040fe400078e020a */
[----:B------:R-:W-:Y:S02]  /*1b50*/  IMAD R8, R232, c[0x0][0x20c], R8 ;  /* 0x00008300e8087a24 */ /* 0x000fe400078e0208 */
[----:B------:R-:W-:Y:S02]  /*1b60*/  IMAD.IADD R11, R13, 0x1, R10 ;  /* 0x000000010d0b7824 */ /* 0x000fe400078e020a */
[----:B------:R-:W-:-:S02]  /*1b70*/  IMAD.MOV.U32 R10, RZ, RZ, R12 ;  /* 0x000000ffff0a7224 */ /* 0x000fc400078e000c */
[----:B------:R-:W-:Y:S01]  /*1b80*/  IMAD.IADD R39, R39, 0x1, R8 ;  /* 0x0000000127277824 */ /* 0x000fe200078e0208 */
[----:B---3--:R-:W-:Y:S01]  /*1b90*/  SHF.R.S32.HI R36, RZ, 0x1f, R231 ;  /* 0x0000001fff247819 */ /* 0x008fe200000114e7 */
[----:B------:R-:W-:-:S04]  /*1ba0*/  IMAD.WIDE.U32 R10, R231, c[0x0][0x1f0], R10 ;  /* 0x00007c00e70a7a25 */ /* 0x000fc800078e000a */
[----:B------:R-:W-:Y:S01]  /*1bb0*/  IMAD R9, R36, c[0x0][0x1f0], RZ ;  /* 0x00007c0024097a24 */ /* 0x000fe200078e02ff */
[----:B------:R-:W-:Y:S01]  /*1bc0*/  IADD3 R2, P0, R10, UR10, RZ ;  /* 0x0000000a0a027c10 */ /* 0x000fe2000ff1e0ff */
[----:B------:R-:W-:Y:S02]  /*1bd0*/  IMAD R36, R36, c[0x0][0x218], RZ ;  /* 0x0000860024247a24 */ /* 0x000fe400078e02ff */
[C---:B------:R-:W-:Y:S02]  /*1be0*/  IMAD R9, R231.reuse, c[0x0][0x1f4], R9 ;  /* 0x00007d00e7097a24 */ /* 0x040fe400078e0209 */
[----:B------:R-:W-:-:S03]  /*1bf0*/  IMAD.WIDE.U32 R38, R231, c[0x0][0x218], R38 ;  /* 0x00008600e7267a25 */ /* 0x000fc600078e0026 */
[----:B------:R-:W-:Y:S01]  /*1c00*/  IADD3.X R9, R11, UR6, R9, P0, !PT ;  /* 0x000000060b097c10 */ /* 0x000fe200087fe409 */
[----:B------:R-:W-:Y:S01]  /*1c10*/  IMAD R36, R231, c[0x0][0x21c], R36 ;  /* 0x00008700e7247a24 */ /* 0x000fe200078e0224 */
[----:B------:R-:W-:-:S04]  /*1c20*/  LEA R11, P0, R2, c[0x0][0x1c8], 0x1 ;  /* 0x00007200020b7a11 */ /* 0x000fc800078008ff */
[----:B------:R-:W-:Y:S01]  /*1c30*/  LEA.HI.X R9, R2, c[0x0][0x1cc], R9, 0x1, P0 ;  /* 0x0000730002097a11 */ /* 0x000fe200000f0c09 */
[----:B------:R-:W1:Y:S01]  /*1c40*/  SHFL.IDX PT, R22, R11, RZ, 0x181f ;  /* 0x00181fff0b167589 */ /* 0x000e6200000e0000 */
[----:B------:R-:W-:Y:S02]  /*1c50*/  IMAD.IADD R2, R5, 0x1, -R18 ;  /* 0x0000000105027824 */ /* 0x000fe400078e0a12 */
[----:B------:R-:W-:Y:S01]  /*1c60*/  IMAD.SHL.U32 R18, R18, 0x8, RZ ;  /* 0x0000000812127824 */ /* 0x000fe200078e00ff */
[----:B------:R-:W2:Y:S02]  /*1c70*/  SHFL.IDX PT, R7, R9, RZ, 0x181f ;  /* 0x00181fff09077589 */ /* 0x000ea400000e0000 */
[C---:B------:R-:W-:Y:S02]  /*1c80*/  ISETP.GE.AND P1, PT, R2.reuse, 0x1, PT ;  /* 0x000000010200780c */ /* 0x040fe40003f26270 */
[----:B------:R-:W3:Y:S01]  /*1c90*/  SHFL.IDX PT, R16, R11, 0x1, 0x181f ;  /* 0x00381f000b107f89 */ /* 0x000ee200000e0000 */
[----:B------:R-:W-:-:S02]  /*1ca0*/  ISETP.GE.AND P0, PT, R2, 0x11, PT ;  /* 0x000000110200780c */ /* 0x000fc40003f06270 */
[C---:B------:R-:W-:Y:S01]  /*1cb0*/  ISETP.GE.AND P6, PT, R2.reuse, 0x21, PT ;  /* 0x000000210200780c */ /* 0x040fe20003fc6270 */
[----:B------:R-:W4:Y:S01]  /*1cc0*/  SHFL.IDX PT, R17, R9, 0x1, 0x181f ;  /* 0x00381f0009117f89 */ /* 0x000f2200000e0000 */
[C---:B------:R-:W-:Y:S02]  /*1cd0*/  ISETP.GE.AND P5, PT, R2.reuse, 0x31, PT ;  /* 0x000000310200780c */ /* 0x040fe40003fa6270 */
[----:B------:R-:W-:Y:S01]  /*1ce0*/  ISETP.GE.AND P3, PT, R2, 0x41, PT ;  /* 0x000000410200780c */ /* 0x000fe20003f66270 */
[----:B------:R-:W3:Y:S04]  /*1cf0*/  SHFL.IDX PT, R14, R11, 0x2, 0x181f ;  /* 0x00581f000b0e7f89 */ /* 0x000ee800000e0000 */
[----:B------:R-:W3:Y:S01]  /*1d00*/  SHFL.IDX PT, R12, R11, 0x3, 0x181f ;  /* 0x00781f000b0c7f89 */ /* 0x000ee200000e0000 */
[----:B-1----:R-:W-:-:S03]  /*1d10*/  @P1 LEA R22, P2, R236, R22, 0x1 ;  /* 0x00000016ec161211 */ /* 0x002fc600078408ff */
[----:B------:R-:W1:Y:S01]  /*1d20*/  SHFL.IDX PT, R15, R9, 0x2, 0x181f ;  /* 0x00581f00090f7f89 */ /* 0x000e6200000e0000 */
[----:B--2---:R-:W-:-:S03]  /*1d30*/  @P1 LEA.HI.X R23, R236, R7, R235, 0x1, P2 ;  /* 0x00000007ec171211 */ /* 0x004fc600010f0ceb */
[----:B------:R-:W2:Y:S01]  /*1d40*/  SHFL.IDX PT, R10, R11, 0x4, 0x181f ;  /* 0x00981f000b0a7f89 */ /* 0x000ea200000e0000 */
[----:B------:R-:W-:-:S03]  /*1d50*/  ISETP.GE.AND P2, PT, R2, 0x51, PT ;  /* 0x000000510200780c */ /* 0x000fc60003f46270 */
[----:B------:R-:W1:Y:S04]  /*1d60*/  SHFL.IDX PT, R13, R9, 0x3, 0x181f ;  /* 0x00781f00090d7f89 */ /* 0x000e6800000e0000 */
[----:B------:R-:W-:Y:S04]  /*1d70*/  SHFL.IDX PT, R7, R11, 0x5, 0x181f ;  /* 0x00b81f000b077f89 */ /* 0x000fe800000e0000 */
[----:B------:R-:W1:Y:S04]  /*1d80*/  SHFL.IDX PT, R11, R9, 0x4, 0x181f ;  /* 0x00981f00090b7f89 */ /* 0x000e6800000e0000 */
[----:B------:R-:W1:Y:S04]  /*1d90*/  SHFL.IDX PT, R9, R9, 0x5, 0x181f ;  /* 0x00b81f0009097f89 */ /* 0x000e6800000e0000 */
[----:B------:R3:W-:Y:S02]  /*1da0*/  @P1 LDGSTS.E.BYPASS.LTC128B.128 [R229+0x3100], [R22.64], !P4 ;  /* 0x0310000016e51fae */ /* 0x0007e4000e101d50 */
[----:B---3--:R-:W-:-:S02]  /*1db0*/  @P0 LEA R22, P1, R236, R16, 0x1 ;  /* 0x00000010ec160211 */ /* 0x008fc400078208ff */
[----:B------:R-:W-:Y:S02]  /*1dc0*/  SHF.R.S32.HI R16, RZ, 0x4, R21 ;  /* 0x00000004ff107819 */ /* 0x000fe40000011415 */
[C-C-:B----4-:R-:W-:Y:S02]  /*1dd0*/  @P0 LEA.HI.X R23, R236.reuse, R17, R235.reuse, 0x1, P1 ;  /* 0x00000011ec170211 */ /* 0x150fe400008f0ceb */
[C---:B------:R-:W-:Y:S02]  /*1de0*/  @P6 LEA R14, P1, R236.reuse, R14, 0x1 ;  /* 0x0000000eec0e6211 */ /* 0x040fe400078208ff */
[----:B------:R-:W-:Y:S01]  /*1df0*/  LEA.HI R21, R21, R16, RZ, 0x1 ;  /* 0x0000001015157211 */ /* 0x000fe200078f08ff */
[----:B------:R3:W-:Y:S01]  /*1e00*/  @P0 LDGSTS.E.BYPASS.LTC128B.128 [R229+0x3900], [R22.64], !P4 ;  /* 0x0390000016e50fae */ /* 0x0007e2000e101d50 */
[C---:B------:R-:W-:Y:S02]  /*1e10*/  @P5 LEA R12, P0, R236.reuse, R12, 0x1 ;  /* 0x0000000cec0c5211 */ /* 0x040fe400078008ff */
[----:B-1----:R-:W-:-:S02]  /*1e20*/  @P6 LEA.HI.X R15, R236, R15, R235, 0x1, P1 ;  /* 0x0000000fec0f6211 */ /* 0x002fc400008f0ceb */
[C---:B--2---:R-:W-:Y:S02]  /*1e30*/  @P3 LEA R10, P1, R236.reuse, R10, 0x1 ;  /* 0x0000000aec0a3211 */ /* 0x044fe400078208ff */
[C-C-:B------:R-:W-:Y:S01]  /*1e40*/  @P5 LEA.HI.X R13, R236.reuse, R13, R235.reuse, 0x1, P0 ;  /* 0x0000000dec0d5211 */ /* 0x140fe200000f0ceb */
[----:B------:R1:W-:Y:S01]  /*1e50*/  @P6 LDGSTS.E.BYPASS.LTC128B.128 [R229+0x4100], [R14.64], !P4 ;  /* 0x041000000ee56fae */ /* 0x0003e2000e101d50 */
[----:B------:R-:W-:Y:S02]  /*1e60*/  @P3 LEA.HI.X R11, R236, R11, R235, 0x1, P1 ;  /* 0x0000000bec0b3211 */ /* 0x000fe400008f0ceb */
[----:B------:R-:W-:Y:S01]  /*1e70*/  LOP3.LUT R21, R21, 0xfffffffe, RZ, 0xc0, !PT ;  /* 0xfffffffe15157812 */ /* 0x000fe200078ec0ff */
[----:B------:R1:W-:Y:S01]  /*1e80*/  @P5 LDGSTS.E.BYPASS.LTC128B.128 [R229+0x4900], [R12.64], !P4 ;  /* 0x049000000ce55fae */ /* 0x0003e2000e101d50 */
[----:B------:R-:W-:-:S03]  /*1e90*/  LOP3.LUT P1, RZ, R88, 0x2, RZ, 0xc0, !PT ;  /* 0x0000000258ff7812 */ /* 0x000fc6000782c0ff */
[----:B------:R2:W-:Y:S01]  /*1ea0*/  @P3 LDGSTS.E.BYPASS.LTC128B.128 [R229+0x5100], [R10.64], !P4 ;  /* 0x051000000ae53fae */ /* 0x0005e2000e101d50 */
[----:B------:R-:W-:Y:S01]  /*1eb0*/  IMAD.IADD R16, R16, 0x1, -R21 ;  /* 0x0000000110107824 */ /* 0x000fe200078e0a15 */
[----:B---3--:R-:W-:Y:S01]  /*1ec0*/  @P2 LEA R22, P0, R236, R7, 0x1 ;  /* 0x00000007ec162211 */ /* 0x008fe200078008ff */
[----:B------:R-:W-:-:S03]  /*1ed0*/  IMAD.SHL.U32 R7, R88, 0x40, RZ ;  /* 0x0000004058077824 */ /* 0x000fc600078e00ff */
[----:B------:R-:W-:Y:S01]  /*1ee0*/  @P2 LEA.HI.X R23, R236, R9, R235, 0x1, P0 ;  /* 0x00000009ec172211 */ /* 0x000fe200000f0ceb */
[----:B------:R-:W-:Y:S01]  /*1ef0*/  IMAD.SHL.U32 R9, R16, 0x8, RZ ;  /* 0x0000000810097824 */ /* 0x000fe200078e00ff */
[----:B------:R-:W-:Y:S02]  /*1f00*/  LOP3.LUT R7, R7, 0x1c0, RZ, 0xc0, !PT ;  /* 0x000001c007077812 */ /* 0x000fe400078ec0ff */
[----:B------:R-:W-:Y:S01]  /*1f10*/  IADD3 R94, P0, R38, UR20, RZ ;  /* 0x00000014265e7c10 */ /* 0x000fe2000ff1e0ff */
[----:B------:R3:W-:Y:S01]  /*1f20*/  @P2 LDGSTS.E.BYPASS.LTC128B.128 [R229+0x5900], [R22.64], !P4 ;  /* 0x0590000016e52fae */ /* 0x0007e2000e101d50 */
[----:B------:R-:W-:Y:S02]  /*1f30*/  LOP3.LUT R18, R7, 0x8, R18, 0xf8, !PT ;  /* 0x0000000807127812 */ /* 0x000fe400078ef812 */
[----:B------:R-:W-:Y:S01]  /*1f40*/  SHF.R.U32.HI R7, RZ, 0x3, R7 ;  /* 0x00000003ff077819 */ /* 0x000fe20000011607 */
[----:B------:R-:W0:Y:S01]  /*1f50*/  LDGDEPBAR ;  /* 0x00000000000079af */ /* 0x000e220000000000 */
[----:B------:R-:W-:-:S02]  /*1f60*/  LOP3.LUT R9, R19, 0x8, R9, 0xf8, !PT ;  /* 0x0000000813097812 */ /* 0x000fc400078ef809 */
[----:B------:R-:W-:Y:S02]  /*1f70*/  SHF.R.U32.HI R19, RZ, 0x3, R19 ;  /* 0x00000003ff137819 */ /* 0x000fe40000011613 */
[----:B------:R-:W-:Y:S02]  /*1f80*/  LOP3.LUT R18, R18, R7, RZ, 0x3c, !PT ;  /* 0x0000000712127212 */ /* 0x000fe400078e3cff */
[----:B------:R-:W-:Y:S02]  /*1f90*/  LOP3.LUT R7, R9, R19, RZ, 0x3c, !PT ;  /* 0x0000001309077212 */ /* 0x000fe400078e3cff */
[----:B------:R-:W-:Y:S01]  /*1fa0*/  IADD3.X R36, R39, UR12, R36, P0, !PT ;  /* 0x0000000c27247c10 */ /* 0x000fe200087fe424 */
[----:B------:R-:W-:Y:S01]  /*1fb0*/  IMAD R227, R16, 0x200, R18 ;  /* 0x0000020010e37824 */ /* 0x000fe200078e0212 */
[----:B------:R-:W-:Y:S01]  /*1fc0*/  LEA R93, P0, R94, c[0x0][0x1f8], 0x1 ;  /* 0x00007e005e5d7a11 */ /* 0x000fe200078008ff */
[----:B------:R-:W-:Y:S01]  /*1fd0*/  IMAD.IADD R228, R7, 0x1, R228 ;  /* 0x0000000107e47824 */ /* 0x000fe200078e02e4 */
[----:B------:R-:W-:Y:S01]  /*1fe0*/  SHF.L.U64.HI R235, R236, 0x1, R235 ;  /* 0x00000001eceb7819 */ /* 0x000fe200000102eb */
[----:B------:R-:W-:Y:S01]  /*1ff0*/  IMAD.SHL.U32 R227, R227, 0x2, RZ ;  /* 0x00000002e3e37824 */ /* 0x000fe200078e00ff */
[----:B------:R-:W-:Y:S01]  /*2000*/  LEA.HI.X R94, R94, c[0x0][0x1fc], R36, 0x1, P0 ;  /* 0x00007f005e5e7a11 */ /* 0x000fe200000f0c24 */
[----:B------:R-:W-:Y:S01]  /*2010*/  IMAD.SHL.U32 R228, R228, 0x2, RZ ;  /* 0x00000002e4e47824 */ /* 0x000fe200078e00ff */
[----:B------:R-:W4:Y:S01]  /*2020*/  SHFL.IDX PT, R92, R93, 0x1, 0x181f ;  /* 0x00381f005d5c7f89 */ /* 0x000f2200000e0000 */
[C---:B------:R-:W-:Y:S01]  /*2030*/  ISETP.GE.AND P2, PT, R236.reuse, c[0x0][0x1d4], PT ;  /* 0x00007500ec007a0c */ /* 0x040fe20003f46270 */
[----:B------:R-:W-:Y:S01]  /*2040*/  IMAD.SHL.U32 R236, R236, 0x2, RZ ;  /* 0x00000002ecec7824 */ /* 0x000fe200078e00ff */
[C---:B------:R-:W-:Y:S01]  /*2050*/  IADD3 R37, R227.reuse, 0x3100, RZ ;  /* 0x00003100e3257810 */ /* 0x040fe20007ffe0ff */
[----:B------:R-:W-:Y:S01]  /*2060*/  SHFL.IDX PT, R95, R94, 0x1, 0x181f ;  /* 0x00381f005e5f7f89 */ /* 0x000fe200000e0000 */
[----:B------:R-:W-:Y:S01]  /*2070*/  IADD3 R226, R227, 0x3120, RZ ;  /* 0x00003120e3e27810 */ /* 0x000fe20007ffe0ff */
[----:B------:R-:W-:Y:S01]  /*2080*/  IMAD R224, R0, 0x2, R228 ;  /* 0x0000000200e07824 */ /* 0x000fe200078e02e4 */
[----:B------:R-:W-:-:S04]  /*2090*/  DEPBAR.LE SB0, 0x1 ;  /* 0x000080400000791a */ /* 0x000fc80000000000 */
[----:B------:R-:W-:-:S04]  /*20a0*/  DEPBAR.LE SB0, 0x0 ;  /* 0x000080000000791a */ /* 0x000fc80000000000 */
[----:B------:R-:W-:Y:S01]  /*20b0*/  BAR.SYNC.DEFER_BLOCKING 0x0 ;  /* 0x0000000000007b1d */ /* 0x000fe20000010000 */
[----:B------:R-:W-:Y:S01]  /*20c0*/  @P1 IADD3 R226, R37, -0x20, RZ ;  /* 0xffffffe025e21810 */ /* 0x000fe20007ffe0ff */
[----:B------:R-:W-:Y:S01]  /*20d0*/  IMAD R223, R4, 0x2, R228 ;  /* 0x0000000204df7824 */ /* 0x000fe200078e02e4 */
[----:B------:R-:W-:Y:S02]  /*20e0*/  LOP3.LUT P1, RZ, R88, 0x4, RZ, 0xc0, !PT ;  /* 0x0000000458ff7812 */ /* 0x000fe4000782c0ff */
[C---:B------:R-:W-:Y:S01]  /*20f0*/  ISETP.LT.OR P5, PT, R2.reuse, 0x1, P2 ;  /* 0x000000010200780c */ /* 0x040fe200017a1670 */
[----:B------:R-:W1:Y:S01]  /*2100*/  SHFL.IDX PT, R98, R93, RZ, 0x181f ;  /* 0x00181fff5d627589 */ /* 0x000e6200000e0000 */
[----:B------:R-:W-:Y:S01]  /*2110*/  ISETP.LT.OR P0, PT, R2, 0x11, P2 ;  /* 0x000000110200780c */ /* 0x000fe20001701670 */
[----:B------:R-:W-:Y:S01]  /*2120*/  IMAD R221, R0, 0x2, R223 ;  /* 0x0000000200dd7824 */ /* 0x000fe200078e02df */
[----:B----4-:R-:W-:Y:S01]  /*2130*/  IADD3 R92, P3, R92, R236, RZ ;  /* 0x000000ec5c5c7210 */ /* 0x010fe20007f7e0ff */
[----:B------:R-:W4:Y:S01]  /*2140*/  SHFL.IDX PT, R96, R94, RZ, 0x181f ;  /* 0x00181fff5e607589 */ /* 0x000f2200000e0000 */
[----:B------:R-:W-:-:S02]  /*2150*/  IADD3 R217, R226, 0x800, RZ ;  /* 0x00000800e2d97810 */ /* 0x000fc40007ffe0ff */
[C---:B------:R-:W-:Y:S01]  /*2160*/  IADD3 R216, R226.reuse, 0x1000, RZ ;  /* 0x00001000e2d87810 */ /* 0x040fe20007ffe0ff */
[----:B------:R-:W-:Y:S01]  /*2170*/  SHFL.IDX PT, R89, R94, 0x2, 0x181f ;  /* 0x00581f005e597f89 */ /* 0x000fe200000e0000 */
[C---:B------:R-:W-:Y:S02]  /*2180*/  IADD3 R215, R226.reuse, 0x1800, RZ ;  /* 0x00001800e2d77810 */ /* 0x040fe40007ffe0ff */
[C---:B------:R-:W-:Y:S01]  /*2190*/  IADD3 R214, R226.reuse, 0x2000, RZ ;  /* 0x00002000e2d67810 */ /* 0x040fe20007ffe0ff */
[----:B------:R-:W-:Y:S01]  /*21a0*/  SHFL.IDX PT, R91, R93, 0x3, 0x181f ;  /* 0x00781f005d5b7f89 */ /* 0x000fe200000e0000 */
[----:B------:R-:W-:-:S03]  /*21b0*/  IADD3 R213, R226, 0x2800, RZ ;  /* 0x00002800e2d57810 */ /* 0x000fc60007ffe0ff */
[----:B------:R-:W-:Y:S04]  /*21c0*/  SHFL.IDX PT, R90, R94, 0x3, 0x181f ;  /* 0x00781f005e5a7f89 */ /* 0x000fe800000e0000 */
[----:B------:R-:W-:Y:S04]  /*21d0*/  LDSM.16.M88.4 R28, [R228+0x6100] ;  /* 0x00610000e41c783b */ /* 0x000fe80000000200 */
[----:B------:R-:W-:Y:S01]  /*21e0*/  LDSM.16.M88.4 R32, [R228+0x8100] ;  /* 0x00810000e420783b */ /* 0x000fe20000000200 */
[----:B-1----:R-:W-:-:S03]  /*21f0*/  IADD3 R98, P6, R98, R236, RZ ;  /* 0x000000ec62627210 */ /* 0x002fc60007fde0ff */
[----:B------:R-:W1:Y:S02]  /*2200*/  LDSM.16.M88.4 R84, [R227+0x5900] ;  /* 0x00590000e354783b */ /* 0x000e640000000200 */
[----:B----4-:R-:W-:Y:S01]  /*2210*/  IMAD.X R99, R96, 0x1, R235, P6 ;  /* 0x0000000160637824 */ /* 0x010fe200030e06eb */
[C---:B------:R-:W-:Y:S01]  /*2220*/  ISETP.LT.OR P6, PT, R2.reuse, 0x21, P2 ;  /* 0x000000210200780c */ /* 0x040fe200017c1670 */
[----:B------:R-:W4:Y:S04]  /*2230*/  LDSM.16.M88.4 R76, [R227+0x3100] ;  /* 0x00310000e34c783b */ /* 0x000f280000000200 */
[----:B------:R-:W2:Y:S04]  /*2240*/  LDSM.16.M88.4 R68, [R227+0x3900] ;  /* 0x00390000e344783b */ /* 0x000ea80000000200 */
[----:B------:R-:W2:Y:S04]  /*2250*/  LDSM.16.M88.4 R60, [R227+0x4100] ;  /* 0x00410000e33c783b */ /* 0x000ea80000000200 */
[----:B------:R-:W2:Y:S04]  /*2260*/  LDSM.16.M88.4 R52, [R227+0x4900] ;  /* 0x00490000e334783b */ /* 0x000ea80000000200 */
[----:B------:R-:W2:Y:S04]  /*2270*/  LDSM.16.M88.4 R40, [R227+0x5100] ;  /* 0x00510000e328783b */ /* 0x000ea80000000200 */
[----:B------:R-:W-:Y:S04]  /*2280*/  LDSM.16.M88.4 R156, [R226] ;  /* 0x00000000e29c783b */ /* 0x000fe80000000200 */
[----:B------:R-:W-:Y:S04]  /*2290*/  LDSM.16.M88.4 R152, [R226+0x800] ;  /* 0x00080000e298783b */ /* 0x000fe80000000200 */
[----:B------:R-:W-:Y:S04]  /*22a0*/  LDSM.16.M88.4 R148, [R226+0x1000] ;  /* 0x00100000e294783b */ /* 0x000fe80000000200 */
[----:B------:R-:W-:Y:S01]  /*22b0*/  LDSM.16.M88.4 R144, [R226+0x1800] ;  /* 0x00180000e290783b */ /* 0x000fe20000000200 */
[-C--:B-1----:R-:W-:Y:S03]  /*22c0*/  HMMA.16816.F32.BF16 R36, R28, R84.reuse, RZ ;  /* 0x000000541c24723c */ /* 0x082fe600000418ff */
[----:B------:R-:W-:Y:S04]  /*22d0*/  LDSM.16.M88.4 R140, [R226+0x2000] ;  /* 0x00200000e28c783b */ /* 0x000fe80000000200 */
[----:B------:R-:W-:Y:S01]  /*22e0*/  LDSM.16.M88.4 R136, [R226+0x2800] ;  /* 0x00280000e288783b */ /* 0x000fe20000000200 */
[----:B------:R-:W-:Y:S03]  /*22f0*/  HMMA.16816.F32.BF16 R116, R32, R84, RZ ;  /* 0x000000542074723c */ /* 0x000fe600000418ff */
[----:B------:R-:W-:Y:S04]  /*2300*/  SHFL.IDX PT, R84, R93, 0x2, 0x181f ;  /* 0x00581f005d547f89 */ /* 0x000fe800000e0000 */
[----:B------:R-:W1:Y:S01]  /*2310*/  LDSM.16.M88.4 R112, [R224+0x6100] ;  /* 0x00610000e070783b */ /* 0x000e620000000200 */
[-C--:B----4-:R-:W-:Y:S03]  /*2320*/  HMMA.16816.F32.BF16 R80, R28, R76.reuse, RZ ;  /* 0x0000004c1c50723c */ /* 0x090fe600000418ff */
[----:B------:R-:W-:Y:S04]  /*2330*/  SHFL.IDX PT, R85, R93, 0x5, 0x181f ;  /* 0x00b81f005d557f89 */ /* 0x000fe800000e0000 */
[----:B------:R-:W-:Y:S01]  /*2340*/  LDSM.16.M88.4 R160, [R224+0x8100] ;  /* 0x00810000e0a0783b */ /* 0x000fe20000000200 */
[----:B------:R-:W-:Y:S03]  /*2350*/  HMMA.16816.F32.BF16 R24, R32, R76, RZ ;  /* 0x0000004c2018723c */ /* 0x000fe600000418ff */
[----:B------:R-:W-:Y:S01]  /*2360*/  @!PT LDS RZ, [RZ] ;  /* 0x00000000fffff984 */ /* 0x000fe20000000800 */
[----:B------:R-:W-:Y:S01]  /*2370*/  @!PT LDS RZ, [RZ] ;  /* 0x00000000fffff984 */ /* 0x000fe20000000800 */
[----:B------:R-:W-:Y:S01]  /*2380*/  @!PT LDS RZ, [RZ] ;  /* 0x00000000fffff984 */ /* 0x000fe20000000800 */
[----:B------:R4:W-:Y:S01]  /*2390*/  LDGSTS.E.BYPASS.LTC128B.128 [R229+0x100], [R98.64], !P5 ;  /* 0x0010000062e57fae */ /* 0x0009e2000e901d50 */
[----:B------:R-:W-:-:S04]  /*23a0*/  ISETP.LT.OR P5, PT, R2, 0x31, P2 ;  /* 0x000000310200780c */ /* 0x000fc800017a1670 */
[----:B------:R-:W-:Y:S08]  /*23b0*/  HMMA.16816.F32.BF16 R132, R32, R78, RZ ;  /* 0x0000004e2084723c */ /* 0x000ff000000418ff */
[-C--:B--2---:R-:W-:Y:S08]  /*23c0*/  HMMA.16816.F32.BF16 R72, R28, R68.reuse, RZ ;  /* 0x000000441c48723c */ /* 0x084ff000000418ff */
[C---:B---3--:R-:W-:Y:S08]  /*23d0*/  HMMA.16816.F32.BF16 R20, R32.reuse, R68, RZ ;  /* 0x000000442014723c */ /* 0x048ff000000418ff */
[----:B------:R-:W-:Y:S08]  /*23e0*/  HMMA.16816.F32.BF16 R128, R32, R70, RZ ;  /* 0x000000462080723c */ /* 0x000ff000000418ff */
[-C--:B------:R-:W-:Y:S08]  /*23f0*/  HMMA.16816.F32.BF16 R64, R28, R60.reuse, RZ ;  /* 0x0000003c1c40723c */ /* 0x080ff000000418ff */
[C---:B------:R-:W-:Y:S08]  /*2400*/  HMMA.16816.F32.BF16 R16, R32.reuse, R60, RZ ;  /* 0x0000003c2010723c */ /* 0x040ff000000418ff */
[----:B------:R-:W-:Y:S08]  /*2410*/  HMMA.16816.F32.BF16 R124, R32, R62, RZ ;  /* 0x0000003e207c723c */ /* 0x000ff000000418ff */
[-C--:B------:R-:W-:Y:S08]  /*2420*/  HMMA.16816.F32.BF16 R56, R28, R52.reuse, RZ ;  /* 0x000000341c38723c */ /* 0x080ff000000418ff */
[C---:B------:R-:W-:Y:S08]  /*2430*/  HMMA.16816.F32.BF16 R12, R32.reuse, R52, RZ ;  /* 0x00000034200c723c */ /* 0x040ff000000418ff */
[----:B------:R-:W-:Y:S08]  /*2440*/  HMMA.16816.F32.BF16 R120, R32, R54, RZ ;  /* 0x000000362078723c */ /* 0x000ff000000418ff */
[-C--:B------:R-:W-:Y:S08]  /*2450*/  HMMA.16816.F32.BF16 R48, R28, R40.reuse, RZ ;  /* 0x000000281c30723c */ /* 0x080ff000000418ff */
[C---:B------:R-:W-:Y:S08]  /*2460*/  HMMA.16816.F32.BF16 R8, R32.reuse, R40, RZ ;  /* 0x000000282008723c */ /* 0x040ff000000418ff */
[----:B------:R-:W-:Y:S08]  /*2470*/  HMMA.16816.F32.BF16 R44, R32, R42, RZ ;  /* 0x0000002a202c723c */ /* 0x000ff000000418ff */
[C---:B------:R-:W-:Y:S08]  /*2480*/  HMMA.16816.F32.BF16 R76, R28.reuse, R78, RZ ;  /* 0x0000004e1c4c723c */ /* 0x040ff000000418ff */
[C---:B------:R-:W-:Y:S08]  /*2490*/  HMMA.16816.F32.BF16 R68, R28.reuse, R70, RZ ;  /* 0x000000461c44723c */ /* 0x040ff000000418ff */
[C---:B------:R-:W-:Y:S08]  /*24a0*/  HMMA.16816.F32.BF16 R60, R28.reuse, R62, RZ ;  /* 0x0000003e1c3c723c */ /* 0x040ff000000418ff */
[C---:B------:R-:W-:Y:S08]  /*24b0*/  HMMA.16816.F32.BF16 R52, R28.reuse, R54, RZ ;  /* 0x000000361c34723c */ /* 0x040ff000000418ff */
[----:B------:R-:W-:Y:S08]  /*24c0*/  HMMA.16816.F32.BF16 R40, R28, R42, RZ ;  /* 0x0000002a1c28723c */ /* 0x000ff000000418ff */
[-C--:B------:R-:W-:Y:S08]  /*24d0*/  HMMA.16816.F32.BF16 R32, R32, R86.reuse, RZ ;  /* 0x000000562020723c */ /* 0x080ff000000418ff */
[----:B------:R-:W-:Y:S01]  /*24e0*/  HMMA.16816.F32.BF16 R28, R28, R86, RZ ;  /* 0x000000561c1c723c */ /* 0x000fe200000418ff */
[----:B------:R2:W3:Y:S04]  /*24f0*/  SHFL.IDX PT, R87, R93, 0x4, 0x181f ;  /* 0x00981f005d577f89 */ /* 0x0004e800000e0000 */
[----:B------:R-:W3:Y:S03]  /*2500*/  SHFL.IDX PT, R86, R94, 0x4, 0x181f ;  /* 0x00981f005e567f89 */ /* 0x000ee600000e0000 */
[C---:B-1----:R-:W-:Y:S08]  /*2510*/  HMMA.16816.F32.BF16 R80, R112.reuse, R156, R80 ;  /* 0x0000009c7050723c */ /* 0x042ff00000041850 */
[----:B------:R-:W-:Y:S01]  /*2520*/  HMMA.16816.F32.BF16 R72, R112, R152, R72 ;  /* 0x000000987048723c */ /* 0x000fe20000041848 */
[----:B--2---:R-:W-:Y:S01]  /*2530*/  IMAD.X R93, R95, 0x1, R235, P3 ;  /* 0x000000015f5d7824 */ /* 0x004fe200018e06eb */
[----:B------:R-:W-:-:S06]  /*2540*/  IADD3 R88, P3, R84, R236, RZ ;  /* 0x000000ec54587210 */ /* 0x000fcc0007f7e0ff */
[----:B------:R-:W-:Y:S01]  /*2550*/  HMMA.16816.F32.BF16 R64, R112, R148, R64 ;  /* 0x000000947040723c */ /* 0x000fe20000041840 */
[----:B------:R1:W2:Y:S01]  /*2560*/  SHFL.IDX PT, R84, R94, 0x5, 0x181f ;  /* 0x00b81f005e547f89 */ /* 0x0002a200000e0000 */
[----:B------:R-:W-:-:S03]  /*2570*/  IMAD.X R89, R89, 0x1, R235, P3 ;  /* 0x0000000159597824 */ /* 0x000fc600018e06eb */
[----:B------:R2:W-:Y:S03]  /*2580*/  LDGSTS.E.BYPASS.LTC128B.128 [R229+0x900], [R92.64], !P0 ;  /* 0x009000005ce57fae */ /* 0x0005e6000c101d50 */
[C---:B------:R-:W-:Y:S01]  /*2590*/  HMMA.16816.F32.BF16 R56, R112.reuse, R144, R56 ;  /* 0x000000907038723c */ /* 0x040fe20000041838 */
[----:B------:R2:W-:Y:S07]  /*25a0*/  LDGSTS.E.BYPASS.LTC128B.128 [R229+0x1100], [R88.64], !P6 ;  /* 0x0110000058e57fae */ /* 0x0005ee000f101d50 */
[----:B------:R-:W-:Y:S01]  /*25b0*/  HMMA.16816.F32.BF16 R48, R112, R140, R48 ;  /* 0x0000008c7030723c */ /* 0x000fe20000041830 */
[----:B-1----:R-:W-:-:S07]  /*25c0*/  IADD3 R94, P3, R91, R236, RZ ;  /* 0x000000ec5b5e7210 */ /* 0x002fce0007f7e0ff */
[----:B------:R-:W-:Y:S01]  /*25d0*/  HMMA.16816.F32.BF16 R36, R112, R136, R36 ;  /* 0x000000887024723c */ /* 0x000fe20000041824 */
[----:B------:R-:W-:Y:S01]  /*25e0*/  IMAD.X R95, R90, 0x1, R235, P3 ;  /* 0x000000015a5f7824 */ /* 0x000fe200018e06eb */
[----:B------:R-:W-:Y:S02]  /*25f0*/  ISETP.LT.OR P3, PT, R2, 0x41, P2 ;  /* 0x000000410200780c */ /* 0x000fe40001761670 */
[----:B---3--:R-:W-:-:S04]  /*2600*/  IADD3 R90, P0, R87, R236, RZ ;  /* 0x000000ec575a7210 */ /* 0x008fc80007f1e0ff */
[C---:B------:R-:W-:Y:S01]  /*2610*/  HMMA.16816.F32.BF16 R76, R112.reuse, R158, R76 ;  /* 0x0000009e704c723c */ /* 0x040fe2000004184c */
[----:B------:R-:W-:Y:S01]  /*2620*/  ISETP.LT.OR P2, PT, R2, 0x51, P2 ;  /* 0x000000510200780c */ /* 0x000fe20001741670 */
[----:B------:R-:W-:Y:S01]  /*2630*/  IMAD.MOV.U32 R2, RZ, RZ, 0x40 ;  /* 0x00000040ff027424 */ /* 0x000fe200078e00ff */
[----:B------:R1:W-:Y:S01]  /*2640*/  LDGSTS.E.BYPASS.LTC128B.128 [R229+0x1900], [R94.64], !P5 ;  /* 0x019000005ee57fae */ /* 0x0003e2000e901d50 */
[--C-:B------:R-:W-:Y:S01]  /*2650*/  IMAD.X R91, R86, 0x1, R235.reuse, P0 ;  /* 0x00000001565b7824 */ /* 0x100fe200000e06eb */
[----:B------:R-:W-:Y:S02]  /*2660*/  IADD3 R86, P0, R85, R236, RZ ;  /* 0x000000ec55567210 */ /* 0x000fe40007f1e0ff */
[----:B------:R-:W-:Y:S01]  /*2670*/  SEL R2, R2, 0xffffffc0, !P1 ;  /* 0xffffffc002027807 */ /* 0x000fe20004800000 */
[C---:B------:R-:W-:Y:S02]  /*2680*/  HMMA.16816.F32.BF16 R68, R112.reuse, R154, R68 ;  /* 0x0000009a7044723c */ /* 0x040fe40000041844 */
[----:B--2---:R-:W-:Y:S01]  /*2690*/  IMAD.X R87, R84, 0x1, R235, P0 ;  /* 0x0000000154577824 */ /* 0x004fe200000e06eb */
[----:B------:R2:W-:Y:S01]  /*26a0*/  LDGSTS.E.BYPASS.LTC128B.128 [R229+0x2100], [R90.64], !P3 ;  /* 0x021000005ae57fae */ /* 0x0005e2000d901d50 */
[----:B------:R-:W-:Y:S01]  /*26b0*/  IMAD.IADD R222, R227, 0x1, R2 ;  /* 0x00000001e3de7824 */ /* 0x000fe200078e0202 */
[----:B------:R-:W-:Y:S01]  /*26c0*/  ISETP.GT.AND P3, PT, R233, 0x5f, PT ;  /* 0x0000005fe900780c */ /* 0x000fe20003f64270 */
[----:B------:R-:W-:Y:S01]  /*26d0*/  IMAD.IADD R212, R2, 0x1, R226 ;  /* 0x0000000102d47824 */ /* 0x000fe200078e02e2 */
[----:B------:R3:W-:Y:S01]  /*26e0*/  LDGSTS.E.BYPASS.LTC128B.128 [R229+0x2900], [R86.64], !P2 ;  /* 0x0290000056e57fae */ /* 0x0007e2000d101d50 */
[----:B------:R-:W-:Y:S01]  /*26f0*/  HMMA.16816.F32.BF16 R60, R112, R150, R60 ;  /* 0x00000096703c723c */ /* 0x000fe2000004183c */
[----:B------:R-:W-:-:S02]  /*2700*/  IADD3 R2, R6, -0x1, RZ ;  /* 0xffffffff06027810 */ /* 0x000fc40007ffe0ff */
[----:B------:R-:W-:Y:S02]  /*2710*/  LDSM.16.M88.4 R108, [R223+0x8100] ;  /* 0x00810000df6c783b */ /* 0x000fe40000000200 */
[----:B------:R-:W-:Y:S02]  /*2720*/  ISETP.GT.AND P0, PT, R2, R230, PT ;  /* 0x000000e60200720c */ /* 0x000fe40003f04270 */
[----:B------:R-:W3:Y:S01]  /*2730*/  LDSM.16.M88.4 R104, [R222+0x3100] ;  /* 0x00310000de68783b */ /* 0x000ee20000000200 */
[C---:B------:R-:W-:Y:S03]  /*2740*/  HMMA.16816.F32.BF16 R52, R112.reuse, R146, R52 ;  /* 0x000000927034723c */ /* 0x040fe60000041834 */
[----:B------:R-:W3:Y:S04]  /*2750*/  LDSM.16.M88.4 R100, [R222+0x3900] ;  /* 0x00390000de64783b */ /* 0x000ee80000000200 */
[----:B----4-:R-:W4:Y:S01]  /*2760*/  LDSM.16.M88.4 R96, [R222+0x4100] ;  /* 0x00410000de60783b */ /* 0x010f220000000200 */
[C---:B------:R-:W-:Y:S03]  /*2770*/  HMMA.16816.F32.BF16 R40, R112.reuse, R142, R40 ;  /* 0x0000008e7028723c */ /* 0x040fe60000041828 */
[----:B-1----:R-:W1:Y:S04]  /*2780*/  LDSM.16.M88.4 R92, [R222+0x4900] ;  /* 0x00490000de5c783b */ /* 0x002e680000000200 */
[----:B--2---:R-:W2:Y:S01]  /*2790*/  LDSM.16.M88.4 R88, [R222+0x5100] ;  /* 0x00510000de58783b */ /* 0x004ea20000000200 */
[----:B------:R-:W-:Y:S03]  /*27a0*/  HMMA.16816.F32.BF16 R28, R112, R138, R28 ;  /* 0x0000008a701c723c */ /* 0x000fe6000004181c */
[----:B---3--:R-:W3:Y:S04]  /*27b0*/  LDSM.16.M88.4 R84, [R222+0x5900] ;  /* 0x00590000de54783b */ /* 0x008ee80000000200 */
[----:B------:R-:W1:Y:S01]  /*27c0*/  LDSM.16.M88.4 R112, [R223+0x6100] ;  /* 0x00610000df70783b */ /* 0x000e620000000200 */
[C---:B------:R-:W-:Y:S03]  /*27d0*/  HMMA.16816.F32.BF16 R24, R160.reuse, R156, R24 ;  /* 0x0000009ca018723c */ /* 0x040fe60000041818 */
[----:B------:R-:W-:Y:S04]  /*27e0*/  LDSM.16.M88.4 R164, [R221+0x6100] ;  /* 0x00610000dda4783b */ /* 0x000fe80000000200 */
[----:B------:R-:W0:Y:S01]  /*27f0*/  LDGDEPBAR ;  /* 0x00000000000079af */ /* 0x000e220000000000 */
        /* <DEDUP_REMOVED lines=9> */
[C---:B------:R-:W-:Y:S01]  /*2890*/  HMMA.16816.F32.BF16 R124, R160.reuse, R150, R124 ;  /* 0x00000096a07c723c */ /* 0x040fe2000004187c */
[----:B------:R-:W-:Y:S07]  /*28a0*/  LDSM.16.M88.4 R148, [R212+0x1000] ;  /* 0x00100000d494783b */ /* 0x000fee0000000200 */
[C---:B------:R-:W-:Y:S01]  /*28b0*/  HMMA.16816.F32.BF16 R120, R160.reuse, R146, R120 ;  /* 0x00000092a078723c */ /* 0x040fe20000041878 */
[----:B------:R-:W-:Y:S07]  /*28c0*/  LDSM.16.M88.4 R144, [R212+0x1800] ;  /* 0x00180000d490783b */ /* 0x000fee0000000200 */
[C---:B------:R-:W-:Y:S01]  /*28d0*/  HMMA.16816.F32.BF16 R44, R160.reuse, R142, R44 ;  /* 0x0000008ea02c723c */ /* 0x040fe2000004182c */
[----:B------:R-:W-:Y:S07]  /*28e0*/  LDSM.16.M88.4 R140, [R212+0x2000] ;  /* 0x00200000d48c783b */ /* 0x000fee0000000200 */
[----:B------:R-:W-:Y:S01]  /*28f0*/  HMMA.16816.F32.BF16 R32, R160, R138, R32 ;  /* 0x0000008aa020723c */ /* 0x000fe20000041820 */
[----:B------:R-:W2:Y:S04]  /*2900*/  LDSM.16.M88.4 R160, [R221+0x8100] ;  /* 0x00810000dda0783b */ /* 0x000ea80000000200 */
[----:B------:R-:W3:Y:S01]  /*2910*/  LDSM.16.M88.4 R136, [R212+0x2800] ;  /* 0x00280000d488783b */ /* 0x000ee20000000200 */
[----:B------:R-:W-:-:S04]  /*2920*/  DEPBAR.LE SB0, 0x0 ;  /* 0x000080000000791a */ /* 0x000fc80000000000 */
[C---:B------:R-:W-:Y:S08]  /*2930*/  HMMA.16816.F32.BF16 R24, R108.reuse, R104, R24 ;  /* 0x000000686c18723c */ /* 0x040ff00000041818 */
[C---:B------:R-:W-:Y:S08]  /*2940*/  HMMA.16816.F32.BF16 R20, R108.reuse, R100, R20 ;  /* 0x000000646c14723c */ /* 0x040ff00000041814 */
[C---:B----4-:R-:W-:Y:S08]  /*2950*/  HMMA.16816.F32.BF16 R16, R108.reuse, R96, R16 ;  /* 0x000000606c10723c */ /* 0x050ff00000041810 */
[C---:B-1----:R-:W-:Y:S08]  /*2960*/  HMMA.16816.F32.BF16 R12, R108.reuse, R92, R12 ;  /* 0x0000005c6c0c723c */ /* 0x042ff0000004180c */
[C---:B--2---:R-:W-:Y:S08]  /*2970*/  HMMA.16816.F32.BF16 R8, R108.reuse, R88, R8 ;  /* 0x000000586c08723c */ /* 0x044ff00000041808 */
[C---:B---3--:R-:W-:Y:S08]  /*2980*/  HMMA.16816.F32.BF16 R116, R108.reuse, R84, R116 ;  /* 0x000000546c74723c */ /* 0x048ff00000041874 */
        /* <DEDUP_REMOVED lines=44> */
[----:B------:R-:W-:Y:S01]  /*2c50*/  PLOP3.LUT P1, PT, PT, PT, UP3, 0x80, 0x0 ;  /* 0x000000000000781c */ /* 0x000fe20003f2f038 */
[----:B------:R-:W-:Y:S01]  /*2c60*/  IMAD.MOV.U32 R231, RZ, RZ, RZ ;  /* 0x000000ffffe77224 */ /* 0x000fe200078e00ff */
[----:B------:R-:W-:-:S02]  /*2c70*/  IADD3 R232, R233, R169, R234 ;  /* 0x000000a9e9e87210 */ /* 0x000fc40007ffe0ea */
[----:B------:R-:W-:Y:S02]  /*2c80*/  PLOP3.LUT P0, PT, PT, PT, UP3, 0x80, 0x0 ;  /* 0x000000000000781c */ /* 0x000fe40003f0f038 */
[----:B------:R-:W-:-:S05]  /*2c90*/  IADD3 R232, R232, -0x60, RZ ;  /* 0xffffffa0e8e87810 */ /* 0x000fca0007ffe0ff */
[----:B------:R-:W-:Y:S02]  /*2ca0*/  IMAD.MOV.U32 R2, RZ, RZ, R232 ;  /* 0x000000ffff027224 */ /* 0x000fe400078e00e8 */
[----:B------:R-:W-:-:S05]  /*2cb0*/  @P1 IMAD.HI.U32 R84, R232, c[0x0][0x2bc], RZ ;  /* 0x0000af00e8541a27 */ /* 0x000fca00078e00ff */
[----:B------:R-:W-:-:S04]  /*2cc0*/  @P0 SHF.R.U32.HI R2, RZ, c[0x0][0x2c0], R84 ;  /* 0x0000b000ff020a19 */ /* 0x000fc80000011654 */
[----:B------:R-:W-:-:S04]  /*2cd0*/  @!P3 IADD3 R86, P0, R2, UR14, RZ ;  /* 0x0000000e0256bc10 */ /* 0x000fc8000ff1e0ff */
[----:B------:R-:W-:Y:S02]  /*2ce0*/  @!P3 LEA.HI.X.SX32 R85, R2, UR7, 0x1, P0 ;  /* 0x000000070255bc11 */ /* 0x000fe400080f0eff */
        /* <DEDUP_REMOVED lines=13> */
[----:B------:R-:W-:-:S03]  /*2dc0*/  IADD3 R2, P0, R86, UR10, RZ ;  /* 0x0000000a56027c10 */ /* 0x000fc6000ff1e0ff */
[----:B------:R-:W-:-:S05]  /*2dd0*/  IMAD R84, R231, c[0x0][0x1f4], R84 ;  /* 0x00007d00e7547a24 */ /* 0x000fca00078e0254 */
[----:B------:R-:W-:Y:S02]  /*2de0*/  IADD3.X R84, R87, UR6, R84, P0, !PT ;  /* 0x0000000657547c10 */ /* 0x000fe400087fe454 */
[----:B------:R-:W-:-:S04]  /*2df0*/  LEA R98, P0, R2, c[0x0][0x1c8], 0x1 ;  /* 0x0000720002627a11 */ /* 0x000fc800078008ff */
[----:B------:R-:W-:Y:S01]  /*2e00*/  LEA.HI.X R2, R2, c[0x0][0x1cc], R84, 0x1, P0 ;  /* 0x0000730002027a11 */ /* 0x000fe200000f0c54 */
[----:B------:R-:W1:Y:S04]  /*2e10*/  SHFL.IDX PT, R93, R98, RZ, 0x181f ;  /* 0x00181fff625d7589 */ /* 0x000e6800000e0000 */
[----:B------:R-:W2:Y:S04]  /*2e20*/  SHFL.IDX PT, R94, R2, RZ, 0x181f ;  /* 0x00181fff025e7589 */ /* 0x000ea800000e0000 */
[----:B------:R-:W3:Y:S04]  /*2e30*/  SHFL.IDX PT, R91, R98, 0x1, 0x181f ;  /* 0x00381f00625b7f89 */ /* 0x000ee800000e0000 */
[----:B------:R-:W-:Y:S04]  /*2e40*/  SHFL.IDX PT, R89, R98, 0x2, 0x181f ;  /* 0x00581f0062597f89 */ /* 0x000fe800000e0000 */
[----:B------:R-:W4:Y:S04]  /*2e50*/  SHFL.IDX PT, R92, R2, 0x1, 0x181f ;  /* 0x00381f00025c7f89 */ /* 0x000f2800000e0000 */
[----:B------:R-:W5:Y:S04]  /*2e60*/  SHFL.IDX PT, R87, R98, 0x3, 0x181f ;  /* 0x00781f0062577f89 */ /* 0x000f6800000e0000 */
[----:B------:R-:W5:Y:S01]  /*2e70*/  SHFL.IDX PT, R85, R98, 0x4, 0x181f ;  /* 0x00981f0062557f89 */ /* 0x000f6200000e0000 */
[----:B-1----:R-:W-:-:S03]  /*2e80*/  IADD3 R96, P0, R93, R236, RZ ;  /* 0x000000ec5d607210 */ /* 0x002fc60007f1e0ff */
[----:B------:R1:W1:Y:S02]  /*2e90*/  SHFL.IDX PT, R84, R98, 0x5, 0x181f ;  /* 0x00b81f0062547f89 */ /* 0x00026400000e0000 */
[----:B--2---:R-:W-:Y:S02]  /*2ea0*/  IMAD.X R97, R94, 0x1, R235, P0 ;  /* 0x000000015e617824 */ /* 0x004fe400000e06eb */
[----:B------:R-:W-:Y:S01]  /*2eb0*/  SHFL.IDX PT, R90, R2, 0x2, 0x181f ;  /* 0x00581f00025a7f89 */ /* 0x000fe200000e0000 */
[----:B---3--:R-:W-:-:S03]  /*2ec0*/  IADD3 R94, P0, R91, R236, RZ ;  /* 0x000000ec5b5e7210 */ /* 0x008fc60007f1e0ff */
[----:B------:R-:W2:Y:S04]  /*2ed0*/  SHFL.IDX PT, R88, R2, 0x3, 0x181f ;  /* 0x00781f0002587f89 */ /* 0x000ea800000e0000 */
[----:B------:R-:W3:Y:S01]  /*2ee0*/  SHFL.IDX PT, R86, R2, 0x4, 0x181f ;  /* 0x00981f0002567f89 */ /* 0x000ee200000e0000 */
[----:B----4-:R-:W-:-:S03]  /*2ef0*/  IMAD.X R95, R92, 0x1, R235, P0 ;  /* 0x000000015c5f7824 */ /* 0x010fc600000e06eb */
[----:B------:R-:W4:Y:S01]  /*2f00*/  SHFL.IDX PT, R2, R2, 0x5, 0x181f ;  /* 0x00b81f0002027f89 */ /* 0x000f2200000e0000 */
[----:B-----5:R-:W-:-:S03]  /*2f10*/  IADD3 R92, P2, R87, R236, RZ ;  /* 0x000000ec575c7210 */ /* 0x020fc60007f5e0ff */
[----:B------:R5:W-:Y:S01]  /*2f20*/  LDGSTS.E.BYPASS.LTC128B.128 [R229+0x3100], [R96.64], !P4 ;  /* 0x0310000060e57fae */ /* 0x000be2000e101d50 */
[----:B-1----:R-:W-:-:S03]  /*2f30*/  IADD3 R98, P1, R85, R236, RZ ;  /* 0x000000ec55627210 */ /* 0x002fc60007f3e0ff */
[----:B------:R1:W-:Y:S01]  /*2f40*/  LDGSTS.E.BYPASS.LTC128B.128 [R229+0x3900], [R94.64], !P4 ;  /* 0x039000005ee57fae */ /* 0x0003e2000e101d50 */
[-C--:B------:R-:W-:Y:S01]  /*2f50*/  IADD3 R84, P0, R84, R236.reuse, RZ ;  /* 0x000000ec54547210 */ /* 0x080fe20007f1e0ff */
[--C-:B--2---:R-:W-:Y:S02]  /*2f60*/  IMAD.X R93, R88, 0x1, R235.reuse, P2 ;  /* 0x00000001585d7824 */ /* 0x104fe400010e06eb */
[--C-:B---3--:R-:W-:Y:S02]  /*2f70*/  IMAD.X R99, R86, 0x1, R235.reuse, P1 ;  /* 0x0000000156637824 */ /* 0x108fe400008e06eb */
[----:B----4-:R-:W-:Y:S01]  /*2f80*/  IMAD.X R85, R2, 0x1, R235, P0 ;  /* 0x0000000102557824 */ /* 0x010fe200000e06eb */
[----:B-----5:R-:W-:-:S05]  /*2f90*/  IADD3 R96, P5, R89, R236, RZ ;  /* 0x000000ec59607210 */ /* 0x020fca0007fbe0ff */
[----:B------:R-:W-:-:S05]  /*2fa0*/  IMAD.X R97, R90, 0x1, R235, P5 ;  /* 0x000000015a617824 */ /* 0x000fca00028e06eb */
[----:B------:R1:W-:Y:S04]  /*2fb0*/  LDGSTS.E.BYPASS.LTC128B.128 [R229+0x4100], [R96.64], !P4 ;  /* 0x0410000060e57fae */ /* 0x0003e8000e101d50 */
[----:B------:R1:W-:Y:S04]  /*2fc0*/  LDGSTS.E.BYPASS.LTC128B.128 [R229+0x4900], [R92.64], !P4 ;  /* 0x049000005ce57fae */ /* 0x0003e8000e101d50 */
[----:B------:R1:W-:Y:S04]  /*2fd0*/  LDGSTS.E.BYPASS.LTC128B.128 [R229+0x5100], [R98.64], !P4 ;  /* 0x0510000062e57fae */ /* 0x0003e8000e101d50 */
[----:B------:R1:W-:Y:S02]  /*2fe0*/  LDGSTS.E.BYPASS.LTC128B.128 [R229+0x5900], [R84.64], !P4 ;  /* 0x0590000054e57fae */ /* 0x0003e4000e101d50 */
.L_x_499:
[----:B-1----:R-:W-:Y:S01]  /*2ff0*/  LEA.HI R85, R173, R171, RZ, 0x2 ;  /* 0x000000abad557211 */ /* 0x002fe200078f10ff */
[----:B------:R-:W-:Y:S01]  /*3000*/  ULDC UR13, c[0x0][0x324] ;  /* 0x0000c900000d7ab9 */ /* 0x000fe20000000800 */
[----:B------:R-:W-:Y:S01]  /*3010*/  LOP3.LUT R84, R172, 0xffffffe0, RZ, 0xc0, !PT ;  /* 0xffffffe0ac547812 */ /* 0x000fe200078ec0ff */
[----:B------:R-:W-:Y:S01]  /*3020*/  ULOP3.LUT UR13, URZ, UR13, URZ, 0x33, !UPT ;  /* 0x0000000d3f0d7292 */ /* 0x000fe2000f8e333f */
[----:B------:R-:W-:Y:S01]  /*3030*/  LOP3.LUT R85, R85, 0xfffffffc, RZ, 0xc0, !PT ;  /* 0xfffffffc55557812 */ /* 0x000fe200078ec0ff */
[----:B------:R-:W0:Y:S01]  /*3040*/  LDGDEPBAR ;  /* 0x00000000000079af */ /* 0x000e220000000000 */
[----:B------:R-:W-:Y:S01]  /*3050*/  SHF.R.S32.HI R86, RZ, 0x1f, R170 ;  /* 0x0000001fff567819 */ /* 0x000fe200000114aa */
[C---:B------:R-:W-:Y:S01]  /*3060*/  IMAD.IADD R84, R171.reuse, 0x1, -R84 ;  /* 0x00000001ab547824 */ /* 0x040fe200078e0a54 */
[----:B------:R-:W-:Y:S01]  /*3070*/  PLOP3.LUT P1, PT, PT, PT, UP2, 0x80, 0x0 ;  /* 0x000000000000781c */ /* 0x000fe20003f2f028 */
[----:B------:R-:W-:Y:S01]  /*3080*/  IMAD.IADD R171, R171, 0x1, -R85 ;  /* 0x00000001abab7824 */ /* 0x000fe200078e0a55 */
[----:B------:R-:W-:-:S02]  /*3090*/  LEA.HI R86, R86, R170, RZ, 0x2 ;  /* 0x000000aa56567211 */ /* 0x000fc400078f10ff */
[----:B------:R-:W-:Y:S02]  /*30a0*/  SHF.R.S32.HI R2, RZ, 0x1f, R84 ;  /* 0x0000001fff027819 */ /* 0x000fe40000011454 */
[----:B------:R-:W-:Y:S02]  /*30b0*/  LOP3.LUT R86, R86, 0xffffffc, RZ, 0xc0, !PT ;  /* 0x0ffffffc56567812 */ /* 0x000fe400078ec0ff */
[----:B------:R-:W-:Y:S02]  /*30c0*/  LEA.HI R85, R171, R171, RZ, 0x1 ;  /* 0x000000abab557211 */ /* 0x000fe400078f08ff */
[----:B------:R-:W-:Y:S01]  /*30d0*/  LEA.HI R2, R2, R84, RZ, 0x2 ;  /* 0x0000005402027211 */ /* 0x000fe200078f10ff */
[----:B------:R-:W-:Y:S01]  /*30e0*/  IMAD.IADD R170, R170, 0x1, -R86 ;  /* 0x00000001aaaa7824 */ /* 0x000fe200078e0a56 */
[----:B------:R-:W-:Y:S01]  /*30f0*/  PLOP3.LUT P0, PT, PT, PT, UP2, 0x80, 0x0 ;  /* 0x000000000000781c */ /* 0x000fe20003f0f028 */
[----:B------:R-:W-:Y:S01]  /*3100*/  IMAD.SHL.U32 R87, R85, 0x20, RZ ;  /* 0x0000002055577824 */ /* 0x000fe200078e00ff */
[----:B------:R-:W-:-:S02]  /*3110*/  LEA.HI.SX32 R86, R2, UR19, 0x1e ;  /* 0x0000001302567c11 */ /* 0x000fc4000f8ff2ff */
[----:B------:R-:W-:Y:S02]  /*3120*/  LOP3.LUT R85, R85, 0x1ffffffe, RZ, 0xc0, !PT ;  /* 0x1ffffffe55557812 */ /* 0x000fe400078ec0ff */
[----:B------:R-:W-:Y:S01]  /*3130*/  LOP3.LUT R87, R87, 0xffffffc0, RZ, 0xc0, !PT ;  /* 0xffffffc057577812 */ /* 0x000fe200078ec0ff */
[----:B------:R-:W-:Y:S02]  /*3140*/  IMAD R86, R170, 0x10, R86 ;  /* 0x00000010aa567824 */ /* 0x000fe400078e0256 */
[----:B------:R-:W-:Y:S02]  /*3150*/  IMAD.IADD R85, R171, 0x1, -R85 ;  /* 0x00000001ab557824 */ /* 0x000fe400078e0a55 */
[----:B------:R-:W-:-:S04]  /*3160*/  IMAD.IADD R86, R87, 0x1, R86 ;  /* 0x0000000157567824 */ /* 0x000fc800078e0256 */
[----:B------:R-:W-:-:S04]  /*3170*/  IMAD R237, R85, 0x8, R86 ;  /* 0x0000000855ed7824 */ /* 0x000fc800078e0256 */
[----:B------:R-:W-:-:S04]  /*3180*/  @P1 IMAD.HI.U32 R85, R237, c[0x0][0x2c8], RZ ;  /* 0x0000b200ed551a27 */ /* 0x000fc800078e00ff */
[----:B------:R-:W-:Y:S01]  /*3190*/  IMAD.MOV.U32 R96, RZ, RZ, R237 ;  /* 0x000000ffff607224 */ /* 0x000fe200078e00ed */
[----:B------:R-:W-:Y:S02]  /*31a0*/  @P0 SHF.R.U32.HI R96, RZ, c[0x0][0x2cc], R85 ;  /* 0x0000b300ff600a19 */ /* 0x000fe40000011655 */
[----:B------:R-:W-:Y:S02]  /*31b0*/  LOP3.LUT R85, R2, 0x7ffffffc, RZ, 0xc0, !PT ;  /* 0x7ffffffc02557812 */ /* 0x000fe400078ec0ff */
[----:B------:R-:W-:Y:S01]  /*31c0*/  PLOP3.LUT P0, PT, PT, PT, UP1, 0x40, 0x0 ;  /* 0x000000000000781c */ /* 0x000fe20003f0e818 */
[----:B------:R-:W1:Y:S02]  /*31d0*/  SHFL.IDX PT, R2, R96, RZ, 0x1c1f ;  /* 0x001c1fff60027589 */ /* 0x000e6400000e0000 */
[----:B------:R-:W-:Y:S02]  /*31e0*/  IMAD.IADD R85, R84, 0x1, -R85 ;  /* 0x0000000154557824 */ /* 0x000fe400078e0a55 */
[----:B------:R-:W-:-:S02]  /*31f0*/  IMAD.MOV.U32 R84, RZ, RZ, c[0x0][0x2ac] ;  /* 0x0000ab00ff547624 */ /* 0x000fc400078e00ff */
[----:B------:R-:W-:Y:S02]  /*3200*/  IMAD.SHL.U32 R238, R85, 0x2, RZ ;  /* 0x0000000255ee7824 */ /* 0x000fe400078e00ff */
[----:B------:R-:W-:Y:S02]  /*3210*/  IMAD R84, R84, c[0x0][0x1d0], R3 ;  /* 0x0000740054547a24 */ /* 0x000fe400078e0203 */
[--C-:B------:R-:W-:Y:S01]  /*3220*/  IMAD.IADD R100, R3, 0x1, -R238.reuse ;  /* 0x0000000103647824 */ /* 0x100fe200078e0aee */
[----:B------:R-:W-:Y:S01]  /*3230*/  IADD3 R98, -R238, 0x1, R5 ;  /* 0x00000001ee627810 */ /* 0x000fe20007ffe105 */
[----:B------:R-:W-:Y:S02]  /*3240*/  IMAD.IADD R97, R84, 0x1, -R238 ;  /* 0x0000000154617824 */ /* 0x000fe400078e0aee */
[----:B------:R-:W-:Y:S01]  /*3250*/  IMAD.IADD R5, R168, 0x1, R7 ;  /* 0x00000001a8057824 */ /* 0x000fe200078e0207 */
[----:B------:R-:W-:-:S04]  /*3260*/  IADD3 R98, R98, -c[0x0][0x168], RZ ;  /* 0x80005a0062627a10 */ /* 0x000fc80007ffe0ff */
[C---:B------:R-:W-:Y:S02]  /*3270*/  IADD3 R99, R98.reuse, c[0x0][0x328], RZ ;  /* 0x0000ca0062637a10 */ /* 0x040fe40007ffe0ff */
[----:B------:R-:W-:-:S03]  /*3280*/  IADD3 R98, R98, UR13, RZ ;  /* 0x0000000d62627c10 */ /* 0x000fc6000fffe0ff */
[--C-:B-1----:R-:W-:Y:S02]  /*3290*/  IMAD.IADD R87, R99, 0x1, R2.reuse ;  /* 0x0000000163577824 */ /* 0x102fe400078e0202 */
[----:B------:R-:W-:-:S03]  /*32a0*/  IMAD.IADD R84, R98, 0x1, R2 ;  /* 0x0000000162547824 */ /* 0x000fc600078e0202 */
[----:B------:R-:W-:Y:S01]  /*32b0*/  IMNMX R87, R87, R97, PT ;  /* 0x0000006157577217 */ /* 0x000fe20003800200 */
[----:B------:R-:W-:Y:S05]  /*32c0*/  @P0 BRA `(.L_x_500) ;  /* 0x0000015000000947 */ /* 0x000fea0003800000 */
[----:B------:R-:W-:Y:S01]  /*32d0*/  IMAD.U32 R7, RZ, RZ, UR8 ;  /* 0x00000008ff077e24 */ /* 0x000fe2000f8e00ff */
[----:B------:R-:W-:Y:S04]  /*32e0*/  BSSY B0, `(.L_x_501) ;  /* 0x000000f000007945 */ /* 0x000fe80003800000 */
[----:B------:R-:W-:-:S04]  /*32f0*/  IADD3 R7, R7, -c[0x0][0x168], R2 ;  /* 0x80005a0007077a10 */ /* 0x000fc80007ffe002 */
        /* <DEDUP_REMOVED lines=9> */
.L_x_502:
[----:B------:R-:W-:-:S04]  /*3390*/  MOV R2, c[0x0][0x32c] ;  /* 0x0000cb0000027a02 */ /* 0x000fc80000000f00 */
[----:B------:R-:W-:-:S13]  /*33a0*/  ISETP.NE.AND P0, PT, R2, 0x1, PT ;  /* 0x000000010200780c */ /* 0x000fda0003f05270 */
[----:B------:R-:W-:-:S05]  /*33b0*/  @P0 IMAD.HI.U32 R2, R7, c[0x0][0x330], RZ ;  /* 0x0000cc0007020a27 */ /* 0x000fca00078e00ff */
[----:B------:R-:W-:Y:S02]  /*33c0*/  @P0 SHF.R.U32.HI R7, RZ, c[0x0][0x334], R2 ;  /* 0x0000cd00ff070a19 */ /* 0x000fe40000011602 */
.L_x_503:
[----:B------:R-:W-:Y:S05]  /*33d0*/  BSYNC B0 ;  /* 0x0000000000007941 */ /* 0x000fea0003800000 */
.L_x_501:
[----:B------:R-:W-:-:S05]  /*33e0*/  IMAD R7, R7, c[0x0][0x32c], R100 ;  /* 0x0000cb0007077a24 */ /* 0x000fca00078e0264 */
[----:B------:R-:W-:Y:S02]  /*33f0*/  IADD3 R2, R7, c[0x0][0x32c], RZ ;  /* 0x0000cb0007027a10 */ /* 0x000fe40007ffe0ff */
[----:B------:R-:W-:Y:S02]  /*3400*/  IMNMX R84, R84, R7, !PT ;  /* 0x0000000754547217 */ /* 0x000fe40007800200 */
[----:B------:R-:W-:Y:S02]  /*3410*/  IMNMX R87, R87, R2, PT ;  /* 0x0000000257577217 */ /* 0x000fe40003800200 */
.L_x_500:
[----:B------:R-:W1:Y:S01]  /*3420*/  SHFL.IDX PT, R2, R96, 0x1, 0x1c1f ;  /* 0x003c1f0060027f89 */ /* 0x000e6200000e0000 */
[----:B------:R-:W-:Y:S01]  /*3430*/  PLOP3.LUT P0, PT, PT, PT, UP1, 0x40, 0x0 ;  /* 0x000000000000781c */ /* 0x000fe20003f0e818 */
[--C-:B-1----:R-:W-:Y:S02]  /*3440*/  IMAD.IADD R142, R99, 0x1, R2.reuse ;  /* 0x00000001638e7824 */ /* 0x102fe400078e0202 */
[----:B------:R-:W-:-:S03]  /*3450*/  IMAD.IADD R139, R98, 0x1, R2 ;  /* 0x00000001628b7824 */ /* 0x000fc600078e0202 */
[----:B------:R-:W-:-:S07]  /*3460*/  IMNMX R142, R142, R97, PT ;  /* 0x000000618e8e7217 */ /* 0x000fce0003800200 */
        /* <DEDUP_REMOVED lines=13> */
.L_x_506:
[----:B------:R-:W-:-:S04]  /*3540*/  MOV R2, c[0x0][0x32c] ;  /* 0x0000cb0000027a02 */ /* 0x000fc80000000f00 */
[----:B------:R-:W-:-:S13]  /*3550*/  ISETP.NE.AND P0, PT, R2, 0x1, PT ;  /* 0x000000010200780c */ /* 0x000fda0003f05270 */
[----:B------:R-:W-:-:S05]  /*3560*/  @P0 IMAD.HI.U32 R2, R7, c[0x0][0x330], RZ ;  /* 0x0000cc0007020a27 */ /* 0x000fca00078e00ff */
[----:B------:R-:W-:Y:S02]  /*3570*/  @P0 SHF.R.U32.HI R7, RZ, c[0x0][0x334], R2 ;  /* 0x0000cd00ff070a19 */ /* 0x000fe40000011602 */
.L_x_507:
[----:B------:R-:W-:Y:S05]  /*3580*/  BSYNC B0 ;  /* 0x0000000000007941 */ /* 0x000fea0003800000 */
.L_x_505:
[----:B------:R-:W-:-:S05]  /*3590*/  IMAD R7, R7, c[0x0][0x32c], R100 ;  /* 0x0000cb0007077a24 */ /* 0x000fca00078e0264 */
[----:B------:R-:W-:Y:S02]  /*35a0*/  IADD3 R2, R7, c[0x0][0x32c], RZ ;  /* 0x0000cb0007027a10 */ /* 0x000fe40007ffe0ff */
[----:B------:R-:W-:Y:S02]  /*35b0*/  IMNMX R139, R139, R7, !PT ;  /* 0x000000078b8b7217 */ /* 0x000fe40007800200 */
[----:B------:R-:W-:Y:S02]  /*35c0*/  IMNMX R142, R142, R2, PT ;  /* 0x000000028e8e7217 */ /* 0x000fe40003800200 */
.L_x_504:
[C---:B------:R-:W-:Y:S02]  /*35d0*/  ISETP.GE.AND P0, PT, R3.reuse, 0x2, PT ;  /* 0x000000020300780c */ /* 0x040fe40003f06270 */
[----:B------:R-:W-:Y:S02]  /*35e0*/  ISETP.GE.AND P2, PT, R3, 0xa, PT ;  /* 0x0000000a0300780c */ /* 0x000fe40003f46270 */
[----:B------:R-:W-:Y:S02]  /*35f0*/  P2R R2, PR, RZ, 0x1 ;  /* 0x00000001ff027803 */ /* 0x000fe40000000000 */
[----:B------:R-:W-:-:S02]  /*3600*/  ISETP.GT.AND P0, PT, R84, 0x1, !P0 ;  /* 0x000000015400780c */ /* 0x000fc40004704270 */
[----:B------:R-:W-:Y:S02]  /*3610*/  ISETP.GE.AND P1, PT, R3, 0x9, PT ;  /* 0x000000090300780c */ /* 0x000fe40003f26270 */
[----:B------:R-:W-:Y:S02]  /*3620*/  ISETP.LT.OR P0, PT, R87, 0x2, P0 ;  /* 0x000000025700780c */ /* 0x000fe40000701670 */
[----:B------:R-:W-:Y:S02]  /*3630*/  P2R R102, PR, RZ, 0x2 ;  /* 0x00000002ff667803 */ /* 0x000fe40000000000 */
[----:B------:R-:W-:Y:S02]  /*3640*/  FSEL R95, R81, -INF , !P0 ;  /* 0xff800000515f7808 */ /* 0x000fe40004000000 */
[----:B------:R-:W-:Y:S02]  /*3650*/  ISETP.GT.AND P0, PT, R84, 0x9, !P2 ;  /* 0x000000095400780c */ /* 0x000fe40005704270 */
[----:B------:R-:W-:-:S02]  /*3660*/  P2R R101, PR, RZ, 0x4 ;  /* 0x00000004ff657803 */ /* 0x000fc40000000000 */
[----:B------:R-:W-:Y:S02]  /*3670*/  ISETP.LT.OR P0, PT, R87, 0xa, P0 ;  /* 0x0000000a5700780c */ /* 0x000fe40000701670 */
[C---:B------:R-:W-:Y:S02]  /*3680*/  ISETP.GT.AND P1, PT, R84.reuse, 0x8, !P1 ;  /* 0x000000085400780c */ /* 0x040fe40004f24270 */
[----:B------:R-:W-:Y:S02]  /*3690*/  ISETP.GE.AND P2, PT, R3, 0x11, PT ;  /* 0x000000110300780c */ /* 0x000fe40003f46270 */
[----:B------:R-:W-:Y:S02]  /*36a0*/  FSEL R93, R77, -INF , !P0 ;  /* 0xff8000004d5d7808 */ /* 0x000fe40004000000 */
[----:B------:R-:W-:Y:S02]  /*36b0*/  ISETP.LT.OR P1, PT, R87, 0x9, P1 ;  /* 0x000000095700780c */ /* 0x000fe40000f21670 */
[----:B------:R-:W-:-:S02]  /*36c0*/  ISETP.GT.AND P0, PT, R84, 0x10, !P2 ;  /* 0x000000105400780c */ /* 0x000fc40005704270 */
[----:B------:R-:W-:Y:S02]  /*36d0*/  FSEL R94, R76, -INF , !P1 ;  /* 0xff8000004c5e7808 */ /* 0x000fe40004800000 */
[----:B------:R-:W-:Y:S02]  /*36e0*/  ISETP.LT.OR P0, PT, R87, 0x11, P0 ;  /* 0x000000115700780c */ /* 0x000fe40000701670 */
[----:B------:R-:W-:Y:S02]  /*36f0*/  ISETP.GE.AND P1, PT, R3, 0x12, PT ;  /* 0x000000120300780c */ /* 0x000fe40003f26270 */
[----:B------:R-:W-:Y:S02]  /*3700*/  FSEL R92, R72, -INF , !P0 ;  /* 0xff800000485c7808 */ /* 0x000fe40004000000 */
[----:B------:R-:W-:Y:S02]  /*3710*/  ISETP.GT.AND P0, PT, R84, 0x11, !P1 ;  /* 0x000000115400780c */ /* 0x000fe40004f04270 */
[----:B------:R-:W-:-:S02]  /*3720*/  P2R R144, PR, RZ, 0x2 ;  /* 0x00000002ff907803 */ /* 0x000fc40000000000 */
[----:B------:R-:W-:Y:S02]  /*3730*/  ISETP.LT.OR P0, PT, R87, 0x12, P0 ;  /* 0x000000125700780c */ /* 0x000fe40000701670 */
[----:B------:R-:W-:Y:S02]  /*3740*/  ISETP.GE.AND P1, PT, R3, 0x19, PT ;  /* 0x000000190300780c */ /* 0x000fe40003f26270 */
[----:B------:R-:W-:Y:S02]  /*3750*/  FSEL R91, R73, -INF , !P0 ;  /* 0xff800000495b7808 */ /* 0x000fe40004000000 */
[----:B------:R-:W-:Y:S02]  /*3760*/  ISETP.GT.AND P0, PT, R84, 0x18, !P1 ;  /* 0x000000185400780c */ /* 0x000fe40004f04270 */
[----:B------:R-:W-:Y:S02]  /*3770*/  P2R R141, PR, RZ, 0x2 ;  /* 0x00000002ff8d7803 */ /* 0x000fe40000000000 */
[----:B------:R-:W-:-:S02]  /*3780*/  ISETP.LT.OR P0, PT, R87, 0x19, P0 ;  /* 0x000000195700780c */ /* 0x000fc40000701670 */
[----:B------:R-:W-:Y:S02]  /*3790*/  ISETP.GE.AND P1, PT, R3, 0x1a, PT ;  /* 0x0000001a0300780c */ /* 0x000fe40003f26270 */
[----:B------:R-:W-:Y:S02]  /*37a0*/  FSEL R90, R68, -INF , !P0 ;  /* 0xff800000445a7808 */ /* 0x000fe40004000000 */
[----:B------:R-:W-:Y:S02]  /*37b0*/  ISETP.GT.AND P0, PT, R84, 0x19, !P1 ;  /* 0x000000195400780c */ /* 0x000fe40004f04270 */
[----:B------:R-:W-:Y:S02]  /*37c0*/  P2R R140, PR, RZ, 0x2 ;  /* 0x00000002ff8c7803 */ /* 0x000fe40000000000 */
[----:B------:R-:W-:Y:S02]  /*37d0*/  ISETP.LT.OR P0, PT, R87, 0x1a, P0 ;  /* 0x0000001a5700780c */ /* 0x000fe40000701670 */
[----:B------:R-:W-:-:S02]  /*37e0*/  ISETP.GE.AND P1, PT, R3, 0x21, PT ;  /* 0x000000210300780c */ /* 0x000fc40003f26270 */
[----:B------:R-:W-:Y:S02]  /*37f0*/  FSEL R88, R69, -INF , !P0 ;  /* 0xff80000045587808 */ /* 0x000fe40004000000 */
[----:B------:R-:W-:Y:S02]  /*3800*/  ISETP.GT.AND P0, PT, R84, 0x20, !P1 ;  /* 0x000000205400780c */ /* 0x000fe40004f04270 */
[----:B------:R-:W-:Y:S02]  /*3810*/  P2R R115, PR, RZ, 0x2 ;  /* 0x00000002ff737803 */ /* 0x000fe40000000000 */
[----:B------:R-:W-:Y:S02]  /*3820*/  ISETP.LT.OR P0, PT, R87, 0x21, P0 ;  /* 0x000000215700780c */ /* 0x000fe40000701670 */
[----:B------:R-:W-:Y:S02]  /*3830*/  ISETP.GE.AND P1, PT, R3, 0x22, PT ;  /* 0x000000220300780c */ /* 0x000fe40003f26270 */
[----:B------:R-:W-:-:S02]  /*3840*/  FSEL R86, R64, -INF , !P0 ;  /* 0xff80000040567808 */ /* 0x000fc40004000000 */
[C---:B------:R-:W-:Y:S02]  /*3850*/  ISETP.GT.AND P0, PT, R84.reuse, 0x21, !P1 ;  /* 0x000000215400780c */ /* 0x040fe40004f04270 */
[----:B------:R-:W-:Y:S02]  /*3860*/  P2R R114, PR, RZ, 0x2 ;  /* 0x00000002ff727803 */ /* 0x000fe40000000000 */
[----:B------:R-:W-:Y:S02]  /*3870*/  ISETP.LT.OR P0, PT, R87, 0x22, P0 ;  /* 0x000000225700780c */ /* 0x000fe40000701670 */
[----:B------:R-:W-:Y:S02]  /*3880*/  ISETP.GE.AND P1, PT, R3, 0x29, PT ;  /* 0x000000290300780c */ /* 0x000fe40003f26270 */
[----:B------:R-:W-:Y:S02]  /*3890*/  FSEL R85, R65, -INF , !P0 ;  /* 0xff80000041557808 */ /* 0x000fe40004000000 */
[----:B------:R-:W-:-:S02]  /*38a0*/  ISETP.GT.AND P0, PT, R84, 0x28, !P1 ;  /* 0x000000285400780c */ /* 0x000fc40004f04270 */
[----:B------:R-:W-:Y:S02]  /*38b0*/  P2R R113, PR, RZ, 0x2 ;  /* 0x00000002ff717803 */ /* 0x000fe40000000000 */
        /* <DEDUP_REMOVED lines=41> */
[C---:B------:R-:W-:Y:S02]  /*3b50*/  ISETP.GE.AND P1, PT, R3.reuse, 0x4a, PT ;  /* 0x0000004a0300780c */ /* 0x040fe40003f26270 */
[----:B------:R-:W-:Y:S02]  /*3b60*/  FSEL R210, R40, -INF , !P0 ;  /* 0xff80000028d27808 */ /* 0x000fe40004000000 */
[----:B------:R-:W-:Y:S02]  /*3b70*/  ISETP.GT.AND P0, PT, R84, 0x49, !P1 ;  /* 0x000000495400780c */ /* 0x000fe40004f04270 */
[----:B------:R-:W-:Y:S02]  /*3b80*/  ISETP.GE.AND P6, PT, R3, 0x51, PT ;  /* 0x000000510300780c */ /* 0x000fe40003fc6270 */
        /* <DEDUP_REMOVED lines=15> */
[----:B------:R-:W-:-:S04]  /*3c80*/  ISETP.LT.OR P0, PT, R87, 0x59, P0 ;  /* 0x000000595700780c */ /* 0x000fc80000701670 */
[----:B------:R-:W-:Y:S02]  /*3c90*/  FSEL R110, R28, -INF , !P0 ;  /* 0xff8000001c6e7808 */ /* 0x000fe40004000000 */
[----:B------:R-:W-:Y:S01]  /*3ca0*/  ISETP.GT.AND P0, PT, R84, RZ, !P1 ;  /* 0x000000ff5400720c */ /* 0x000fe20004f04270 */
[----:B------:R-:W1:Y:S01]  /*3cb0*/  SHFL.IDX PT, R28, R96, 0x2, 0x1c1f ;  /* 0x005c1f00601c7f89 */ /* 0x000e6200000e0000 */
[----:B------:R-:W-:Y:S02]  /*3cc0*/  ISETP.GE.AND P1, PT, R3, 0x5a, PT ;  /* 0x0000005a0300780c */ /* 0x000fe40003f26270 */
[----:B------:R-:W-:-:S04]  /*3cd0*/  ISETP.LT.OR P0, PT, R87, 0x1, P0 ;  /* 0x000000015700780c */ /* 0x000fc80000701670 */
[----:B------:R-:W-:Y:S02]  /*3ce0*/  FSEL R41, R80, -INF , !P0 ;  /* 0xff80000050297808 */ /* 0x000fe40004000000 */
[----:B------:R-:W-:-:S04]  /*3cf0*/  ISETP.GT.AND P0, PT, R84, 0x59, !P1 ;  /* 0x000000595400780c */ /* 0x000fc80004f04270 */
[----:B------:R-:W-:-:S04]  /*3d00*/  ISETP.LT.OR P0, PT, R87, 0x5a, P0 ;  /* 0x0000005a5700780c */ /* 0x000fc80000701670 */
[----:B------:R-:W-:Y:S02]  /*3d10*/  FSEL R111, R29, -INF , !P0 ;  /* 0xff8000001d6f7808 */ /* 0x000fe40004000000 */
        /* <DEDUP_REMOVED lines=17> */
.L_x_510:
[----:B------:R-:W-:-:S04]  /*3e30*/  MOV R28, c[0x0][0x32c] ;  /* 0x0000cb00001c7a02 */ /* 0x000fc80000000f00 */
[----:B------:R-:W-:-:S13]  /*3e40*/  ISETP.NE.AND P0, PT, R28, 0x1, PT ;  /* 0x000000011c00780c */ /* 0x000fda0003f05270 */
[----:B------:R-:W-:-:S05]  /*3e50*/  @P0 IMAD.HI.U32 R28, R29, c[0x0][0x330], RZ ;  /* 0x0000cc001d1c0a27 */ /* 0x000fca00078e00ff */
[----:B------:R-:W-:Y:S02]  /*3e60*/  @P0 SHF.R.U32.HI R29, RZ, c[0x0][0x334], R28 ;  /* 0x0000cd00ff1d0a19 */ /* 0x000fe4000001161c */
.L_x_511:
[----:B------:R-:W-:Y:S05]  /*3e70*/  BSYNC B0 ;  /* 0x0000000000007941 */ /* 0x000fea0003800000 */
.L_x_509:
[----:B------:R-:W-:-:S05]  /*3e80*/  IMAD R29, R29, c[0x0][0x32c], R100 ;  /* 0x0000cb001d1d7a24 */ /* 0x000fca00078e0264 */
[----:B------:R-:W-:Y:S02]  /*3e90*/  IADD3 R28, R29, c[0x0][0x32c], RZ ;  /* 0x0000cb001d1c7a10 */ /* 0x000fe40007ffe0ff */
[----:B------:R-:W-:Y:S02]  /*3ea0*/  IMNMX R3, R3, R29, !PT ;  /* 0x0000001d03037217 */ /* 0x000fe40007800200 */
[----:B------:R-:W-:Y:S02]  /*3eb0*/  IMNMX R48, R48, R28, PT ;  /* 0x0000001c30307217 */ /* 0x000fe40003800200 */
.L_x_508:
[----:B------:R-:W-:Y:S02]  /*3ec0*/  ISETP.NE.AND P0, PT, R102, RZ, PT ;  /* 0x000000ff6600720c */ /* 0x000fe40003f05270 */
[----:B------:R-:W-:Y:S02]  /*3ed0*/  P2R R147, PR, RZ, 0x10 ;  /* 0x00000010ff937803 */ /* 0x000fe40000000000 */
[----:B------:R-:W-:Y:S02]  /*3ee0*/  ISETP.GT.AND P0, PT, R139, 0x8, !P0 ;  /* 0x000000088b00780c */ /* 0x000fe40004704270 */
[----:B------:R-:W-:-:S02]  /*3ef0*/  ISETP.NE.AND P4, PT, R52, RZ, PT ;  /* 0x000000ff3400720c */ /* 0x000fc40003f85270 */
[----:B------:R-:W-:Y:S02]  /*3f00*/  ISETP.LT.OR P0, PT, R142, 0x9, P0 ;  /* 0x000000098e00780c */ /* 0x000fe40000701670 */
[----:B------:R-:W-:Y:S02]  /*3f10*/  P2R R57, PR, RZ, 0x8 ;  /* 0x00000008ff397803 */ /* 0x000fe40000000000 */
[----:B------:R-:W-:Y:S02]  /*3f20*/  FSEL R29, R78, -INF , !P0 ;  /* 0xff8000004e1d7808 */ /* 0x000fe40004000000 */
[----:B------:R-:W-:Y:S02]  /*3f30*/  ISETP.NE.AND P0, PT, R101, RZ, PT ;  /* 0x000000ff6500720c */ /* 0x000fe40003f05270 */
[----:B------:R-:W-:Y:S02]  /*3f40*/  ISETP.NE.AND P3, PT, R40, RZ, PT ;  /* 0x000000ff2800720c */ /* 0x000fe40003f65270 */
[----:B------:R-:W-:-:S02]  /*3f50*/  ISETP.GT.AND P0, PT, R139, 0x9, !P0 ;  /* 0x000000098b00780c */ /* 0x000fc40004704270 */
[----:B------:R-:W-:Y:S02]  /*3f60*/  P2R R36, PR, RZ, 0x10 ;  /* 0x00000010ff247803 */ /* 0x000fe40000000000 */
[----:B------:R-:W-:-:S04]  /*3f70*/  ISETP.LT.OR P0, PT, R142, 0xa, P0 ;  /* 0x0000000a8e00780c */ /* 0x000fc80000701670 */
[----:B------:R-:W-:Y:S02]  /*3f80*/  FSEL R28, R79, -INF , !P0 ;  /* 0xff8000004f1c7808 */ /* 0x000fe40004000000 */
[----:B------:R-:W-:-:S04]  /*3f90*/  ISETP.NE.AND P0, PT, R145, RZ, PT ;  /* 0x000000ff9100720c */ /* 0x000fc80003f05270 */
[----:B------:R-:W-:-:S04]  /*3fa0*/  ISETP.GT.AND P0, PT, R139, 0x10, !P0 ;  /* 0x000000108b00780c */ /* 0x000fc80004704270 */
        /* <DEDUP_REMOVED lines=54> */
[----:B------:R-:W-:Y:S02]  /*4310*/  ISETP.GT.AND P0, PT, R139, 0x48, !P4 ;  /* 0x000000488b00780c */ /* 0x000fe40006704270 */
[----:B------:R-:W-:Y:S02]  /*4320*/  ISETP.NE.AND P4, PT, R146, RZ, PT ;  /* 0x000000ff9200720c */ /* 0x000fe40003f85270 */
[----:B------:R-:W-:-:S04]  /*4330*/  ISETP.LT.OR P0, PT, R142, 0x49, P0 ;  /* 0x000000498e00780c */ /* 0x000fc80000701670 */
[----:B------:R-:W-:Y:S02]  /*4340*/  FSEL R242, R42, -INF , !P0 ;  /* 0xff8000002af27808 */ /* 0x000fe40004000000 */
[----:B------:R-:W-:-:S04]  /*4350*/  ISETP.GT.AND P0, PT, R139, 0x49, !P3 ;  /* 0x000000498b00780c */ /* 0x000fc80005f04270 */
        /* <DEDUP_REMOVED lines=8> */
[----:B------:R-:W-:-:S04]  /*43e0*/  ISETP.NE.AND P0, PT, R2, RZ, PT ;  /* 0x000000ff0200720c */ /* 0x000fc80003f05270 */
[----:B------:R-:W-:-:S04]  /*43f0*/  ISETP.GT.AND P0, PT, R139, 0x1, !P0 ;  /* 0x000000018b00780c */ /* 0x000fc80004704270 */
[----:B------:R-:W-:-:S04]  /*4400*/  ISETP.LT.OR P0, PT, R142, 0x2, P0 ;  /* 0x000000028e00780c */ /* 0x000fc80000701670 */
[----:B------:R-:W-:Y:S02]  /*4410*/  FSEL R83, R83, -INF , !P0 ;  /* 0xff80000053537808 */ /* 0x000fe40004000000 */
[----:B------:R-:W-:-:S04]  /*4420*/  ISETP.GT.AND P0, PT, R139, RZ, !P4 ;  /* 0x000000ff8b00720c */ /* 0x000fc80006704270 */
        /* <DEDUP_REMOVED lines=8> */
[----:B------:R-:W-:Y:S02]  /*44b0*/  ISETP.GT.AND P0, PT, R3, RZ, !P4 ;  /* 0x000000ff0300720c */ /* 0x000fe40006704270 */
[----:B------:R-:W-:Y:S02]  /*44c0*/  ISETP.NE.AND P4, PT, R36, RZ, PT ;  /* 0x000000ff2400720c */ /* 0x000fe40003f85270 */
        /* <DEDUP_REMOVED lines=87> */
[----:B------:R-:W-:Y:S02]  /*4a40*/  ISETP.GT.AND P0, PT, R3, 0x59, !P1 ;  /* 0x000000590300780c */ /* 0x000fe40004f04270 */
[----:B------:R-:W1:Y:S02]  /*4a50*/  SHFL.IDX PT, R3, R96, 0x3, 0x1c1f ;  /* 0x007c1f0060037f89 */ /* 0x000e6400000e0000 */
        /* <DEDUP_REMOVED lines=19> */
.L_x_514:
[----:B------:R-:W-:-:S04]  /*4b90*/  MOV R3, c[0x0][0x32c] ;  /* 0x0000cb0000037a02 */ /* 0x000fc80000000f00 */
[----:B------:R-:W-:-:S13]  /*4ba0*/  ISETP.NE.AND P0, PT, R3, 0x1, PT ;  /* 0x000000010300780c */ /* 0x000fda0003f05270 */
[----:B------:R-:W-:-:S05]  /*4bb0*/  @P0 IMAD.HI.U32 R3, R8, c[0x0][0x330], RZ ;  /* 0x0000cc0008030a27 */ /* 0x000fca00078e00ff */
[----:B------:R-:W-:Y:S02]  /*4bc0*/  @P0 SHF.R.U32.HI R8, RZ, c[0x0][0x334], R3 ;  /* 0x0000cd00ff080a19 */ /* 0x000fe40000011603 */
.L_x_515:
[----:B------:R-:W-:Y:S05]  /*4bd0*/  BSYNC B0 ;  /* 0x0000000000007941 */ /* 0x000fea0003800000 */
.L_x_513:
[----:B------:R-:W-:-:S05]  /*4be0*/  IMAD R8, R8, c[0x0][0x32c], R100 ;  /* 0x0000cb0008087a24 */ /* 0x000fca00078e0264 */
[----:B------:R-:W-:Y:S02]  /*4bf0*/  IADD3 R3, R8, c[0x0][0x32c], RZ ;  /* 0x0000cb0008037a10 */ /* 0x000fe40007ffe0ff */
[----:B------:R-:W-:Y:S02]  /*4c00*/  IMNMX R98, R98, R8, !PT ;  /* 0x0000000862627217 */ /* 0x000fe40007800200 */
[----:B------:R-:W-:Y:S02]  /*4c10*/  IMNMX R97, R97, R3, PT ;  /* 0x0000000361617217 */ /* 0x000fe40003800200 */
.L_x_512:
[----:B------:R-:W-:Y:S01]  /*4c20*/  ISETP.NE.AND P0, PT, R102, RZ, PT ;  /* 0x000000ff6600720c */ /* 0x000fe20003f05270 */
[----:B------:R-:W-:Y:S01]  /*4c30*/  IMAD.SHL.U32 R225, R5, 0x2, RZ ;  /* 0x0000000205e17824 */ /* 0x000fe200078e00ff */
[----:B------:R-:W-:Y:S01]  /*4c40*/  FMNMX.FTZ R3, R41, R95, !PT ;  /* 0x0000005f29037209 */ /* 0x000fe20007810000 */
[----:B------:R-:W-:Y:S01]  /*4c50*/  ULDC.64 UR4, c[0x0][0x2c8] ;  /* 0x0000b20000047ab9 */ /* 0x000fe20000000a00 */
[----:B------:R-:W-:Y:S01]  /*4c60*/  ISETP.GT.AND P0, PT, R98, 0x8, !P0 ;  /* 0x000000086200780c */ /* 0x000fe20004704270 */
[--C-:B------:R-:W-:Y:S01]  /*4c70*/  IMAD R219, R4, 0x2, R225.reuse ;  /* 0x0000000204db7824 */ /* 0x100fe200078e02e1 */
[----:B------:R-:W-:Y:S01]  /*4c80*/  FMNMX.FTZ R3, R94, R3, !PT ;  /* 0x000000035e037209 */ /* 0x000fe20007810000 */
[C---:B------:R-:W-:Y:S01]  /*4c90*/  IMAD R220, R0.reuse, 0x2, R225 ;  /* 0x0000000200dc7824 */ /* 0x040fe200078e02e1 */
[----:B------:R-:W-:Y:S01]  /*4ca0*/  ISETP.LT.OR P0, PT, R97, 0x9, P0 ;  /* 0x000000096100780c */ /* 0x000fe20000701670 */
[----:B------:R-:W-:Y:S01]  /*4cb0*/  IMAD R218, R0, 0x2, R219 ;  /* 0x0000000200da7824 */ /* 0x000fe200078e02db */
[----:B------:R-:W-:Y:S01]  /*4cc0*/  FMNMX.FTZ R3, R93, R3, !PT ;  /* 0x000000035d037209 */ /* 0x000fe20007810000 */
[----:B------:R-:W-:Y:S01]  /*4cd0*/  UIMAD.WIDE.U32 UR22, UR19, UR4, URZ ;  /* 0x00000004131672a5 */ /* 0x000fe2000f8e003f */
[----:B------:R-:W-:-:S02]  /*4ce0*/  FSEL R57, R134, -INF , !P0 ;  /* 0xff80000086397808 */ /* 0x000fc40004000000 */
[----:B------:R-:W-:Y:S01]  /*4cf0*/  ISETP.NE.AND P0, PT, R101, RZ, PT ;  /* 0x000000ff6500720c */ /* 0x000fe20003f05270 */
[----:B------:R-:W-:Y:S01]  /*4d00*/  @UP2 USHF.R.U32.HI UR19, URZ, UR5, UR23 ;  /* 0x000000053f132299 */ /* 0x000fe20008011617 */
[----:B------:R-:W-:Y:S02]  /*4d10*/  FMNMX.FTZ R3, R92, R3, !PT ;  /* 0x000000035c037209 */ /* 0x000fe40007810000 */
[----:B------:R-:W-:Y:S01]  /*4d20*/  ISETP.GT.AND P0, PT, R98, 0x9, !P0 ;  /* 0x000000096200780c */ /* 0x000fe20004704270 */
[----:B------:R-:W-:Y:S01]  /*4d30*/  UIADD3 UR4, UR18, UR19, URZ ;  /* 0x0000001312047290 */ /* 0x000fe2000fffe03f */
[----:B------:R-:W-:Y:S02]  /*4d40*/  FMNMX.FTZ R3, R91, R3, !PT ;  /* 0x000000035b037209 */ /* 0x000fe40007810000 */
[----:B------:R-:W-:Y:S01]  /*4d50*/  ISETP.LT.OR P0, PT, R97, 0xa, P0 ;  /* 0x0000000a6100780c */ /* 0x000fe20000701670 */
[----:B------:R-:W-:Y:S01]  /*4d60*/  ULDC UR18, c[0x0][0x328] ;  /* 0x0000ca0000127ab9 */ /* 0x000fe20000000800 */
[----:B------:R-:W-:Y:S01]  /*4d70*/  FMNMX.FTZ R3, R90, R3, !PT ;  /* 0x000000035a037209 */ /* 0x000fe20007810000 */
[----:B------:R-:W-:Y:S01]  /*4d80*/  UIADD3 UR18, UR4, UR18, URZ ;  /* 0x0000001204127290 */ /* 0x000fe2000fffe03f */
[----:B------:R-:W-:-:S02]  /*4d90*/  FSEL R51, R135, -INF , !P0 ;  /* 0xff80000087337808 */ /* 0x000fc40004000000 */
[----:B------:R-:W-:Y:S02]  /*4da0*/  ISETP.NE.AND P0, PT, R145, RZ, PT ;  /* 0x000000ff9100720c */ /* 0x000fe40003f05270 */
[----:B------:R-:W-:Y:S02]  /*4db0*/  FMNMX.FTZ R3, R88, R3, !PT ;  /* 0x0000000358037209 */ /* 0x000fe40007810000 */
[----:B------:R-:W-:Y:S02]  /*4dc0*/  ISETP.GT.AND P0, PT, R98, 0x10, !P0 ;  /* 0x000000106200780c */ /* 0x000fe40004704270 */
[----:B------:R-:W-:Y:S02]  /*4dd0*/  FMNMX.FTZ R3, R86, R3, !PT ;  /* 0x0000000356037209 */ /* 0x000fe40007810000 */
[----:B------:R-:W-:Y:S02]  /*4de0*/  ISETP.LT.OR P0, PT, R97, 0x11, P0 ;  /* 0x000000116100780c */ /* 0x000fe40000701670 */
[----:B------:R-:W-:-:S02]  /*4df0*/  FMNMX.FTZ R3, R85, R3, !PT ;  /* 0x0000000355037209 */ /* 0x000fc40007810000 */
[----:B------:R-:W-:Y:S02]  /*4e00*/  FSEL R48, R22, -INF , !P0 ;  /* 0xff80000016307808 */ /* 0x000fe40004000000 */
[----:B------:R-:W-:Y:S02]  /*4e10*/  ISETP.NE.AND P0, PT, R144, RZ, PT ;  /* 0x000000ff9000720c */ /* 0x000fe40003f05270 */
[----:B------:R-:W-:Y:S02]  /*4e20*/  FMNMX.FTZ R3, R81, R3, !PT ;  /* 0x0000000351037209 */ /* 0x000fe40007810000 */
[----:B------:R-:W-:Y:S02]  /*4e30*/  ISETP.GT.AND P0, PT, R98, 0x11, !P0 ;  /* 0x000000116200780c */ /* 0x000fe40004704270 */
[----:B------:R-:W-:Y:S02]  /*4e40*/  FMNMX.FTZ R3, R7, R3, !PT ;  /* 0x0000000307037209 */ /* 0x000fe40007810000 */
[----:B------:R-:W-:-:S02]  /*4e50*/  ISETP.LT.OR P0, PT, R97, 0x12, P0 ;  /* 0x000000126100780c */ /* 0x000fc40000701670 */
[----:B------:R-:W-:Y:S02]  /*4e60*/  FMNMX.FTZ R3, R73, R3, !PT ;  /* 0x0000000349037209 */ /* 0x000fe40007810000 */
[----:B------:R-:W-:Y:S02]  /*4e70*/  FSEL R38, R23, -INF , !P0 ;  /* 0xff80000017267808 */ /* 0x000fe40004000000 */
[----:B------:R-:W-:Y:S01]  /*4e80*/  ISETP.NE.AND P0, PT, R141, RZ, PT ;  /* 0x000000ff8d00720c */ /* 0x000fe20003f05270 */
[----:B------:R-:W-:Y:S01]  /*4e90*/  LDSM.16.MT88.4 R20, [R220+0x900] ;  /* 0x00090000dc14783b */ /* 0x000fe20000004200 */
[----:B------:R-:W-:Y:S02]  /*4ea0*/  FMNMX.FTZ R3, R72, R3, !PT ;  /* 0x0000000348037209 */ /* 0x000fe40007810000 */
[----:B------:R-:W-:Y:S02]  /*4eb0*/  ISETP.GT.AND P0, PT, R98, 0x18, !P0 ;  /* 0x000000186200780c */ /* 0x000fe40004704270 */
[----:B------:R-:W-:-:S02]  /*4ec0*/  FMNMX.FTZ R3, R69, R3, !PT ;  /* 0x0000000345037209 */ /* 0x000fc40007810000 */
[----:B------:R-:W-:Y:S02]  /*4ed0*/  ISETP.LT.OR P0, PT, R97, 0x19, P0 ;  /* 0x000000196100780c */ /* 0x000fe40000701670 */
[----:B------:R-:W-:Y:S02]  /*4ee0*/  FMNMX.FTZ R8, R82, R83, !PT ;  /* 0x0000005352087209 */ /* 0x000fe40007810000 */
[----:B------:R-:W-:Y:S02]  /*4ef0*/  FSEL R33, R130, -INF , !P0 ;  /* 0xff80000082217808 */ /* 0x000fe40004000000 */
[----:B------:R-:W-:Y:S02]  /*4f00*/  ISETP.NE.AND P0, PT, R140, RZ, PT ;  /* 0x000000ff8c00720c */ /* 0x000fe40003f05270 */
[----:B------:R-:W-:Y:S02]  /*4f10*/  FMNMX.FTZ R3, R68, R3, !PT ;  /* 0x0000000344037209 */ /* 0x000fe40007810000 */
[----:B------:R-:W-:-:S02]  /*4f20*/  ISETP.GT.AND P0, PT, R98, 0x19, !P0 ;  /* 0x000000196200780c */ /* 0x000fc40004704270 */
[----:B------:R-:W-:Y:S02]  /*4f30*/  FMNMX.FTZ R8, R29, R8, !PT ;  /* 0x000000081d087209 */ /* 0x000fe40007810000 */
[----:B------:R-:W-:Y:S02]  /*4f40*/  ISETP.LT.OR P0, PT, R97, 0x1a, P0 ;  /* 0x0000001a6100780c */ /* 0x000fe40000701670 */
[----:B------:R-:W-:Y:S02]  /*4f50*/  FMNMX.FTZ R3, R65, R3, !PT ;  /* 0x0000000341037209 */ /* 0x000fe40007810000 */
[----:B------:R-:W-:Y:S02]  /*4f60*/  FSEL R32, R131, -INF , !P0 ;  /* 0xff80000083207808 */ /* 0x000fe40004000000 */
[----:B------:R-:W-:Y:S02]  /*4f70*/  ISETP.NE.AND P0, PT, R115, RZ, PT ;  /* 0x000000ff7300720c */ /* 0x000fe40003f05270 */
[----:B------:R-:W-:-:S02]  /*4f80*/  FMNMX.FTZ R8, R28, R8, !PT ;  /* 0x000000081c087209 */ /* 0x000fc40007810000 */
[----:B------:R-:W-:Y:S02]  /*4f90*/  ISETP.GT.AND P0, PT, R98, 0x20, !P0 ;  /* 0x000000206200780c */ /* 0x000fe40004704270 */
[----:B------:R-:W-:Y:S02]  /*4fa0*/  FMNMX.FTZ R3, R208, R3, !PT ;  /* 0x00000003d0037209 */ /* 0x000fe40007810000 */
[----:B------:R-:W-:Y:S02]  /*4fb0*/  ISETP.LT.OR P0, PT, R97, 0x21, P0 ;  /* 0x000000216100780c */ /* 0x000fe40000701670 */
[----:B------:R-:W-:Y:S02]  /*4fc0*/  FMNMX.FTZ R8, R61, R8, !PT ;  /* 0x000000083d087209 */ /* 0x000fe40007810000 */
[----:B------:R-:W-:Y:S02]  /*4fd0*/  FSEL R247, R18, -INF , !P0 ;  /* 0xff80000012f77808 */ /* 0x000fe40004000000 */
[----:B------:R-:W-:-:S02]  /*4fe0*/  ISETP.NE.AND P0, PT, R114, RZ, PT ;  /* 0x000000ff7200720c */ /* 0x000fc40003f05270 */
[----:B------:R-:W-:Y:S02]  /*4ff0*/  FMNMX.FTZ R3, R210, R3, !PT ;  /* 0x00000003d2037209 */ /* 0x000fe40007810000 */
[----:B------:R-:W-:Y:S02]  /*5000*/  ISETP.GT.AND P0, PT, R98, 0x21, !P0 ;  /* 0x000000216200780c */ /* 0x000fe40004704270 */
[----:B------:R-:W-:Y:S02]  /*5010*/  FMNMX.FTZ R8, R60, R8, !PT ;  /* 0x000000083c087209 */ /* 0x000fe40007810000 */
[----:B------:R-:W-:Y:S02]  /*5020*/  ISETP.LT.OR P0, PT, R97, 0x22, P0 ;  /* 0x000000226100780c */ /* 0x000fe40000701670 */
[----:B------:R-:W-:Y:S02]  /*5030*/  FMNMX.FTZ R3, R77, R3, !PT ;  /* 0x000000034d037209 */ /* 0x000fe40007810000 */
[----:B------:R-:W-:-:S02]  /*5040*/  FSEL R78, R19, -INF , !P0 ;  /* 0xff800000134e7808 */ /* 0x000fc40004000000 */
[----:B------:R-:W-:Y:S01]  /*5050*/  ISETP.NE.AND P0, PT, R113, RZ, PT ;  /* 0x000000ff7100720c */ /* 0x000fe20003f05270 */
[----:B------:R-:W-:Y:S01]  /*5060*/  LDSM.16.MT88.4 R16, [R219+0x900] ;  /* 0x00090000db10783b */ /* 0x000fe20000004200 */
        /* <DEDUP_REMOVED lines=13> */
[----:B------:R-:W-:Y:S02]  /*5140*/  ISETP.NE.AND P0, PT, R107, RZ, PT ;  /* 0x000000ff6b00720c */ /* 0x000fe40003f05270 */
        /* <DEDUP_REMOVED lines=13> */
[----:B------:R-:W-:Y:S01]  /*5220*/  ISETP.NE.AND P0, PT, R105, RZ, PT ;  /* 0x000000ff6900720c */ /* 0x000fe20003f05270 */
[----:B------:R-:W-:Y:S01]  /*5230*/  LDSM.16.MT88.4 R12, [R218+0x900] ;  /* 0x00090000da0c783b */ /* 0x000fe20000004200 */
        /* <DEDUP_REMOVED lines=22> */
[C---:B------:R-:W-:Y:S02]  /*53a0*/  ISETP.GT.AND P0, PT, R98.reuse, 0x41, !P0 ;  /* 0x000000416200780c */ /* 0x040fe40004704270 */
[----:B------:R-:W-:Y:S02]  /*53b0*/  ISETP.GT.AND P6, PT, R98, 0x50, !P6 ;  /* 0x000000506200780c */ /* 0x000fe400077c4270 */
[----:B------:R-:W-:-:S02]  /*53c0*/  ISETP.LT.OR P0, PT, R97, 0x42, P0 ;  /* 0x000000426100780c */ /* 0x000fc40000701670 */
[----:B------:R-:W-:Y:S02]  /*53d0*/  ISETP.GT.AND P5, PT, R98, 0x51, !P5 ;  /* 0x000000516200780c */ /* 0x000fe40006fa4270 */
[----:B------:R-:W-:Y:S02]  /*53e0*/  FSEL R179, R11, -INF , !P0 ;  /* 0xff8000000bb37808 */ /* 0x000fe40004000000 */
[----:B------:R-:W-:Y:S02]  /*53f0*/  ISETP.NE.AND P0, PT, R2, RZ, PT ;  /* 0x000000ff0200720c */ /* 0x000fe40003f05270 */
[----:B------:R-:W1:Y:S01]  /*5400*/  SHFL.BFLY PT, R2, R3, 0x2, 0x1f ;  /* 0x0c401f0003027f89 */ /* 0x000e6200000e0000 */
[----:B------:R-:W-:Y:S02]  /*5410*/  ISETP.LT.OR P6, PT, R97, 0x51, P6 ;  /* 0x000000516100780c */ /* 0x000fe400037c1670 */
[C---:B------:R-:W-:Y:S02]  /*5420*/  ISETP.GT.AND P0, PT, R98.reuse, 0x1, !P0 ;  /* 0x000000016200780c */ /* 0x040fe40004704270 */
[----:B------:R-:W-:-:S02]  /*5430*/  ISETP.GT.AND P2, PT, R98, 0x58, !P2 ;  /* 0x000000586200780c */ /* 0x000fc40005744270 */
[C---:B------:R-:W-:Y:S02]  /*5440*/  ISETP.LT.OR P0, PT, R97.reuse, 0x2, P0 ;  /* 0x000000026100780c */ /* 0x040fe40000701670 */
[----:B------:R-:W-:Y:S02]  /*5450*/  ISETP.LT.OR P5, PT, R97, 0x52, P5 ;  /* 0x000000526100780c */ /* 0x000fe40002fa1670 */
[----:B------:R-:W-:Y:S02]  /*5460*/  FSEL R75, R27, -INF , !P0 ;  /* 0xff8000001b4b7808 */ /* 0x000fe40004000000 */
[----:B------:R-:W-:Y:S02]  /*5470*/  ISETP.NE.AND P0, PT, R146, RZ, PT ;  /* 0x000000ff9200720c */ /* 0x000fe40003f05270 */
[----:B------:R-:W-:Y:S02]  /*5480*/  FSEL R178, R118, -INF , !P6 ;  /* 0xff80000076b27808 */ /* 0x000fe40007000000 */
[----:B------:R-:W-:-:S02]  /*5490*/  ISETP.GT.AND P0, PT, R98, RZ, !P0 ;  /* 0x000000ff6200720c */ /* 0x000fc40004704270 */
[----:B------:R-:W-:Y:S02]  /*54a0*/  ISETP.GT.AND P1, PT, R98, 0x59, !P1 ;  /* 0x000000596200780c */ /* 0x000fe40004f24270 */
[C---:B------:R-:W-:Y:S02]  /*54b0*/  ISETP.LT.OR P0, PT, R97.reuse, 0x1, P0 ;  /* 0x000000016100780c */ /* 0x040fe40000701670 */
[----:B------:R-:W-:Y:S02]  /*54c0*/  ISETP.LT.OR P2, PT, R97, 0x59, P2 ;  /* 0x000000596100780c */ /* 0x000fe40001741670 */
[----:B-1----:R-:W-:Y:S02]  /*54d0*/  FMNMX.FTZ R3, R3, R2, !PT ;  /* 0x0000000203037209 */ /* 0x002fe40007810000 */
[----:B------:R-:W-:Y:S02]  /*54e0*/  FSEL R181, R26, -INF , !P0 ;  /* 0xff8000001ab57808 */ /* 0x000fe40004000000 */
[----:B------:R-:W-:Y:S01]  /*54f0*/  ISETP.NE.AND P0, PT, R52, RZ, PT ;  /* 0x000000ff3400720c */ /* 0x000fe20003f05270 */
[----:B------:R-:W1:Y:S01]  /*5500*/  SHFL.BFLY PT, R2, R3, 0x1, 0x1f ;  /* 0x0c201f0003027f89 */ /* 0x000e6200000e0000 */
[----:B------:R-:W-:-:S02]  /*5510*/  FMNMX.FTZ R44, R181, R75, !PT ;  /* 0x0000004bb52c7209 */ /* 0x000fc40007810000 */
[----:B------:R-:W-:Y:S01]  /*5520*/  ISETP.GT.AND P0, PT, R98, 0x48, !P0 ;  /* 0x000000486200780c */ /* 0x000fe20004704270 */
[----:B------:R-:W-:Y:S01]  /*5530*/  LDSM.16.MT88.4 R52, [R225+0x100] ;  /* 0x00010000e134783b */ /* 0x000fe20000004200 */
[----:B------:R-:W-:Y:S02]  /*5540*/  FMNMX.FTZ R44, R57, R44, !PT ;  /* 0x0000002c392c7209 */ /* 0x000fe40007810000 */
[----:B------:R-:W-:Y:S01]  /*5550*/  ISETP.LT.OR P0, PT, R97, 0x49, P0 ;  /* 0x000000496100780c */ /* 0x000fe20000701670 */
[----:B------:R-:W-:Y:S01]  /*5560*/  LDSM.16.MT88.4 R24, [R218+0x100] ;  /* 0x00010000da18783b */ /* 0x000fe20000004200 */
[----:B------:R-:W-:Y:S02]  /*5570*/  FMNMX.FTZ R44, R51, R44, !PT ;  /* 0x0000002c332c7209 */ /* 0x000fe40007810000 */
[----:B------:R-:W-:Y:S02]  /*5580*/  FSEL R180, R46, -INF , !P0 ;  /* 0xff8000002eb47808 */ /* 0x000fe40004000000 */
[----:B------:R-:W-:-:S02]  /*5590*/  FMNMX.FTZ R44, R48, R44, !PT ;  /* 0x0000002c302c7209 */ /* 0x000fc40007810000 */
[----:B------:R-:W-:Y:S02]  /*55a0*/  FSEL R176, R119, -INF , !P5 ;  /* 0xff80000077b07808 */ /* 0x000fe40006800000 */
[----:B------:R-:W-:Y:S02]  /*55b0*/  FMNMX.FTZ R44, R38, R44, !PT ;  /* 0x0000002c262c7209 */ /* 0x000fe40007810000 */
[----:B------:R-:W-:Y:S02]  /*55c0*/  ISETP.LT.OR P1, PT, R97, 0x5a, P1 ;  /* 0x0000005a6100780c */ /* 0x000fe40000f21670 */
[----:B------:R-:W-:Y:S02]  /*55d0*/  FMNMX.FTZ R44, R33, R44, !PT ;  /* 0x0000002c212c7209 */ /* 0x000fe40007810000 */
[----:B------:R-:W-:Y:S02]  /*55e0*/  FSEL R174, R34, -INF , !P2 ;  /* 0xff80000022ae7808 */ /* 0x000fe40005000000 */
[----:B-1----:R-:W-:-:S02]  /*55f0*/  FMNMX.FTZ R3, R3, R2, !PT ;  /* 0x0000000203037209 */ /* 0x002fc40007810000 */
[----:B------:R-:W1:Y:S01]  /*5600*/  SHFL.BFLY PT, R2, R8, 0x2, 0x1f ;  /* 0x0c401f0008027f89 */ /* 0x000e6200000e0000 */
[----:B------:R-:W-:Y:S02]  /*5610*/  FMNMX.FTZ R44, R32, R44, !PT ;  /* 0x0000002c202c7209 */ /* 0x000fe40007810000 */
[C---:B------:R-:W-:Y:S01]  /*5620*/  FMUL.FTZ R123, R3.reuse, c[0x0][0x2d0] ;  /* 0x0000b400037b7a20 */ /* 0x040fe20000410000 */
[----:B------:R-:W-:Y:S02]  /*5630*/  FSETP.NEU.FTZ.AND P0, PT, R3, -INF , PT ;  /* 0xff8000000300780b */ /* 0x000fe40003f1d000 */
[----:B------:R-:W-:Y:S02]  /*5640*/  FMNMX.FTZ R44, R247, R44, !PT ;  /* 0x0000002cf72c7209 */ /* 0x000fe40007810000 */
[----:B------:R-:W-:Y:S02]  /*5650*/  FSEL R123, R123, RZ, P0 ;  /* 0x000000ff7b7b7208 */ /* 0x000fe40000000000 */
[----:B------:R-:W-:-:S02]  /*5660*/  FMNMX.FTZ R44, R78, R44, !PT ;  /* 0x0000002c4e2c7209 */ /* 0x000fc40007810000 */
[----:B------:R-:W-:Y:S01]  /*5670*/  FSEL R175, R35, -INF , !P1 ;  /* 0xff80000023af7808 */ /* 0x000fe20004800000 */
[--C-:B------:R-:W-:Y:S01]  /*5680*/  FFMA.FTZ R141, R41, c[0x0][0x2d0], -R123.reuse ;  /* 0x0000b400298d7a23 */ /* 0x100fe2000001087b */
[----:B------:R-:W-:Y:S01]  /*5690*/  FMNMX.FTZ R44, R155, R44, !PT ;  /* 0x0000002c9b2c7209 */ /* 0x000fe20007810000 */
[--C-:B------:R-:W-:Y:S02]  /*56a0*/  FFMA.FTZ R140, R95, c[0x0][0x2d0], -R123.reuse ;  /* 0x0000b4005f8c7a23 */ /* 0x100fe4000001087b */
[--C-:B------:R-:W-:Y:S01]  /*56b0*/  FFMA.FTZ R164, R94, c[0x0][0x2d0], -R123.reuse ;  /* 0x0000b4005ea47a23 */ /* 0x100fe2000001087b */
[----:B------:R-:W-:Y:S01]  /*56c0*/  FMNMX.FTZ R44, R154, R44, !PT ;  /* 0x0000002c9a2c7209 */ /* 0x000fe20007810000 */
[--C-:B------:R-:W-:Y:S01]  /*56d0*/  FFMA.FTZ R107, R93, c[0x0][0x2d0], -R123.reuse ;  /* 0x0000b4005d6b7a23 */ /* 0x100fe2000001087b */
[----:B------:R-:W-:Y:S01]  /*56e0*/  MUFU.EX2 R141, R141 ;  /* 0x0000008d008d7308 */ /* 0x000fe20000000800 */
[--C-:B------:R-:W-:Y:S01]  /*56f0*/  FFMA.FTZ R105, R92, c[0x0][0x2d0], -R123.reuse ;  /* 0x0000b4005c697a23 */ /* 0x100fe2000001087b */
[----:B------:R-:W-:Y:S01]  /*5700*/  FMNMX.FTZ R44, R209, R44, !PT ;  /* 0x0000002cd12c7209 */ /* 0x000fe20007810000 */
[--C-:B------:R-:W-:Y:S01]  /*5710*/  FFMA.FTZ R99, R91, c[0x0][0x2d0], -R123.reuse ;  /* 0x0000b4005b637a23 */ /* 0x100fe2000001087b */
[----:B-1----:R-:W-:Y:S01]  /*5720*/  FMNMX.FTZ R8, R8, R2, !PT ;  /* 0x0000000208087209 */ /* 0x002fe20007810000 */
[--C-:B------:R-:W-:Y:S01]  /*5730*/  FFMA.FTZ R46, R88, c[0x0][0x2d0], -R123.reuse ;  /* 0x0000b400582e7a23 */ /* 0x100fe2000001087b */
[----:B------:R-:W-:Y:S01]  /*5740*/  FMNMX.FTZ R44, R205, R44, !PT ;  /* 0x0000002ccd2c7209 */ /* 0x000fe20007810000 */
[--C-:B------:R-:W-:Y:S01]  /*5750*/  FFMA.FTZ R118, R86, c[0x0][0x2d0], -R123.reuse ;  /* 0x0000b40056767a23 */ /* 0x100fe2000001087b */
[----:B------:R-:W1:Y:S01]  /*5760*/  MUFU.EX2 R140, R140 ;  /* 0x0000008c008c7308 */ /* 0x000e620000000800 */
[----:B------:R-:W2:Y:S01]  /*5770*/  SHFL.BFLY PT, R2, R8, 0x1, 0x1f ;  /* 0x0c201f0008027f89 */ /* 0x000ea200000e0000 */
[----:B------:R-:W-:Y:S01]  /*5780*/  FMNMX.FTZ R44, R203, R44, !PT ;  /* 0x0000002ccb2c7209 */ /* 0x000fe20007810000 */
[----:B------:R-:W-:-:S02]  /*5790*/  FFMA.FTZ R45, R81, c[0x0][0x2d0], -R123 ;  /* 0x0000b400512d7a23 */ /* 0x000fc4000001087b */
[----:B------:R-:W-:Y:S01]  /*57a0*/  LDSM.16.MT88.4 R92, [R225+0x1100] ;  /* 0x00110000e15c783b */ /* 0x000fe20000004200 */
[----:B------:R-:W-:Y:S01]  /*57b0*/  FMNMX.FTZ R44, R202, R44, !PT ;  /* 0x0000002cca2c7209 */ /* 0x000fe20007810000 */
[--C-:B------:R-:W-:Y:S01]  /*57c0*/  FFMA.FTZ R7, R7, c[0x0][0x2d0], -R123.reuse ;  /* 0x0000b40007077a23 */ /* 0x100fe2000001087b */
[----:B------:R-:W-:Y:S01]  /*57d0*/  MUFU.EX2 R164, R164 ;  /* 0x000000a400a47308 */ /* 0x000fe20000000800 */
[--C-:B------:R-:W-:Y:S01]  /*57e0*/  FFMA.FTZ R195, R73, c[0x0][0x2d0], -R123.reuse ;  /* 0x0000b40049c37a23 */ /* 0x100fe2000001087b */
[----:B------:R-:W-:Y:S01]  /*57f0*/  FMNMX.FTZ R44, R177, R44, !PT ;  /* 0x0000002cb12c7209 */ /* 0x000fe20007810000 */
[--C-:B------:R-:W-:Y:S02]  /*5800*/  FFMA.FTZ R194, R72, c[0x0][0x2d0], -R123.reuse ;  /* 0x0000b40048c27a23 */ /* 0x100fe4000001087b */
[--C-:B------:R-:W-:Y:S01]  /*5810*/  FFMA.FTZ R197, R69, c[0x0][0x2d0], -R123.reuse ;  /* 0x0000b40045c57a23 */ /* 0x100fe2000001087b */
[----:B------:R-:W-:Y:S01]  /*5820*/  FMNMX.FTZ R44, R179, R44, !PT ;  /* 0x0000002cb32c7209 */ /* 0x000fe20007810000 */
[--C-:B------:R-:W-:Y:S01]  /*5830*/  FFMA.FTZ R199, R68, c[0x0][0x2d0], -R123.reuse ;  /* 0x0000b40044c77a23 */ /* 0x100fe2000001087b */
[----:B------:R-:W3:Y:S01]  /*5840*/  MUFU.EX2 R107, R107 ;  /* 0x0000006b006b7308 */ /* 0x000ee20000000800 */
[----:B-1----:R-:W-:Y:S01]  /*5850*/  F2FP.BF16.PACK_AB R124, R140, R141 ;  /* 0x0000008d8c7c723e */ /* 0x002fe200000010ff */
[--C-:B------:R-:W-:Y:S01]  /*5860*/  FFMA.FTZ R200, R65, c[0x0][0x2d0], -R123.reuse ;  /* 0x0000b40041c87a23 */ /* 0x100fe2000001087b */
[----:B------:R-:W-:Y:S01]  /*5870*/  FMNMX.FTZ R44, R180, R44, !PT ;  /* 0x0000002cb42c7209 */ /* 0x000fe20007810000 */
[----:B------:R-:W-:-:S02]  /*5880*/  FFMA.FTZ R208, R208, c[0x0][0x2d0], -R123 ;  /* 0x0000b400d0d07a23 */ /* 0x000fc4000001087b */
[--C-:B------:R-:W-:Y:S02]  /*5890*/  FFMA.FTZ R210, R210, c[0x0][0x2d0], -R123.reuse ;  /* 0x0000b400d2d27a23 */ /* 0x100fe4000001087b */
[----:B------:R-:W-:Y:S01]  /*58a0*/  MUFU.EX2 R105, R105 ;  /* 0x0000006900697308 */ /* 0x000fe20000000800 */
[----:B--2---:R-:W-:Y:S01]  /*58b0*/  FMNMX.FTZ R2, R8, R2, !PT ;  /* 0x0000000208027209 */ /* 0x004fe20007810000 */
[--C-:B------:R-:W-:Y:S01]  /*58c0*/  FFMA.FTZ R211, R77, c[0x0][0x2d0], -R123.reuse ;  /* 0x0000b4004dd37a23 */ /* 0x100fe2000001087b */
[----:B------:R-:W-:Y:S01]  /*58d0*/  FMNMX.FTZ R8, R59, R58, !PT ;  /* 0x0000003a3b087209 */ /* 0x000fe20007810000 */
[----:B------:R-:W-:Y:S01]  /*58e0*/  FFMA.FTZ R111, R111, c[0x0][0x2d0], -R123 ;  /* 0x0000b4006f6f7a23 */ /* 0x000fe2000001087b */
[C---:B------:R-:W-:Y:S01]  /*58f0*/  FSETP.NEU.FTZ.AND P0, PT, R2.reuse, -INF , PT ;  /* 0xff8000000200780b */ /* 0x040fe20003f1d000 */
[----:B------:R-:W-:Y:S01]  /*5900*/  FMUL.FTZ R122, R2, c[0x0][0x2d0] ;  /* 0x0000b400027a7a20 */ /* 0x000fe20000410000 */
[----:B------:R-:W-:Y:S01]  /*5910*/  FMNMX.FTZ R8, R56, R8, !PT ;  /* 0x0000000838087209 */ /* 0x000fe20007810000 */
[----:B------:R-:W-:Y:S01]  /*5920*/  MUFU.EX2 R99, R99 ;  /* 0x0000006300637308 */ /* 0x000fe20000000800 */
[----:B---3--:R-:W-:-:S02]  /*5930*/  F2FP.BF16.PACK_AB R126, R107, R164 ;  /* 0x000000a46b7e723e */ /* 0x008fc400000010ff */
[----:B------:R-:W-:Y:S02]  /*5940*/  FMNMX.FTZ R8, R50, R8, !PT ;  /* 0x0000000832087209 */ /* 0x000fe40007810000 */
[----:B------:R-:W-:Y:S02]  /*5950*/  FSEL R122, R122, RZ, P0 ;  /* 0x000000ff7a7a7208 */ /* 0x000fe40000000000 */
[----:B------:R-:W-:Y:S01]  /*5960*/  FMNMX.FTZ R8, R49, R8, !PT ;  /* 0x0000000831087209 */ /* 0x000fe20007810000 */
[----:B------:R-:W-:Y:S01]  /*5970*/  MUFU.EX2 R46, R46 ;  /* 0x0000002e002e7308 */ /* 0x000fe20000000800 */
[----:B------:R-:W-:Y:S01]  /*5980*/  ISETP.NE.AND P0, PT, R40, RZ, PT ;  /* 0x000000ff2800720c */ /* 0x000fe20003f05270 */
[--C-:B------:R-:W-:Y:S01]  /*5990*/  FFMA.FTZ R167, R29, c[0x0][0x2d0], -R122.reuse ;  /* 0x0000b4001da77a23 */ /* 0x100fe2000001087a */
[----:B------:R-:W-:Y:S01]  /*59a0*/  FMNMX.FTZ R8, R39, R8, !PT ;  /* 0x0000000827087209 */ /* 0x000fe20007810000 */
[--C-:B------:R-:W-:Y:S01]  /*59b0*/  FFMA.FTZ R104, R28, c[0x0][0x2d0], -R122.reuse ;  /* 0x0000b4001c687a23 */ /* 0x100fe2000001087a */
[----:B------:R-:W-:Y:S01]  /*59c0*/  ISETP.GT.AND P0, PT, R98, 0x49, !P0 ;  /* 0x000000496200780c */ /* 0x000fe20004704270 */
[----:B------:R-:W-:Y:S01]  /*59d0*/  LDSM.16.MT88.4 R40, [R220+0x100] ;  /* 0x00010000dc28783b */ /* 0x000fe20000004200 */
[----:B------:R-:W-:Y:S01]  /*59e0*/  FMNMX.FTZ R5, R37, R8, !PT ;  /* 0x0000000825057209 */ /* 0x000fe20007810000 */
[--C-:B------:R-:W-:Y:S01]  /*59f0*/  FFMA.FTZ R166, R82, c[0x0][0x2d0], -R122.reuse ;  /* 0x0000b40052a67a23 */ /* 0x100fe2000001087a */
[----:B------:R-:W-:Y:S01]  /*5a00*/  ISETP.LT.OR P0, PT, R97, 0x4a, P0 ;  /* 0x0000004a6100780c */ /* 0x000fe20000701670 */
[----:B------:R-:W-:Y:S01]  /*5a10*/  LDSM.16.MT88.4 R28, [R219+0x100] ;  /* 0x00010000db1c783b */ /* 0x000fe20000004200 */
[----:B------:R-:W-:Y:S01]  /*5a20*/  FMNMX.FTZ R5, R36, R5, !PT ;  /* 0x0000000524057209 */ /* 0x000fe20007810000 */
[--C-:B------:R-:W-:Y:S01]  /*5a30*/  FFMA.FTZ R165, R83, c[0x0][0x2d0], -R122.reuse ;  /* 0x0000b40053a57a23 */ /* 0x100fe2000001087a */
[----:B------:R-:W-:Y:S01]  /*5a40*/  FSEL R182, R47, -INF , !P0 ;  /* 0xff8000002fb67808 */ /* 0x000fe20004000000 */
[----:B------:R-:W-:Y:S01]  /*5a50*/  MUFU.EX2 R166, R166 ;  /* 0x000000a600a67308 */ /* 0x000fe20000000800 */
[----:B------:R-:W-:Y:S01]  /*5a60*/  FMNMX.FTZ R5, R244, R5, !PT ;  /* 0x00000005f4057209 */ /* 0x000fe20007810000 */
[--C-:B------:R-:W-:Y:S01]  /*5a70*/  FFMA.FTZ R106, R61, c[0x0][0x2d0], -R122.reuse ;  /* 0x0000b4003d6a7a23 */ /* 0x100fe2000001087a */
[----:B------:R-:W-:Y:S01]  /*5a80*/  FMNMX.FTZ R44, R182, R44, !PT ;  /* 0x0000002cb62c7209 */ /* 0x000fe20007810000 */
[--C-:B------:R-:W-:Y:S01]  /*5a90*/  FFMA.FTZ R117, R60, c[0x0][0x2d0], -R122.reuse ;  /* 0x0000b4003c757a23 */ /* 0x100fe2000001087a */
[----:B------:R-:W-:Y:S01]  /*5aa0*/  FMNMX.FTZ R5, R245, R5, !PT ;  /* 0x00000005f5057209 */ /* 0x000fe20007810000 */
[----:B------:R-:W-:Y:S01]  /*5ab0*/  LDSM.16.MT88.4 R60, [R225+0x900] ;  /* 0x00090000e13c783b */ /* 0x000fe20000004200 */
[----:B------:R-:W-:Y:S01]  /*5ac0*/  FMNMX.FTZ R44, R178, R44, !PT ;  /* 0x0000002cb22c7209 */ /* 0x000fe20007810000 */
[----:B------:R-:W1:Y:S01]  /*5ad0*/  MUFU.EX2 R165, R165 ;  /* 0x000000a500a57308 */ /* 0x000e620000000800 */
[----:B------:R-:W-:Y:S01]  /*5ae0*/  FMNMX.FTZ R4, R246, R5, !PT ;  /* 0x00000005f6047209 */ /* 0x000fe20007810000 */
[--C-:B------:R-:W-:Y:S01]  /*5af0*/  FFMA.FTZ R98, R90, c[0x0][0x2d0], -R123.reuse ;  /* 0x0000b4005a627a23 */ /* 0x100fe2000001087b */
[----:B------:R-:W-:Y:S01]  /*5b00*/  FMNMX.FTZ R44, R176, R44, !PT ;  /* 0x0000002cb02c7209 */ /* 0x000fe20007810000 */
[--C-:B------:R-:W-:Y:S01]  /*5b10*/  FFMA.FTZ R116, R87, c[0x0][0x2d0], -R122.reuse ;  /* 0x0000b40057747a23 */ /* 0x100fe2000001087a */
[----:B------:R-:W-:Y:S01]  /*5b20*/  FMNMX.FTZ R4, R76, R4, !PT ;  /* 0x000000044c047209 */ /* 0x000fe20007810000 */
[--C-:B------:R-:W-:Y:S01]  /*5b30*/  FFMA.FTZ R89, R89, c[0x0][0x2d0], -R122.reuse ;  /* 0x0000b40059597a23 */ /* 0x100fe2000001087a */
[----:B------:R-:W-:Y:S01]  /*5b40*/  FMNMX.FTZ R44, R174, R44, !PT ;  /* 0x0000002cae2c7209 */ /* 0x000fe20007810000 */
[----:B------:R-:W-:Y:S01]  /*5b50*/  MUFU.EX2 R167, R167 ;  /* 0x000000a700a77308 */ /* 0x000fe20000000800 */
[----:B------:R-:W-:Y:S01]  /*5b60*/  FMNMX.FTZ R0, R152, R4, !PT ;  /* 0x0000000498007209 */ /* 0x000fe20007810000 */
[----:B------:R-:W-:Y:S01]  /*5b70*/  FFMA.FTZ R97, R85, c[0x0][0x2d0], -R123 ;  /* 0x0000b40055617a23 */ /* 0x000fe2000001087b */
[----:B------:R-:W-:Y:S01]  /*5b80*/  FMNMX.FTZ R44, R175, R44, !PT ;  /* 0x0000002caf2c7209 */ /* 0x000fe20007810000 */
[--C-:B------:R-:W-:Y:S01]  /*5b90*/  FFMA.FTZ R96, R84, c[0x0][0x2d0], -R122.reuse ;  /* 0x0000b40054607a23 */ /* 0x100fe2000001087a */
[----:B------:R-:W-:Y:S01]  /*5ba0*/  FMNMX.FTZ R0, R153, R0, !PT ;  /* 0x0000000099007209 */ /* 0x000fe20007810000 */
[--C-:B------:R-:W-:Y:S01]  /*5bb0*/  FFMA.FTZ R47, R80, c[0x0][0x2d0], -R122.reuse ;  /* 0x0000b400502f7a23 */ /* 0x100fe2000001087a */
[----:B------:R-:W-:Y:S01]  /*5bc0*/  LDSM.16.MT88.4 R84, [R219+0x1100] ;  /* 0x00110000db54783b */ /* 0x000fe20000004200 */
[----:B------:R-:W2:Y:S01]  /*5bd0*/  MUFU.EX2 R104, R104 ;  /* 0x0000006800687308 */ /* 0x000ea20000000800 */
[----:B------:R-:W-:Y:S01]  /*5be0*/  FMNMX.FTZ R0, R120, R0, !PT ;  /* 0x0000000078007209 */ /* 0x000fe20007810000 */
[--C-:B------:R-:W-:Y:S01]  /*5bf0*/  FFMA.FTZ R201, R70, c[0x0][0x2d0], -R122.reuse ;  /* 0x0000b40046c97a23 */ /* 0x100fe2000001087a */
[----:B------:R-:W3:Y:S01]  /*5c00*/  SHFL.BFLY PT, R5, R44, 0x2, 0x1f ;  /* 0x0c401f002c057f89 */ /* 0x000ee200000e0000 */
[----:B-1----:R-:W-:Y:S01]  /*5c10*/  F2FP.BF16.PACK_AB R125, R165, R166 ;  /* 0x000000a6a57d723e */ /* 0x002fe200000010ff */
[--C-:B------:R-:W-:Y:S01]  /*5c20*/  FFMA.FTZ R204, R67, c[0x0][0x2d0], -R122.reuse ;  /* 0x0000b40043cc7a23 */ /* 0x100fe2000001087a */
[----:B------:R-:W-:Y:S01]  /*5c30*/  FMNMX.FTZ R0, R121, R0, !PT ;  /* 0x0000000079007209 */ /* 0x000fe20007810000 */
[----:B------:R-:W-:Y:S01]  /*5c40*/  LDSM.16.MT88.4 R80, [R218+0x1100] ;  /* 0x00110000da50783b */ /* 0x000fe20000004200 */
[----:B------:R-:W1:Y:S01]  /*5c50*/  MUFU.EX2 R98, R98 ;  /* 0x0000006200627308 */ /* 0x000e620000000800 */
[----:B------:R-:W-:Y:S01]  /*5c60*/  F2FP.BF16.PACK_AB R8, R99, R105 ;  /* 0x000000696308723e */ /* 0x000fe200000010ff */
[--C-:B------:R-:W-:Y:S01]  /*5c70*/  FFMA.FTZ R207, R66, c[0x0][0x2d0], -R122.reuse ;  /* 0x0000b40042cf7a23 */ /* 0x100fe2000001087a */
[----:B------:R-:W-:Y:S01]  /*5c80*/  FMNMX.FTZ R0, R142, R0, !PT ;  /* 0x000000008e007209 */ /* 0x000fe20007810000 */
[----:B------:R-:W-:-:S02]  /*5c90*/  FFMA.FTZ R206, R64, c[0x0][0x2d0], -R122 ;  /* 0x0000b40040ce7a23 */ /* 0x000fc4000001087a */
[----:B------:R-:W-:Y:S01]  /*5ca0*/  LDSM.16.MT88.4 R64, [R219+0x1900] ;  /* 0x00190000db40783b */ /* 0x000fe20000004200 */
[----:B------:R-:W-:Y:S01]  /*5cb0*/  FMNMX.FTZ R0, R143, R0, !PT ;  /* 0x000000008f007209 */ /* 0x000fe20007810000 */
[----:B------:R-:W-:Y:S01]  /*5cc0*/  MUFU.EX2 R106, R106 ;  /* 0x0000006a006a7308 */ /* 0x000fe20000000800 */
[----:B--2---:R-:W-:Y:S01]  /*5cd0*/  F2FP.BF16.PACK_AB R127, R104, R167 ;  /* 0x000000a7687f723e */ /* 0x004fe200000010ff */
[--C-:B------:R-:W-:Y:S01]  /*5ce0*/  FFMA.FTZ R240, R240, c[0x0][0x2d0], -R122.reuse ;  /* 0x0000b400f0f07a23 */ /* 0x100fe2000001087a */
[----:B------:R-:W-:Y:S01]  /*5cf0*/  FMNMX.FTZ R0, R156, R0, !PT ;  /* 0x000000009c007209 */ /* 0x000fe20007810000 */
[--C-:B------:R-:W-:Y:S02]  /*5d00*/  FFMA.FTZ R241, R241, c[0x0][0x2d0], -R122.reuse ;  /* 0x0000b400f1f17a23 */ /* 0x100fe4000001087a */
[--C-:B------:R-:W-:Y:S01]  /*5d10*/  FFMA.FTZ R242, R242, c[0x0][0x2d0], -R122.reuse ;  /* 0x0000b400f2f27a23 */ /* 0x100fe2000001087a */
[----:B------:R-:W-:Y:S01]  /*5d20*/  FMNMX.FTZ R0, R157, R0, !PT ;  /* 0x000000009d007209 */ /* 0x000fe20007810000 */
[C---:B------:R-:W-:Y:S01]  /*5d30*/  HMMA.16816.F32.BF16 R160, R124.reuse, R52, RZ ;  /* 0x000000347ca0723c */ /* 0x040fe200000418ff */
[----:B------:R-:W2:Y:S01]  /*5d40*/  MUFU.EX2 R117, R117 ;  /* 0x0000007500757308 */ /* 0x000ea20000000800 */
[----:B-1----:R-:W-:Y:S01]  /*5d50*/  F2FP.BF16.PACK_AB R10, R46, R98 ;  /* 0x000000622e0a723e */ /* 0x002fe200000010ff */
[--C-:B------:R-:W-:Y:S01]  /*5d60*/  FFMA.FTZ R243, R79, c[0x0][0x2d0], -R122.reuse ;  /* 0x0000b4004ff37a23 */ /* 0x100fe2000001087a */
[----:B------:R-:W-:Y:S01]  /*5d70*/  FMNMX.FTZ R0, R158, R0, !PT ;  /* 0x000000009e007209 */ /* 0x000fe20007810000 */
[----:B------:R-:W-:Y:S01]  /*5d80*/  FADD.FTZ R165, R166, R165 ;  /* 0x000000a5a6a57221 */ /* 0x000fe20000010000 */
[----:B---3--:R-:W-:Y:S01]  /*5d90*/  FMNMX.FTZ R44, R44, R5, !PT ;  /* 0x000000052c2c7209 */ /* 0x008fe20007810000 */
[----:B------:R-:W-:Y:S01]  /*5da0*/  FFMA.FTZ R5, R74, c[0x0][0x2d0], -R122 ;  /* 0x0000b4004a057a23 */ /* 0x000fe2000001087a */
[----:B------:R-:W-:Y:S01]  /*5db0*/  FMNMX.FTZ R0, R159, R0, !PT ;  /* 0x000000009f007209 */ /* 0x000fe20007810000 */
[----:B------:R-:W-:Y:S01]  /*5dc0*/  HMMA.16816.F32.BF16 R144, R124, R40, RZ ;  /* 0x000000287c90723c */ /* 0x000fe200000418ff */
[----:B------:R1:W3:Y:S01]  /*5dd0*/  MUFU.EX2 R119, R89 ;  /* 0x0000005900777308 */ /* 0x0002e20000000800 */
[----:B------:R-:W4:Y:S01]  /*5de0*/  SHFL.BFLY PT, R34, R44, 0x1, 0x1f ;  /* 0x0c201f002c227f89 */ /* 0x000f2200000e0000 */
[----:B------:R-:W-:Y:S01]  /*5df0*/  FMNMX.FTZ R0, R171, R0, !PT ;  /* 0x00000000ab007209 */ /* 0x000fe20007810000 */
[----:B------:R-:W-:-:S03]  /*5e00*/  FADD.FTZ R165, R167, R165 ;  /* 0x000000a5a7a57221 */ /* 0x000fc60000010000 */
[----:B------:R-:W-:Y:S01]  /*5e10*/  FMNMX.FTZ R0, R173, R0, !PT ;  /* 0x00000000ad007209 */ /* 0x000fe20007810000 */
[C---:B------:R-:W-:Y:S01]  /*5e20*/  HMMA.16816.F32.BF16 R132, R124.reuse, R28, RZ ;  /* 0x0000001c7c84723c */ /* 0x040fe200000418ff */
[----:B------:R-:W5:Y:S01]  /*5e30*/  MUFU.EX2 R116, R116 ;  /* 0x0000007400747308 */ /* 0x000f620000000800 */
[C---:B--2---:R-:W-:Y:S01]  /*5e40*/  F2FP.BF16.PACK_AB R9, R117.reuse, R106 ;  /* 0x0000006a7509723e */ /* 0x044fe200000010ff */
[----:B------:R-:W-:Y:S01]  /*5e50*/  FADD.FTZ R165, R104, R165 ;  /* 0x000000a568a57221 */ /* 0x000fe20000010000 */
[----:B------:R-:W2:Y:S03]  /*5e60*/  SHFL.BFLY PT, R4, R0, 0x2, 0x1f ;  /* 0x0c401f0000047f89 */ /* 0x000ea600000e0000 */
[----:B------:R-:W-:Y:S01]  /*5e70*/  FADD.FTZ R165, R106, R165 ;  /* 0x000000a56aa57221 */ /* 0x000fe20000010000 */
[----:B------:R-:W-:Y:S01]  /*5e80*/  HMMA.16816.F32.BF16 R128, R124, R24, RZ ;  /* 0x000000187c80723c */ /* 0x000fe200000418ff */
[----:B-1----:R-:W-:Y:S01]  /*5e90*/  LDSM.16.MT88.4 R88, [R220+0x1100] ;  /* 0x00110000dc58783b */ /* 0x002fe20000004200 */
[----:B------:R-:W-:Y:S01]  /*5ea0*/  MUFU.EX2 R118, R118 ;  /* 0x0000007600767308 */ /* 0x000fe20000000800 */
[----:B------:R-:W-:-:S04]  /*5eb0*/  FADD.FTZ R165, R117, R165 ;  /* 0x000000a575a57221 */ /* 0x000fc80000010000 */
[----:B---3--:R-:W-:Y:S01]  /*5ec0*/  FADD.FTZ R165, R119, R165 ;  /* 0x000000a577a57221 */ /* 0x008fe20000010000 */
[----:B------:R-:W-:Y:S01]  /*5ed0*/  HMMA.16816.F32.BF16 R148, R124, R54, RZ ;  /* 0x000000367c94723c */ /* 0x000fe200000418ff */
[----:B-----5:R-:W-:Y:S01]  /*5ee0*/  F2FP.BF16.PACK_AB R11, R116, R119 ;  /* 0x00000077740b723e */ /* 0x020fe200000010ff */
[----:B------:R-:W-:Y:S01]  /*5ef0*/  MUFU.EX2 R97, R97 ;  /* 0x0000006100617308 */ /* 0x000fe20000000800 */
[----:B----4-:R-:W-:Y:S01]  /*5f00*/  FMNMX.FTZ R44, R34, R44, !PT ;  /* 0x0000002c222c7209 */ /* 0x010fe20007810000 */
[----:B------:R-:W-:-:S04]  /*5f10*/  FADD.FTZ R165, R116, R165 ;  /* 0x000000a574a57221 */ /* 0x000fc80000010000 */
[----:B------:R-:W-:Y:S01]  /*5f20*/  HMMA.16816.F32.BF16 R100, R124, R42, RZ ;  /* 0x0000002a7c64723c */ /* 0x000fe200000418ff */
[----:B------:R-:W-:Y:S01]  /*5f30*/  FMUL.FTZ R198, R44, c[0x0][0x2d0] ;  /* 0x0000b4002cc67a20 */ /* 0x000fe20000410000 */
[----:B------:R-:W-:Y:S01]  /*5f40*/  MUFU.EX2 R45, R45 ;  /* 0x0000002d002d7308 */ /* 0x000fe20000000800 */
[----:B--2---:R-:W-:-:S05]  /*5f50*/  FMNMX.FTZ R0, R0, R4, !PT ;  /* 0x0000000400007209 */ /* 0x004fca0007810000 */
[C---:B------:R-:W-:Y:S01]  /*5f60*/  HMMA.16816.F32.BF16 R112, R124.reuse, R30, RZ ;  /* 0x0000001e7c70723c */ /* 0x040fe200000418ff */
[----:B------:R-:W1:Y:S01]  /*5f70*/  SHFL.BFLY PT, R4, R0, 0x1, 0x1f ;  /* 0x0c201f0000047f89 */ /* 0x000e6200000e0000 */
[----:B------:R-:W-:Y:S06]  /*5f80*/  MUFU.EX2 R7, R7 ;  /* 0x0000000700077308 */ /* 0x000fec0000000800 */
[----:B------:R-:W-:Y:S02]  /*5f90*/  HMMA.16816.F32.BF16 R124, R124, R26, RZ ;  /* 0x0000001a7c7c723c */ /* 0x000fe400000418ff */
[----:B------:R-:W2:Y:S06]  /*5fa0*/  MUFU.EX2 R96, R96 ;  /* 0x0000006000607308 */ /* 0x000eac0000000800 */
[C---:B------:R-:W-:Y:S02]  /*5fb0*/  HMMA.16816.F32.BF16 R160, R8.reuse, R60, R160 ;  /* 0x0000003c08a0723c */ /* 0x040fe400000418a0 */
[----:B------:R-:W3:Y:S06]  /*5fc0*/  MUFU.EX2 R47, R47 ;  /* 0x0000002f002f7308 */ /* 0x000eec0000000800 */
[----:B------:R-:W-:Y:S01]  /*5fd0*/  HMMA.16816.F32.BF16 R144, R8, R20, R144 ;  /* 0x000000140890723c */ /* 0x000fe20000041890 */
[----:B-1----:R-:W-:Y:S01]  /*5fe0*/  FMNMX.FTZ R0, R0, R4, !PT ;  /* 0x0000000400007209 */ /* 0x002fe20007810000 */
[----:B------:R-:W-:Y:S01]  /*5ff0*/  FFMA.FTZ R4, R71, c[0x0][0x2d0], -R122 ;  /* 0x0000b40047047a23 */ /* 0x000fe2000001087a */
[----:B------:R-:W-:Y:S01]  /*6000*/  MUFU.EX2 R5, R5 ;  /* 0x0000000500057308 */ /* 0x000fe20000000800 */
[----:B------:R-:W-:Y:S01]  /*6010*/  LDSM.16.MT88.4 R68, [R220+0x1900] ;  /* 0x00190000dc44783b */ /* 0x000fe20000004200 */
[C---:B------:R-:W-:Y:S01]  /*6020*/  FSETP.NEU.FTZ.AND P0, PT, R0.reuse, -INF , PT ;  /* 0xff8000000000780b */ /* 0x040fe20003f1d000 */
[----:B------:R-:W-:-:S02]  /*6030*/  FMUL.FTZ R196, R0, c[0x0][0x2d0] ;  /* 0x0000b40000c47a20 */ /* 0x000fc40000410000 */
[C---:B------:R-:W-:Y:S01]  /*6040*/  HMMA.16816.F32.BF16 R132, R8.reuse, R16, R132 ;  /* 0x000000100884723c */ /* 0x040fe20000041884 */
[----:B--2---:R-:W-:Y:S02]  /*6050*/  FADD.FTZ R165, R96, R165 ;  /* 0x000000a560a57221 */ /* 0x004fe40000010000 */
[----:B------:R-:W-:Y:S01]  /*6060*/  FSEL R196, R196, RZ, P0 ;  /* 0x000000ffc4c47208 */ /* 0x000fe20000000000 */
[----:B------:R-:W1:Y:S01]  /*6070*/  MUFU.EX2 R4, R4 ;  /* 0x0000000400047308 */ /* 0x000e620000000800 */
[----:B------:R-:W-:Y:S01]  /*6080*/  FSETP.NEU.FTZ.AND P0, PT, R44, -INF , PT ;  /* 0xff8000002c00780b */ /* 0x000fe20003f1d000 */
[----:B---3--:R-:W-:Y:S02]  /*6090*/  FADD.FTZ R165, R47, R165 ;  /* 0x000000a52fa57221 */ /* 0x008fe40000010000 */
[----:B------:R-:W-:Y:S01]  /*60a0*/  HMMA.16816.F32.BF16 R128, R8, R12, R128 ;  /* 0x0000000c0880723c */ /* 0x000fe20000041880 */
[----:B------:R-:W-:Y:S01]  /*60b0*/  FSEL R198, R198, RZ, P0 ;  /* 0x000000ffc6c67208 */ /* 0x000fe20000000000 */
[--C-:B------:R-:W-:Y:S01]  /*60c0*/  FFMA.FTZ R168, R59, c[0x0][0x2d0], -R196.reuse ;  /* 0x0000b4003ba87a23 */ /* 0x100fe200000108c4 */
[----:B------:R-:W-:Y:S01]  /*60d0*/  PLOP3.LUT P0, PT, PT, PT, UP1, 0x40, 0x0 ;  /* 0x000000000000781c */ /* 0x000fe20003f0e818 */
[--C-:B------:R-:W-:Y:S01]  /*60e0*/  FFMA.FTZ R170, R58, c[0x0][0x2d0], -R196.reuse ;  /* 0x0000b4003aaa7a23 */ /* 0x100fe200000108c4 */
[----:B------:R-:W-:Y:S01]  /*60f0*/  MUFU.EX2 R195, R195 ;  /* 0x000000c300c37308 */ /* 0x000fe20000000800 */
[----:B------:R-:W-:-:S02]  /*6100*/  FFMA.FTZ R169, R56, c[0x0][0x2d0], -R196 ;  /* 0x0000b40038a97a23 */ /* 0x000fc400000108c4 */
[C---:B------:R-:W-:Y:S01]  /*6110*/  HMMA.16816.F32.BF16 R148, R8.reuse, R62, R148 ;  /* 0x0000003e0894723c */ /* 0x040fe20000041894 */
[----:B------:R-:W-:Y:S02]  /*6120*/  FFMA.FTZ R172, R50, c[0x0][0x2d0], -R196 ;  /* 0x0000b40032ac7a23 */ /* 0x000fe400000108c4 */
[--C-:B------:R-:W-:Y:S02]  /*6130*/  FFMA.FTZ R181, R181, c[0x0][0x2d0], -R198.reuse ;  /* 0x0000b400b5b57a23 */ /* 0x100fe400000108c6 */
[--C-:B------:R-:W-:Y:S01]  /*6140*/  FFMA.FTZ R184, R75, c[0x0][0x2d0], -R198.reuse ;  /* 0x0000b4004bb87a23 */ /* 0x100fe200000108c6 */
[----:B------:R-:W-:Y:S01]  /*6150*/  MUFU.EX2 R168, R168 ;  /* 0x000000a800a87308 */ /* 0x000fe20000000800 */
[--C-:B------:R-:W-:Y:S01]  /*6160*/  FFMA.FTZ R183, R57, c[0x0][0x2d0], -R198.reuse ;  /* 0x0000b40039b77a23 */ /* 0x100fe200000108c6 */
[----:B------:R-:W-:Y:S01]  /*6170*/  HMMA.16816.F32.BF16 R100, R8, R22, R100 ;  /* 0x000000160864723c */ /* 0x000fe20000041864 */
[----:B------:R-:W-:Y:S01]  /*6180*/  FFMA.FTZ R185, R51, c[0x0][0x2d0], -R198 ;  /* 0x0000b40033b97a23 */ /* 0x000fe200000108c6 */
[----:B------:R-:W2:Y:S01]  /*6190*/  LDSM.16.MT88.4 R72, [R225+0x1900] ;  /* 0x00190000e148783b */ /* 0x000ea20000004200 */
[----:B------:R-:W-:-:S02]  /*61a0*/  FFMA.FTZ R186, R49, c[0x0][0x2d0], -R196 ;  /* 0x0000b40031ba7a23 */ /* 0x000fc400000108c4 */
[--C-:B------:R-:W-:Y:S01]  /*61b0*/  FFMA.FTZ R189, R39, c[0x0][0x2d0], -R196.reuse ;  /* 0x0000b40027bd7a23 */ /* 0x100fe200000108c4 */
[----:B------:R-:W3:Y:S01]  /*61c0*/  MUFU.EX2 R170, R170 ;  /* 0x000000aa00aa7308 */ /* 0x000ee20000000800 */
[--C-:B------:R-:W-:Y:S01]  /*61d0*/  FFMA.FTZ R187, R37, c[0x0][0x2d0], -R196.reuse ;  /* 0x0000b40025bb7a23 */ /* 0x100fe200000108c4 */
[C---:B------:R-:W-:Y:S01]  /*61e0*/  HMMA.16816.F32.BF16 R112, R8.reuse, R18, R112 ;  /* 0x000000120870723c */ /* 0x040fe20000041870 */
[----:B------:R-:W-:Y:S02]  /*61f0*/  FFMA.FTZ R188, R36, c[0x0][0x2d0], -R196 ;  /* 0x0000b40024bc7a23 */ /* 0x000fe400000108c4 */
[--C-:B------:R-:W-:Y:S02]  /*6200*/  FFMA.FTZ R191, R48, c[0x0][0x2d0], -R198.reuse ;  /* 0x0000b40030bf7a23 */ /* 0x100fe400000108c6 */
[--C-:B------:R-:W-:Y:S01]  /*6210*/  FFMA.FTZ R193, R38, c[0x0][0x2d0], -R198.reuse ;  /* 0x0000b40026c17a23 */ /* 0x100fe200000108c6 */
[----:B------:R-:W-:Y:S01]  /*6220*/  MUFU.EX2 R169, R169 ;  /* 0x000000a900a97308 */ /* 0x000fe20000000800 */
[--C-:B------:R-:W-:Y:S01]  /*6230*/  FFMA.FTZ R190, R33, c[0x0][0x2d0], -R198.reuse ;  /* 0x0000b40021be7a23 */ /* 0x100fe200000108c6 */
[----:B------:R-:W-:Y:S01]  /*6240*/  HMMA.16816.F32.BF16 R124, R8, R14, R124 ;  /* 0x0000000e087c723c */ /* 0x000fe2000004187c */
[----:B------:R-:W-:-:S02]  /*6250*/  FFMA.FTZ R192, R32, c[0x0][0x2d0], -R198 ;  /* 0x0000b40020c07a23 */ /* 0x000fc400000108c6 */
[--C-:B------:R-:W-:Y:S02]  /*6260*/  FFMA.FTZ R249, R246, c[0x0][0x2d0], -R196.reuse ;  /* 0x0000b400f6f97a23 */ /* 0x100fe400000108c4 */
[--C-:B------:R-:W-:Y:S01]  /*6270*/  FFMA.FTZ R244, R244, c[0x0][0x2d0], -R196.reuse ;  /* 0x0000b400f4f47a23 */ /* 0x100fe200000108c4 */
[----:B------:R-:W4:Y:S01]  /*6280*/  MUFU.EX2 R172, R172 ;  /* 0x000000ac00ac7308 */ /* 0x000f220000000800 */
[----:B------:R-:W-:Y:S01]  /*6290*/  F2FP.BF16.PACK_AB R8, R97, R118 ;  /* 0x000000766108723e */ /* 0x000fe200000010ff */
[--C-:B------:R-:W-:Y:S01]  /*62a0*/  FFMA.FTZ R245, R245, c[0x0][0x2d0], -R196.reuse ;  /* 0x0000b400f5f57a23 */ /* 0x100fe200000108c4 */
[----:B------:R-:W-:Y:S01]  /*62b0*/  F2FP.BF16.PACK_AB R9, R47, R96 ;  /* 0x000000602f09723e */ /* 0x000fe200000010ff */
[----:B------:R-:W-:Y:S01]  /*62c0*/  FFMA.FTZ R248, R76, c[0x0][0x2d0], -R196 ;  /* 0x0000b4004cf87a23 */ /* 0x000fe200000108c4 */
[----:B------:R-:W-:Y:S01]  /*62d0*/  F2FP.BF16.PACK_AB R10, R7, R45 ;  /* 0x0000002d070a723e */ /* 0x000fe200000010ff */
[--C-:B------:R-:W-:Y:S01]  /*62e0*/  FFMA.FTZ R247, R247, c[0x0][0x2d0], -R198.reuse ;  /* 0x0000b400f7f77a23 */ /* 0x100fe200000108c6 */
[----:B-1----:R-:W-:Y:S01]  /*62f0*/  F2FP.BF16.PACK_AB R11, R4, R5 ;  /* 0x00000005040b723e */ /* 0x002fe200000010ff */
[----:B------:R-:W-:Y:S01]  /*6300*/  MUFU.EX2 R181, R181 ;  /* 0x000000b500b57308 */ /* 0x000fe20000000800 */
[----:B------:R-:W-:-:S02]  /*6310*/  FFMA.FTZ R246, R78, c[0x0][0x2d0], -R198 ;  /* 0x0000b4004ef67a23 */ /* 0x000fc400000108c6 */
[--C-:B------:R-:W-:Y:S02]  /*6320*/  FFMA.FTZ R250, R155, c[0x0][0x2d0], -R198.reuse ;  /* 0x0000b4009bfa7a23 */ /* 0x100fe400000108c6 */
[----:B------:R-:W-:Y:S01]  /*6330*/  FFMA.FTZ R251, R154, c[0x0][0x2d0], -R198 ;  /* 0x0000b4009afb7a23 */ /* 0x000fe200000108c6 */
[C---:B------:R-:W-:Y:S01]  /*6340*/  HMMA.16816.F32.BF16 R160, R8.reuse, R92, R160 ;  /* 0x0000005c08a0723c */ /* 0x040fe200000418a0 */
[----:B------:R-:W-:Y:S01]  /*6350*/  FFMA.FTZ R120, R120, c[0x0][0x2d0], -R196 ;  /* 0x0000b40078787a23 */ /* 0x000fe200000108c4 */
[----:B------:R-:W1:Y:S01]  /*6360*/  MUFU.EX2 R184, R184 ;  /* 0x000000b800b87308 */ /* 0x000e620000000800 */
[----:B------:R-:W-:Y:S02]  /*6370*/  FADD.FTZ R165, R5, R165 ;  /* 0x000000a505a57221 */ /* 0x000fe40000010000 */
[----:B------:R-:W-:Y:S02]  /*6380*/  FFMA.FTZ R175, R175, c[0x0][0x2d0], -R198 ;  /* 0x0000b400afaf7a23 */ /* 0x000fe400000108c6 */
[----:B------:R-:W-:Y:S01]  /*6390*/  FADD.FTZ R165, R4, R165 ;  /* 0x000000a504a57221 */ /* 0x000fe20000010000 */
[C---:B------:R-:W-:Y:S02]  /*63a0*/  HMMA.16816.F32.BF16 R144, R8.reuse, R88, R144 ;  /* 0x000000580890723c */ /* 0x040fe40000041890 */
[----:B------:R-:W-:Y:S06]  /*63b0*/  MUFU.EX2 R183, R183 ;  /* 0x000000b700b77308 */ /* 0x000fec0000000800 */
[C---:B------:R-:W-:Y:S02]  /*63c0*/  HMMA.16816.F32.BF16 R132, R8.reuse, R84, R132 ;  /* 0x000000540884723c */ /* 0x040fe40000041884 */
[----:B------:R-:W5:Y:S06]  /*63d0*/  MUFU.EX2 R185, R185 ;  /* 0x000000b900b97308 */ /* 0x000f6c0000000800 */
[C---:B------:R-:W-:Y:S02]  /*63e0*/  HMMA.16816.F32.BF16 R128, R8.reuse, R80, R128 ;  /* 0x000000500880723c */ /* 0x040fe40000041880 */
[----:B------:R-:W1:Y:S06]  /*63f0*/  MUFU.EX2 R186, R186 ;  /* 0x000000ba00ba7308 */ /* 0x000e6c0000000800 */
[C---:B------:R-:W-:Y:S02]  /*6400*/  HMMA.16816.F32.BF16 R148, R8.reuse, R94, R148 ;  /* 0x0000005e0894723c */ /* 0x040fe40000041894 */
[----:B------:R-:W-:Y:S06]  /*6410*/  MUFU.EX2 R189, R189 ;  /* 0x000000bd00bd7308 */ /* 0x000fec0000000800 */
[C---:B------:R-:W-:Y:S02]  /*6420*/  HMMA.16816.F32.BF16 R100, R8.reuse, R90, R100 ;  /* 0x0000005a0864723c */ /* 0x040fe40000041864 */
[----:B------:R-:W-:Y:S06]  /*6430*/  MUFU.EX2 R187, R187 ;  /* 0x000000bb00bb7308 */ /* 0x000fec0000000800 */
[C---:B------:R-:W-:Y:S02]  /*6440*/  HMMA.16816.F32.BF16 R112, R8.reuse, R86, R112 ;  /* 0x000000560870723c */ /* 0x040fe40000041870 */
[----:B------:R-:W-:Y:S06]  /*6450*/  MUFU.EX2 R188, R188 ;  /* 0x000000bc00bc7308 */ /* 0x000fec0000000800 */
[----:B------:R-:W-:Y:S02]  /*6460*/  HMMA.16816.F32.BF16 R124, R8, R82, R124 ;  /* 0x00000052087c723c */ /* 0x000fe4000004187c */
[----:B------:R-:W2:Y:S05]  /*6470*/  MUFU.EX2 R191, R191 ;  /* 0x000000bf00bf7308 */ /* 0x000eaa0000000800 */
[----:B---3--:R-:W-:Y:S01]  /*6480*/  F2FP.BF16.PACK_AB R8, R170, R168 ;  /* 0x000000a8aa08723e */ /* 0x008fe200000010ff */
[----:B------:R-:W-:Y:S01]  /*6490*/  FADD.FTZ R168, R168, R170 ;  /* 0x000000aaa8a87221 */ /* 0x000fe20000010000 */
[----:B----4-:R-:W-:Y:S01]  /*64a0*/  F2FP.BF16.PACK_AB R10, R172, R169 ;  /* 0x000000a9ac0a723e */ /* 0x010fe200000010ff */
[----:B------:R-:W3:Y:S01]  /*64b0*/  MUFU.EX2 R193, R193 ;  /* 0x000000c100c17308 */ /* 0x000ee20000000800 */
[----:B-1----:R-:W-:Y:S01]  /*64c0*/  F2FP.BF16.PACK_AB R9, R184, R181 ;  /* 0x000000b5b809723e */ /* 0x002fe200000010ff */
[----:B------:R-:W-:Y:S01]  /*64d0*/  FADD.FTZ R181, R181, R184 ;  /* 0x000000b8b5b57221 */ /* 0x000fe20000010000 */
[----:B-----5:R-:W-:Y:S01]  /*64e0*/  F2FP.BF16.PACK_AB R11, R185, R183 ;  /* 0x000000b7b90b723e */ /* 0x020fe200000010ff */
[----:B------:R-:W-:-:S02]  /*64f0*/  FADD.FTZ R168, R169, R168 ;  /* 0x000000a8a9a87221 */ /* 0x000fc40000010000 */
[----:B------:R-:W-:Y:S02]  /*6500*/  FADD.FTZ R181, R183, R181 ;  /* 0x000000b5b7b57221 */ /* 0x000fe40000010000 */
[----:B------:R-:W1:Y:S01]  /*6510*/  MUFU.EX2 R190, R190 ;  /* 0x000000be00be7308 */ /* 0x000e620000000800 */
[----:B------:R-:W-:Y:S01]  /*6520*/  FADD.FTZ R168, R172, R168 ;  /* 0x000000a8aca87221 */ /* 0x000fe20000010000 */
[C---:B------:R-:W-:Y:S01]  /*6530*/  HMMA.16816.F32.BF16 R56, R8.reuse, R52, RZ ;  /* 0x000000340838723c */ /* 0x040fe200000418ff */
[----:B------:R-:W-:Y:S02]  /*6540*/  FADD.FTZ R181, R185, R181 ;  /* 0x000000b5b9b57221 */ /* 0x000fe40000010000 */
[----:B------:R-:W-:Y:S02]  /*6550*/  FADD.FTZ R168, R186, R168 ;  /* 0x000000a8baa87221 */ /* 0x000fe40000010000 */
[----:B--2---:R-:W-:Y:S01]  /*6560*/  FADD.FTZ R181, R191, R181 ;  /* 0x000000b5bfb57221 */ /* 0x004fe20000010000 */
[----:B------:R-:W2:Y:S01]  /*6570*/  MUFU.EX2 R192, R192 ;  /* 0x000000c000c07308 */ /* 0x000ea20000000800 */
[----:B------:R-:W-:Y:S01]  /*6580*/  FADD.FTZ R168, R189, R168 ;  /* 0x000000a8bda87221 */ /* 0x000fe20000010000 */
[----:B------:R-:W-:Y:S01]  /*6590*/  HMMA.16816.F32.BF16 R52, R8, R54, RZ ;  /* 0x000000360834723c */ /* 0x000fe200000418ff */
[----:B---3--:R-:W-:-:S02]  /*65a0*/  FADD.FTZ R181, R193, R181 ;  /* 0x000000b5c1b57221 */ /* 0x008fc40000010000 */
[----:B------:R-:W-:-:S03]  /*65b0*/  FADD.FTZ R168, R187, R168 ;  /* 0x000000a8bba87221 */ /* 0x000fc60000010000 */
[----:B------:R-:W-:Y:S01]  /*65c0*/  MUFU.EX2 R194, R194 ;  /* 0x000000c200c27308 */ /* 0x000fe20000000800 */
[----:B-1----:R-:W-:Y:S01]  /*65d0*/  FADD.FTZ R181, R190, R181 ;  /* 0x000000b5beb57221 */ /* 0x002fe20000010000 */
[----:B------:R-:W-:Y:S01]  /*65e0*/  HMMA.16816.F32.BF16 R36, R8, R28, RZ ;  /* 0x0000001c0824723c */ /* 0x000fe200000418ff */
[----:B------:R-:W-:-:S05]  /*65f0*/  FADD.FTZ R168, R188, R168 ;  /* 0x000000a8bca87221 */ /* 0x000fca0000010000 */
[----:B------:R-:W-:Y:S01]  /*6600*/  MUFU.EX2 R197, R197 ;  /* 0x000000c500c57308 */ /* 0x000fe20000000800 */
[----:B--2---:R-:W-:Y:S01]  /*6610*/  FADD.FTZ R181, R192, R181 ;  /* 0x000000b5c0b57221 */ /* 0x004fe20000010000 */
[C---:B------:R-:W-:Y:S06]  /*6620*/  HMMA.16816.F32.BF16 R32, R8.reuse, R30, RZ ;  /* 0x0000001e0820723c */ /* 0x040fec00000418ff */
[----:B------:R-:W-:Y:S02]  /*6630*/  MUFU.EX2 R199, R199 ;  /* 0x000000c700c77308 */ /* 0x000fe40000000800 */
[C---:B------:R-:W-:Y:S06]  /*6640*/  HMMA.16816.F32.BF16 R48, R8.reuse, R40, RZ ;  /* 0x000000280830723c */ /* 0x040fec00000418ff */
[----:B------:R-:W1:Y:S02]  /*6650*/  MUFU.EX2 R201, R201 ;  /* 0x000000c900c97308 */ /* 0x000e640000000800 */
[C---:B------:R-:W-:Y:S06]  /*6660*/  HMMA.16816.F32.BF16 R28, R8.reuse, R24, RZ ;  /* 0x00000018081c723c */ /* 0x040fec00000418ff */
[----:B------:R-:W2:Y:S02]  /*6670*/  MUFU.EX2 R204, R204 ;  /* 0x000000cc00cc7308 */ /* 0x000ea40000000800 */
[C---:B------:R-:W-:Y:S06]  /*6680*/  HMMA.16816.F32.BF16 R40, R8.reuse, R42, RZ ;  /* 0x0000002a0828723c */ /* 0x040fec00000418ff */
[----:B------:R-:W3:Y:S01]  /*6690*/  MUFU.EX2 R207, R207 ;  /* 0x000000cf00cf7308 */ /* 0x000ee20000000800 */
[----:B-1----:R-:W-:Y:S01]  /*66a0*/  FADD.FTZ R165, R201, R165 ;  /* 0x000000a5c9a57221 */ /* 0x002fe20000010000 */
[----:B------:R-:W-:Y:S06]  /*66b0*/  HMMA.16816.F32.BF16 R24, R8, R26, RZ ;  /* 0x0000001a0818723c */ /* 0x000fec00000418ff */
[----:B------:R-:W1:Y:S01]  /*66c0*/  MUFU.EX2 R206, R206 ;  /* 0x000000ce00ce7308 */ /* 0x000e620000000800 */
[----:B------:R-:W-:Y:S01]  /*66d0*/  F2FP.BF16.PACK_AB R8, R189, R186 ;  /* 0x000000babd08723e */ /* 0x000fe200000010ff */
[----:B--2---:R-:W-:Y:S01]  /*66e0*/  FADD.FTZ R165, R204, R165 ;  /* 0x000000a5cca57221 */ /* 0x004fe20000010000 */
[----:B------:R-:W-:-:S02]  /*66f0*/  F2FP.BF16.PACK_AB R10, R188, R187 ;  /* 0x000000bbbc0a723e */ /* 0x000fc400000010ff */
[----:B------:R-:W-:Y:S02]  /*6700*/  F2FP.BF16.PACK_AB R9, R193, R191 ;  /* 0x000000bfc109723e */ /* 0x000fe400000010ff */
[----:B------:R-:W-:Y:S01]  /*6710*/  F2FP.BF16.PACK_AB R11, R192, R190 ;  /* 0x000000bec00b723e */ /* 0x000fe200000010ff */
[----:B------:R-:W-:Y:S01]  /*6720*/  MUFU.EX2 R200, R200 ;  /* 0x000000c800c87308 */ /* 0x000fe20000000800 */
[----:B---3--:R-:W-:-:S05]  /*6730*/  FADD.FTZ R165, R207, R165 ;  /* 0x000000a5cfa57221 */ /* 0x008fca0000010000 */
[----:B------:R-:W-:Y:S02]  /*6740*/  HMMA.16816.F32.BF16 R56, R8, R60, R56 ;  /* 0x0000003c0838723c */ /* 0x000fe40000041838 */
[----:B------:R-:W2:Y:S01]  /*6750*/  MUFU.EX2 R208, R208 ;  /* 0x000000d000d07308 */ /* 0x000ea20000000800 */
[----:B-1----:R-:W-:-:S05]  /*6760*/  FADD.FTZ R165, R206, R165 ;  /* 0x000000a5cea57221 */ /* 0x002fca0000010000 */
[C---:B------:R-:W-:Y:S01]  /*6770*/  HMMA.16816.F32.BF16 R52, R8.reuse, R62, R52 ;  /* 0x0000003e0834723c */ /* 0x040fe20000041834 */
[----:B------:R-:W1:Y:S01]  /*6780*/  LDSM.16.MT88.4 R60, [R218+0x1900] ;  /* 0x00190000da3c783b */ /* 0x000e620000004200 */
[----:B------:R-:W-:Y:S06]  /*6790*/  MUFU.EX2 R210, R210 ;  /* 0x000000d200d27308 */ /* 0x000fec0000000800 */
[----:B------:R-:W-:Y:S02]  /*67a0*/  HMMA.16816.F32.BF16 R48, R8, R20, R48 ;  /* 0x000000140830723c */ /* 0x000fe40000041830 */
[----:B------:R-:W3:Y:S01]  /*67b0*/  MUFU.EX2 R211, R211 ;  /* 0x000000d300d37308 */ /* 0x000ee20000000800 */
[----:B--2---:R-:W-:-:S05]  /*67c0*/  F2FP.BF16.PACK_AB R76, R208, R200 ;  /* 0x000000c8d04c723e */ /* 0x004fca00000010ff */
[C---:B------:R-:W-:Y:S02]  /*67d0*/  HMMA.16816.F32.BF16 R36, R8.reuse, R16, R36 ;  /* 0x000000100824723c */ /* 0x040fe40000041824 */
[----:B------:R-:W2:Y:S06]  /*67e0*/  MUFU.EX2 R240, R240 ;  /* 0x000000f000f07308 */ /* 0x000eac0000000800 */
[----:B------:R-:W-:Y:S02]  /*67f0*/  HMMA.16816.F32.BF16 R28, R8, R12, R28 ;  /* 0x0000000c081c723c */ /* 0x000fe4000004181c */
[----:B------:R-:W4:Y:S01]  /*6800*/  MUFU.EX2 R241, R241 ;  /* 0x000000f100f17308 */ /* 0x000f220000000800 */
[----:B---3--:R-:W-:-:S05]  /*6810*/  F2FP.BF16.PACK_AB R78, R211, R210 ;  /* 0x000000d2d34e723e */ /* 0x008fca00000010ff */
[----:B------:R-:W-:Y:S01]  /*6820*/  HMMA.16816.F32.BF16 R40, R8, R22, R40 ;  /* 0x000000160828723c */ /* 0x000fe20000041828 */
[----:B------:R-:W3:Y:S01]  /*6830*/  LDSM.16.MT88.4 R20, [R225+0x2100] ;  /* 0x00210000e114783b */ /* 0x000ee20000004200 */
[----:B------:R-:W5:Y:S01]  /*6840*/  MUFU.EX2 R242, R242 ;  /* 0x000000f200f27308 */ /* 0x000f620000000800 */
[----:B--2---:R-:W-:-:S05]  /*6850*/  FADD.FTZ R165, R240, R165 ;  /* 0x000000a5f0a57221 */ /* 0x004fca0000010000 */
[----:B------:R-:W-:Y:S01]  /*6860*/  HMMA.16816.F32.BF16 R32, R8, R18, R32 ;  /* 0x000000120820723c */ /* 0x000fe20000041820 */
[----:B------:R-:W2:Y:S01]  /*6870*/  LDSM.16.MT88.4 R16, [R220+0x2100] ;  /* 0x00210000dc10783b */ /* 0x000ea20000004200 */
[----:B------:R-:W1:Y:S01]  /*6880*/  MUFU.EX2 R243, R243 ;  /* 0x000000f300f37308 */ /* 0x000e620000000800 */
[C---:B----4-:R-:W-:Y:S01]  /*6890*/  F2FP.BF16.PACK_AB R77, R241.reuse, R240 ;  /* 0x000000f0f14d723e */ /* 0x050fe200000010ff */
[----:B------:R-:W-:-:S04]  /*68a0*/  FADD.FTZ R165, R241, R165 ;  /* 0x000000a5f1a57221 */ /* 0x000fc80000010000 */
[----:B------:R-:W-:Y:S01]  /*68b0*/  HMMA.16816.F32.BF16 R24, R8, R14, R24 ;  /* 0x0000000e0818723c */ /* 0x000fe20000041818 */
[----:B------:R-:W4:Y:S01]  /*68c0*/  LDSM.16.MT88.4 R12, [R219+0x2100] ;  /* 0x00210000db0c783b */ /* 0x000f220000004200 */
[----:B------:R-:W1:Y:S01]  /*68d0*/  MUFU.EX2 R244, R244 ;  /* 0x000000f400f47308 */ /* 0x000e620000000800 */
[----:B-----5:R-:W-:-:S04]  /*68e0*/  FADD.FTZ R165, R242, R165 ;  /* 0x000000a5f2a57221 */ /* 0x020fc80000010000 */
[----:B------:R-:W-:Y:S02]  /*68f0*/  F2FP.BF16.PACK_AB R8, R194, R195 ;  /* 0x000000c3c208723e */ /* 0x000fe400000010ff */
[----:B------:R-:W-:Y:S01]  /*6900*/  F2FP.BF16.PACK_AB R9, R204, R201 ;  /* 0x000000c9cc09723e */ /* 0x000fe200000010ff */
[----:B------:R-:W5:Y:S01]  /*6910*/  MUFU.EX2 R245, R245 ;  /* 0x000000f500f57308 */ /* 0x000f620000000800 */
[----:B------:R-:W-:Y:S01]  /*6920*/  F2FP.BF16.PACK_AB R10, R199, R197 ;  /* 0x000000c5c70a723e */ /* 0x000fe200000010ff */
[C---:B-1----:R-:W-:Y:S01]  /*6930*/  FADD.FTZ R165, R243.reuse, R165 ;  /* 0x000000a5f3a57221 */ /* 0x042fe20000010000 */
[----:B------:R-:W-:Y:S02]  /*6940*/  F2FP.BF16.PACK_AB R11, R206, R207 ;  /* 0x000000cfce0b723e */ /* 0x000fe400000010ff */
[----:B------:R-:W-:-:S03]  /*6950*/  F2FP.BF16.PACK_AB R79, R243, R242 ;  /* 0x000000f2f34f723e */ /* 0x000fc600000010ff */
[----:B------:R-:W1:Y:S01]  /*6960*/  MUFU.EX2 R249, R249 ;  /* 0x000000f900f97308 */ /* 0x000e620000000800 */
[----:B------:R-:W-:Y:S01]  /*6970*/  FADD.FTZ R168, R244, R168 ;  /* 0x000000a8f4a87221 */ /* 0x000fe20000010000 */
[C---:B------:R-:W-:Y:S06]  /*6980*/  HMMA.16816.F32.BF16 R160, R8.reuse, R72, R160 ;  /* 0x0000004808a0723c */ /* 0x040fec00000418a0 */
[----:B------:R-:W2:Y:S01]  /*6990*/  MUFU.EX2 R248, R248 ;  /* 0x000000f800f87308 */ /* 0x000ea20000000800 */
[----:B-----5:R-:W-:Y:S01]  /*69a0*/  FADD.FTZ R168, R245, R168 ;  /* 0x000000a8f5a87221 */ /* 0x020fe20000010000 */
[C---:B------:R-:W-:Y:S06]  /*69b0*/  HMMA.16816.F32.BF16 R148, R8.reuse, R74, R148 ;  /* 0x0000004a0894723c */ /* 0x040fec0000041894 */
[----:B------:R-:W5:Y:S01]  /*69c0*/  MUFU.EX2 R247, R247 ;  /* 0x000000f700f77308 */ /* 0x000f620000000800 */
[----:B-1----:R-:W-:Y:S01]  /*69d0*/  FADD.FTZ R168, R249, R168 ;  /* 0x000000a8f9a87221 */ /* 0x002fe20000010000 */
[C---:B------:R-:W-:Y:S06]  /*69e0*/  HMMA.16816.F32.BF16 R144, R8.reuse, R68, R144 ;  /* 0x000000440890723c */ /* 0x040fec0000041890 */
[----:B------:R-:W1:Y:S01]  /*69f0*/  MUFU.EX2 R246, R246 ;  /* 0x000000f600f67308 */ /* 0x000e620000000800 */
[----:B--2---:R-:W-:Y:S01]  /*6a00*/  FADD.FTZ R168, R248, R168 ;  /* 0x000000a8f8a87221 */ /* 0x004fe20000010000 */
[C---:B------:R-:W-:Y:S06]  /*6a10*/  HMMA.16816.F32.BF16 R100, R8.reuse, R70, R100 ;  /* 0x000000460864723c */ /* 0x040fec0000041864 */
[----:B------:R-:W2:Y:S01]  /*6a20*/  MUFU.EX2 R250, R250 ;  /* 0x000000fa00fa7308 */ /* 0x000ea20000000800 */
[----:B-----5:R-:W-:Y:S01]  /*6a30*/  FADD.FTZ R181, R247, R181 ;  /* 0x000000b5f7b57221 */ /* 0x020fe20000010000 */
[C---:B------:R-:W-:Y:S06]  /*6a40*/  HMMA.16816.F32.BF16 R132, R8.reuse, R64, R132 ;  /* 0x000000400884723c */ /* 0x040fec0000041884 */
[----:B------:R-:W5:Y:S01]  /*6a50*/  MUFU.EX2 R251, R251 ;  /* 0x000000fb00fb7308 */ /* 0x000f620000000800 */
[----:B-1----:R-:W-:Y:S01]  /*6a60*/  FADD.FTZ R181, R246, R181 ;  /* 0x000000b5f6b57221 */ /* 0x002fe20000010000 */
[----:B------:R-:W-:Y:S03]  /*6a70*/  HMMA.16816.F32.BF16 R112, R8, R66, R112 ;  /* 0x000000420870723c */ /* 0x000fe60000041870 */
[----:B--2---:R-:W-:-:S05]  /*6a80*/  FADD.FTZ R181, R250, R181 ;  /* 0x000000b5fab57221 */ /* 0x004fca0000010000 */
[----:B------:R-:W-:Y:S01]  /*6a90*/  HMMA.16816.F32.BF16 R128, R8, R60, R128 ;  /* 0x0000003c0880723c */ /* 0x000fe20000041880 */
[----:B-----5:R-:W-:-:S07]  /*6aa0*/  FADD.FTZ R181, R251, R181 ;  /* 0x000000b5fbb57221 */ /* 0x020fce0000010000 */
[----:B------:R-:W-:Y:S01]  /*6ab0*/  HMMA.16816.F32.BF16 R124, R8, R62, R124 ;  /* 0x0000003e087c723c */ /* 0x000fe2000004187c */
[----:B------:R-:W1:Y:S07]  /*6ac0*/  LDSM.16.MT88.4 R8, [R218+0x2100] ;  /* 0x00210000da08783b */ /* 0x000e6e0000004200 */
[C---:B---3--:R-:W-:Y:S08]  /*6ad0*/  HMMA.16816.F32.BF16 R160, R76.reuse, R20, R160 ;  /* 0x000000144ca0723c */ /* 0x048ff000000418a0 */
[C---:B------:R-:W-:Y:S08]  /*6ae0*/  HMMA.16816.F32.BF16 R148, R76.reuse, R22, R148 ;  /* 0x000000164c94723c */ /* 0x040ff00000041894 */
[C---:B------:R-:W-:Y:S08]  /*6af0*/  HMMA.16816.F32.BF16 R144, R76.reuse, R16, R144 ;  /* 0x000000104c90723c */ /* 0x040ff00000041890 */
[C---:B------:R-:W-:Y:S08]  /*6b00*/  HMMA.16816.F32.BF16 R100, R76.reuse, R18, R100 ;  /* 0x000000124c64723c */ /* 0x040ff00000041864 */
[C---:B----4-:R-:W-:Y:S08]  /*6b10*/  HMMA.16816.F32.BF16 R132, R76.reuse, R12, R132 ;  /* 0x0000000c4c84723c */ /* 0x050ff00000041884 */
[C---:B------:R-:W-:Y:S08]  /*6b20*/  HMMA.16816.F32.BF16 R112, R76.reuse, R14, R112 ;  /* 0x0000000e4c70723c */ /* 0x040ff00000041870 */
[C---:B-1----:R-:W-:Y:S08]  /*6b30*/  HMMA.16816.F32.BF16 R128, R76.reuse, R8, R128 ;  /* 0x000000084c80723c */ /* 0x042ff00000041880 */
[----:B------:R-:W-:Y:S07]  /*6b40*/  HMMA.16816.F32.BF16 R124, R76, R10, R124 ;  /* 0x0000000a4c7c723c */ /* 0x000fee000004187c */
[----:B------:R-:W-:-:S02]  /*6b50*/  F2FP.BF16.PACK_AB R76, R245, R244 ;  /* 0x000000f4f54c723e */ /* 0x000fc400000010ff */
[----:B------:R-:W-:Y:S02]  /*6b60*/  F2FP.BF16.PACK_AB R78, R248, R249 ;  /* 0x000000f9f84e723e */ /* 0x000fe400000010ff */
[----:B------:R-:W-:Y:S02]  /*6b70*/  F2FP.BF16.PACK_AB R77, R246, R247 ;  /* 0x000000f7f64d723e */ /* 0x000fe400000010ff */
[----:B------:R-:W-:Y:S02]  /*6b80*/  F2FP.BF16.PACK_AB R79, R251, R250 ;  /* 0x000000fafb4f723e */ /* 0x000fe400000010ff */
[----:B------:R-:W-:-:S05]  /*6b90*/  IADD3 R244, R6, -0x2, RZ ;  /* 0xfffffffe06f47810 */ /* 0x000fca0007ffe0ff */
[C---:B------:R-:W-:Y:S07]  /*6ba0*/  HMMA.16816.F32.BF16 R48, R76.reuse, R88, R48 ;  /* 0x000000584c30723c */ /* 0x040fee0000041830 */
[----:B------:R-:W-:Y:S01]  /*6bb0*/  FFMA.FTZ R89, R137, c[0x0][0x2d0], -R122 ;  /* 0x0000b40089597a23 */ /* 0x000fe2000001087a */
[----:B------:R-:W-:Y:S01]  /*6bc0*/  HMMA.16816.F32.BF16 R40, R76, R90, R40 ;  /* 0x0000005a4c28723c */ /* 0x000fe20000041828 */
[----:B------:R-:W-:-:S04]  /*6bd0*/  FFMA.FTZ R88, R110, c[0x0][0x2d0], -R123 ;  /* 0x0000b4006e587a23 */ /* 0x000fc8000001087b */
[----:B------:R-:W-:Y:S02]  /*6be0*/  MUFU.EX2 R89, R89 ;  /* 0x0000005900597308 */ /* 0x000fe40000000800 */
[----:B------:R-:W-:Y:S01]  /*6bf0*/  FFMA.FTZ R90, R138, c[0x0][0x2d0], -R122 ;  /* 0x0000b4008a5a7a23 */ /* 0x000fe2000001087a */
[----:B------:R-:W-:Y:S01]  /*6c00*/  HMMA.16816.F32.BF16 R32, R76, R86, R32 ;  /* 0x000000564c20723c */ /* 0x000fe20000041820 */
[----:B------:R-:W-:-:S04]  /*6c10*/  FFMA.FTZ R91, R153, c[0x0][0x2d0], -R196 ;  /* 0x0000b400995b7a23 */ /* 0x000fc800000108c4 */
[----:B------:R1:W-:Y:S02]  /*6c20*/  MUFU.EX2 R86, R111 ;  /* 0x0000006f00567308 */ /* 0x0003e40000000800 */
[--C-:B------:R-:W-:Y:S01]  /*6c30*/  FFMA.FTZ R87, R136, c[0x0][0x2d0], -R122.reuse ;  /* 0x0000b40088577a23 */ /* 0x100fe2000001087a */
[C---:B------:R-:W-:Y:S01]  /*6c40*/  HMMA.16816.F32.BF16 R36, R76.reuse, R84, R36 ;  /* 0x000000544c24723c */ /* 0x040fe20000041824 */
[----:B------:R-:W-:Y:S02]  /*6c50*/  FFMA.FTZ R122, R139, c[0x0][0x2d0], -R122 ;  /* 0x0000b4008b7a7a23 */ /* 0x000fe4000001087a */
[----:B------:R-:W-:Y:S02]  /*6c60*/  LDSM.16.MT88.4 R136, [R220+0x2900] ;  /* 0x00290000dc88783b */ /* 0x000fe40000004200 */
[----:B------:R-:W2:Y:S02]  /*6c70*/  MUFU.EX2 R88, R88 ;  /* 0x0000005800587308 */ /* 0x000ea40000000800 */
[--C-:B------:R-:W-:Y:S01]  /*6c80*/  FFMA.FTZ R84, R108, c[0x0][0x2d0], -R123.reuse ;  /* 0x0000b4006c547a23 */ /* 0x100fe2000001087b */
[----:B------:R-:W-:Y:S01]  /*6c90*/  HMMA.16816.F32.BF16 R28, R76, R80, R28 ;  /* 0x000000504c1c723c */ /* 0x000fe2000004181c */
[----:B------:R-:W-:-:S04]  /*6ca0*/  FFMA.FTZ R85, R109, c[0x0][0x2d0], -R123 ;  /* 0x0000b4006d557a23 */ /* 0x000fc8000001087b */
[----:B------:R-:W-:Y:S01]  /*6cb0*/  MUFU.EX2 R80, R122 ;  /* 0x0000007a00507308 */ /* 0x000fe20000000800 */
[----:B-1----:R-:W-:Y:S01]  /*6cc0*/  LDSM.16.MT88.4 R108, [R219+0x2900] ;  /* 0x00290000db6c783b */ /* 0x002fe20000004200 */
[--C-:B------:R-:W-:Y:S01]  /*6cd0*/  FFMA.FTZ R81, R152, c[0x0][0x2d0], -R196.reuse ;  /* 0x0000b40098517a23 */ /* 0x100fe200000108c4 */
[C---:B------:R-:W-:Y:S02]  /*6ce0*/  HMMA.16816.F32.BF16 R24, R76.reuse, R82, R24 ;  /* 0x000000524c18723c */ /* 0x040fe40000041818 */
[----:B------:R-:W1:Y:S03]  /*6cf0*/  LDSM.16.MT88.4 R152, [R225+0x2900] ;  /* 0x00290000e198783b */ /* 0x000e660000004200 */
[----:B------:R3:W-:Y:S02]  /*6d00*/  MUFU.EX2 R82, R120 ;  /* 0x0000007800527308 */ /* 0x0007e40000000800 */
[----:B------:R-:W-:Y:S01]  /*6d10*/  FFMA.FTZ R83, R121, c[0x0][0x2d0], -R196 ;  /* 0x0000b40079537a23 */ /* 0x000fe200000108c4 */
[C---:B------:R-:W-:Y:S05]  /*6d20*/  HMMA.16816.F32.BF16 R56, R76.reuse, R92, R56 ;  /* 0x0000005c4c38723c */ /* 0x040fea0000041838 */
[----:B------:R-:W-:Y:S02]  /*6d30*/  MUFU.EX2 R84, R84 ;  /* 0x0000005400547308 */ /* 0x000fe40000000800 */
[--C-:B------:R-:W-:Y:S01]  /*6d40*/  FFMA.FTZ R92, R209, c[0x0][0x2d0], -R198.reuse ;  /* 0x0000b400d15c7a23 */ /* 0x100fe200000108c6 */
[----:B------:R-:W-:Y:S01]  /*6d50*/  HMMA.16816.F32.BF16 R52, R76, R94, R52 ;  /* 0x0000005e4c34723c */ /* 0x000fe20000041834 */
[--C-:B------:R-:W-:Y:S01]  /*6d60*/  FFMA.FTZ R93, R205, c[0x0][0x2d0], -R198.reuse ;  /* 0x0000b400cd5d7a23 */ /* 0x100fe200000108c6 */
[----:B---3--:R-:W3:Y:S03]  /*6d70*/  LDSM.16.MT88.4 R120, [R218+0x2900] ;  /* 0x00290000da78783b */ /* 0x008ee60000004200 */
[----:B------:R-:W4:Y:S02]  /*6d80*/  MUFU.EX2 R85, R85 ;  /* 0x0000005500557308 */ /* 0x000f240000000800 */
[--C-:B------:R-:W-:Y:S01]  /*6d90*/  FFMA.FTZ R94, R203, c[0x0][0x2d0], -R198.reuse ;  /* 0x0000b400cb5e7a23 */ /* 0x100fe200000108c6 */
[----:B--2---:R-:W-:Y:S01]  /*6da0*/  F2FP.BF16.PACK_AB R78, R86, R88 ;  /* 0x00000058564e723e */ /* 0x004fe200000010ff */
[----:B------:R-:W-:-:S04]  /*6db0*/  FFMA.FTZ R95, R202, c[0x0][0x2d0], -R198 ;  /* 0x0000b400ca5f7a23 */ /* 0x000fc800000108c6 */
[----:B------:R-:W2:Y:S08]  /*6dc0*/  MUFU.EX2 R87, R87 ;  /* 0x0000005700577308 */ /* 0x000eb00000000800 */
[----:B------:R-:W5:Y:S01]  /*6dd0*/  MUFU.EX2 R90, R90 ;  /* 0x0000005a005a7308 */ /* 0x000f620000000800 */
[----:B----4-:R-:W-:-:S07]  /*6de0*/  F2FP.BF16.PACK_AB R76, R85, R84 ;  /* 0x00000054554c723e */ /* 0x010fce00000010ff */
[----:B------:R-:W4:Y:S01]  /*6df0*/  MUFU.EX2 R81, R81 ;  /* 0x0000005100517308 */ /* 0x000f220000000800 */
[----:B--2---:R-:W-:Y:S01]  /*6e00*/  F2FP.BF16.PACK_AB R77, R89, R87 ;  /* 0x00000057594d723e */ /* 0x004fe200000010ff */
[----:B------:R-:W-:-:S04]  /*6e10*/  FADD.FTZ R165, R87, R165 ;  /* 0x000000a557a57221 */ /* 0x000fc80000010000 */
[----:B------:R-:W-:Y:S02]  /*6e20*/  FADD.FTZ R165, R89, R165 ;  /* 0x000000a559a57221 */ /* 0x000fe40000010000 */
[----:B------:R-:W2:Y:S01]  /*6e30*/  MUFU.EX2 R91, R91 ;  /* 0x0000005b005b7308 */ /* 0x000ea20000000800 */
[----:B-----5:R-:W-:Y:S01]  /*6e40*/  F2FP.BF16.PACK_AB R79, R80, R90 ;  /* 0x0000005a504f723e */ /* 0x020fe200000010ff */
[----:B------:R-:W-:-:S04]  /*6e50*/  FADD.FTZ R165, R90, R165 ;  /* 0x000000a55aa57221 */ /* 0x000fc80000010000 */
[----:B------:R-:W-:Y:S02]  /*6e60*/  FADD.FTZ R242, R80, R165 ;  /* 0x000000a550f27221 */ /* 0x000fe40000010000 */
[----:B------:R-:W5:Y:S01]  /*6e70*/  MUFU.EX2 R83, R83 ;  /* 0x0000005300537308 */ /* 0x000f620000000800 */
[----:B-1----:R-:W-:Y:S01]  /*6e80*/  HMMA.16816.F32.BF16 R160, R76, R152, R160 ;  /* 0x000000984ca0723c */ /* 0x002fe200000418a0 */
[----:B----4-:R-:W-:-:S06]  /*6e90*/  FADD.FTZ R168, R81, R168 ;  /* 0x000000a851a87221 */ /* 0x010fcc0000010000 */
[----:B------:R-:W1:Y:S01]  /*6ea0*/  MUFU.EX2 R92, R92 ;  /* 0x0000005c005c7308 */ /* 0x000e620000000800 */
[----:B------:R-:W-:Y:S01]  /*6eb0*/  HMMA.16816.F32.BF16 R148, R76, R154, R148 ;  /* 0x0000009a4c94723c */ /* 0x000fe20000041894 */
[----:B--2---:R-:W-:-:S04]  /*6ec0*/  FADD.FTZ R168, R91, R168 ;  /* 0x000000a85ba87221 */ /* 0x004fc80000010000 */
[----:B------:R-:W-:Y:S02]  /*6ed0*/  FADD.FTZ R168, R82, R168 ;  /* 0x000000a852a87221 */ /* 0x000fe40000010000 */
[----:B------:R-:W2:Y:S01]  /*6ee0*/  MUFU.EX2 R93, R93 ;  /* 0x0000005d005d7308 */ /* 0x000ea20000000800 */
[----:B------:R-:W-:Y:S01]  /*6ef0*/  HMMA.16816.F32.BF16 R144, R76, R136, R144 ;  /* 0x000000884c90723c */ /* 0x000fe20000041890 */
[----:B-----5:R-:W-:-:S06]  /*6f00*/  FADD.FTZ R168, R83, R168 ;  /* 0x000000a853a87221 */ /* 0x020fcc0000010000 */
[----:B------:R-:W4:Y:S01]  /*6f10*/  MUFU.EX2 R94, R94 ;  /* 0x0000005e005e7308 */ /* 0x000f220000000800 */
[----:B------:R-:W-:Y:S01]  /*6f20*/  HMMA.16816.F32.BF16 R100, R76, R138, R100 ;  /* 0x0000008a4c64723c */ /* 0x000fe20000041864 */
[----:B-1----:R-:W-:-:S06]  /*6f30*/  FADD.FTZ R181, R92, R181 ;  /* 0x000000b55cb57221 */ /* 0x002fcc0000010000 */
[----:B------:R-:W1:Y:S01]  /*6f40*/  MUFU.EX2 R95, R95 ;  /* 0x0000005f005f7308 */ /* 0x000e620000000800 */
[----:B------:R-:W-:Y:S01]  /*6f50*/  HMMA.16816.F32.BF16 R132, R76, R108, R132 ;  /* 0x0000006c4c84723c */ /* 0x000fe20000041884 */
[----:B--2---:R-:W-:-:S04]  /*6f60*/  FADD.FTZ R181, R93, R181 ;  /* 0x000000b55db57221 */ /* 0x004fc80000010000 */
[----:B----4-:R-:W-:-:S03]  /*6f70*/  FADD.FTZ R181, R94, R181 ;  /* 0x000000b55eb57221 */ /* 0x010fc60000010000 */
[----:B------:R-:W-:Y:S01]  /*6f80*/  HMMA.16816.F32.BF16 R112, R76, R110, R112 ;  /* 0x0000006e4c70723c */ /* 0x000fe20000041870 */
[----:B-1----:R-:W-:-:S07]  /*6f90*/  FADD.FTZ R181, R95, R181 ;  /* 0x000000b55fb57221 */ /* 0x002fce0000010000 */
[C---:B---3--:R-:W-:Y:S08]  /*6fa0*/  HMMA.16816.F32.BF16 R128, R76.reuse, R120, R128 ;  /* 0x000000784c80723c */ /* 0x048ff00000041880 */
[----:B------:R-:W-:Y:S07]  /*6fb0*/  HMMA.16816.F32.BF16 R124, R76, R122, R124 ;  /* 0x0000007a4c7c723c */ /* 0x000fee000004187c */
[----:B------:R-:W-:-:S02]  /*6fc0*/  F2FP.BF16.PACK_AB R76, R91, R81 ;  /* 0x000000515b4c723e */ /* 0x000fc400000010ff */
[----:B------:R-:W-:Y:S02]  /*6fd0*/  F2FP.BF16.PACK_AB R78, R83, R82 ;  /* 0x00000052534e723e */ /* 0x000fe400000010ff */
[----:B------:R-:W-:Y:S02]  /*6fe0*/  F2FP.BF16.PACK_AB R77, R93, R92 ;  /* 0x0000005c5d4d723e */ /* 0x000fe400000010ff */
[----:B------:R-:W-:-:S07]  /*6ff0*/  F2FP.BF16.PACK_AB R79, R95, R94 ;  /* 0x0000005e5f4f723e */ /* 0x000fce00000010ff */
[C---:B------:R-:W-:Y:S07]  /*7000*/  HMMA.16816.F32.BF16 R56, R76.reuse, R72, R56 ;  /* 0x000000484c38723c */ /* 0x040fee0000041838 */
[--C-:B------:R-:W-:Y:S01]  /*7010*/  FFMA.FTZ R72, R180, c[0x0][0x2d0], -R198.reuse ;  /* 0x0000b400b4487a23 */ /* 0x100fe200000108c6 */
[----:B------:R-:W-:Y:S01]  /*7020*/  HMMA.16816.F32.BF16 R40, R76, R70, R40 ;  /* 0x000000464c28723c */ /* 0x000fe20000041828 */
[----:B------:R-:W-:-:S04]  /*7030*/  FFMA.FTZ R73, R182, c[0x0][0x2d0], -R198 ;  /* 0x0000b400b6497a23 */ /* 0x000fc800000108c6 */
[----:B------:R-:W-:Y:S02]  /*7040*/  MUFU.EX2 R72, R72 ;  /* 0x0000004800487308 */ /* 0x000fe40000000800 */
[--C-:B------:R-:W-:Y:S01]  /*7050*/  FFMA.FTZ R70, R177, c[0x0][0x2d0], -R198.reuse ;  /* 0x0000b400b1467a23 */ /* 0x100fe200000108c6 */
[----:B------:R-:W-:Y:S01]  /*7060*/  HMMA.16816.F32.BF16 R36, R76, R64, R36 ;  /* 0x000000404c24723c */ /* 0x000fe20000041824 */
[----:B------:R-:W-:-:S04]  /*7070*/  FFMA.FTZ R71, R179, c[0x0][0x2d0], -R198 ;  /* 0x0000b400b3477a23 */ /* 0x000fc800000108c6 */
[----:B------:R-:W1:Y:S02]  /*7080*/  MUFU.EX2 R70, R70 ;  /* 0x0000004600467308 */ /* 0x000e640000000800 */
[--C-:B------:R-:W-:Y:S01]  /*7090*/  FFMA.FTZ R64, R142, c[0x0][0x2d0], -R196.reuse ;  /* 0x0000b4008e407a23 */ /* 0x100fe200000108c4 */
[----:B------:R-:W-:Y:S01]  /*70a0*/  HMMA.16816.F32.BF16 R32, R76, R66, R32 ;  /* 0x000000424c20723c */ /* 0x000fe20000041820 */
[----:B------:R-:W-:-:S04]  /*70b0*/  FFMA.FTZ R65, R143, c[0x0][0x2d0], -R196 ;  /* 0x0000b4008f417a23 */ /* 0x000fc800000108c4 */
[----:B------:R-:W2:Y:S02]  /*70c0*/  MUFU.EX2 R64, R64 ;  /* 0x0000004000407308 */ /* 0x000ea40000000800 */
[--C-:B------:R-:W-:Y:S01]  /*70d0*/  FFMA.FTZ R66, R156, c[0x0][0x2d0], -R196.reuse ;  /* 0x0000b4009c427a23 */ /* 0x100fe200000108c4 */
[----:B------:R-:W-:Y:S01]  /*70e0*/  HMMA.16816.F32.BF16 R28, R76, R60, R28 ;  /* 0x0000003c4c1c723c */ /* 0x000fe2000004181c */
[----:B------:R-:W-:-:S04]  /*70f0*/  FFMA.FTZ R67, R157, c[0x0][0x2d0], -R196 ;  /* 0x0000b4009d437a23 */ /* 0x000fc800000108c4 */
[----:B------:R-:W3:Y:S01]  /*7100*/  MUFU.EX2 R65, R65 ;  /* 0x0000004100417308 */ /* 0x000ee20000000800 */
[----:B-1----:R-:W-:Y:S02]  /*7110*/  FADD.FTZ R181, R70, R181 ;  /* 0x000000b546b57221 */ /* 0x002fe40000010000 */
[C---:B------:R-:W-:Y:S05]  /*7120*/  HMMA.16816.F32.BF16 R24, R76.reuse, R62, R24 ;  /* 0x0000003e4c18723c */ /* 0x040fea0000041818 */
[----:B------:R-:W-:Y:S01]  /*7130*/  MUFU.EX2 R66, R66 ;  /* 0x0000004200427308 */ /* 0x000fe20000000800 */
[----:B--2---:R-:W-:Y:S02]  /*7140*/  FADD.FTZ R168, R64, R168 ;  /* 0x000000a840a87221 */ /* 0x004fe40000010000 */
[C---:B------:R-:W-:Y:S05]  /*7150*/  HMMA.16816.F32.BF16 R48, R76.reuse, R68, R48 ;  /* 0x000000444c30723c */ /* 0x040fea0000041830 */
[----:B------:R-:W1:Y:S01]  /*7160*/  MUFU.EX2 R67, R67 ;  /* 0x0000004300437308 */ /* 0x000e620000000800 */
[----:B---3--:R-:W-:Y:S01]  /*7170*/  F2FP.BF16.PACK_AB R60, R65, R64 ;  /* 0x00000040413c723e */ /* 0x008fe200000010ff */
[--C-:B------:R-:W-:Y:S01]  /*7180*/  FFMA.FTZ R68, R158, c[0x0][0x2d0], -R196.reuse ;  /* 0x0000b4009e447a23 */ /* 0x100fe200000108c4 */
[----:B------:R-:W-:Y:S01]  /*7190*/  HMMA.16816.F32.BF16 R52, R76, R74, R52 ;  /* 0x0000004a4c34723c */ /* 0x000fe20000041834 */
[----:B------:R-:W-:-:S02]  /*71a0*/  FFMA.FTZ R69, R159, c[0x0][0x2d0], -R196 ;  /* 0x0000b4009f457a23 */ /* 0x000fc400000108c4 */
[----:B------:R-:W-:Y:S02]  /*71b0*/  FADD.FTZ R168, R65, R168 ;  /* 0x000000a841a87221 */ /* 0x000fe40000010000 */
[----:B------:R-:W2:Y:S02]  /*71c0*/  MUFU.EX2 R71, R71 ;  /* 0x0000004700477308 */ /* 0x000ea40000000800 */
[----:B------:R-:W-:Y:S02]  /*71d0*/  FFMA.FTZ R76, R178, c[0x0][0x2d0], -R198 ;  /* 0x0000b400b24c7a23 */ /* 0x000fe400000108c6 */
[--C-:B------:R-:W-:Y:S02]  /*71e0*/  FFMA.FTZ R74, R171, c[0x0][0x2d0], -R196.reuse ;  /* 0x0000b400ab4a7a23 */ /* 0x100fe400000108c4 */
[----:B------:R-:W-:Y:S02]  /*71f0*/  FFMA.FTZ R75, R173, c[0x0][0x2d0], -R196 ;  /* 0x0000b400ad4b7a23 */ /* 0x000fe400000108c4 */
[----:B------:R-:W3:Y:S01]  /*7200*/  MUFU.EX2 R73, R73 ;  /* 0x0000004900497308 */ /* 0x000ee20000000800 */
[----:B-1----:R-:W-:Y:S01]  /*7210*/  F2FP.BF16.PACK_AB R62, R67, R66 ;  /* 0x00000042433e723e */ /* 0x002fe200000010ff */
[----:B------:R-:W-:-:S04]  /*7220*/  FADD.FTZ R168, R66, R168 ;  /* 0x000000a842a87221 */ /* 0x000fc80000010000 */
[----:B------:R-:W-:Y:S01]  /*7230*/  FADD.FTZ R168, R67, R168 ;  /* 0x000000a843a87221 */ /* 0x000fe20000010000 */
[C---:B--2---:R-:W-:Y:S01]  /*7240*/  F2FP.BF16.PACK_AB R61, R71.reuse, R70 ;  /* 0x00000046473d723e */ /* 0x044fe200000010ff */
[----:B------:R-:W1:Y:S01]  /*7250*/  MUFU.EX2 R68, R68 ;  /* 0x0000004400447308 */ /* 0x000e620000000800 */
[----:B------:R-:W-:-:S04]  /*7260*/  FADD.FTZ R181, R71, R181 ;  /* 0x000000b547b57221 */ /* 0x000fc80000010000 */
[----:B------:R-:W-:Y:S01]  /*7270*/  FADD.FTZ R181, R72, R181 ;  /* 0x000000b548b57221 */ /* 0x000fe20000010000 */
[C---:B---3--:R-:W-:Y:S02]  /*7280*/  F2FP.BF16.PACK_AB R63, R73.reuse, R72 ;  /* 0x00000048493f723e */ /* 0x048fe400000010ff */
[----:B------:R-:W2:Y:S01]  /*7290*/  MUFU.EX2 R76, R76 ;  /* 0x0000004c004c7308 */ /* 0x000ea20000000800 */
[----:B------:R-:W-:-:S04]  /*72a0*/  FADD.FTZ R181, R73, R181 ;  /* 0x000000b549b57221 */ /* 0x000fc80000010000 */
[----:B------:R-:W-:Y:S03]  /*72b0*/  HMMA.16816.F32.BF16 R36, R60, R12, R36 ;  /* 0x0000000c3c24723c */ /* 0x000fe60000041824 */
[----:B------:R-:W3:Y:S01]  /*72c0*/  MUFU.EX2 R69, R69 ;  /* 0x0000004500457308 */ /* 0x000ee20000000800 */
[----:B-1----:R-:W-:-:S03]  /*72d0*/  FADD.FTZ R168, R68, R168 ;  /* 0x000000a844a87221 */ /* 0x002fc60000010000 */
[----:B------:R-:W-:Y:S01]  /*72e0*/  FADD.FTZ R12, R141, R140 ;  /* 0x0000008c8d0c7221 */ /* 0x000fe20000010000 */
[C---:B------:R-:W-:Y:S03]  /*72f0*/  HMMA.16816.F32.BF16 R56, R60.reuse, R20, R56 ;  /* 0x000000143c38723c */ /* 0x040fe60000041838 */
[----:B------:R-:W1:Y:S01]  /*7300*/  MUFU.EX2 R74, R74 ;  /* 0x0000004a004a7308 */ /* 0x000e620000000800 */
[----:B------:R-:W-:Y:S02]  /*7310*/  FADD.FTZ R12, R164, R12 ;  /* 0x0000000ca40c7221 */ /* 0x000fe40000010000 */
[----:B--2---:R-:W-:Y:S02]  /*7320*/  FADD.FTZ R181, R76, R181 ;  /* 0x000000b54cb57221 */ /* 0x004fe40000010000 */
[----:B------:R-:W-:Y:S01]  /*7330*/  FADD.FTZ R12, R107, R12 ;  /* 0x0000000c6b0c7221 */ /* 0x000fe20000010000 */
[----:B------:R-:W-:Y:S01]  /*7340*/  HMMA.16816.F32.BF16 R48, R60, R16, R48 ;  /* 0x000000103c30723c */ /* 0x000fe20000041830 */
[----:B------:R-:W-:Y:S01]  /*7350*/  FFMA.FTZ R20, R176, c[0x0][0x2d0], -R198 ;  /* 0x0000b400b0147a23 */ /* 0x000fe200000108c6 */
[----:B------:R-:W2:Y:S01]  /*7360*/  MUFU.EX2 R75, R75 ;  /* 0x0000004b004b7308 */ /* 0x000ea20000000800 */
[----:B------:R-:W-:-:S02]  /*7370*/  FADD.FTZ R12, R105, R12 ;  /* 0x0000000c690c7221 */ /* 0x000fc40000010000 */
[----:B------:R-:W-:Y:S02]  /*7380*/  FFMA.FTZ R21, R174, c[0x0][0x2d0], -R198 ;  /* 0x0000b400ae157a23 */ /* 0x000fe400000108c6 */
[----:B------:R-:W-:Y:S01]  /*7390*/  FADD.FTZ R12, R99, R12 ;  /* 0x0000000c630c7221 */ /* 0x000fe20000010000 */
[C---:B------:R-:W-:Y:S01]  /*73a0*/  HMMA.16816.F32.BF16 R28, R60.reuse, R8, R28 ;  /* 0x000000083c1c723c */ /* 0x040fe2000004181c */
[C---:B---3--:R-:W-:Y:S01]  /*73b0*/  FADD.FTZ R168, R69.reuse, R168 ;  /* 0x000000a845a87221 */ /* 0x048fe20000010000 */
[----:B------:R-:W3:Y:S01]  /*73c0*/  MUFU.EX2 R20, R20 ;  /* 0x0000001400147308 */ /* 0x000ee20000000800 */
[----:B------:R-:W-:Y:S02]  /*73d0*/  FADD.FTZ R12, R98, R12 ;  /* 0x0000000c620c7221 */ /* 0x000fe40000010000 */
[----:B-1----:R-:W-:Y:S02]  /*73e0*/  FADD.FTZ R168, R74, R168 ;  /* 0x000000a84aa87221 */ /* 0x002fe40000010000 */
[----:B------:R-:W-:Y:S01]  /*73f0*/  FADD.FTZ R12, R46, R12 ;  /* 0x0000000c2e0c7221 */ /* 0x000fe20000010000 */
[----:B------:R-:W-:Y:S01]  /*7400*/  HMMA.16816.F32.BF16 R52, R60, R22, R52 ;  /* 0x000000163c34723c */ /* 0x000fe20000041834 */
[----:B------:R-:W-:Y:S01]  /*7410*/  F2FP.BF16.PACK_AB R8, R69, R68 ;  /* 0x000000444508723e */ /* 0x000fe200000010ff */
[----:B------:R-:W1:Y:S01]  /*7420*/  MUFU.EX2 R21, R21 ;  /* 0x0000001500157308 */ /* 0x000e620000000800 */
[----:B------:R-:W-:-:S02]  /*7430*/  FADD.FTZ R12, R118, R12 ;  /* 0x0000000c760c7221 */ /* 0x000fc40000010000 */
[----:B--2---:R-:W-:Y:S02]  /*7440*/  FADD.FTZ R241, R75, R168 ;  /* 0x000000a84bf17221 */ /* 0x004fe40000010000 */
[----:B------:R-:W-:Y:S01]  /*7450*/  FADD.FTZ R12, R97, R12 ;  /* 0x0000000c610c7221 */ /* 0x000fe20000010000 */
[C---:B------:R-:W-:Y:S02]  /*7460*/  HMMA.16816.F32.BF16 R40, R60.reuse, R18, R40 ;  /* 0x000000123c28723c */ /* 0x040fe40000041828 */
[----:B------:R-:W2:Y:S01]  /*7470*/  MUFU.EX2 R16, R175 ;  /* 0x000000af00107308 */ /* 0x000ea20000000800 */
[----:B------:R-:W-:Y:S01]  /*7480*/  FADD.FTZ R12, R45, R12 ;  /* 0x0000000c2d0c7221 */ /* 0x000fe20000010000 */
[C---:B---3--:R-:W-:Y:S01]  /*7490*/  F2FP.BF16.PACK_AB R9, R20.reuse, R76 ;  /* 0x0000004c1409723e */ /* 0x048fe200000010ff */
[----:B------:R-:W-:Y:S02]  /*74a0*/  FADD.FTZ R181, R20, R181 ;  /* 0x000000b514b57221 */ /* 0x000fe40000010000 */
[----:B------:R-:W-:Y:S01]  /*74b0*/  FADD.FTZ R12, R7, R12 ;  /* 0x0000000c070c7221 */ /* 0x000fe20000010000 */
[----:B------:R-:W-:Y:S01]  /*74c0*/  HMMA.16816.F32.BF16 R32, R60, R14, R32 ;  /* 0x0000000e3c20723c */ /* 0x000fe20000041820 */
[----:B-1----:R-:W-:-:S02]  /*74d0*/  FADD.FTZ R181, R21, R181 ;  /* 0x000000b515b57221 */ /* 0x002fc40000010000 */
[----:B------:R-:W-:-:S04]  /*74e0*/  FADD.FTZ R12, R195, R12 ;  /* 0x0000000cc30c7221 */ /* 0x000fc80000010000 */
[----:B------:R-:W-:Y:S01]  /*74f0*/  FADD.FTZ R12, R194, R12 ;  /* 0x0000000cc20c7221 */ /* 0x000fe20000010000 */
[----:B------:R-:W-:Y:S01]  /*7500*/  HMMA.16816.F32.BF16 R24, R60, R10, R24 ;  /* 0x0000000a3c18723c */ /* 0x000fe20000041818 */
[----:B--2---:R-:W-:Y:S02]  /*7510*/  FADD.FTZ R240, R16, R181 ;  /* 0x000000b510f07221 */ /* 0x004fe40000010000 */
[----:B------:R-:W-:-:S04]  /*7520*/  FADD.FTZ R12, R197, R12 ;  /* 0x0000000cc50c7221 */ /* 0x000fc80000010000 */
[----:B------:R-:W-:Y:S01]  /*7530*/  FADD.FTZ R12, R199, R12 ;  /* 0x0000000cc70c7221 */ /* 0x000fe20000010000 */
[----:B------:R-:W-:Y:S02]  /*7540*/  F2FP.BF16.PACK_AB R10, R75, R74 ;  /* 0x0000004a4b0a723e */ /* 0x000fe400000010ff */
[----:B------:R-:W-:Y:S01]  /*7550*/  F2FP.BF16.PACK_AB R11, R16, R21 ;  /* 0x00000015100b723e */ /* 0x000fe200000010ff */
[----:B------:R-:W-:-:S04]  /*7560*/  FADD.FTZ R12, R200, R12 ;  /* 0x0000000cc80c7221 */ /* 0x000fc80000010000 */
[----:B------:R-:W-:Y:S02]  /*7570*/  FADD.FTZ R12, R208, R12 ;  /* 0x0000000cd00c7221 */ /* 0x000fe40000010000 */
[----:B------:R-:W-:Y:S02]  /*7580*/  HMMA.16816.F32.BF16 R156, R8, R152, R56 ;  /* 0x00000098089c723c */ /* 0x000fe40000041838 */
        /* <DEDUP_REMOVED lines=8> */
[C---:B------:R-:W-:Y:S08]  /*7610*/  HMMA.16816.F32.BF16 R116, R8.reuse, R120, R28 ;  /* 0x000000780874723c */ /* 0x040ff0000004181c */
[C---:B------:R-:W-:Y:S08]  /*7620*/  HMMA.16816.F32.BF16 R152, R8.reuse, R154, R52 ;  /* 0x0000009a0898723c */ /* 0x040ff00000041834 */
[C---:B------:R-:W-:Y:S08]  /*7630*/  HMMA.16816.F32.BF16 R136, R8.reuse, R138, R40 ;  /* 0x0000008a0888723c */ /* 0x040ff00000041828 */
[C---:B------:R-:W-:Y:S08]  /*7640*/  HMMA.16816.F32.BF16 R108, R8.reuse, R110, R32 ;  /* 0x0000006e086c723c */ /* 0x040ff00000041820 */
[----:B------:R-:W-:Y:S01]  /*7650*/  HMMA.16816.F32.BF16 R120, R8, R122, R24 ;  /* 0x0000007a0878723c */ /* 0x000fe20000041818 */
[----:B------:R-:W-:Y:S07]  /*7660*/  @P0 BRA `(.L_x_516) ;  /* 0x0000016000000947 */ /* 0x000fee0003800000 */
[----:B------:R-:W-:Y:S01]  /*7670*/  ISETP.LT.AND P0, PT, RZ, UR4, PT ;  /* 0x00000004ff007c0c */ /* 0x000fe2000bf01270 */
[----:B------:R-:W-:-:S12]  /*7680*/  UIADD3 UR19, UR4, -0x1, URZ ;  /* 0xffffffff04137890 */ /* 0x000fd8000fffe03f */
[----:B------:R-:W-:Y:S05]  /*7690*/  @P0 BRA `(.L_x_517) ;  /* 0x0000009000000947 */ /* 0x000fea0003800000 */
[----:B------:R-:W-:Y:S02]  /*76a0*/  UMOV UR19, 0x1 ;  /* 0x0000000100137882 */ /* 0x000fe40000000000 */
[----:B------:R-:W-:Y:S02]  /*76b0*/  ULDC UR5, c[0x0][0x32c] ;  /* 0x0000cb0000057ab9 */ /* 0x000fe40000000800 */
[----:B------:R-:W-:Y:S02]  /*76c0*/  UISETP.NE.AND UP0, UPT, UR19, UR5, UPT ;  /* 0x000000051300728c */ /* 0x000fe4000bf05270 */
[----:B------:R-:W-:-:S03]  /*76d0*/  UIADD3 UR19, -UR4, URZ, URZ ;  /* 0x0000003f04137290 */ /* 0x000fc6000fffe13f */
[----:B------:R-:W-:Y:S02]  /*76e0*/  ULDC.64 UR4, c[0x0][0x330] ;  /* 0x0000cc0000047ab9 */ /* 0x000fe40000000a00 */
[----:B------:R-:W-:-:S04]  /*76f0*/  UIMAD.WIDE.U32 UR22, UR19, UR4, URZ ;  /* 0x00000004131672a5 */ /* 0x000fc8000f8e003f */
[----:B------:R-:W-:-:S04]  /*7700*/  @UP0 USHF.R.U32.HI UR19, URZ, UR5, UR23 ;  /* 0x000000053f130299 */ /* 0x000fc80008011617 */
[----:B------:R-:W-:Y:S01]  /*7710*/  ULOP3.LUT UR19, URZ, UR19, URZ, 0x33, !UPT ;  /* 0x000000133f137292 */ /* 0x000fe2000f8e333f */
[----:B------:R-:W-:Y:S05]  /*7720*/  BRA `(.L_x_518) ;  /* 0x0000006000007947 */ /* 0x000fea0003800000 */
.L_x_517:
[----:B------:R-:W-:Y:S02]  /*7730*/  UMOV UR5, 0x1 ;  /* 0x0000000100057882 */ /* 0x000fe40000000000 */
[----:B------:R-:W-:Y:S02]  /*7740*/  ULDC UR4, c[0x0][0x32c] ;  /* 0x0000cb0000047ab9 */ /* 0x000fe40000000800 */
[----:B------:R-:W-:-:S03]  /*7750*/  UISETP.NE.AND UP0, UPT, UR5, UR4, UPT ;  /* 0x000000040500728c */ /* 0x000fc6000bf05270 */
[----:B------:R-:W-:Y:S02]  /*7760*/  ULDC.64 UR4, c[0x0][0x330] ;  /* 0x0000cc0000047ab9 */ /* 0x000fe40000000a00 */
[----:B------:R-:W-:-:S06]  /*7770*/  UIMAD.WIDE.U32 UR22, UR19, UR4, URZ ;  /* 0x00000004131672a5 */ /* 0x000fcc000f8e003f */
[----:B------:R-:W-:Y:S02]  /*7780*/  @UP0 USHF.R.U32.HI UR19, URZ, UR5, UR23 ;  /* 0x000000053f130299 */ /* 0x000fe40008011617 */
.L_x_518:
[----:B------:R-:W-:Y:S02]  /*7790*/  ULDC UR4, c[0x0][0x32c] ;  /* 0x0000cb0000047ab9 */ /* 0x000fe40000000800 */
[----:B------:R-:W-:-:S04]  /*77a0*/  UIMAD UR4, UR19, UR4, UR4 ;  /* 0x00000004130472a4 */ /* 0x000fc8000f8e0204 */
[----:B------:R-:W-:-:S04]  /*77b0*/  UISETP.LT.AND UP0, UPT, UR18, UR4, UPT ;  /* 0x000000041200728c */ /* 0x000fc8000bf01270 */
[----:B------:R-:W-:-:S03]  /*77c0*/  USEL UR18, UR18, UR4, UP0 ;  /* 0x0000000412127287 */ /* 0x000fc60008000000 */
.L_x_516:
[----:B------:R-:W1:Y:S01]  /*77d0*/  R2UR UR4, R230 ;  /* 0x00000000e60473c2 */ /* 0x000e6200000e0000 */
[----:B------:R-:W-:-:S04]  /*77e0*/  UIMAD.WIDE UR18, UR18, 0x2aaaaaab, URZ ;  /* 0x2aaaaaab121278a5 */ /* 0x000fc8000f8e023f */
[----:B------:R-:W-:-:S04]  /*77f0*/  USHF.R.U32.HI UR5, URZ, 0x1f, UR19 ;  /* 0x0000001f3f057899 */ /* 0x000fc80008011613 */
[----:B------:R-:W-:-:S04]  /*7800*/  ULEA.HI.SX32 UR5, UR19, UR5, 0x1c ;  /* 0x0000000513057291 */ /* 0x000fc8000f8fe23f */
[----:B-1----:R-:W-:-:S04]  /*7810*/  UISETP.LT.AND UP0, UPT, UR4, UR5, UPT ;  /* 0x000000050400728c */ /* 0x002fc8000bf01270 */
[----:B------:R-:W-:-:S06]  /*7820*/  USEL UR4, UR4, UR5, !UP0 ;  /* 0x0000000504047287 */ /* 0x000fcc000c000000 */
[----:B------:R-:W-:-:S13]  /*7830*/  ISETP.GE.AND P0, PT, R244, UR4, PT ;  /* 0x00000004f4007c0c */ /* 0x000fda000bf06270 */
[----:B------:R-:W-:Y:S05]  /*7840*/  @!P0 BRA `(.L_x_519) ;  /* 0x00005db000008947 */ /* 0x000fea0003800000 */
[----:B------:R-:W-:Y:S01]  /*7850*/  IMAD.MOV.U32 R166, RZ, RZ, R2 ;  /* 0x000000ffffa67224 */ /* 0x000fe200078e0002 */
[----:B------:R-:W-:Y:S01]  /*7860*/  MOV R164, R44 ;  /* 0x0000002c00a47202 */ /* 0x000fe20000000f00 */
[----:B------:R-:W-:Y:S01]  /*7870*/  IMAD.MOV.U32 R167, RZ, RZ, R3 ;  /* 0x000000ffffa77224 */ /* 0x000fe200078e0003 */
[----:B------:R-:W-:Y:S02]  /*7880*/  MOV R165, R0 ;  /* 0x0000000000a57202 */ /* 0x000fe40000000f00 */
.L_x_538:
[----:B------:R-:W-:Y:S04]  /*7890*/  DEPBAR.LE SB0, 0x0 ;  /* 0x000080000000791a */ /* 0x000fe80000000000 */
[----:B------:R-:W-:Y:S01]  /*78a0*/  BAR.SYNC.DEFER_BLOCKING 0x0 ;  /* 0x0000000000007b1d */ /* 0x000fe20000010000 */
[----:B------:R-:W-:Y:S05]  /*78b0*/  ISETP.GT.AND P0, PT, R230, R244, PT ;  /* 0x000000f4e600720c */ /* 0x000fea0003f04270 */
[----:B------:R1:W2:Y:S04]  /*78c0*/  LDSM.16.M88.4 R96, [R228+0x6100] ;  /* 0x00610000e460783b */ /* 0x0002a80000000200 */
[----:B------:R1:W3:Y:S04]  /*78d0*/  LDSM.16.M88.4 R92, [R228+0x8100] ;  /* 0x00810000e45c783b */ /* 0x0002e80000000200 */
[----:B------:R1:W4:Y:S04]  /*78e0*/  LDSM.16.M88.4 R16, [R227+0x3100] ;  /* 0x00310000e310783b */ /* 0x0003280000000200 */
[----:B------:R1:W1:Y:S04]  /*78f0*/  LDSM.16.M88.4 R32, [R227+0x3900] ;  /* 0x00390000e320783b */ /* 0x0002680000000200 */
[----:B------:R1:W1:Y:S04]  /*7900*/  LDSM.16.M88.4 R48, [R227+0x4100] ;  /* 0x00410000e330783b */ /* 0x0002680000000200 */
[----:B------:R1:W1:Y:S04]  /*7910*/  LDSM.16.M88.4 R64, [R227+0x4900] ;  /* 0x00490000e340783b */ /* 0x0002680000000200 */
[----:B------:R1:W1:Y:S04]  /*7920*/  LDSM.16.M88.4 R80, [R227+0x5100] ;  /* 0x00510000e350783b */ /* 0x0002680000000200 */
[----:B------:R1:W1:Y:S04]  /*7930*/  LDSM.16.M88.4 R168, [R227+0x5900] ;  /* 0x00590000e3a8783b */ /* 0x0002680000000200 */
[----:B------:R1:W1:Y:S04]  /*7940*/  LDSM.16.M88.4 R172, [R224+0x6100] ;  /* 0x00610000e0ac783b */ /* 0x0002680000000200 */
[----:B------:R1:W1:Y:S04]  /*7950*/  LDSM.16.M88.4 R180, [R224+0x8100] ;  /* 0x00810000e0b4783b */ /* 0x0002680000000200 */
[----:B------:R1:W1:Y:S04]  /*7960*/  LDSM.16.M88.4 R176, [R226] ;  /* 0x00000000e2b0783b */ /* 0x0002680000000200 */
[----:B------:R1:W1:Y:S04]  /*7970*/  LDSM.16.M88.4 R184, [R217] ;  /* 0x00000000d9b8783b */ /* 0x0002680000000200 */
[----:B------:R1:W1:Y:S04]  /*7980*/  LDSM.16.M88.4 R188, [R216] ;  /* 0x00000000d8bc783b */ /* 0x0002680000000200 */
[----:B------:R1:W1:Y:S04]  /*7990*/  LDSM.16.M88.4 R192, [R215] ;  /* 0x00000000d7c0783b */ /* 0x0002680000000200 */
[----:B------:R1:W1:Y:S04]  /*79a0*/  LDSM.16.M88.4 R196, [R214] ;  /* 0x00000000d6c4783b */ /* 0x0002680000000200 */
[----:B------:R1:W1:Y:S01]  /*79b0*/  LDSM.16.M88.4 R200, [R213] ;  /* 0x00000000d5c8783b */ /* 0x0002620000000200 */
[----:B------:R-:W-:-:S05]  /*79c0*/  @P0 BRA `(.L_x_520) ;  /* 0x000002b000000947 */ /* 0x000fca0003800000 */
[----:B--234-:R-:W-:Y:S01]  /*79d0*/  SHF.R.S32.HI R0, RZ, 0x1f, R232 ;  /* 0x0000001fff007819 */ /* 0x01cfe200000114e8 */
[----:B------:R-:W-:Y:S01]  /*79e0*/  IMAD.WIDE.U32 R4, R232, c[0x0][0x208], RZ ;  /* 0x00008200e8047a25 */ /* 0x000fe200078e00ff */
[----:B------:R-:W-:Y:S03]  /*79f0*/  SHF.R.S32.HI R2, RZ, 0x1f, R231 ;  /* 0x0000001fff027819 */ /* 0x000fe600000114e7 */
[----:B------:R-:W-:Y:S02]  /*7a00*/  IMAD R0, R0, c[0x0][0x208], RZ ;  /* 0x0000820000007a24 */ /* 0x000fe400078e02ff */
[----:B------:R-:W-:Y:S02]  /*7a10*/  IMAD R2, R2, c[0x0][0x218], RZ ;  /* 0x0000860002027a24 */ /* 0x000fe400078e02ff */
[----:B------:R-:W-:Y:S02]  /*7a20*/  IMAD R0, R232, c[0x0][0x20c], R0 ;  /* 0x00008300e8007a24 */ /* 0x000fe400078e0200 */
[----:B------:R-:W-:Y:S02]  /*7a30*/  IMAD R2, R231, c[0x0][0x21c], R2 ;  /* 0x00008700e7027a24 */ /* 0x000fe400078e0202 */
[----:B------:R-:W-:Y:S04]  /*7a40*/  IMAD.IADD R5, R5, 0x1, R0 ;  /* 0x0000000105057824 */ /* 0x000fe800078e0200 */
[----:B------:R-:W-:Y:S05]  /*7a50*/  IMAD.WIDE.U32 R4, R231, c[0x0][0x218], R4 ;  /* 0x00008600e7047a25 */ /* 0x000fea00078e0004 */
[----:B------:R-:W-:Y:S04]  /*7a60*/  IADD3 R0, P0, R4, UR20, RZ ;  /* 0x0000001404007c10 */ /* 0x000fe8000ff1e0ff */
[----:B------:R-:W-:Y:S02]  /*7a70*/  IADD3.X R2, R5, UR12, R2, P0, !PT ;  /* 0x0000000c05027c10 */ /* 0x000fe400087fe402 */
[C---:B------:R-:W-:Y:S04]  /*7a80*/  LEA R20, P0, R0.reuse, c[0x0][0x1f8], 0x1 ;  /* 0x00007e0000147a11 */ /* 0x040fe800078008ff */
[----:B------:R-:W-:Y:S01]  /*7a90*/  LEA.HI.X R0, R0, c[0x0][0x1fc], R2, 0x1, P0 ;  /* 0x00007f0000007a11 */ /* 0x000fe200000f0c02 */
[----:B------:R-:W2:Y:S04]  /*7aa0*/  SHFL.IDX PT, R11, R20, RZ, 0x181f ;  /* 0x00181fff140b7589 */ /* 0x000ea800000e0000 */
[----:B------:R-:W3:Y:S04]  /*7ab0*/  SHFL.IDX PT, R12, R0, RZ, 0x181f ;  /* 0x00181fff000c7589 */ /* 0x000ee800000e0000 */
[----:B------:R-:W4:Y:S04]  /*7ac0*/  SHFL.IDX PT, R9, R20, 0x1, 0x181f ;  /* 0x00381f0014097f89 */ /* 0x000f2800000e0000 */
[----:B------:R-:W-:Y:S04]  /*7ad0*/  SHFL.IDX PT, R7, R20, 0x2, 0x181f ;  /* 0x00581f0014077f89 */ /* 0x000fe800000e0000 */
[----:B------:R-:W5:Y:S04]  /*7ae0*/  SHFL.IDX PT, R10, R0, 0x1, 0x181f ;  /* 0x00381f00000a7f89 */ /* 0x000f6800000e0000 */
[----:B------:R-:W1:Y:S04]  /*7af0*/  SHFL.IDX PT, R5, R20, 0x3, 0x181f ;  /* 0x00781f0014057f89 */ /* 0x000e6800000e0000 */
[----:B------:R-:W-:Y:S04]  /*7b00*/  SHFL.IDX PT, R8, R0, 0x2, 0x181f ;  /* 0x00581f0000087f89 */ /* 0x000fe800000e0000 */
[----:B------:R-:W1:Y:S04]  /*7b10*/  SHFL.IDX PT, R3, R20, 0x4, 0x181f ;  /* 0x00981f0014037f89 */ /* 0x000e6800000e0000 */
[----:B------:R1:W-:Y:S04]  /*7b20*/  SHFL.IDX PT, R2, R20, 0x5, 0x181f ;  /* 0x00b81f0014027f89 */ /* 0x0003e800000e0000 */
[----:B------:R-:W1:Y:S04]  /*7b30*/  SHFL.IDX PT, R6, R0, 0x3, 0x181f ;  /* 0x00781f0000067f89 */ /* 0x000e6800000e0000 */
[----:B------:R-:W1:Y:S04]  /*7b40*/  SHFL.IDX PT, R4, R0, 0x4, 0x181f ;  /* 0x00981f0000047f89 */ /* 0x000e6800000e0000 */
[----:B------:R-:W1:Y:S01]  /*7b50*/  SHFL.IDX PT, R0, R0, 0x5, 0x181f ;  /* 0x00b81f0000007f89 */ /* 0x000e6200000e0000 */
[-C--:B--2---:R-:W-:Y:S05]  /*7b60*/  IADD3 R14, P0, R11, R236.reuse, RZ ;  /* 0x000000ec0b0e7210 */ /* 0x084fea0007f1e0ff */
[--C-:B---3--:R-:W-:Y:S01]  /*7b70*/  IMAD.X R15, R12, 0x1, R235.reuse, P0 ;  /* 0x000000010c0f7824 */ /* 0x108fe200000e06eb */
[-C--:B----4-:R-:W-:Y:S04]  /*7b80*/  IADD3 R12, P0, R9, R236.reuse, RZ ;  /* 0x000000ec090c7210 */ /* 0x090fe80007f1e0ff */
[----:B------:R2:W-:Y:S01]  /*7b90*/  LDGSTS.E.BYPASS.LTC128B.128 [R239], [R14.64], !P4 ;  /* 0x000000000eef7fae */ /* 0x0005e2000e101d50 */
[--C-:B-----5:R-:W-:Y:S01]  /*7ba0*/  IMAD.X R13, R10, 0x1, R235.reuse, P0 ;  /* 0x000000010a0d7824 */ /* 0x120fe200000e06eb */
[-C--:B-1----:R-:W-:Y:S02]  /*7bb0*/  IADD3 R10, P2, R5, R236.reuse, RZ ;  /* 0x000000ec050a7210 */ /* 0x082fe40007f5e0ff */
[-C--:B------:R-:W-:Y:S02]  /*7bc0*/  IADD3 R20, P1, R3, R236.reuse, RZ ;  /* 0x000000ec03147210 */ /* 0x080fe40007f3e0ff */
[----:B------:R1:W-:Y:S01]  /*7bd0*/  LDGSTS.E.BYPASS.LTC128B.128 [R239+0x800], [R12.64], !P4 ;  /* 0x008000000cef7fae */ /* 0x0003e2000e101d50 */
[--C-:B------:R-:W-:Y:S01]  /*7be0*/  IMAD.X R11, R6, 0x1, R235.reuse, P2 ;  /* 0x00000001060b7824 */ /* 0x100fe200010e06eb */
[-C--:B------:R-:W-:Y:S01]  /*7bf0*/  IADD3 R2, P0, R2, R236.reuse, RZ ;  /* 0x000000ec02027210 */ /* 0x080fe20007f1e0ff */
[----:B------:R-:W-:Y:S03]  /*7c00*/  IMAD.X R21, R4, 0x1, R235, P1 ;  /* 0x0000000104157824 */ /* 0x000fe600008e06eb */
[-C--:B------:R-:W-:Y:S02]  /*7c10*/  IADD3.X R3, R0, R235.reuse, RZ, P0, !PT ;  /* 0x000000eb00037210 */ /* 0x080fe400007fe4ff */
[----:B--2---:R-:W-:Y:S04]  /*7c20*/  IADD3 R14, P5, R7, R236, RZ ;  /* 0x000000ec070e7210 */ /* 0x004fe80007fbe0ff */
[----:B------:R-:W-:Y:S05]  /*7c30*/  IADD3.X R15, R8, R235, RZ, P5, !PT ;  /* 0x000000eb080f7210 */ /* 0x000fea0002ffe4ff */
[----:B------:R1:W-:Y:S04]  /*7c40*/  LDGSTS.E.BYPASS.LTC128B.128 [R239+0x1000], [R14.64], !P4 ;  /* 0x010000000eef7fae */ /* 0x0003e8000e101d50 */
[----:B------:R1:W-:Y:S04]  /*7c50*/  LDGSTS.E.BYPASS.LTC128B.128 [R239+0x1800], [R10.64], !P4 ;  /* 0x018000000aef7fae */ /* 0x0003e8000e101d50 */
[----:B------:R1:W-:Y:S04]  /*7c60*/  LDGSTS.E.BYPASS.LTC128B.128 [R239+0x2000], [R20.64], !P4 ;  /* 0x0200000014ef7fae */ /* 0x0003e8000e101d50 */
[----:B------:R1:W-:Y:S02]  /*7c70*/  LDGSTS.E.BYPASS.LTC128B.128 [R239+0x2800], [R2.64], !P4 ;  /* 0x0280000002ef7fae */ /* 0x0003e4000e101d50 */
.L_x_520:
[-C--:B--234-:R-:W-:Y:S01]  /*7c80*/  HMMA.16816.F32.BF16 R4, R96, R16.reuse, RZ ;  /* 0x000000106004723c */ /* 0x09cfe200000418ff */
[----:B------:R-:W-:Y:S02]  /*7c90*/  LDSM.16.M88.4 R204, [R222+0x4100] ;  /* 0x00410000decc783b */ /* 0x000fe40000000200 */
[----:B------:R-:W-:Y:S05]  /*7ca0*/  ISETP.GT.AND P0, PT, R244, R230, PT ;  /* 0x000000e6f400720c */ /* 0x000fea0003f04270 */
[C---:B-1----:R-:W-:Y:S01]  /*7cb0*/  HMMA.16816.F32.BF16 R8, R92.reuse, R16, RZ ;  /* 0x000000105c08723c */ /* 0x042fe200000418ff */
[----:B------:R-:W0:Y:S07]  /*7cc0*/  LDGDEPBAR ;  /* 0x00000000000079af */ /* 0x000e2e0000000000 */
[-C--:B------:R-:W-:Y:S01]  /*7cd0*/  HMMA.16816.F32.BF16 R12, R92, R18.reuse, RZ ;  /* 0x000000125c0c723c */ /* 0x080fe200000418ff */
[----:B------:R-:W-:Y:S07]  /*7ce0*/  LDSM.16.M88.4 R208, [R222+0x4900] ;  /* 0x00490000ded0783b */ /* 0x000fee0000000200 */
[C---:B------:R-:W-:Y:S08]  /*7cf0*/  HMMA.16816.F32.BF16 R16, R96.reuse, R18, RZ ;  /* 0x000000126010723c */ /* 0x040ff000000418ff */
[-C--:B------:R-:W-:Y:S08]  /*7d00*/  HMMA.16816.F32.BF16 R20, R96, R32.reuse, RZ ;  /* 0x000000206014723c */ /* 0x080ff000000418ff */
        /* <DEDUP_REMOVED lines=18> */
[----:B------:R-:W-:Y:S01]  /*7e30*/  HMMA.16816.F32.BF16 R96, R96, R170, RZ ;  /* 0x000000aa6060723c */ /* 0x000fe200000418ff */
        /* <DEDUP_REMOVED lines=29> */
[----:B------:R-:W-:Y:S07]  /*8010*/  LDSM.16.M88.4 R180, [R221+0x6100] ;  /* 0x00610000ddb4783b */ /* 0x000fee0000000200 */
[----:B------:R-:W-:Y:S01]  /*8020*/  HMMA.16816.F32.BF16 R96, R172, R202, R96 ;  /* 0x000000caac60723c */ /* 0x000fe20000041860 */
[----:B------:R-:W4:Y:S07]  /*8030*/  LDSM.16.M88.4 R172, [R222+0x5100] ;  /* 0x00510000deac783b */ /* 0x000f2e0000000200 */
[-C--:B-1----:R-:W-:Y:S01]  /*8040*/  HMMA.16816.F32.BF16 R4, R168, R176.reuse, R4 ;  /* 0x000000b0a804723c */ /* 0x082fe20000041804 */
[----:B------:R-:W-:Y:S07]  /*8050*/  LDSM.16.M88.4 R200, [R212+0x1000] ;  /* 0x00100000d4c8783b */ /* 0x000fee0000000200 */
[C---:B--2---:R-:W-:Y:S08]  /*8060*/  HMMA.16816.F32.BF16 R8, R184.reuse, R176, R8 ;  /* 0x000000b0b808723c */ /* 0x044ff00000041808 */
[-C--:B------:R-:W-:Y:S08]  /*8070*/  HMMA.16816.F32.BF16 R12, R184, R178.reuse, R12 ;  /* 0x000000b2b80c723c */ /* 0x080ff0000004180c */
[C---:B------:R-:W-:Y:S01]  /*8080*/  HMMA.16816.F32.BF16 R16, R168.reuse, R178, R16 ;  /* 0x000000b2a810723c */ /* 0x040fe20000041810 */
[----:B------:R-:W1:Y:S07]  /*8090*/  LDSM.16.M88.4 R176, [R222+0x5900] ;  /* 0x00590000deb0783b */ /* 0x000e6e0000000200 */
[-C--:B---3--:R-:W-:Y:S08]  /*80a0*/  HMMA.16816.F32.BF16 R20, R168, R188.reuse, R20 ;  /* 0x000000bca814723c */ /* 0x088ff00000041814 */
        /* <DEDUP_REMOVED lines=13> */
[----:B------:R-:W5:Y:S07]  /*8180*/  LDSM.16.M88.4 R208, [R212+0x2000] ;  /* 0x00200000d4d0783b */ /* 0x000f6e0000000200 */
[-C--:B----4-:R-:W-:Y:S08]  /*8190*/  HMMA.16816.F32.BF16 R68, R168, R172.reuse, R68 ;  /* 0x000000aca844723c */ /* 0x090ff00000041844 */
[C---:B------:R-:W-:Y:S08]  /*81a0*/  HMMA.16816.F32.BF16 R72, R184.reuse, R172, R72 ;  /* 0x000000acb848723c */ /* 0x040ff00000041848 */
[-C--:B------:R-:W-:Y:S08]  /*81b0*/  HMMA.16816.F32.BF16 R76, R184, R174.reuse, R76 ;  /* 0x000000aeb84c723c */ /* 0x080ff0000004184c */
[C---:B------:R-:W-:Y:S01]  /*81c0*/  HMMA.16816.F32.BF16 R80, R168.reuse, R174, R80 ;  /* 0x000000aea850723c */ /* 0x040fe20000041850 */
[----:B------:R-:W4:Y:S01]  /*81d0*/  LDSM.16.M88.4 R172, [R212+0x2800] ;  /* 0x00280000d4ac783b */ /* 0x000f220000000200 */
[----:B------:R-:W-:Y:S06]  /*81e0*/  DEPBAR.LE SB0, 0x0 ;  /* 0x000080000000791a */ /* 0x000fec0000000000 */
[-C--:B-1----:R-:W-:Y:S01]  /*81f0*/  HMMA.16816.F32.BF16 R84, R168, R176.reuse, R84 ;  /* 0x000000b0a854723c */ /* 0x082fe20000041854 */
[----:B------:R-:W-:Y:S07]  /*8200*/  BAR.SYNC.DEFER_BLOCKING 0x0 ;  /* 0x0000000000007b1d */ /* 0x000fee0000010000 */
[C---:B------:R-:W-:Y:S08]  /*8210*/  HMMA.16816.F32.BF16 R88, R184.reuse, R176, R88 ;  /* 0x000000b0b858723c */ /* 0x040ff00000041858 */
[-C--:B------:R-:W-:Y:S08]  /*8220*/  HMMA.16816.F32.BF16 R92, R184, R178.reuse, R92 ;  /* 0x000000b2b85c723c */ /* 0x080ff0000004185c */
[----:B------:R-:W-:Y:S08]  /*8230*/  HMMA.16816.F32.BF16 R96, R168, R178, R96 ;  /* 0x000000b2a860723c */ /* 0x000ff00000041860 */
[-C--:B--2---:R-:W-:Y:S08]  /*8240*/  HMMA.16816.F32.BF16 R4, R180, R188.reuse, R4 ;  /* 0x000000bcb404723c */ /* 0x084ff00000041804 */
        /* <DEDUP_REMOVED lines=15> */
[-C--:B-----5:R-:W-:Y:S08]  /*8340*/  HMMA.16816.F32.BF16 R68, R180, R208.reuse, R68 ;  /* 0x000000d0b444723c */ /* 0x0a0ff00000041844 */
[C---:B------:R-:W-:Y:S08]  /*8350*/  HMMA.16816.F32.BF16 R72, R192.reuse, R208, R72 ;  /* 0x000000d0c048723c */ /* 0x040ff00000041848 */
[-C--:B------:R-:W-:Y:S08]  /*8360*/  HMMA.16816.F32.BF16 R76, R192, R210.reuse, R76 ;  /* 0x000000d2c04c723c */ /* 0x080ff0000004184c */
[C---:B------:R-:W-:Y:S08]  /*8370*/  HMMA.16816.F32.BF16 R80, R180.reuse, R210, R80 ;  /* 0x000000d2b450723c */ /* 0x040ff00000041850 */
[-C--:B----4-:R-:W-:Y:S08]  /*8380*/  HMMA.16816.F32.BF16 R84, R180, R172.reuse, R84 ;  /* 0x000000acb454723c */ /* 0x090ff00000041854 */
[C---:B------:R-:W-:Y:S08]  /*8390*/  HMMA.16816.F32.BF16 R88, R192.reuse, R172, R88 ;  /* 0x000000acc058723c */ /* 0x040ff00000041858 */
[-C--:B------:R-:W-:Y:S08]  /*83a0*/  HMMA.16816.F32.BF16 R92, R192, R174.reuse, R92 ;  /* 0x000000aec05c723c */ /* 0x080ff0000004185c */
[----:B------:R-:W-:Y:S01]  /*83b0*/  HMMA.16816.F32.BF16 R96, R180, R174, R96 ;  /* 0x000000aeb460723c */ /* 0x000fe20000041860 */
[----:B------:R-:W-:-:S07]  /*83c0*/  @!P0 BRA `(.L_x_521) ;  /* 0x000003a000008947 */ /* 0x000fce0003800000 */
[----:B------:R-:W-:Y:S01]  /*83d0*/  PLOP3.LUT P1, PT, PT, PT, UP3, 0x80, 0x0 ;  /* 0x000000000000781c */ /* 0x000fe20003f2f038 */
[----:B------:R-:W-:Y:S01]  /*83e0*/  IMAD R232, R244, 0x60, R234 ;  /* 0x00000060f4e87824 */ /* 0x000fe200078e02ea */
[----:B------:R-:W-:Y:S01]  /*83f0*/  PLOP3.LUT P0, PT, PT, PT, UP3, 0x80, 0x0 ;  /* 0x000000000000781c */ /* 0x000fe20003f0f038 */
[----:B------:R-:W-:Y:S03]  /*8400*/  IMAD.MOV.U32 R231, RZ, RZ, RZ ;  /* 0x000000ffffe77224 */ /* 0x000fe600078e00ff */
[----:B------:R-:W-:Y:S05]  /*8410*/  IADD3 R232, R232, -0x60, R233 ;  /* 0xffffffa0e8e87810 */ /* 0x000fea0007ffe0e9 */
[----:B------:R-:W-:Y:S02]  /*8420*/  IMAD.MOV.U32 R0, RZ, RZ, R232 ;  /* 0x000000ffff007224 */ /* 0x000fe400078e00e8 */
[----:B------:R-:W-:Y:S05]  /*8430*/  @P1 IMAD.HI.U32 R2, R232, c[0x0][0x2bc], RZ ;  /* 0x0000af00e8021a27 */ /* 0x000fea00078e00ff */
[----:B------:R-:W-:Y:S04]  /*8440*/  @P0 SHF.R.U32.HI R0, RZ, c[0x0][0x2c0], R2 ;  /* 0x0000b000ff000a19 */ /* 0x000fe80000011602 */
[C---:B------:R-:W-:Y:S04]  /*8450*/  @!P3 IADD3 R168, P0, R0.reuse, UR14, RZ ;  /* 0x0000000e00a8bc10 */ /* 0x040fe8000ff1e0ff */
[----:B------:R-:W-:Y:S01]  /*8460*/  @!P3 LEA.HI.X.SX32 R3, R0, UR7, 0x1, P0 ;  /* 0x000000070003bc11 */ /* 0x000fe200080f0eff */
[----:B------:R-:W-:Y:S01]  /*8470*/  IMAD.MOV R0, RZ, RZ, -R0 ;  /* 0x000000ffff007224 */ /* 0x000fe200078e0a00 */
[----:B------:R-:W-:Y:S03]  /*8480*/  @!P3 LEA R2, P0, R168, c[0x0][0x2a0], 0x2 ;  /* 0x0000a800a802ba11 */ /* 0x000fe600078010ff */
        /* <DEDUP_REMOVED lines=12> */
[----:B------:R-:W-:Y:S05]  /*8550*/  IMAD R0, R231, c[0x0][0x1f4], R0 ;  /* 0x00007d00e7007a24 */ /* 0x000fea00078e0200 */
[----:B------:R-:W-:Y:S02]  /*8560*/  IADD3.X R0, R3, UR6, R0, P0, !PT ;  /* 0x0000000603007c10 */ /* 0x000fe400087fe400 */
[C---:B------:R-:W-:Y:S04]  /*8570*/  LEA R180, P0, R2.reuse, c[0x0][0x1c8], 0x1 ;  /* 0x0000720002b47a11 */ /* 0x040fe800078008ff */
[----:B------:R-:W-:Y:S01]  /*8580*/  LEA.HI.X R0, R2, c[0x0][0x1cc], R0, 0x1, P0 ;  /* 0x0000730002007a11 */ /* 0x000fe200000f0c00 */
[----:B------:R-:W1:Y:S04]  /*8590*/  SHFL.IDX PT, R175, R180, RZ, 0x181f ;  /* 0x00181fffb4af7589 */ /* 0x000e6800000e0000 */
[----:B------:R-:W2:Y:S04]  /*85a0*/  SHFL.IDX PT, R176, R0, RZ, 0x181f ;  /* 0x00181fff00b07589 */ /* 0x000ea800000e0000 */
[----:B------:R-:W3:Y:S04]  /*85b0*/  SHFL.IDX PT, R173, R180, 0x1, 0x181f ;  /* 0x00381f00b4ad7f89 */ /* 0x000ee800000e0000 */
[----:B------:R-:W-:Y:S04]  /*85c0*/  SHFL.IDX PT, R171, R180, 0x2, 0x181f ;  /* 0x00581f00b4ab7f89 */ /* 0x000fe800000e0000 */
[----:B------:R-:W4:Y:S04]  /*85d0*/  SHFL.IDX PT, R174, R0, 0x1, 0x181f ;  /* 0x00381f0000ae7f89 */ /* 0x000f2800000e0000 */
[----:B------:R-:W5:Y:S04]  /*85e0*/  SHFL.IDX PT, R169, R180, 0x3, 0x181f ;  /* 0x00781f00b4a97f89 */ /* 0x000f6800000e0000 */
[----:B------:R-:W-:Y:S01]  /*85f0*/  SHFL.IDX PT, R172, R0, 0x2, 0x181f ;  /* 0x00581f0000ac7f89 */ /* 0x000fe200000e0000 */
[-C--:B-1----:R-:W-:Y:S03]  /*8600*/  IADD3 R178, P0, R175, R236.reuse, RZ ;  /* 0x000000ecafb27210 */ /* 0x082fe60007f1e0ff */
[----:B------:R-:W1:Y:S02]  /*8610*/  SHFL.IDX PT, R3, R180, 0x4, 0x181f ;  /* 0x00981f00b4037f89 */ /* 0x000e6400000e0000 */
[--C-:B--2---:R-:W-:Y:S02]  /*8620*/  IMAD.X R179, R176, 0x1, R235.reuse, P0 ;  /* 0x00000001b0b37824 */ /* 0x104fe400000e06eb */
[----:B------:R1:W2:Y:S01]  /*8630*/  SHFL.IDX PT, R2, R180, 0x5, 0x181f ;  /* 0x00b81f00b4027f89 */ /* 0x0002a200000e0000 */
[-C--:B---3--:R-:W-:Y:S03]  /*8640*/  IADD3 R176, P0, R173, R236.reuse, RZ ;  /* 0x000000ecadb07210 */ /* 0x088fe60007f1e0ff */
[----:B------:R3:W-:Y:S04]  /*8650*/  LDGSTS.E.BYPASS.LTC128B.128 [R229+0x3100], [R178.64], !P4 ;  /* 0x03100000b2e57fae */ /* 0x0007e8000e101d50 */
[----:B------:R-:W3:Y:S01]  /*8660*/  SHFL.IDX PT, R170, R0, 0x3, 0x181f ;  /* 0x00781f0000aa7f89 */ /* 0x000ee200000e0000 */
[--C-:B----4-:R-:W-:Y:S03]  /*8670*/  IMAD.X R177, R174, 0x1, R235.reuse, P0 ;  /* 0x00000001aeb17824 */ /* 0x110fe600000e06eb */
[----:B------:R-:W4:Y:S01]  /*8680*/  SHFL.IDX PT, R168, R0, 0x4, 0x181f ;  /* 0x00981f0000a87f89 */ /* 0x000f2200000e0000 */
[-C--:B-----5:R-:W-:Y:S03]  /*8690*/  IADD3 R174, P2, R169, R236.reuse, RZ ;  /* 0x000000eca9ae7210 */ /* 0x0a0fe60007f5e0ff */
[----:B------:R-:W5:Y:S04]  /*86a0*/  SHFL.IDX PT, R0, R0, 0x5, 0x181f ;  /* 0x00b81f0000007f89 */ /* 0x000f6800000e0000 */
[----:B------:R5:W-:Y:S01]  /*86b0*/  LDGSTS.E.BYPASS.LTC128B.128 [R229+0x3900], [R176.64], !P4 ;  /* 0x03900000b0e57fae */ /* 0x000be2000e101d50 */
[-C--:B-1----:R-:W-:Y:S02]  /*86c0*/  IADD3 R180, P1, R3, R236.reuse, RZ ;  /* 0x000000ec03b47210 */ /* 0x082fe40007f3e0ff */
[-C--:B--2---:R-:W-:Y:S02]  /*86d0*/  IADD3 R2, P0, R2, R236.reuse, RZ ;  /* 0x000000ec02027210 */ /* 0x084fe40007f1e0ff */
[----:B---3--:R-:W-:Y:S01]  /*86e0*/  IADD3 R178, P5, R171, R236, RZ ;  /* 0x000000ecabb27210 */ /* 0x008fe20007fbe0ff */
[--C-:B------:R-:W-:Y:S04]  /*86f0*/  IMAD.X R175, R170, 0x1, R235.reuse, P2 ;  /* 0x00000001aaaf7824 */ /* 0x100fe800010e06eb */
[--C-:B------:R-:W-:Y:S02]  /*8700*/  IMAD.X R179, R172, 0x1, R235.reuse, P5 ;  /* 0x00000001acb37824 */ /* 0x100fe400028e06eb */
[--C-:B----4-:R-:W-:Y:S02]  /*8710*/  IMAD.X R181, R168, 0x1, R235.reuse, P1 ;  /* 0x00000001a8b57824 */ /* 0x110fe400008e06eb */
[----:B-----5:R-:W-:Y:S01]  /*8720*/  IMAD.X R3, R0, 0x1, R235, P0 ;  /* 0x0000000100037824 */ /* 0x020fe200000e06eb */
[----:B------:R1:W-:Y:S04]  /*8730*/  LDGSTS.E.BYPASS.LTC128B.128 [R229+0x4100], [R178.64], !P4 ;  /* 0x04100000b2e57fae */ /* 0x0003e8000e101d50 */
[----:B------:R1:W-:Y:S04]  /*8740*/  LDGSTS.E.BYPASS.LTC128B.128 [R229+0x4900], [R174.64], !P4 ;  /* 0x04900000aee57fae */ /* 0x0003e8000e101d50 */
[----:B------:R1:W-:Y:S04]  /*8750*/  LDGSTS.E.BYPASS.LTC128B.128 [R229+0x5100], [R180.64], !P4 ;  /* 0x05100000b4e57fae */ /* 0x0003e8000e101d50 */
[----:B------:R1:W-:Y:S02]  /*8760*/  LDGSTS.E.BYPASS.LTC128B.128 [R229+0x5900], [R2.64], !P4 ;  /* 0x0590000002e57fae */ /* 0x0003e4000e101d50 */
.L_x_521:
[----:B------:R-:W-:Y:S01]  /*8770*/  IMAD.MOV.U32 R171, RZ, RZ, R237 ;  /* 0x000000ffffab7224 */ /* 0x000fe200078e00ed */
[----:B------:R-:W-:Y:S01]  /*8780*/  PLOP3.LUT P1, PT, PT, PT, UP2, 0x80, 0x0 ;  /* 0x000000000000781c */ /* 0x000fe20003f2f028 */
[----:B------:R-:W0:Y:S01]  /*8790*/  LDGDEPBAR ;  /* 0x00000000000079af */ /* 0x000e220000000000 */
[----:B------:R-:W-:Y:S01]  /*87a0*/  PLOP3.LUT P0, PT, PT, PT, UP2, 0x80, 0x0 ;  /* 0x000000000000781c */ /* 0x000fe20003f0f028 */
[----:B------:R-:W-:Y:S05]  /*87b0*/  IMAD R170, R244, -0x60, RZ ;  /* 0xffffffa0f4aa7824 */ /* 0x000fea00078e02ff */
[----:B-1----:R-:W-:Y:S05]  /*87c0*/  IADD3 R2, -R238, 0x1, R170 ;  /* 0x00000001ee027810 */ /* 0x002fea0007ffe1aa */
[----:B------:R-:W-:Y:S05]  /*87d0*/  @P1 IMAD.HI.U32 R0, R237, c[0x0][0x2c8], RZ ;  /* 0x0000b200ed001a27 */ /* 0x000fea00078e00ff */
[----:B------:R-:W-:Y:S01]  /*87e0*/  @P0 SHF.R.U32.HI R171, RZ, c[0x0][0x2cc], R0 ;  /* 0x0000b300ffab0a19 */ /* 0x000fe20000011600 */
[----:B------:R-:W-:Y:S01]  /*87f0*/  IMAD.MOV.U32 R0, RZ, RZ, c[0x0][0x2ac] ;  /* 0x0000ab00ff007624 */ /* 0x000fe200078e00ff */
[----:B------:R-:W-:Y:S03]  /*8800*/  PLOP3.LUT P0, PT, PT, PT, UP1, 0x40, 0x0 ;  /* 0x000000000000781c */ /* 0x000fe60003f0e818 */
[----:B------:R-:W1:Y:S01]  /*8810*/  SHFL.IDX PT, R168, R171, RZ, 0x1c1f ;  /* 0x001c1fffaba87589 */ /* 0x000e6200000e0000 */
[----:B------:R-:W-:Y:S05]  /*8820*/  IMAD R2, R0, c[0x0][0x1d0], R2 ;  /* 0x0000740000027a24 */ /* 0x000fea00078e0202 */
[----:B------:R-:W-:Y:S04]  /*8830*/  IADD3 R2, R2, -c[0x0][0x168], RZ ;  /* 0x80005a0002027a10 */ /* 0x000fe80007ffe0ff */
[C---:B------:R-:W-:Y:S02]  /*8840*/  IADD3 R3, R2.reuse, c[0x0][0x328], RZ ;  /* 0x0000ca0002037a10 */ /* 0x040fe40007ffe0ff */
[----:B------:R-:W-:Y:S03]  /*8850*/  IADD3 R2, R2, UR13, RZ ;  /* 0x0000000d02027c10 */ /* 0x000fe6000fffe0ff */
[--C-:B-1----:R-:W-:Y:S02]  /*8860*/  IMAD.IADD R183, R3, 0x1, R168.reuse ;  /* 0x0000000103b77824 */ /* 0x102fe400078e02a8 */
[----:B------:R-:W-:Y:S01]  /*8870*/  IMAD.IADD R180, R2, 0x1, R168 ;  /* 0x0000000102b47824 */ /* 0x000fe200078e02a8 */
[----:B------:R-:W-:-:S05]  /*8880*/  @P0 BRA `(.L_x_522) ;  /* 0x000001a000000947 */ /* 0x000fca0003800000 */
[----:B------:R-:W-:Y:S01]  /*8890*/  MOV R0, c[0x0][0x2ac] ;  /* 0x0000ab0000007a02 */ /* 0x000fe20000000f00 */
[----:B------:R-:W-:Y:S04]  /*88a0*/  BSSY B0, `(.L_x_523) ;  /* 0x0000013000007945 */ /* 0x000fe80003800000 */
[----:B------:R-:W-:Y:S05]  /*88b0*/  IMAD R168, R0, c[0x0][0x1d0], R168 ;  /* 0x0000740000a87a24 */ /* 0x000fea00078e02a8 */
[----:B------:R-:W-:Y:S04]  /*88c0*/  IADD3 R168, R168, -c[0x0][0x168], RZ ;  /* 0x80005a00a8a87a10 */ /* 0x000fe80007ffe0ff */
[----:B------:R-:W-:Y:S11]  /*88d0*/  ISETP.GT.AND P0, PT, R168, -0x1, PT ;  /* 0xffffffffa800780c */ /* 0x000ff60003f04270 */
[----:B------:R-:W-:Y:S02]  /*88e0*/  @!UPT UIADD3 URZ, URZ, URZ, URZ ;  /* 0x0000003f3f3ff290 */ /* 0x000fe4000fffe03f */
[----:B------:R-:W-:-:S05]  /*88f0*/  @P0 BRA `(.L_x_524) ;  /* 0x0000008000000947 */ /* 0x000fca0003800000 */
[----:B------:R-:W-:Y:S01]  /*8900*/  LOP3.LUT R168, RZ, R168, RZ, 0x33, !PT ;  /* 0x000000a8ffa87212 */ /* 0x000fe200078e33ff */
[----:B------:R-:W-:Y:S05]  /*8910*/  IMAD.MOV.U32 R0, RZ, RZ, c[0x0][0x32c] ;  /* 0x0000cb00ff007624 */ /* 0x000fea00078e00ff */
[----:B------:R-:W-:Y:S11]  /*8920*/  ISETP.NE.AND P0, PT, R0, 0x1, PT ;  /* 0x000000010000780c */ /* 0x000ff60003f05270 */
[----:B------:R-:W-:Y:S02]  /*8930*/  @!UPT UIADD3 URZ, URZ, URZ, URZ ;  /* 0x0000003f3f3ff290 */ /* 0x000fe4000fffe03f */
[----:B------:R-:W-:Y:S05]  /*8940*/  @P0 IMAD.HI.U32 R0, R168, c[0x0][0x330], RZ ;  /* 0x0000cc00a8000a27 */ /* 0x000fea00078e00ff */
[----:B------:R-:W-:Y:S04]  /*8950*/  @P0 SHF.R.U32.HI R168, RZ, c[0x0][0x334], R0 ;  /* 0x0000cd00ffa80a19 */ /* 0x000fe80000011600 */
[----:B------:R-:W-:Y:S01]  /*8960*/  LOP3.LUT R168, RZ, R168, RZ, 0x33, !PT ;  /* 0x000000a8ffa87212 */ /* 0x000fe200078e33ff */
[----:B------:R-:W-:-:S05]  /*8970*/  BRA `(.L_x_525) ;  /* 0x0000005000007947 */ /* 0x000fca0003800000 */
.L_x_524:
[----:B------:R-:W-:Y:S04]  /*8980*/  MOV R0, c[0x0][0x32c] ;  /* 0x0000cb0000007a02 */ /* 0x000fe80000000f00 */
[----:B------:R-:W-:Y:S11]  /*8990*/  ISETP.NE.AND P0, PT, R0, 0x1, PT ;  /* 0x000000010000780c */ /* 0x000ff60003f05270 */
[----:B------:R-:W-:Y:S02]  /*89a0*/  @!UPT UIADD3 URZ, URZ, URZ, URZ ;  /* 0x0000003f3f3ff290 */ /* 0x000fe4000fffe03f */
[----:B------:R-:W-:Y:S05]  /*89b0*/  @P0 IMAD.HI.U32 R0, R168, c[0x0][0x330], RZ ;  /* 0x0000cc00a8000a27 */ /* 0x000fea00078e00ff */
[----:B------:R-:W-:Y:S02]  /*89c0*/  @P0 SHF.R.U32.HI R168, RZ, c[0x0][0x334], R0 ;  /* 0x0000cd00ffa80a19 */ /* 0x000fe40000011600 */
.L_x_525:
[----:B------:R-:W-:Y:S05]  /*89d0*/  BSYNC B0 ;  /* 0x0000000000007941 */ /* 0x000fea0003800000 */
.L_x_523:
[----:B------:R-:W-:Y:S04]  /*89e0*/  IMAD.IADD R0, R170, 0x1, -R238 ;  /* 0x00000001aa007824 */ /* 0x000fe800078e0aee */
[----:B------:R-:W-:Y:S05]  /*89f0*/  IMAD R168, R168, c[0x0][0x32c], R0 ;  /* 0x0000cb00a8a87a24 */ /* 0x000fea00078e0200 */
[----:B------:R-:W-:Y:S02]  /*8a00*/  IADD3 R0, R168, c[0x0][0x32c], RZ ;  /* 0x0000cb00a8007a10 */ /* 0x000fe40007ffe0ff */
[----:B------:R-:W-:Y:S02]  /*8a10*/  IMNMX R180, R180, R168, !PT ;  /* 0x000000a8b4b47217 */ /* 0x000fe40007800200 */
[----:B------:R-:W-:Y:S02]  /*8a20*/  IMNMX R183, R183, R0, PT ;  /* 0x00000000b7b77217 */ /* 0x000fe40003800200 */
.L_x_522:
[----:B------:R-:W-:Y:S01]  /*8a30*/  PLOP3.LUT P0, PT, PT, PT, UP1, 0x40, 0x0 ;  /* 0x000000000000781c */ /* 0x000fe20003f0e818 */
[----:B------:R-:W1:Y:S02]  /*8a40*/  SHFL.IDX PT, R168, R171, 0x1, 0x1c1f ;  /* 0x003c1f00aba87f89 */ /* 0x000e6400000e0000 */
[----:B-1----:R-:W-:Y:S01]  /*8a50*/  IADD3 R177, R2, R168, RZ ;  /* 0x000000a802b17210 */ /* 0x002fe20007ffe0ff */
[----:B------:R-:W-:Y:S09]  /*8a60*/  IMAD.IADD R181, R3, 0x1, R168 ;  /* 0x0000000103b57824 */ /* 0x000ff200078e02a8 */
        /* <DEDUP_REMOVED lines=9> */
[----:B------:R-:W-:Y:S05]  /*8b00*/  IMAD.MOV.U32 R0, RZ, RZ, 0x1 ;  /* 0x00000001ff007424 */ /* 0x000fea00078e00ff */
[----:B------:R-:W-:Y:S11]  /*8b10*/  ISETP.NE.AND P0, PT, R0, c[0x0][0x32c], PT ;  /* 0x0000cb0000007a0c */ /* 0x000ff60003f05270 */
[----:B------:R-:W-:Y:S02]  /*8b20*/  @!UPT UIADD3 URZ, URZ, URZ, URZ ;  /* 0x0000003f3f3ff290 */ /* 0x000fe4000fffe03f */
[----:B------:R-:W-:Y:S05]  /*8b30*/  @P0 IMAD.HI.U32 R0, R168, c[0x0][0x330], RZ ;  /* 0x0000cc00a8000a27 */ /* 0x000fea00078e00ff */
[----:B------:R-:W-:Y:S04]  /*8b40*/  @P0 SHF.R.U32.HI R168, RZ, c[0x0][0x334], R0 ;  /* 0x0000cd00ffa80a19 */ /* 0x000fe80000011600 */
[----:B------:R-:W-:Y:S01]  /*8b50*/  LOP3.LUT R168, RZ, R168, RZ, 0x33, !PT ;  /* 0x000000a8ffa87212 */ /* 0x000fe200078e33ff */
[----:B------:R-:W-:-:S05]  /*8b60*/  BRA `(.L_x_529) ;  /* 0x0000005000007947 */ /* 0x000fca0003800000 */
.L_x_528:
[----:B------:R-:W-:Y:S04]  /*8b70*/  MOV R0, 0x1 ;  /* 0x0000000100007802 */ /* 0x000fe80000000f00 */
[----:B------:R-:W-:Y:S11]  /*8b80*/  ISETP.NE.AND P0, PT, R0, c[0x0][0x32c], PT ;  /* 0x0000cb0000007a0c */ /* 0x000ff60003f05270 */
[----:B------:R-:W-:Y:S02]  /*8b90*/  @!UPT UIADD3 URZ, URZ, URZ, URZ ;  /* 0x0000003f3f3ff290 */ /* 0x000fe4000fffe03f */
[----:B------:R-:W-:Y:S05]  /*8ba0*/  @P0 IMAD.HI.U32 R0, R168, c[0x0][0x330], RZ ;  /* 0x0000cc00a8000a27 */ /* 0x000fea00078e00ff */
[----:B------:R-:W-:Y:S02]  /*8bb0*/  @P0 SHF.R.U32.HI R168, RZ, c[0x0][0x334], R0 ;  /* 0x0000cd00ffa80a19 */ /* 0x000fe40000011600 */
.L_x_529:
[----:B------:R-:W-:Y:S05]  /*8bc0*/  BSYNC B0 ;  /* 0x0000000000007941 */ /* 0x000fea0003800000 */
.L_x_527:
[----:B------:R-:W-:Y:S04]  /*8bd0*/  IMAD.IADD R0, R170, 0x1, -R238 ;  /* 0x00000001aa007824 */ /* 0x000fe800078e0aee */
[----:B------:R-:W-:Y:S05]  /*8be0*/  IMAD R0, R168, c[0x0][0x32c], R0 ;  /* 0x0000cb00a8007a24 */ /* 0x000fea00078e0200 */
[----:B------:R-:W-:Y:S02]  /*8bf0*/  IADD3 R168, R0, c[0x0][0x32c], RZ ;  /* 0x0000cb0000a87a10 */ /* 0x000fe40007ffe0ff */
[----:B------:R-:W-:Y:S02]  /*8c00*/  IMNMX R177, R177, R0, !PT ;  /* 0x00000000b1b17217 */ /* 0x000fe40007800200 */
[----:B------:R-:W-:Y:S02]  /*8c10*/  IMNMX R181, R181, R168, PT ;  /* 0x000000a8b5b57217 */ /* 0x000fe40003800200 */
.L_x_526:
        /* <DEDUP_REMOVED lines=20> */
.L_x_532:
[----:B------:R-:W-:Y:S04]  /*8d60*/  MOV R0, c[0x0][0x32c] ;  /* 0x0000cb0000007a02 */ /* 0x000fe80000000f00 */
[----:B------:R-:W-:Y:S11]  /*8d70*/  ISETP.NE.AND P0, PT, R0, 0x1, PT ;  /* 0x000000010000780c */ /* 0x000ff60003f05270 */
[----:B------:R-:W-:Y:S02]  /*8d80*/  @!UPT UIADD3 URZ, URZ, URZ, URZ ;  /* 0x0000003f3f3ff290 */ /* 0x000fe4000fffe03f */
[----:B------:R-:W-:Y:S05]  /*8d90*/  @P0 IMAD.HI.U32 R0, R168, c[0x0][0x330], RZ ;  /* 0x0000cc00a8000a27 */ /* 0x000fea00078e00ff */
[----:B------:R-:W-:Y:S02]  /*8da0*/  @P0 SHF.R.U32.HI R168, RZ, c[0x0][0x334], R0 ;  /* 0x0000cd00ffa80a19 */ /* 0x000fe40000011600 */
.L_x_533:
[----:B------:R-:W-:Y:S05]  /*8db0*/  BSYNC B0 ;  /* 0x0000000000007941 */ /* 0x000fea0003800000 */
.L_x_531:
[----:B------:R-:W-:Y:S04]  /*8dc0*/  IMAD.IADD R0, R170, 0x1, -R238 ;  /* 0x00000001aa007824 */ /* 0x000fe800078e0aee */
[----:B------:R-:W-:Y:S05]  /*8dd0*/  IMAD R0, R168, c[0x0][0x32c], R0 ;  /* 0x0000cb00a8007a24 */ /* 0x000fea00078e0200 */
[----:B------:R-:W-:Y:S02]  /*8de0*/  IADD3 R168, R0, c[0x0][0x32c], RZ ;  /* 0x0000cb0000a87a10 */ /* 0x000fe40007ffe0ff */
[----:B------:R-:W-:Y:S02]  /*8df0*/  IMNMX R174, R174, R0, !PT ;  /* 0x00000000aeae7217 */ /* 0x000fe40007800200 */
[----:B------:R-:W-:Y:S02]  /*8e00*/  IMNMX R175, R175, R168, PT ;  /* 0x000000a8afaf7217 */ /* 0x000fe40003800200 */
.L_x_530:
[C---:B------:R-:W-:Y:S02]  /*8e10*/  ISETP.GE.AND P1, PT, R170.reuse, 0x9, PT ;  /* 0x00000009aa00780c */ /* 0x040fe40003f26270 */
[----:B------:R-:W-:Y:S02]  /*8e20*/  ISETP.GE.AND P5, PT, R170, 0xa, PT ;  /* 0x0000000aaa00780c */ /* 0x000fe40003fa6270 */
[----:B------:R-:W-:Y:S02]  /*8e30*/  ISETP.GT.AND P0, PT, R180, 0x8, !P1 ;  /* 0x00000008b400780c */ /* 0x000fe40004f04270 */
[----:B------:R-:W-:Y:S02]  /*8e40*/  P2R R173, PR, RZ, 0x2 ;  /* 0x00000002ffad7803 */ /* 0x000fe40000000000 */
[----:B------:R-:W-:Y:S02]  /*8e50*/  ISETP.LT.OR P0, PT, R183, 0x9, P0 ;  /* 0x00000009b700780c */ /* 0x000fe40000701670 */
[C---:B------:R-:W-:Y:S02]  /*8e60*/  ISETP.GT.AND P1, PT, R177.reuse, 0x8, !P1 ;  /* 0x00000008b100780c */ /* 0x040fe40004f24270 */
[----:B------:R-:W-:Y:S02]  /*8e70*/  P2R R179, PR, RZ, 0x10 ;  /* 0x00000010ffb37803 */ /* 0x000fe40000000000 */
[----:B------:R-:W-:Y:S02]  /*8e80*/  FSEL R169, R16, -INF , !P0 ;  /* 0xff80000010a97808 */ /* 0x000fe40004000000 */
[----:B------:R-:W-:Y:S02]  /*8e90*/  ISETP.GT.AND P0, PT, R177, 0x9, !P5 ;  /* 0x00000009b100780c */ /* 0x000fe40006f04270 */
[C---:B------:R-:W-:Y:S02]  /*8ea0*/  ISETP.LT.OR P1, PT, R181.reuse, 0x9, P1 ;  /* 0x00000009b500780c */ /* 0x040fe40000f21670 */
[----:B------:R-:W-:Y:S02]  /*8eb0*/  ISETP.GE.AND P4, PT, R170, 0x11, PT ;  /* 0x00000011aa00780c */ /* 0x000fe40003f86270 */
[----:B------:R-:W-:Y:S02]  /*8ec0*/  ISETP.LT.OR P0, PT, R181, 0xa, P0 ;  /* 0x0000000ab500780c */ /* 0x000fe40000701670 */
[----:B------:R-:W-:Y:S02]  /*8ed0*/  FSEL R0, R18, -INF , !P1 ;  /* 0xff80000012007808 */ /* 0x000fe40004800000 */
[----:B------:R-:W-:Y:S02]  /*8ee0*/  ISETP.GT.AND P1, PT, R180, 0x10, !P4 ;  /* 0x00000010b400780c */ /* 0x000fe40006724270 */
[----:B------:R-:W-:Y:S02]  /*8ef0*/  P2R R176, PR, RZ, 0x8 ;  /* 0x00000008ffb07803 */ /* 0x000fe40000000000 */
[----:B------:R-:W-:Y:S02]  /*8f00*/  FSEL R19, R19, -INF , !P0 ;  /* 0xff80000013137808 */ /* 0x000fe40004000000 */
[C---:B------:R-:W-:Y:S02]  /*8f10*/  ISETP.LT.OR P0, PT, R183.reuse, 0x11, P1 ;  /* 0x00000011b700780c */ /* 0x040fe40000f01670 */
[----:B------:R-:W-:Y:S02]  /*8f20*/  ISETP.GE.AND P3, PT, R170, 0x12, PT ;  /* 0x00000012aa00780c */ /* 0x000fe40003f66270 */
[----:B------:R-:W-:Y:S02]  /*8f30*/  ISETP.GT.AND P2, PT, R180, 0x9, !P5 ;  /* 0x00000009b400780c */ /* 0x000fe40006f44270 */
[----:B------:R-:W-:Y:S02]  /*8f40*/  FSEL R20, R20, -INF , !P0 ;  /* 0xff80000014147808 */ /* 0x000fe40004000000 */
[----:B------:R-:W-:Y:S02]  /*8f50*/  ISETP.GT.AND P0, PT, R180, 0x11, !P3 ;  /* 0x00000011b400780c */ /* 0x000fe40005f04270 */
[C---:B------:R-:W-:Y:S02]  /*8f60*/  ISETP.LT.OR P2, PT, R183.reuse, 0xa, P2 ;  /* 0x0000000ab700780c */ /* 0x040fe40001741670 */
[----:B------:R-:W-:Y:S02]  /*8f70*/  ISETP.LT.OR P0, PT, R183, 0x12, P0 ;  /* 0x00000012b700780c */ /* 0x000fe40000701670 */
[----:B------:R-:W-:Y:S02]  /*8f80*/  FSEL R168, R17, -INF , !P2 ;  /* 0xff80000011a87808 */ /* 0x000fe40005000000 */
[----:B------:R-:W-:Y:S02]  /*8f90*/  FSEL R17, R21, -INF , !P0 ;  /* 0xff80000015117808 */ /* 0x000fe40004000000 */
[----:B------:R-:W-:Y:S02]  /*8fa0*/  ISETP.GT.AND P0, PT, R177, 0x10, !P4 ;  /* 0x00000010b100780c */ /* 0x000fe40006704270 */
[C---:B------:R-:W-:Y:S02]  /*8fb0*/  ISETP.GE.AND P2, PT, R170.reuse, 0x19, PT ;  /* 0x00000019aa00780c */ /* 0x040fe40003f46270 */
[----:B------:R-:W-:Y:S02]  /*8fc0*/  ISETP.LT.OR P0, PT, R181, 0x11, P0 ;  /* 0x00000011b500780c */ /* 0x000fe40000701670 */
[----:B------:R-:W-:Y:S02]  /*8fd0*/  ISETP.GE.AND P1, PT, R170, 0x1a, PT ;  /* 0x0000001aaa00780c */ /* 0x000fe40003f26270 */
[----:B------:R-:W-:Y:S02]  /*8fe0*/  FSEL R18, R22, -INF , !P0 ;  /* 0xff80000016127808 */ /* 0x000fe40004000000 */
[----:B------:R-:W-:Y:S02]  /*8ff0*/  ISETP.GT.AND P0, PT, R177, 0x11, !P3 ;  /* 0x00000011b100780c */ /* 0x000fe40005f04270 */
[----:B------:R-:W-:Y:S02]  /*9000*/  P2R R22, PR, RZ, 0x4 ;  /* 0x00000004ff167803 */ /* 0x000fe40000000000 */
[----:B------:R-:W-:Y:S02]  /*9010*/  ISETP.LT.OR P0, PT, R181, 0x12, P0 ;  /* 0x00000012b500780c */ /* 0x000fe40000701670 */
[----:B------:R-:W-:Y:S02]  /*9020*/  P2R R21, PR, RZ, 0x2 ;  /* 0x00000002ff157803 */ /* 0x000fe40000000000 */
[----:B------:R-:W-:Y:S02]  /*9030*/  FSEL R16, R23, -INF , !P0 ;  /* 0xff80000017107808 */ /* 0x000fe40004000000 */
[----:B------:R-:W-:Y:S02]  /*9040*/  ISETP.GT.AND P0, PT, R180, 0x18, !P2 ;  /* 0x00000018b400780c */ /* 0x000fe40005704270 */
[----:B------:R-:W-:Y:S02]  /*9050*/  P2R R178, PR, RZ, 0x10 ;  /* 0x00000010ffb27803 */ /* 0x000fe40000000000 */
[C---:B------:R-:W-:Y:S02]  /*9060*/  ISETP.LT.OR P0, PT, R183.reuse, 0x19, P0 ;  /* 0x00000019b700780c */ /* 0x040fe40000701670 */
[----:B------:R-:W-:Y:S02]  /*9070*/  ISETP.GE.AND P4, PT, R170, 0x4a, PT ;  /* 0x0000004aaa00780c */ /* 0x000fe40003f86270 */
[----:B------:R-:W-:Y:S02]  /*9080*/  FSEL R32, R32, -INF , !P0 ;  /* 0xff80000020207808 */ /* 0x000fe40004000000 */
[----:B------:R-:W-:Y:S02]  /*9090*/  ISETP.GT.AND P0, PT, R180, 0x19, !P1 ;  /* 0x00000019b400780c */ /* 0x000fe40004f04270 */
[C---:B------:R-:W-:Y:S02]  /*90a0*/  ISETP.GE.AND P6, PT, R170.reuse, 0x52, PT ;  /* 0x00000052aa00780c */ /* 0x040fe40003fc6270 */
[----:B------:R-:W-:Y:S02]  /*90b0*/  ISETP.LT.OR P0, PT, R183, 0x1a, P0 ;  /* 0x0000001ab700780c */ /* 0x000fe40000701670 */
[----:B------:R-:W-:Y:S02]  /*90c0*/  P2R R182, PR, RZ, 0x8 ;  /* 0x00000008ffb67803 */ /* 0x000fe40000000000 */
[----:B------:R-:W-:Y:S02]  /*90d0*/  FSEL R33, R33, -INF , !P0 ;  /* 0xff80000021217808 */ /* 0x000fe40004000000 */
[----:B------:R-:W-:Y:S02]  /*90e0*/  ISETP.GT.AND P0, PT, R177, 0x18, !P2 ;  /* 0x00000018b100780c */ /* 0x000fe40005704270 */
[----:B------:R-:W-:Y:S02]  /*90f0*/  ISETP.GE.AND P2, PT, R170, 0x21, PT ;  /* 0x00000021aa00780c */ /* 0x000fe40003f46270 */
        /* <DEDUP_REMOVED lines=10> */
[C---:B------:R-:W-:Y:S02]  /*91a0*/  ISETP.LT.OR P0, PT, R183.reuse, 0x21, P0 ;  /* 0x00000021b700780c */ /* 0x040fe40000701670 */
[----:B------:R-:W-:Y:S02]  /*91b0*/  P2R R172, PR, RZ, 0x20 ;  /* 0x00000020ffac7803 */ /* 0x000fe40000000000 */
[----:B------:R-:W-:Y:S02]  /*91c0*/  FSEL R190, R36, -INF , !P0 ;  /* 0xff80000024be7808 */ /* 0x000fe40004000000 */
[----:B------:R-:W-:Y:S02]  /*91d0*/  ISETP.GT.AND P0, PT, R180, 0x21, !P1 ;  /* 0x00000021b400780c */ /* 0x000fe40004f04270 */
[C---:B------:R-:W-:Y:S02]  /*91e0*/  ISETP.GE.AND P5, PT, R170.reuse, 0x59, PT ;  /* 0x00000059aa00780c */ /* 0x040fe40003fa6270 */
[----:B------:R-:W-:Y:S04]  /*91f0*/  ISETP.LT.OR P0, PT, R183, 0x22, P0 ;  /* 0x00000022b700780c */ /* 0x000fe80000701670 */
[----:B------:R-:W-:Y:S02]  /*9200*/  FSEL R36, R37, -INF , !P0 ;  /* 0xff80000025247808 */ /* 0x000fe40004000000 */
[----:B------:R-:W-:Y:S02]  /*9210*/  ISETP.GT.AND P0, PT, R177, 0x20, !P2 ;  /* 0x00000020b100780c */ /* 0x000fe40005704270 */
[----:B------:R-:W-:Y:S01]  /*9220*/  ISETP.GE.AND P2, PT, R170, 0x29, PT ;  /* 0x00000029aa00780c */ /* 0x000fe20003f46270 */
[----:B------:R1:W-:Y:S01]  /*9230*/  STL [R1+0x10], R36 ;  /* 0x0000102401007387 */ /* 0x0003e20000100800 */
[----:B------:R-:W-:Y:S02]  /*9240*/  ISETP.LT.OR P0, PT, R181, 0x21, P0 ;  /* 0x00000021b500780c */ /* 0x000fe40000701670 */
[----:B------:R-:W-:Y:S02]  /*9250*/  P2R R37, PR, RZ, 0x4 ;  /* 0x00000004ff257803 */ /* 0x000fe40000000000 */
[----:B-1----:R-:W-:Y:S02]  /*9260*/  FSEL R36, R38, -INF , !P0 ;  /* 0xff80000026247808 */ /* 0x002fe40004000000 */
[----:B------:R-:W-:Y:S02]  /*9270*/  ISETP.GT.AND P0, PT, R177, 0x21, !P1 ;  /* 0x00000021b100780c */ /* 0x000fe40004f04270 */
[----:B------:R-:W-:Y:S01]  /*9280*/  ISETP.GE.AND P1, PT, R170, 0x2a, PT ;  /* 0x0000002aaa00780c */ /* 0x000fe20003f26270 */
[----:B------:R1:W-:Y:S01]  /*9290*/  STL [R1+0xc], R36 ;  /* 0x00000c2401007387 */ /* 0x0003e20000100800 */
[----:B------:R-:W-:Y:S04]  /*92a0*/  ISETP.LT.OR P0, PT, R181, 0x22, P0 ;  /* 0x00000022b500780c */ /* 0x000fe80000701670 */
[----:B------:R-:W-:Y:S02]  /*92b0*/  FSEL R211, R39, -INF , !P0 ;  /* 0xff80000027d37808 */ /* 0x000fe40004000000 */
[----:B------:R-:W-:Y:S04]  /*92c0*/  ISETP.GT.AND P0, PT, R180, 0x28, !P2 ;  /* 0x00000028b400780c */ /* 0x000fe80005704270 */
[C---:B------:R-:W-:Y:S04]  /*92d0*/  ISETP.LT.OR P0, PT, R183.reuse, 0x29, P0 ;  /* 0x00000029b700780c */ /* 0x040fe80000701670 */
[----:B------:R-:W-:Y:S02]  /*92e0*/  FSEL R196, R48, -INF , !P0 ;  /* 0xff80000030c47808 */ /* 0x000fe40004000000 */
[----:B------:R-:W-:Y:S02]  /*92f0*/  ISETP.GT.AND P0, PT, R180, 0x29, !P1 ;  /* 0x00000029b400780c */ /* 0x000fe40004f04270 */
[----:B------:R-:W-:Y:S02]  /*9300*/  P2R R48, PR, RZ, 0x10 ;  /* 0x00000010ff307803 */ /* 0x000fe40000000000 */
[----:B------:R-:W-:Y:S04]  /*9310*/  ISETP.LT.OR P0, PT, R183, 0x2a, P0 ;  /* 0x0000002ab700780c */ /* 0x000fe80000701670 */
[----:B------:R-:W-:Y:S02]  /*9320*/  FSEL R188, R49, -INF , !P0 ;  /* 0xff80000031bc7808 */ /* 0x000fe40004000000 */
[----:B------:R-:W-:Y:S02]  /*9330*/  ISETP.GT.AND P0, PT, R177, 0x28, !P2 ;  /* 0x00000028b100780c */ /* 0x000fe40005704270 */
[----:B------:R-:W-:Y:S02]  /*9340*/  ISETP.GE.AND P2, PT, R170, 0x31, PT ;  /* 0x00000031aa00780c */ /* 0x000fe40003f46270 */
[----:B------:R-:W-:Y:S02]  /*9350*/  ISETP.LT.OR P0, PT, R181, 0x29, P0 ;  /* 0x00000029b500780c */ /* 0x000fe40000701670 */
[----:B-1----:R-:W-:Y:S02]  /*9360*/  P2R R36, PR, RZ, 0x2 ;  /* 0x00000002ff247803 */ /* 0x002fe40000000000 */
[----:B------:R-:W-:Y:S02]  /*9370*/  FSEL R205, R50, -INF , !P0 ;  /* 0xff80000032cd7808 */ /* 0x000fe40004000000 */
[----:B------:R-:W-:Y:S02]  /*9380*/  ISETP.GT.AND P0, PT, R177, 0x29, !P1 ;  /* 0x00000029b100780c */ /* 0x000fe40004f04270 */
[----:B------:R-:W-:Y:S02]  /*9390*/  ISETP.GE.AND P1, PT, R170, 0x32, PT ;  /* 0x00000032aa00780c */ /* 0x000fe40003f26270 */
[----:B------:R-:W-:Y:S02]  /*93a0*/  ISETP.LT.OR P0, PT, R181, 0x2a, P0 ;  /* 0x0000002ab500780c */ /* 0x000fe40000701670 */
[----:B------:R-:W-:Y:S02]  /*93b0*/  P2R R39, PR, RZ, 0x4 ;  /* 0x00000004ff277803 */ /* 0x000fe40000000000 */
[----:B------:R-:W-:Y:S02]  /*93c0*/  FSEL R251, R51, -INF , !P0 ;  /* 0xff80000033fb7808 */ /* 0x000fe40004000000 */
[----:B------:R-:W-:Y:S02]  /*93d0*/  ISETP.GT.AND P0, PT, R180, 0x30, !P2 ;  /* 0x00000030b400780c */ /* 0x000fe40005704270 */
[----:B------:R-:W-:Y:S02]  /*93e0*/  P2R R38, PR, RZ, 0x2 ;  /* 0x00000002ff267803 */ /* 0x000fe40000000000 */
[C---:B------:R-:W-:Y:S04]  /*93f0*/  ISETP.LT.OR P0, PT, R183.reuse, 0x31, P0 ;  /* 0x00000031b700780c */ /* 0x040fe80000701670 */
[----:B------:R-:W-:Y:S02]  /*9400*/  FSEL R208, R52, -INF , !P0 ;  /* 0xff80000034d07808 */ /* 0x000fe40004000000 */
[----:B------:R-:W-:Y:S04]  /*9410*/  ISETP.GT.AND P0, PT, R180, 0x31, !P1 ;  /* 0x00000031b400780c */ /* 0x000fe80004f04270 */
[----:B------:R-:W-:Y:S04]  /*9420*/  ISETP.LT.OR P0, PT, R183, 0x32, P0 ;  /* 0x00000032b700780c */ /* 0x000fe80000701670 */
        /* <DEDUP_REMOVED lines=46> */
[----:B------:R-:W-:Y:S04]  /*9710*/  ISETP.GT.AND P0, PT, R180, 0x49, !P4 ;  /* 0x00000049b400780c */ /* 0x000fe80006704270 */
[----:B------:R-:W-:Y:S04]  /*9720*/  ISETP.LT.OR P0, PT, R183, 0x4a, P0 ;  /* 0x0000004ab700780c */ /* 0x000fe80000701670 */
[----:B------:R-:W-:Y:S02]  /*9730*/  FSEL R203, R81, -INF , !P0 ;  /* 0xff80000051cb7808 */ /* 0x000fe40004000000 */
[----:B------:R-:W-:Y:S02]  /*9740*/  ISETP.GT.AND P0, PT, R177, 0x48, !P1 ;  /* 0x00000048b100780c */ /* 0x000fe40004f04270 */
[----:B------:R-:W-:Y:S02]  /*9750*/  ISETP.GE.AND P1, PT, R170, 0x51, PT ;  /* 0x00000051aa00780c */ /* 0x000fe40003f26270 */
        /* <DEDUP_REMOVED lines=16> */
[----:B------:R-:W-:Y:S04]  /*9860*/  ISETP.GT.AND P0, PT, R177, 0x51, !P6 ;  /* 0x00000051b100780c */ /* 0x000fe80007704270 */
[----:B------:R-:W-:Y:S04]  /*9870*/  ISETP.LT.OR P0, PT, R181, 0x52, P0 ;  /* 0x00000052b500780c */ /* 0x000fe80000701670 */
[----:B------:R-:W-:Y:S02]  /*9880*/  FSEL R189, R87, -INF , !P0 ;  /* 0xff80000057bd7808 */ /* 0x000fe40004000000 */
[----:B------:R-:W-:Y:S04]  /*9890*/  ISETP.GT.AND P0, PT, R180, RZ, !P3 ;  /* 0x000000ffb400720c */ /* 0x000fe80005f04270 */
        /* <DEDUP_REMOVED lines=9> */
[----:B------:R-:W-:Y:S04]  /*9930*/  ISETP.LT.OR P0, PT, R181, 0x1, P0 ;  /* 0x00000001b500780c */ /* 0x000fe80000701670 */
[----:B------:R-:W-:Y:S02]  /*9940*/  FSEL R6, R6, -INF , !P0 ;  /* 0xff80000006067808 */ /* 0x000fe40004000000 */
[----:B------:R-:W-:Y:S04]  /*9950*/  ISETP.GT.AND P0, PT, R180, 0x58, !P5 ;  /* 0x00000058b400780c */ /* 0x000fe80006f04270 */
[C---:B------:R-:W-:Y:S04]  /*9960*/  ISETP.LT.OR P0, PT, R183.reuse, 0x59, P0 ;  /* 0x00000059b700780c */ /* 0x040fe80000701670 */
[----:B------:R-:W-:Y:S02]  /*9970*/  FSEL R186, R96, -INF , !P0 ;  /* 0xff80000060ba7808 */ /* 0x000fe40004000000 */
[----:B------:R-:W-:Y:S04]  /*9980*/  ISETP.GE.AND P0, PT, R170, 0x5a, PT ;  /* 0x0000005aaa00780c */ /* 0x000fe80003f06270 */
        /* <DEDUP_REMOVED lines=10> */
[----:B------:R-:W-:Y:S02]  /*9a30*/  ISETP.NE.AND P4, PT, R48, RZ, PT ;  /* 0x000000ff3000720c */ /* 0x000fe40003f85270 */
[----:B------:R-:W-:Y:S04]  /*9a40*/  ISETP.LT.OR P2, PT, R175, 0x2, P2 ;  /* 0x00000002af00780c */ /* 0x000fe80001741670 */
[----:B------:R-:W-:Y:S02]  /*9a50*/  FSEL R9, R9, -INF , !P2 ;  /* 0xff80000009097808 */ /* 0x000fe40005000000 */
[----:B------:R-:W-:Y:S04]  /*9a60*/  ISETP.NE.AND P2, PT, R173, RZ, PT ;  /* 0x000000ffad00720c */ /* 0x000fe80003f45270 */
[----:B------:R-:W-:Y:S04]  /*9a70*/  ISETP.GT.AND P2, PT, R174, 0x8, !P2 ;  /* 0x00000008ae00780c */ /* 0x000fe80005744270 */
[C---:B------:R-:W-:Y:S04]  /*9a80*/  ISETP.LT.OR P2, PT, R175.reuse, 0x9, P2 ;  /* 0x00000009af00780c */ /* 0x040fe80001741670 */
[----:B------:R-:W-:Y:S02]  /*9a90*/  FSEL R12, R12, -INF , !P2 ;  /* 0xff8000000c0c7808 */ /* 0x000fe40005000000 */
[----:B------:R-:W-:Y:S04]  /*9aa0*/  ISETP.NE.AND P2, PT, R172, RZ, PT ;  /* 0x000000ffac00720c */ /* 0x000fe80003f45270 */
[----:B------:R-:W-:Y:S04]  /*9ab0*/  ISETP.GT.AND P2, PT, R174, 0x9, !P2 ;  /* 0x00000009ae00780c */ /* 0x000fe80005744270 */
        /* <DEDUP_REMOVED lines=12> */
[----:B------:R-:W-:Y:S04]  /*9b80*/  ISETP.LT.OR P2, PT, R175, 0x19, P2 ;  /* 0x00000019af00780c */ /* 0x000fe80001741670 */
[----:B------:R-:W-:Y:S02]  /*9b90*/  FSEL R49, R28, -INF , !P2 ;  /* 0xff8000001c317808 */ /* 0x000fe40005000000 */
[----:B------:R-:W-:Y:S01]  /*9ba0*/  ISETP.NE.AND P2, PT, R21, RZ, PT ;  /* 0x000000ff1500720c */ /* 0x000fe20003f45270 */
[----:B------:R-:W1:Y:S03]  /*9bb0*/  SHFL.IDX PT, R28, R171, 0x3, 0x1c1f ;  /* 0x007c1f00ab1c7f89 */ /* 0x000e6600000e0000 */
[----:B------:R-:W-:Y:S04]  /*9bc0*/  ISETP.GT.AND P2, PT, R174, 0x19, !P2 ;  /* 0x00000019ae00780c */ /* 0x000fe80005744270 */
[----:B------:R-:W-:Y:S04]  /*9bd0*/  ISETP.LT.OR P2, PT, R175, 0x1a, P2 ;  /* 0x0000001aaf00780c */ /* 0x000fe80001741670 */
[----:B------:R-:W-:Y:S02]  /*9be0*/  FSEL R48, R29, -INF , !P2 ;  /* 0xff8000001d307808 */ /* 0x000fe40005000000 */
[----:B------:R-:W-:Y:S04]  /*9bf0*/  ISETP.NE.AND P2, PT, R184, RZ, PT ;  /* 0x000000ffb800720c */ /* 0x000fe80003f45270 */
[----:B------:R-:W-:Y:S04]  /*9c00*/  ISETP.GT.AND P2, PT, R174, 0x20, !P2 ;  /* 0x00000020ae00780c */ /* 0x000fe80005744270 */
[----:B------:R-:W-:Y:S01]  /*9c10*/  ISETP.LT.OR P2, PT, R175, 0x21, P2 ;  /* 0x00000021af00780c */ /* 0x000fe20001741670 */
[--C-:B-1----:R-:W-:Y:S03]  /*9c20*/  IMAD.IADD R24, R3, 0x1, R28.reuse ;  /* 0x0000000103187824 */ /* 0x102fe600078e021c */
[----:B------:R-:W-:Y:S01]  /*9c30*/  FSEL R40, R40, -INF , !P2 ;  /* 0xff80000028287808 */ /* 0x000fe20005000000 */
[----:B------:R-:W-:Y:S01]  /*9c40*/  IMAD.IADD R25, R2, 0x1, R28 ;  /* 0x0000000102197824 */ /* 0x000fe200078e021c */
[----:B------:R-:W-:Y:S04]  /*9c50*/  ISETP.NE.AND P2, PT, R23, RZ, PT ;  /* 0x000000ff1700720c */ /* 0x000fe80003f45270 */
[C---:B------:R-:W-:Y:S04]  /*9c60*/  ISETP.GT.AND P2, PT, R174.reuse, 0x21, !P2 ;  /* 0x00000021ae00780c */ /* 0x040fe80005744270 */
[----:B------:R-:W-:Y:S04]  /*9c70*/  ISETP.LT.OR P2, PT, R175, 0x22, P2 ;  /* 0x00000022af00780c */ /* 0x000fe80001741670 */
[----:B------:R-:W-:Y:S02]  /*9c80*/  FSEL R41, R41, -INF , !P2 ;  /* 0xff80000029297808 */ /* 0x000fe40005000000 */
[----:B------:R-:W-:Y:S04]  /*9c90*/  ISETP.NE.AND P2, PT, R37, RZ, PT ;  /* 0x000000ff2500720c */ /* 0x000fe80003f45270 */
[----:B------:R-:W-:Y:S04]  /*9ca0*/  ISETP.GT.AND P2, PT, R174, 0x28, !P2 ;  /* 0x00000028ae00780c */ /* 0x000fe80005744270 */
[C---:B------:R-:W-:Y:S04]  /*9cb0*/  ISETP.LT.OR P2, PT, R175.reuse, 0x29, P2 ;  /* 0x00000029af00780c */ /* 0x040fe80001741670 */
[----:B------:R-:W-:Y:S02]  /*9cc0*/  FSEL R198, R44, -INF , !P2 ;  /* 0xff8000002cc67808 */ /* 0x000fe40005000000 */
        /* <DEDUP_REMOVED lines=30> */
[----:B------:R-:W-:Y:S04]  /*9eb0*/  ISETP.LT.OR P2, PT, R175, 0x49, P2 ;  /* 0x00000049af00780c */ /* 0x000fe80001741670 */
[----:B------:R-:W-:Y:S02]  /*9ec0*/  FSEL R207, R76, -INF , !P2 ;  /* 0xff8000004ccf7808 */ /* 0x000fe40005000000 */
[C---:B------:R-:W-:Y:S02]  /*9ed0*/  ISETP.GT.AND P2, PT, R174.reuse, 0x49, !P4 ;  /* 0x00000049ae00780c */ /* 0x040fe40006744270 */
[----:B------:R-:W-:Y:S02]  /*9ee0*/  ISETP.NE.AND P4, PT, R179, RZ, PT ;  /* 0x000000ffb300720c */ /* 0x000fe40003f85270 */
[----:B------:R-:W-:Y:S04]  /*9ef0*/  ISETP.LT.OR P2, PT, R175, 0x4a, P2 ;  /* 0x0000004aaf00780c */ /* 0x000fe80001741670 */
[----:B------:R-:W-:Y:S02]  /*9f00*/  FSEL R204, R77, -INF , !P2 ;  /* 0xff8000004dcc7808 */ /* 0x000fe40005000000 */
[----:B------:R-:W-:Y:S04]  /*9f10*/  ISETP.GT.AND P2, PT, R174, 0x50, !P1 ;  /* 0x00000050ae00780c */ /* 0x000fe80004f44270 */
[C---:B------:R-:W-:Y:S04]  /*9f20*/  ISETP.LT.OR P2, PT, R175.reuse, 0x51, P2 ;  /* 0x00000051af00780c */ /* 0x040fe80001741670 */
[----:B------:R-:W-:Y:S02]  /*9f30*/  FSEL R185, R88, -INF , !P2 ;  /* 0xff80000058b97808 */ /* 0x000fe40005000000 */
[C---:B------:R-:W-:Y:S04]  /*9f40*/  ISETP.GT.AND P2, PT, R174.reuse, 0x51, !P6 ;  /* 0x00000051ae00780c */ /* 0x040fe80007744270 */
[----:B------:R-:W-:Y:S04]  /*9f50*/  ISETP.LT.OR P2, PT, R175, 0x52, P2 ;  /* 0x00000052af00780c */ /* 0x000fe80001741670 */
[----:B------:R-:W-:Y:S02]  /*9f60*/  FSEL R181, R89, -INF , !P2 ;  /* 0xff80000059b57808 */ /* 0x000fe40005000000 */
[----:B------:R-:W-:Y:S04]  /*9f70*/  ISETP.GT.AND P2, PT, R174, 0x58, !P5 ;  /* 0x00000058ae00780c */ /* 0x000fe80006f44270 */
[C---:B------:R-:W-:Y:S04]  /*9f80*/  ISETP.LT.OR P2, PT, R175.reuse, 0x59, P2 ;  /* 0x00000059af00780c */ /* 0x040fe80001741670 */
[----:B------:R-:W-:Y:S02]  /*9f90*/  FSEL R179, R92, -INF , !P2 ;  /* 0xff8000005cb37808 */ /* 0x000fe40005000000 */
[----:B------:R-:W-:Y:S02]  /*9fa0*/  ISETP.GT.AND P2, PT, R174, RZ, !P3 ;  /* 0x000000ffae00720c */ /* 0x000fe40005f44270 */
[----:B------:R-:W-:Y:S02]  /*9fb0*/  ISETP.NE.AND P3, PT, R176, RZ, PT ;  /* 0x000000ffb000720c */ /* 0x000fe40003f65270 */
[C---:B------:R-:W-:Y:S04]  /*9fc0*/  ISETP.LT.OR P2, PT, R175.reuse, 0x1, P2 ;  /* 0x00000001af00780c */ /* 0x040fe80001741670 */
[----:B------:R-:W-:Y:S02]  /*9fd0*/  FSEL R8, R8, -INF , !P2 ;  /* 0xff80000008087808 */ /* 0x000fe40005000000 */
[----:B------:R-:W-:Y:S04]  /*9fe0*/  ISETP.GT.AND P2, PT, R174, 0x59, !P0 ;  /* 0x00000059ae00780c */ /* 0x000fe80004744270 */
[----:B------:R-:W-:Y:S04]  /*9ff0*/  ISETP.LT.OR P2, PT, R175, 0x5a, P2 ;  /* 0x0000005aaf00780c */ /* 0x000fe80001741670 */
[----:B------:R-:W-:Y:S02]  /*a000*/  FSEL R176, R93, -INF , !P2 ;  /* 0xff8000005db07808 */ /* 0x000fe40005000000 */
[----:B------:R-:W-:Y:S11]  /*a010*/  PLOP3.LUT P2, PT, PT, PT, UP1, 0x40, 0x0 ;  /* 0x000000000000781c */ /* 0x000ff60003f4e818 */
[----:B------:R-:W-:Y:S02]  /*a020*/  @!UPT UIADD3 URZ, URZ, URZ, URZ ;  /* 0x0000003f3f3ff290 */ /* 0x000fe4000fffe03f */
        /* <DEDUP_REMOVED lines=16> */
.L_x_536:
[----:B------:R-:W-:Y:S04]  /*a130*/  MOV R2, c[0x0][0x32c] ;  /* 0x0000cb0000027a02 */ /* 0x000fe80000000f00 */
[----:B------:R-:W-:Y:S11]  /*a140*/  ISETP.NE.AND P2, PT, R2, 0x1, PT ;  /* 0x000000010200780c */ /* 0x000ff60003f45270 */
[----:B------:R-:W-:Y:S02]  /*a150*/  @!UPT UIADD3 URZ, URZ, URZ, URZ ;  /* 0x0000003f3f3ff290 */ /* 0x000fe4000fffe03f */
[----:B------:R-:W-:Y:S05]  /*a160*/  @P2 IMAD.HI.U32 R2, R28, c[0x0][0x330], RZ ;  /* 0x0000cc001c022a27 */ /* 0x000fea00078e00ff */
[----:B------:R-:W-:Y:S02]  /*a170*/  @P2 SHF.R.U32.HI R28, RZ, c[0x0][0x334], R2 ;  /* 0x0000cd00ff1c2a19 */ /* 0x000fe40000011602 */
.L_x_537:
[----:B------:R-:W-:Y:S05]  /*a180*/  BSYNC B0 ;  /* 0x0000000000007941 */ /* 0x000fea0003800000 */
.L_x_535:
[----:B------:R-:W-:Y:S04]  /*a190*/  IMAD.IADD R170, R170, 0x1, -R238 ;  /* 0x00000001aaaa7824 */ /* 0x000fe800078e0aee */
[----:B------:R-:W-:Y:S05]  /*a1a0*/  IMAD R170, R28, c[0x0][0x32c], R170 ;  /* 0x0000cb001caa7a24 */ /* 0x000fea00078e02aa */
[----:B------:R-:W-:Y:S02]  /*a1b0*/  IADD3 R2, R170, c[0x0][0x32c], RZ ;  /* 0x0000cb00aa027a10 */ /* 0x000fe40007ffe0ff */
[----:B------:R-:W-:Y:S02]  /*a1c0*/  IMNMX R25, R25, R170, !PT ;  /* 0x000000aa19197217 */ /* 0x000fe40007800200 */
[----:B------:R-:W-:Y:S02]  /*a1d0*/  IMNMX R24, R24, R2, PT ;  /* 0x0000000218187217 */ /* 0x000fe40003800200 */
.L_x_534:
[----:B------:R-:W2:Y:S01]  /*a1e0*/  LDL.LU R89, [R1+0x10] ;  /* 0x0000100001597983 */ /* 0x000ea20000300800 */
[----:B------:R-:W-:Y:S01]  /*a1f0*/  ISETP.NE.AND P2, PT, R67, RZ, PT ;  /* 0x000000ff4300720c */ /* 0x000fe20003f45270 */
[----:B------:R-:W-:Y:S01]  /*a200*/  IMAD.MOV.U32 R86, RZ, RZ, R208 ;  /* 0x000000ffff567224 */ /* 0x000fe200078e00d0 */
[----:B------:R-:W-:Y:S01]  /*a210*/  FMNMX.FTZ R3, R4, R167, !PT ;  /* 0x000000a704037209 */ /* 0x000fe20007810000 */
[----:B------:R-:W3:Y:S01]  /*a220*/  LDL.LU R44, [R1+0xc] ;  /* 0x00000c00012c7983 */ /* 0x000ee20000300800 */
[----:B------:R-:W-:Y:S01]  /*a230*/  ISETP.GT.AND P2, PT, R25, RZ, !P2 ;  /* 0x000000ff1900720c */ /* 0x000fe20005744270 */
[----:B------:R-:W-:Y:S01]  /*a240*/  IMAD.MOV.U32 R61, RZ, RZ, R246 ;  /* 0x000000ffff3d7224 */ /* 0x000fe200078e00f6 */
[----:B------:R-:W-:Y:S02]  /*a250*/  FMNMX.FTZ R3, R5, R3, !PT ;  /* 0x0000000305037209 */ /* 0x000fe40007810000 */
[----:B------:R-:W-:Y:S02]  /*a260*/  ISETP.LT.OR P2, PT, R24, 0x1, P2 ;  /* 0x000000011800780c */ /* 0x000fe40001741670 */
[----:B------:R-:W-:Y:S02]  /*a270*/  FMNMX.FTZ R3, R169, R3, !PT ;  /* 0x00000003a9037209 */ /* 0x000fe40007810000 */
[----:B------:R-:W-:Y:S02]  /*a280*/  FSEL R10, R10, -INF , !P2 ;  /* 0xff8000000a0a7808 */ /* 0x000fe40005000000 */
[----:B------:R-:W-:Y:S02]  /*a290*/  ISETP.NE.AND P2, PT, R66, RZ, PT ;  /* 0x000000ff4200720c */ /* 0x000fe40003f45270 */
[----:B------:R-:W-:Y:S02]  /*a2a0*/  FMNMX.FTZ R3, R168, R3, !PT ;  /* 0x00000003a8037209 */ /* 0x000fe40007810000 */
[----:B------:R-:W-:Y:S02]  /*a2b0*/  ISETP.GT.AND P2, PT, R25, 0x1, !P2 ;  /* 0x000000011900780c */ /* 0x000fe40005744270 */
        /* <DEDUP_REMOVED lines=12> */
[----:B------:R-:W-:Y:S01]  /*a380*/  MOV R92, R40 ;  /* 0x00000028005c7202 */ /* 0x000fe20000000f00 */
[----:B------:R-:W-:Y:S01]  /*a390*/  IMAD.MOV.U32 R40, RZ, RZ, R191 ;  /* 0x000000ffff287224 */ /* 0x000fe200078e00bf */
[----:B------:R-:W-:Y:S02]  /*a3a0*/  ISETP.GT.AND P2, PT, R25, 0x9, !P2 ;  /* 0x000000091900780c */ /* 0x000fe40005744270 */
[----:B------:R-:W-:Y:S02]  /*a3b0*/  MOV R85, R211 ;  /* 0x000000d300557202 */ /* 0x000fe40000000f00 */
[----:B------:R-:W-:Y:S02]  /*a3c0*/  ISETP.LT.OR P2, PT, R24, 0xa, P2 ;  /* 0x0000000a1800780c */ /* 0x000fe40001741670 */
[----:B------:R-:W-:Y:S02]  /*a3d0*/  MOV R87, R205 ;  /* 0x000000cd00577202 */ /* 0x000fe40000000f00 */
[----:B------:R-:W-:Y:S02]  /*a3e0*/  FSEL R15, R15, -INF , !P2 ;  /* 0xff8000000f0f7808 */ /* 0x000fe40005000000 */
[----:B------:R-:W-:Y:S02]  /*a3f0*/  ISETP.NE.AND P2, PT, R178, RZ, PT ;  /* 0x000000ffb200720c */ /* 0x000fe40003f45270 */
[----:B------:R-:W-:Y:S02]  /*a400*/  MOV R29, R195 ;  /* 0x000000c3001d7202 */ /* 0x000fe40000000f00 */
[C---:B------:R-:W-:Y:S02]  /*a410*/  ISETP.GT.AND P2, PT, R25.reuse, 0x10, !P2 ;  /* 0x000000101900780c */ /* 0x040fe40005744270 */
[C---:B------:R-:W-:Y:S02]  /*a420*/  ISETP.GT.AND P1, PT, R25.reuse, 0x50, !P1 ;  /* 0x000000501900780c */ /* 0x040fe40004f24270 */
[C---:B------:R-:W-:Y:S02]  /*a430*/  ISETP.LT.OR P2, PT, R24.reuse, 0x11, P2 ;  /* 0x000000111800780c */ /* 0x040fe40001741670 */
[----:B------:R-:W-:Y:S02]  /*a440*/  ISETP.LT.OR P1, PT, R24, 0x51, P1 ;  /* 0x000000511800780c */ /* 0x000fe40000f21670 */
[----:B------:R-:W-:Y:S02]  /*a450*/  FSEL R57, R26, -INF , !P2 ;  /* 0xff8000001a397808 */ /* 0x000fe40005000000 */
[----:B------:R-:W-:Y:S02]  /*a460*/  ISETP.NE.AND P2, PT, R182, RZ, PT ;  /* 0x000000ffb600720c */ /* 0x000fe40003f45270 */
[C---:B------:R-:W-:Y:S02]  /*a470*/  ISETP.GT.AND P6, PT, R25.reuse, 0x51, !P6 ;  /* 0x000000511900780c */ /* 0x040fe400077c4270 */
[----:B------:R-:W-:Y:S02]  /*a480*/  ISETP.GT.AND P2, PT, R25, 0x11, !P2 ;  /* 0x000000111900780c */ /* 0x000fe40005744270 */
[----:B------:R-:W-:Y:S02]  /*a490*/  FSEL R191, R90, -INF , !P1 ;  /* 0xff8000005abf7808 */ /* 0x000fe40004800000 */
[C---:B------:R-:W-:Y:S02]  /*a4a0*/  ISETP.LT.OR P2, PT, R24.reuse, 0x12, P2 ;  /* 0x000000121800780c */ /* 0x040fe40001741670 */
[----:B------:R-:W-:Y:S02]  /*a4b0*/  ISETP.LT.OR P6, PT, R24, 0x52, P6 ;  /* 0x000000521800780c */ /* 0x000fe400037c1670 */
[----:B------:R-:W-:Y:S02]  /*a4c0*/  FSEL R56, R27, -INF , !P2 ;  /* 0xff8000001b387808 */ /* 0x000fe40005000000 */
[----:B------:R-:W-:Y:S02]  /*a4d0*/  ISETP.NE.AND P2, PT, R22, RZ, PT ;  /* 0x000000ff1600720c */ /* 0x000fe40003f45270 */
[C---:B------:R-:W-:Y:S02]  /*a4e0*/  ISETP.GT.AND P5, PT, R25.reuse, 0x58, !P5 ;  /* 0x000000581900780c */ /* 0x040fe40006fa4270 */
[----:B------:R-:W-:Y:S02]  /*a4f0*/  ISETP.GT.AND P2, PT, R25, 0x18, !P2 ;  /* 0x000000181900780c */ /* 0x000fe40005744270 */
[----:B------:R-:W-:Y:S02]  /*a500*/  MOV R90, R187 ;  /* 0x000000bb005a7202 */ /* 0x000fe40000000f00 */
[C---:B------:R-:W-:Y:S02]  /*a510*/  ISETP.LT.OR P2, PT, R24.reuse, 0x19, P2 ;  /* 0x000000191800780c */ /* 0x040fe40001741670 */
[----:B------:R-:W-:Y:S02]  /*a520*/  ISETP.LT.OR P5, PT, R24, 0x59, P5 ;  /* 0x000000591800780c */ /* 0x000fe40002fa1670 */
        /* <DEDUP_REMOVED lines=28> */
[----:B------:R-:W-:Y:S01]  /*a6f0*/  FSEL R28, R46, -INF , !P2 ;  /* 0xff8000002e1c7808 */ /* 0x000fe20005000000 */
[----:B------:R-:W-:Y:S01]  /*a700*/  IMAD.MOV.U32 R46, RZ, RZ, R199 ;  /* 0x000000ffff2e7224 */ /* 0x000fe200078e00c7 */
[----:B------:R-:W-:Y:S02]  /*a710*/  ISETP.NE.AND P2, PT, R36, RZ, PT ;  /* 0x000000ff2400720c */ /* 0x000fe40003f45270 */
[----:B------:R-:W-:Y:S02]  /*a720*/  FMNMX.FTZ R23, R14, R23, !PT ;  /* 0x000000170e177209 */ /* 0x000fe40007810000 */
[----:B------:R-:W-:Y:S02]  /*a730*/  ISETP.GT.AND P2, PT, R25, 0x29, !P2 ;  /* 0x000000291900780c */ /* 0x000fe40005744270 */
[----:B------:R-:W-:Y:S02]  /*a740*/  FMNMX.FTZ R23, R15, R23, !PT ;  /* 0x000000170f177209 */ /* 0x000fe40007810000 */
[C---:B------:R-:W-:Y:S02]  /*a750*/  ISETP.LT.OR P2, PT, R24.reuse, 0x2a, P2 ;  /* 0x0000002a1800780c */ /* 0x040fe40001741670 */
[----:B------:R-:W-:Y:S02]  /*a760*/  FMNMX.FTZ R23, R57, R23, !PT ;  /* 0x0000001739177209 */ /* 0x000fe40007810000 */
[----:B------:R-:W-:Y:S02]  /*a770*/  FSEL R2, R47, -INF , !P2 ;  /* 0xff8000002f027808 */ /* 0x000fe40005000000 */
[----:B------:R-:W-:Y:S02]  /*a780*/  ISETP.NE.AND P2, PT, R39, RZ, PT ;  /* 0x000000ff2700720c */ /* 0x000fe40003f45270 */
[----:B------:R-:W-:Y:S02]  /*a790*/  MOV R47, R198 ;  /* 0x000000c6002f7202 */ /* 0x000fe40000000f00 */
[----:B------:R-:W-:Y:S02]  /*a7a0*/  ISETP.GT.AND P2, PT, R25, 0x30, !P2 ;  /* 0x000000301900780c */ /* 0x000fe40005744270 */
[----:B------:R-:W-:Y:S02]  /*a7b0*/  FMNMX.FTZ R21, R47, R21, !PT ;  /* 0x000000152f157209 */ /* 0x000fe40007810000 */
[----:B------:R-:W-:Y:S02]  /*a7c0*/  ISETP.LT.OR P2, PT, R24, 0x31, P2 ;  /* 0x000000311800780c */ /* 0x000fe40001741670 */
[----:B------:R-:W-:Y:S02]  /*a7d0*/  FMNMX.FTZ R21, R81, R21, !PT ;  /* 0x0000001551157209 */ /* 0x000fe40007810000 */
[----:B------:R-:W-:Y:S01]  /*a7e0*/  FSEL R45, R58, -INF , !P2 ;  /* 0xff8000003a2d7808 */ /* 0x000fe20005000000 */
[----:B------:R-:W-:Y:S01]  /*a7f0*/  IMAD.MOV.U32 R58, RZ, RZ, R2 ;  /* 0x000000ffff3a7224 */ /* 0x000fe200078e0002 */
[----:B------:R-:W-:Y:S02]  /*a800*/  FMNMX.FTZ R2, R6, R166, !PT ;  /* 0x000000a606027209 */ /* 0x000fe40007810000 */
[----:B------:R-:W-:Y:S02]  /*a810*/  ISETP.NE.AND P2, PT, R38, RZ, PT ;  /* 0x000000ff2600720c */ /* 0x000fe40003f45270 */
[----:B------:R-:W-:Y:S01]  /*a820*/  FMNMX.FTZ R2, R7, R2, !PT ;  /* 0x0000000207027209 */ /* 0x000fe20007810000 */
[----:B------:R-:W-:Y:S01]  /*a830*/  LDSM.16.MT88.4 R36, [R220+0x100] ;  /* 0x00010000dc24783b */ /* 0x000fe20000004200 */
[----:B------:R-:W-:Y:S02]  /*a840*/  ISETP.GT.AND P2, PT, R25, 0x31, !P2 ;  /* 0x000000311900780c */ /* 0x000fe40005744270 */
[----:B------:R-:W-:Y:S02]  /*a850*/  FMNMX.FTZ R2, R0, R2, !PT ;  /* 0x0000000200027209 */ /* 0x000fe40007810000 */
[----:B------:R-:W-:Y:S02]  /*a860*/  ISETP.LT.OR P2, PT, R24, 0x32, P2 ;  /* 0x000000321800780c */ /* 0x000fe40001741670 */
[----:B------:R-:W-:Y:S02]  /*a870*/  FMNMX.FTZ R2, R19, R2, !PT ;  /* 0x0000000213027209 */ /* 0x000fe40007810000 */
[----:B------:R-:W-:Y:S02]  /*a880*/  FSEL R59, R59, -INF , !P2 ;  /* 0xff8000003b3b7808 */ /* 0x000fe40005000000 */
[----:B------:R-:W-:Y:S02]  /*a890*/  FMNMX.FTZ R2, R18, R2, !PT ;  /* 0x0000000212027209 */ /* 0x000fe40007810000 */
        /* <DEDUP_REMOVED lines=43> */
[----:B------:R-:W-:Y:S02]  /*ab50*/  FMNMX.FTZ R23, R93, R23, !PT ;  /* 0x000000175d177209 */ /* 0x000fe40007810000 */
[----:B------:R-:W-:Y:S02]  /*ab60*/  ISETP.GT.AND P0, PT, R25, 0x59, !P0 ;  /* 0x000000591900780c */ /* 0x000fe40004704270 */
[----:B------:R-:W-:Y:S02]  /*ab70*/  FMNMX.FTZ R23, R84, R23, !PT ;  /* 0x0000001754177209 */ /* 0x000fe40007810000 */
[----:B------:R-:W-:Y:S01]  /*ab80*/  FSEL R184, R94, -INF , !P5 ;  /* 0xff8000005eb87808 */ /* 0x000fe20006800000 */
[----:B------:R-:W-:Y:S01]  /*ab90*/  IMAD.MOV.U32 R94, RZ, RZ, R196 ;  /* 0x000000ffff5e7224 */ /* 0x000fe200078e00c4 */
[----:B------:R-:W-:Y:S02]  /*aba0*/  FMNMX.FTZ R23, R28, R23, !PT ;  /* 0x000000171c177209 */ /* 0x000fe40007810000 */
[----:B------:R-:W-:Y:S04]  /*abb0*/  ISETP.LT.OR P0, PT, R24, 0x5a, P0 ;  /* 0x0000005a1800780c */ /* 0x000fe80000701670 */
[----:B------:R-:W-:Y:S02]  /*abc0*/  FSEL R73, R95, -INF , !P0 ;  /* 0xff8000005f497808 */ /* 0x000fe40004000000 */
[----:B------:R-:W-:Y:S02]  /*abd0*/  MOV R95, R29 ;  /* 0x0000001d005f7202 */ /* 0x000fe40000000f00 */
[----:B---3--:R-:W-:Y:S02]  /*abe0*/  FMNMX.FTZ R2, R44, R2, !PT ;  /* 0x000000022c027209 */ /* 0x008fe40007810000 */
[----:B--2---:R-:W-:Y:S02]  /*abf0*/  FMNMX.FTZ R3, R89, R3, !PT ;  /* 0x0000000359037209 */ /* 0x004fe40007810000 */
        /* <DEDUP_REMOVED lines=29> */
[----:B------:R-:W-:Y:S01]  /*add0*/  FSEL R187, R91, -INF , !P6 ;  /* 0xff8000005bbb7808 */ /* 0x000fe20007000000 */
[----:B------:R-:W1:Y:S01]  /*ade0*/  SHFL.BFLY PT, R22, R3, 0x2, 0x1f ;  /* 0x0c401f0003167f89 */ /* 0x000e6200000e0000 */
[----:B------:R-:W-:Y:S07]  /*adf0*/  IMAD.MOV.U32 R91, RZ, RZ, R192 ;  /* 0x000000ffff5b7224 */ /* 0x000fee00078e00c0 */
[----:B------:R-:W2:Y:S01]  /*ae00*/  SHFL.BFLY PT, R26, R2, 0x2, 0x1f ;  /* 0x0c401f00021a7f89 */ /* 0x000ea200000e0000 */
[----:B-1----:R-:W-:Y:S07]  /*ae10*/  FMNMX.FTZ R3, R3, R22, !PT ;  /* 0x0000001603037209 */ /* 0x002fee0007810000 */
[----:B------:R-:W1:Y:S01]  /*ae20*/  SHFL.BFLY PT, R22, R3, 0x1, 0x1f ;  /* 0x0c201f0003167f89 */ /* 0x000e6200000e0000 */
[----:B--2---:R-:W-:Y:S02]  /*ae30*/  FMNMX.FTZ R2, R2, R26, !PT ;  /* 0x0000001a02027209 */ /* 0x004fe40007810000 */
[----:B-1----:R-:W-:Y:S05]  /*ae40*/  FMNMX.FTZ R3, R3, R22, !PT ;  /* 0x0000001603037209 */ /* 0x002fea0007810000 */
[----:B------:R-:W1:Y:S01]  /*ae50*/  SHFL.BFLY PT, R22, R2, 0x1, 0x1f ;  /* 0x0c201f0002167f89 */ /* 0x000e6200000e0000 */
[C---:B------:R-:W-:Y:S01]  /*ae60*/  FSETP.NEU.FTZ.AND P2, PT, R3.reuse, -INF , PT ;  /* 0xff8000000300780b */ /* 0x040fe20003f5d000 */
[C---:B------:R-:W-:Y:S03]  /*ae70*/  FMUL.FTZ R199, R3.reuse, c[0x0][0x2d0] ;  /* 0x0000b40003c77a20 */ /* 0x040fe60000410000 */
[----:B------:R-:W-:Y:S02]  /*ae80*/  FSEL R71, R3, RZ, P2 ;  /* 0x000000ff03477208 */ /* 0x000fe40001000000 */
[----:B------:R-:W-:Y:S03]  /*ae90*/  FSEL R199, R199, RZ, P2 ;  /* 0x000000ffc7c77208 */ /* 0x000fe60001000000 */
[----:B------:R-:W-:Y:S02]  /*aea0*/  FADD.FTZ R71, -R71, R167 ;  /* 0x000000a747477221 */ /* 0x000fe40000010100 */
[--C-:B------:R-:W-:Y:S02]  /*aeb0*/  FFMA.FTZ R172, R4, c[0x0][0x2d0], -R199.reuse ;  /* 0x0000b40004ac7a23 */ /* 0x100fe400000108c7 */
[----:B------:R-:W2:Y:S01]  /*aec0*/  SHFL.BFLY PT, R4, R21, 0x2, 0x1f ;  /* 0x0c401f0015047f89 */ /* 0x000ea200000e0000 */
        /* <DEDUP_REMOVED lines=8> */
[----:B------:R-:W-:Y:S01]  /*af50*/  FMUL.FTZ R71, R71, c[0x0][0x2d0] ;  /* 0x0000b40047477a20 */ /* 0x000fe20000410000 */
[----:B------:R-:W-:Y:S01]  /*af60*/  FMNMX.FTZ R5, R59, R5, !PT ;  /* 0x000000053b057209 */ /* 0x000fe20007810000 */
[--C-:B------:R-:W-:Y:S01]  /*af70*/  FFMA.FTZ R178, R17, c[0x0][0x2d0], -R199.reuse ;  /* 0x0000b40011b27a23 */ /* 0x100fe200000108c7 */
[----:B------:R-:W-:Y:S02]  /*af80*/  FSETP.NEU.FTZ.AND P1, PT, R2, -INF , PT ;  /* 0xff8000000200780b */ /* 0x000fe40003f3d000 */
[----:B------:R-:W1:Y:S01]  /*af90*/  MUFU.EX2 R97, R97 ;  /* 0x0000006100617308 */ /* 0x000e620000000800 */
[----:B------:R-:W-:Y:S01]  /*afa0*/  FMNMX.FTZ R5, R62, R5, !PT ;  /* 0x000000053e057209 */ /* 0x000fe20007810000 */
[C---:B------:R-:W-:Y:S01]  /*afb0*/  FMUL.FTZ R198, R2.reuse, c[0x0][0x2d0] ;  /* 0x0000b40002c67a20 */ /* 0x040fe20000410000 */
[----:B------:R-:W-:Y:S01]  /*afc0*/  FSEL R70, R2, RZ, P1 ;  /* 0x000000ff02467208 */ /* 0x000fe20000800000 */
[--C-:B------:R-:W-:Y:S02]  /*afd0*/  FFMA.FTZ R249, R249, c[0x0][0x2d0], -R199.reuse ;  /* 0x0000b400f9f97a23 */ /* 0x100fe400000108c7 */
[--C-:B------:R-:W-:Y:S01]  /*afe0*/  FFMA.FTZ R248, R248, c[0x0][0x2d0], -R199.reuse ;  /* 0x0000b400f8f87a23 */ /* 0x100fe200000108c7 */
[----:B------:R-:W-:Y:S01]  /*aff0*/  FSEL R198, R198, RZ, P1 ;  /* 0x000000ffc6c67208 */ /* 0x000fe20000800000 */
[----:B------:R-:W-:Y:S02]  /*b000*/  FADD.FTZ R70, -R70, R166 ;  /* 0x000000a646467221 */ /* 0x000fe40000010100 */
[----:B------:R-:W-:Y:S01]  /*b010*/  MUFU.EX2 R74, R74 ;  /* 0x0000004a004a7308 */ /* 0x000fe20000000800 */
[----:B--2---:R-:W-:Y:S01]  /*b020*/  FMNMX.FTZ R21, R21, R4, !PT ;  /* 0x0000000415157209 */ /* 0x004fe20007810000 */
[--C-:B------:R-:W-:Y:S01]  /*b030*/  FFMA.FTZ R96, R0, c[0x0][0x2d0], -R198.reuse ;  /* 0x0000b40000607a23 */ /* 0x100fe200000108c6 */
[----:B------:R-:W-:Y:S01]  /*b040*/  FMNMX.FTZ R4, R63, R5, !PT ;  /* 0x000000053f047209 */ /* 0x000fe20007810000 */
[--C-:B------:R-:W-:Y:S02]  /*b050*/  FFMA.FTZ R169, R7, c[0x0][0x2d0], -R198.reuse ;  /* 0x0000b40007a97a23 */ /* 0x100fe400000108c6 */
[----:B------:R-:W2:Y:S01]  /*b060*/  SHFL.BFLY PT, R5, R21, 0x1, 0x1f ;  /* 0x0c201f0015057f89 */ /* 0x000ea200000e0000 */
[----:B------:R-:W-:Y:S01]  /*b070*/  FMNMX.FTZ R4, R246, R4, !PT ;  /* 0x00000004f6047209 */ /* 0x000fe20007810000 */
[--C-:B------:R-:W-:Y:S02]  /*b080*/  FFMA.FTZ R168, R19, c[0x0][0x2d0], -R198.reuse ;  /* 0x0000b40013a87a23 */ /* 0x100fe400000108c6 */
[----:B------:R-:W3:Y:S01]  /*b090*/  MUFU.EX2 R75, R75 ;  /* 0x0000004b004b7308 */ /* 0x000ee20000000800 */
[----:B------:R-:W-:Y:S01]  /*b0a0*/  FMNMX.FTZ R4, R211, R4, !PT ;  /* 0x00000004d3047209 */ /* 0x000fe20007810000 */
[--C-:B------:R-:W-:Y:S02]  /*b0b0*/  FFMA.FTZ R174, R6, c[0x0][0x2d0], -R198.reuse ;  /* 0x0000b40006ae7a23 */ /* 0x100fe400000108c6 */
[----:B------:R-:W-:Y:S01]  /*b0c0*/  FMUL.FTZ R70, R70, c[0x0][0x2d0] ;  /* 0x0000b40046467a20 */ /* 0x000fe20000410000 */
[----:B------:R-:W-:Y:S01]  /*b0d0*/  FMNMX.FTZ R4, R208, R4, !PT ;  /* 0x00000004d0047209 */ /* 0x000fe20007810000 */
[--C-:B------:R-:W-:Y:S01]  /*b0e0*/  FFMA.FTZ R196, R35, c[0x0][0x2d0], -R198.reuse ;  /* 0x0000b40023c47a23 */ /* 0x100fe200000108c6 */
[----:B-1----:R-:W-:Y:S01]  /*b0f0*/  F2FP.BF16.PACK_AB R76, R97, R172 ;  /* 0x000000ac614c723e */ /* 0x002fe200000010ff */
[--C-:B------:R-:W-:Y:S01]  /*b100*/  FFMA.FTZ R182, R16, c[0x0][0x2d0], -R198.reuse ;  /* 0x0000b40010b67a23 */ /* 0x100fe200000108c6 */
[----:B------:R-:W-:Y:S01]  /*b110*/  FMNMX.FTZ R4, R205, R4, !PT ;  /* 0x00000004cd047209 */ /* 0x000fe20007810000 */
[----:B------:R-:W-:Y:S01]  /*b120*/  MUFU.EX2 R174, R174 ;  /* 0x000000ae00ae7308 */ /* 0x000fe20000000800 */
[--C-:B------:R-:W-:Y:S02]  /*b130*/  FFMA.FTZ R252, R252, c[0x0][0x2d0], -R198.reuse ;  /* 0x0000b400fcfc7a23 */ /* 0x100fe400000108c6 */
[----:B------:R-:W-:Y:S01]  /*b140*/  FMNMX.FTZ R4, R191, R4, !PT ;  /* 0x00000004bf047209 */ /* 0x000fe20007810000 */
[--C-:B------:R-:W-:Y:S02]  /*b150*/  FFMA.FTZ R250, R250, c[0x0][0x2d0], -R198.reuse ;  /* 0x0000b400fafa7a23 */ /* 0x100fe400000108c6 */
[--C-:B------:R-:W-:Y:S01]  /*b160*/  FFMA.FTZ R247, R247, c[0x0][0x2d0], -R198.reuse ;  /* 0x0000b400f7f77a23 */ /* 0x100fe200000108c6 */
[----:B------:R-:W-:Y:S01]  /*b170*/  FMNMX.FTZ R4, R187, R4, !PT ;  /* 0x00000004bb047209 */ /* 0x000fe20007810000 */
[--C-:B------:R-:W-:Y:S02]  /*b180*/  FFMA.FTZ R209, R209, c[0x0][0x2d0], -R198.reuse ;  /* 0x0000b400d1d17a23 */ /* 0x100fe400000108c6 */
[----:B------:R-:W1:Y:S01]  /*b190*/  MUFU.EX2 R169, R169 ;  /* 0x000000a900a97308 */ /* 0x000e620000000800 */
[----:B------:R-:W-:Y:S01]  /*b1a0*/  FMNMX.FTZ R4, R184, R4, !PT ;  /* 0x00000004b8047209 */ /* 0x000fe20007810000 */
[--C-:B------:R-:W-:Y:S01]  /*b1b0*/  FFMA.FTZ R206, R206, c[0x0][0x2d0], -R199.reuse ;  /* 0x0000b400cece7a23 */ /* 0x100fe200000108c7 */
[----:B--2---:R-:W-:Y:S01]  /*b1c0*/  FMNMX.FTZ R0, R21, R5, !PT ;  /* 0x0000000515007209 */ /* 0x004fe20007810000 */
[--C-:B------:R-:W-:Y:S01]  /*b1d0*/  FFMA.FTZ R203, R203, c[0x0][0x2d0], -R199.reuse ;  /* 0x0000b400cbcb7a23 */ /* 0x100fe200000108c7 */
[----:B------:R-:W-:Y:S01]  /*b1e0*/  FMNMX.FTZ R4, R73, R4, !PT ;  /* 0x0000000449047209 */ /* 0x000fe20007810000 */
[----:B------:R-:W-:Y:S01]  /*b1f0*/  LDSM.16.MT88.4 R20, [R225+0x100] ;  /* 0x00010000e114783b */ /* 0x000fe20000004200 */
[C---:B------:R-:W-:Y:S01]  /*b200*/  FSETP.NEU.FTZ.AND P0, PT, R0.reuse, -INF , PT ;  /* 0xff8000000000780b */ /* 0x040fe20003f1d000 */
[----:B------:R-:W-:Y:S01]  /*b210*/  FMUL.FTZ R195, R0, c[0x0][0x2d0] ;  /* 0x0000b40000c37a20 */ /* 0x000fe20000410000 */
[----:B---3--:R-:W-:Y:S01]  /*b220*/  F2FP.BF16.PACK_AB R78, R75, R74 ;  /* 0x0000004a4b4e723e */ /* 0x008fe200000010ff */
[----:B------:R-:W-:Y:S01]  /*b230*/  MUFU.EX2 R96, R96 ;  /* 0x0000006000607308 */ /* 0x000fe20000000800 */
[--C-:B------:R-:W-:Y:S02]  /*b240*/  FFMA.FTZ R202, R202, c[0x0][0x2d0], -R198.reuse ;  /* 0x0000b400caca7a23 */ /* 0x100fe400000108c6 */
[----:B------:R-:W-:Y:S01]  /*b250*/  FSEL R195, R195, RZ, P0 ;  /* 0x000000ffc3c37208 */ /* 0x000fe20000000000 */
[----:B------:R-:W2:Y:S01]  /*b260*/  SHFL.BFLY PT, R5, R4, 0x2, 0x1f ;  /* 0x0c401f0004057f89 */ /* 0x000ea200000e0000 */
[--C-:B------:R-:W-:Y:S02]  /*b270*/  FFMA.FTZ R201, R201, c[0x0][0x2d0], -R198.reuse ;  /* 0x0000b400c9c97a23 */ /* 0x100fe400000108c6 */
[----:B------:R-:W-:Y:S02]  /*b280*/  FFMA.FTZ R200, R200, c[0x0][0x2d0], -R199 ;  /* 0x0000b400c8c87a23 */ /* 0x000fe400000108c7 */
[--C-:B------:R-:W-:Y:S01]  /*b290*/  FFMA.FTZ R51, R51, c[0x0][0x2d0], -R195.reuse ;  /* 0x0000b40033337a23 */ /* 0x100fe200000108c3 */
[----:B------:R-:W3:Y:S01]  /*b2a0*/  MUFU.EX2 R168, R168 ;  /* 0x000000a800a87308 */ /* 0x000ee20000000800 */
[--C-:B------:R-:W-:Y:S02]  /*b2b0*/  FFMA.FTZ R49, R49, c[0x0][0x2d0], -R195.reuse ;  /* 0x0000b40031317a23 */ /* 0x100fe400000108c3 */
[--C-:B------:R-:W-:Y:S01]  /*b2c0*/  FFMA.FTZ R173, R8, c[0x0][0x2d0], -R195.reuse ;  /* 0x0000b40008ad7a23 */ /* 0x100fe200000108c3 */
[----:B-1----:R-:W-:Y:S01]  /*b2d0*/  F2FP.BF16.PACK_AB R77, R169, R174 ;  /* 0x000000aea94d723e */ /* 0x002fe200000010ff */
[--C-:B------:R-:W-:Y:S02]  /*b2e0*/  FFMA.FTZ R99, R9, c[0x0][0x2d0], -R195.reuse ;  /* 0x0000b40009637a23 */ /* 0x100fe400000108c3 */
[--C-:B------:R-:W-:Y:S02]  /*b2f0*/  FFMA.FTZ R98, R12, c[0x0][0x2d0], -R195.reuse ;  /* 0x0000b4000c627a23 */ /* 0x100fe400000108c3 */
[--C-:B------:R-:W-:Y:S01]  /*b300*/  FFMA.FTZ R170, R13, c[0x0][0x2d0], -R195.reuse ;  /* 0x0000b4000daa7a23 */ /* 0x100fe200000108c3 */
[----:B------:R-:W1:Y:S01]  /*b310*/  MUFU.EX2 R71, R71 ;  /* 0x0000004700477308 */ /* 0x000e620000000800 */
[--C-:B------:R-:W-:Y:S02]  /*b320*/  FFMA.FTZ R245, R245, c[0x0][0x2d0], -R195.reuse ;  /* 0x0000b400f5f57a23 */ /* 0x100fe400000108c3 */
[--C-:B------:R-:W-:Y:S02]  /*b330*/  FFMA.FTZ R210, R210, c[0x0][0x2d0], -R195.reuse ;  /* 0x0000b400d2d27a23 */ /* 0x100fe400000108c3 */
[--C-:B------:R-:W-:Y:S02]  /*b340*/  FFMA.FTZ R207, R207, c[0x0][0x2d0], -R195.reuse ;  /* 0x0000b400cfcf7a23 */ /* 0x100fe400000108c3 */
[----:B------:R-:W-:Y:S01]  /*b350*/  FFMA.FTZ R204, R204, c[0x0][0x2d0], -R195 ;  /* 0x0000b400cccc7a23 */ /* 0x000fe200000108c3 */
[----:B--2---:R-:W-:Y:S01]  /*b360*/  FMNMX.FTZ R4, R4, R5, !PT ;  /* 0x0000000504047209 */ /* 0x004fe20007810000 */
[----:B------:R-:W-:Y:S01]  /*b370*/  FFMA.FTZ R197, R197, c[0x0][0x2d0], -R199 ;  /* 0x0000b400c5c57a23 */ /* 0x000fe200000108c7 */
[----:B------:R-:W2:Y:S01]  /*b380*/  MUFU.EX2 R70, R70 ;  /* 0x0000004600467308 */ /* 0x000ea20000000800 */
[----:B------:R-:W-:Y:S01]  /*b390*/  FSEL R5, R0, RZ, P0 ;  /* 0x000000ff00057208 */ /* 0x000fe20000000000 */
[--C-:B------:R-:W-:Y:S01]  /*b3a0*/  FFMA.FTZ R194, R194, c[0x0][0x2d0], -R198.reuse ;  /* 0x0000b400c2c27a23 */ /* 0x100fe200000108c6 */
[----:B------:R-:W4:Y:S01]  /*b3b0*/  SHFL.BFLY PT, R72, R4, 0x1, 0x1f ;  /* 0x0c201f0004487f89 */ /* 0x000f2200000e0000 */
[----:B---3--:R-:W-:Y:S01]  /*b3c0*/  F2FP.BF16.PACK_AB R79, R168, R96 ;  /* 0x00000060a84f723e */ /* 0x008fe200000010ff */
[--C-:B------:R-:W-:Y:S02]  /*b3d0*/  FFMA.FTZ R189, R189, c[0x0][0x2d0], -R198.reuse ;  /* 0x0000b400bdbd7a23 */ /* 0x100fe400000108c6 */
[----:B------:R-:W-:Y:S02]  /*b3e0*/  FADD.FTZ R5, -R5, R165 ;  /* 0x000000a505057221 */ /* 0x000fe40000010100 */
[----:B------:R-:W-:Y:S01]  /*b3f0*/  FFMA.FTZ R186, R186, c[0x0][0x2d0], -R199 ;  /* 0x0000b400baba7a23 */ /* 0x000fe200000108c7 */
[----:B------:R-:W-:Y:S01]  /*b400*/  MUFU.EX2 R173, R173 ;  /* 0x000000ad00ad7308 */ /* 0x000fe20000000800 */
[----:B------:R-:W-:Y:S02]  /*b410*/  FMUL.FTZ R5, R5, c[0x0][0x2d0] ;  /* 0x0000b40005057a20 */ /* 0x000fe40000410000 */
[----:B------:R-:W-:Y:S02]  /*b420*/  FFMA.FTZ R180, R180, c[0x0][0x2d0], -R198 ;  /* 0x0000b400b4b47a23 */ /* 0x000fe400000108c6 */
[C---:B-1----:R-:W-:Y:S02]  /*b430*/  FMUL.FTZ R17, R71.reuse, R149 ;  /* 0x0000009547117220 */ /* 0x042fe40000410000 */
[----:B------:R-:W-:Y:S02]  /*b440*/  IMAD.MOV.U32 R149, RZ, RZ, R58 ;  /* 0x000000ffff957224 */ /* 0x000fe400078e003a */
[C---:B------:R-:W-:Y:S01]  /*b450*/  FMUL.FTZ R16, R71.reuse, R148 ;  /* 0x0000009447107220 */ /* 0x040fe20000410000 */
[----:B------:R1:W-:Y:S01]  /*b460*/  MUFU.EX2 R69, R5 ;  /* 0x0000000500457308 */ /* 0x0003e20000000800 */
[----:B------:R-:W-:Y:S02]  /*b470*/  FFMA.FTZ R172, R71, R243, R172 ;  /* 0x000000f347ac7223 */ /* 0x000fe400000100ac */
[----:B--2---:R-:W-:Y:S02]  /*b480*/  FMUL.FTZ R7, R70, R163 ;  /* 0x000000a346077220 */ /* 0x004fe40000410000 */
[----:B------:R-:W-:Y:S01]  /*b490*/  IMAD.MOV.U32 R163, RZ, RZ, R80 ;  /* 0x000000ffffa37224 */ /* 0x000fe200078e0050 */
[----:B----4-:R-:W-:Y:S01]  /*b4a0*/  FMNMX.FTZ R72, R72, R4, !PT ;  /* 0x0000000448487209 */ /* 0x010fe20007810000 */
[----:B------:R-:W-:Y:S01]  /*b4b0*/  FMUL.FTZ R19, R70, R151 ;  /* 0x0000009746137220 */ /* 0x000fe20000410000 */
[----:B------:R-:W-:Y:S02]  /*b4c0*/  MOV R151, R84 ;  /* 0x0000005400977202 */ /* 0x000fe40000000f00 */
[----:B------:R-:W2:Y:S01]  /*b4d0*/  MUFU.EX2 R99, R99 ;  /* 0x0000006300637308 */ /* 0x000ea20000000800 */
[C---:B------:R-:W-:Y:S01]  /*b4e0*/  FSETP.NEU.FTZ.AND P0, PT, R72.reuse, -INF , PT ;  /* 0xff8000004800780b */ /* 0x040fe20003f1d000 */
[----:B------:R-:W-:Y:S02]  /*b4f0*/  FMUL.FTZ R192, R72, c[0x0][0x2d0] ;  /* 0x0000b40048c07a20 */ /* 0x000fe40000410000 */
[----:B------:R-:W-:Y:S01]  /*b500*/  FMUL.FTZ R35, R70, R103 ;  /* 0x0000006746237220 */ /* 0x000fe20000410000 */
[----:B------:R-:W-:Y:S01]  /*b510*/  FSEL R4, R72, RZ, P0 ;  /* 0x000000ff48047208 */ /* 0x000fe20000000000 */
[----:B------:R-:W-:Y:S01]  /*b520*/  FMUL.FTZ R6, R70, R162 ;  /* 0x000000a246067220 */ /* 0x000fe20000410000 */
[----:B------:R-:W-:Y:S01]  /*b530*/  FSEL R192, R192, RZ, P0 ;  /* 0x000000ffc0c07208 */ /* 0x000fe20000000000 */
[----:B------:R-:W-:Y:S01]  /*b540*/  FADD.FTZ R172, R97, R172 ;  /* 0x000000ac61ac7221 */ /* 0x000fe20000010000 */
[----:B------:R-:W-:Y:S01]  /*b550*/  MOV R162, R40 ;  /* 0x0000002800a27202 */ /* 0x000fe20000000f00 */
[----:B------:R-:W-:Y:S01]  /*b560*/  MUFU.EX2 R98, R98 ;  /* 0x0000006200627308 */ /* 0x000fe20000000800 */
[----:B------:R-:W-:Y:S01]  /*b570*/  FADD.FTZ R4, -R4, R164 ;  /* 0x000000a404047221 */ /* 0x000fe20000010100 */
[----:B------:R-:W-:Y:S01]  /*b580*/  ISETP.GT.AND P0, PT, R244, UR4, PT ;  /* 0x00000004f4007c0c */ /* 0x000fe2000bf04270 */
[--C-:B------:R-:W-:Y:S01]  /*b590*/  FFMA.FTZ R175, R10, c[0x0][0x2d0], -R192.reuse ;  /* 0x0000b4000aaf7a23 */ /* 0x100fe200000108c0 */
[----:B------:R-:W-:Y:S01]  /*b5a0*/  IADD3 R244, R244, -0x1, RZ ;  /* 0xfffffffff4f47810 */ /* 0x000fe20007ffe0ff */
[----:B------:R-:W-:Y:S02]  /*b5b0*/  FMUL.FTZ R4, R4, c[0x0][0x2d0] ;  /* 0x0000b40004047a20 */ /* 0x000fe40000410000 */
[----:B-1----:R-:W-:Y:S02]  /*b5c0*/  FMUL.FTZ R5, R71, R161 ;  /* 0x000000a147057220 */ /* 0x002fe40000410000 */
[----:B------:R-:W-:Y:S01]  /*b5d0*/  IMAD.MOV.U32 R161, RZ, RZ, R81 ;  /* 0x000000ffffa17224 */ /* 0x000fe200078e0051 */
[----:B------:R1:W3:Y:S01]  /*b5e0*/  MUFU.EX2 R68, R4 ;  /* 0x0000000400447308 */ /* 0x0002e20000000800 */
[--C-:B------:R-:W-:Y:S02]  /*b5f0*/  FFMA.FTZ R167, R11, c[0x0][0x2d0], -R192.reuse ;  /* 0x0000b4000ba77a23 */ /* 0x100fe400000108c0 */
[--C-:B------:R-:W-:Y:S01]  /*b600*/  FFMA.FTZ R166, R14, c[0x0][0x2d0], -R192.reuse ;  /* 0x0000b4000ea67a23 */ /* 0x100fe200000108c0 */
[----:B--2---:R-:W-:Y:S01]  /*b610*/  F2FP.BF16.PACK_AB R64, R99, R173 ;  /* 0x000000ad6340723e */ /* 0x004fe200000010ff */
[----:B------:R-:W-:Y:S02]  /*b620*/  FFMA.FTZ R165, R15, c[0x0][0x2d0], -R192 ;  /* 0x0000b4000fa57a23 */ /* 0x000fe400000108c0 */
[----:B------:R-:W-:Y:S01]  /*b630*/  IMAD.MOV.U32 R148, RZ, RZ, R161 ;  /* 0x000000ffff947224 */ /* 0x000fe200078e00a1 */
[----:B------:R-:W-:Y:S01]  /*b640*/  MOV R161, R62 ;  /* 0x0000003e00a17202 */ /* 0x000fe20000000f00 */
[C---:B------:R-:W-:Y:S01]  /*b650*/  FMUL.FTZ R8, R69.reuse, R156 ;  /* 0x0000009c45087220 */ /* 0x040fe20000410000 */
[----:B------:R-:W2:Y:S01]  /*b660*/  MUFU.EX2 R170, R170 ;  /* 0x000000aa00aa7308 */ /* 0x000ea20000000800 */
[C---:B------:R-:W-:Y:S01]  /*b670*/  FMUL.FTZ R9, R69.reuse, R157 ;  /* 0x0000009d45097220 */ /* 0x040fe20000410000 */
[----:B------:R-:W-:Y:S01]  /*b680*/  MOV R157, R28 ;  /* 0x0000001c009d7202 */ /* 0x000fe20000000f00 */
[C---:B------:R-:W-:Y:S01]  /*b690*/  FMUL.FTZ R12, R69.reuse, R152 ;  /* 0x00000098450c7220 */ /* 0x040fe20000410000 */
[----:B------:R-:W-:Y:S01]  /*b6a0*/  MOV R152, R190 ;  /* 0x000000be00987202 */ /* 0x000fe20000000f00 */
[C---:B------:R-:W-:Y:S02]  /*b6b0*/  FMUL.FTZ R13, R69.reuse, R153 ;  /* 0x00000099450d7220 */ /* 0x040fe40000410000 */
[----:B------:R-:W-:Y:S02]  /*b6c0*/  FFMA.FTZ R164, R18, c[0x0][0x2d0], -R198 ;  /* 0x0000b40012a47a23 */ /* 0x000fe400000108c6 */
[----:B------:R-:W-:Y:S01]  /*b6d0*/  FMUL.FTZ R18, R70, R150 ;  /* 0x0000009646127220 */ /* 0x000fe20000410000 */
[----:B------:R-:W-:Y:S01]  /*b6e0*/  MUFU.EX2 R175, R175 ;  /* 0x000000af00af7308 */ /* 0x000fe20000000800 */
[----:B------:R-:W-:Y:S02]  /*b6f0*/  IMAD.MOV.U32 R150, RZ, RZ, R157 ;  /* 0x000000ffff967224 */ /* 0x000fe400078e009d */
[----:B------:R-:W-:Y:S02]  /*b700*/  FMUL.FTZ R24, R69, R140 ;  /* 0x0000008c45187220 */ /* 0x000fe40000410000 */
[----:B-1----:R-:W-:Y:S01]  /*b710*/  FMUL.FTZ R4, R71, R160 ;  /* 0x000000a047047220 */ /* 0x002fe20000410000 */
[----:B------:R-:W-:Y:S01]  /*b720*/  MOV R160, R82 ;  /* 0x0000005200a07202 */ /* 0x000fe20000000f00 */
[C---:B---3--:R-:W-:Y:S01]  /*b730*/  FMUL.FTZ R10, R68.reuse, R158 ;  /* 0x0000009e440a7220 */ /* 0x048fe20000410000 */
[----:B------:R-:W1:Y:S01]  /*b740*/  LDSM.16.MT88.4 R80, [R218+0x100] ;  /* 0x00010000da50783b */ /* 0x000e620000004200 */
[----:B------:R-:W-:Y:S01]  /*b750*/  MOV R158, R193 ;  /* 0x000000c1009e7202 */ /* 0x000fe20000000f00 */
[----:B------:R-:W3:Y:S01]  /*b760*/  MUFU.EX2 R167, R167 ;  /* 0x000000a700a77308 */ /* 0x000ee20000000800 */
[C---:B------:R-:W-:Y:S01]  /*b770*/  FMUL.FTZ R11, R68.reuse, R159 ;  /* 0x0000009f440b7220 */ /* 0x040fe20000410000 */
[-C--:B------:R-:W-:Y:S01]  /*b780*/  HMMA.16816.F32.BF16 R4, R76, R20.reuse, R4 ;  /* 0x000000144c04723c */ /* 0x080fe20000041804 */
[----:B------:R-:W-:Y:S01]  /*b790*/  FMUL.FTZ R14, R68, R154 ;  /* 0x0000009a440e7220 */ /* 0x000fe20000410000 */
[----:B------:R-:W-:Y:S01]  /*b7a0*/  MOV R154, R158 ;  /* 0x0000009e009a7202 */ /* 0x000fe20000000f00 */
[----:B------:R-:W-:Y:S01]  /*b7b0*/  IMAD.MOV.U32 R158, RZ, RZ, R91 ;  /* 0x000000ffff9e7224 */ /* 0x000fe200078e005b */
[----:B--2---:R-:W-:Y:S01]  /*b7c0*/  F2FP.BF16.PACK_AB R66, R170, R98 ;  /* 0x00000062aa42723e */ /* 0x004fe200000010ff */
[C---:B------:R-:W-:Y:S01]  /*b7d0*/  FMUL.FTZ R15, R68.reuse, R155 ;  /* 0x0000009b440f7220 */ /* 0x040fe20000410000 */
[----:B------:R-:W-:Y:S01]  /*b7e0*/  MOV R155, R162 ;  /* 0x000000a2009b7202 */ /* 0x000fe20000000f00 */
[C---:B------:R-:W-:Y:S01]  /*b7f0*/  FMUL.FTZ R25, R69.reuse, R141 ;  /* 0x0000008d45197220 */ /* 0x040fe20000410000 */
[----:B------:R-:W-:Y:S01]  /*b800*/  MUFU.EX2 R166, R166 ;  /* 0x000000a600a67308 */ /* 0x000fe20000000800 */
[----:B------:R-:W-:Y:S03]  /*b810*/  MOV R162, R59 ;  /* 0x0000003b00a27202 */ /* 0x000fe60000000f00 */
[C---:B------:R-:W-:Y:S01]  /*b820*/  FMUL.FTZ R26, R68.reuse, R142 ;  /* 0x0000008e441a7220 */ /* 0x040fe20000410000 */
[----:B------:R-:W-:Y:S01]  /*b830*/  MOV R157, R160 ;  /* 0x000000a0009d7202 */ /* 0x000fe20000000f00 */
[----:B------:R-:W-:Y:S02]  /*b840*/  IMAD.MOV.U32 R160, RZ, RZ, R63 ;  /* 0x000000ffffa07224 */ /* 0x000fe400078e003f */
[C---:B------:R-:W-:Y:S02]  /*b850*/  FMUL.FTZ R27, R68.reuse, R143 ;  /* 0x0000008f441b7220 */ /* 0x040fe40000410000 */
[----:B------:R-:W2:Y:S01]  /*b860*/  MUFU.EX2 R165, R165 ;  /* 0x000000a500a57308 */ /* 0x000ea20000000800 */
[C---:B------:R-:W-:Y:S02]  /*b870*/  FMUL.FTZ R28, R69.reuse, R136 ;  /* 0x00000088451c7220 */ /* 0x040fe40000410000 */
[----:B------:R-:W-:Y:S01]  /*b880*/  FMUL.FTZ R29, R69, R137 ;  /* 0x00000089451d7220 */ /* 0x000fe20000410000 */
[----:B---3--:R-:W-:Y:S01]  /*b890*/  F2FP.BF16.PACK_AB R65, R167, R175 ;  /* 0x000000afa741723e */ /* 0x008fe200000010ff */
[C---:B------:R-:W-:Y:S02]  /*b8a0*/  FMUL.FTZ R30, R68.reuse, R138 ;  /* 0x0000008a441e7220 */ /* 0x040fe40000410000 */
[----:B------:R-:W-:Y:S02]  /*b8b0*/  FMUL.FTZ R31, R68, R139 ;  /* 0x0000008b441f7220 */ /* 0x000fe40000410000 */
[----:B------:R-:W-:Y:S01]  /*b8c0*/  IMAD.MOV.U32 R159, RZ, RZ, R188 ;  /* 0x000000ffff9f7224 */ /* 0x000fe200078e00bc */
[----:B------:R3:W-:Y:S01]  /*b8d0*/  MUFU.EX2 R136, R51 ;  /* 0x0000003300887308 */ /* 0x0007e20000000800 */
[--C-:B------:R-:W-:Y:S02]  /*b8e0*/  FFMA.FTZ R188, R32, c[0x0][0x2d0], -R199.reuse ;  /* 0x0000b40020bc7a23 */ /* 0x100fe400000108c7 */
[----:B------:R-:W-:Y:S02]  /*b8f0*/  FMUL.FTZ R32, R71, R100 ;  /* 0x0000006447207220 */ /* 0x000fe40000410000 */
[----:B------:R-:W-:Y:S02]  /*b900*/  FFMA.FTZ R190, R33, c[0x0][0x2d0], -R199 ;  /* 0x0000b40021be7a23 */ /* 0x000fe400000108c7 */
[----:B------:R-:W-:Y:S02]  /*b910*/  FMUL.FTZ R33, R71, R101 ;  /* 0x0000006547217220 */ /* 0x000fe40000410000 */
[----:B------:R-:W-:Y:S01]  /*b920*/  FFMA.FTZ R193, R34, c[0x0][0x2d0], -R198 ;  /* 0x0000b40022c17a23 */ /* 0x000fe200000108c6 */
[----:B------:R-:W-:Y:S01]  /*b930*/  MUFU.EX2 R171, R171 ;  /* 0x000000ab00ab7308 */ /* 0x000fe20000000800 */
[----:B------:R-:W-:Y:S02]  /*b940*/  FMUL.FTZ R34, R70, R102 ;  /* 0x0000006646227220 */ /* 0x000fe40000410000 */
[----:B------:R-:W-:Y:S01]  /*b950*/  FMUL.FTZ R40, R69, R104 ;  /* 0x0000006845287220 */ /* 0x000fe20000410000 */
[----:B--2---:R-:W-:Y:S01]  /*b960*/  F2FP.BF16.PACK_AB R67, R165, R166 ;  /* 0x000000a6a543723e */ /* 0x004fe200000010ff */
[C---:B------:R-:W-:Y:S02]  /*b970*/  FMUL.FTZ R42, R68.reuse, R106 ;  /* 0x0000006a442a7220 */ /* 0x040fe40000410000 */
[C---:B------:R-:W-:Y:S02]  /*b980*/  FMUL.FTZ R43, R68.reuse, R107 ;  /* 0x0000006b442b7220 */ /* 0x040fe40000410000 */
[----:B------:R-:W-:Y:S01]  /*b990*/  IMAD.MOV.U32 R156, RZ, RZ, R41 ;  /* 0x000000ffff9c7224 */ /* 0x000fe200078e0029 */
[----:B------:R-:W-:Y:S01]  /*b9a0*/  MUFU.EX2 R178, R178 ;  /* 0x000000b200b27308 */ /* 0x000fe20000000800 */
[C---:B------:R-:W-:Y:S01]  /*b9b0*/  HMMA.16816.F32.BF16 R8, R64.reuse, R20, R8 ;  /* 0x000000144008723c */ /* 0x040fe20000041808 */
[----:B------:R-:W-:Y:S02]  /*b9c0*/  FMUL.FTZ R41, R69, R105 ;  /* 0x0000006945297220 */ /* 0x000fe40000410000 */
[----:B------:R-:W-:Y:S01]  /*b9d0*/  IMAD.MOV.U32 R141, RZ, RZ, R159 ;  /* 0x000000ffff8d7224 */ /* 0x000fe200078e009f */
[----:B------:R-:W-:Y:S01]  /*b9e0*/  MOV R159, R46 ;  /* 0x0000002e009f7202 */ /* 0x000fe20000000f00 */
[----:B------:R-:W-:Y:S01]  /*b9f0*/  FMUL.FTZ R46, R68, R110 ;  /* 0x0000006e442e7220 */ /* 0x000fe20000410000 */
[----:B------:R-:W-:Y:S01]  /*ba00*/  MOV R140, R156 ;  /* 0x0000009c008c7202 */ /* 0x000fe20000000f00 */
[C---:B------:R-:W-:Y:S01]  /*ba10*/  FMUL.FTZ R21, R71.reuse, R145 ;  /* 0x0000009147157220 */ /* 0x040fe20000410000 */
[-C--:B------:R-:W-:Y:S01]  /*ba20*/  HMMA.16816.F32.BF16 R12, R64, R22.reuse, R12 ;  /* 0x00000016400c723c */ /* 0x080fe2000004180c */
[----:B------:R-:W-:Y:S03]  /*ba30*/  MUFU.EX2 R164, R164 ;  /* 0x000000a400a47308 */ /* 0x000fe60000000800 */
[----:B------:R-:W-:Y:S01]  /*ba40*/  FMUL.FTZ R20, R71, R144 ;  /* 0x0000009047147220 */ /* 0x000fe20000410000 */
[----:B------:R-:W-:Y:S01]  /*ba50*/  MOV R145, R86 ;  /* 0x0000005600917202 */ /* 0x000fe20000000f00 */
[----:B------:R-:W-:Y:S01]  /*ba60*/  IMAD.MOV.U32 R144, RZ, RZ, R47 ;  /* 0x000000ffff907224 */ /* 0x000fe200078e002f */
[----:B------:R-:W-:Y:S01]  /*ba70*/  MOV R143, R141 ;  /* 0x0000008d008f7202 */ /* 0x000fe20000000f00 */
[C---:B------:R-:W-:Y:S01]  /*ba80*/  HMMA.16816.F32.BF16 R16, R76.reuse, R22, R16 ;  /* 0x000000164c10723c */ /* 0x040fe20000041810 */
[----:B------:R-:W-:Y:S02]  /*ba90*/  IMAD.MOV.U32 R156, RZ, RZ, R163 ;  /* 0x000000ffff9c7224 */ /* 0x000fe400078e00a3 */
[----:B------:R-:W-:Y:S01]  /*baa0*/  MUFU.EX2 R182, R182 ;  /* 0x000000b600b67308 */ /* 0x000fe20000000800 */
[----:B------:R-:W-:Y:S01]  /*bab0*/  MOV R163, R45 ;  /* 0x0000002d00a37202 */ /* 0x000fe20000000f00 */
[C---:B------:R-:W-:Y:S02]  /*bac0*/  FMUL.FTZ R45, R69.reuse, R109 ;  /* 0x0000006d452d7220 */ /* 0x040fe40000410000 */
[C---:B------:R-:W-:Y:S02]  /*bad0*/  FMUL.FTZ R22, R70.reuse, R146 ;  /* 0x0000009246167220 */ /* 0x040fe40000410000 */
[----:B------:R-:W-:Y:S03]  /*bae0*/  FMUL.FTZ R23, R70, R147 ;  /* 0x0000009346177220 */ /* 0x000fe60000410000 */
[----:B------:R-:W-:Y:S01]  /*baf0*/  FMUL.FTZ R47, R68, R111 ;  /* 0x0000006f442f7220 */ /* 0x000fe20000410000 */
[----:B------:R-:W-:Y:S01]  /*bb00*/  MUFU.EX2 R188, R188 ;  /* 0x000000bc00bc7308 */ /* 0x000fe20000000800 */
[----:B------:R-:W-:Y:S02]  /*bb10*/  IMAD.MOV.U32 R142, RZ, RZ, R44 ;  /* 0x000000ffff8e7224 */ /* 0x000fe400078e002c */
[-C--:B------:R-:W-:Y:S01]  /*bb20*/  HMMA.16816.F32.BF16 R20, R76, R36.reuse, R20 ;  /* 0x000000244c14723c */ /* 0x080fe20000041814 */
[----:B------:R-:W-:Y:S02]  /*bb30*/  FMUL.FTZ R44, R69, R108 ;  /* 0x0000006c452c7220 */ /* 0x000fe40000410000 */
[----:B---3--:R-:W-:Y:S02]  /*bb40*/  FMUL.FTZ R51, R70, R115 ;  /* 0x0000007346337220 */ /* 0x008fe40000410000 */
[--C-:B------:R-:W-:Y:S02]  /*bb50*/  FFMA.FTZ R137, R50, c[0x0][0x2d0], -R195.reuse ;  /* 0x0000b40032897a23 */ /* 0x100fe400000108c3 */
[----:B------:R-:W-:Y:S01]  /*bb60*/  MUFU.EX2 R190, R190 ;  /* 0x000000be00be7308 */ /* 0x000fe20000000800 */
[C---:B------:R-:W-:Y:S01]  /*bb70*/  HMMA.16816.F32.BF16 R24, R64.reuse, R36, R24 ;  /* 0x000000244018723c */ /* 0x040fe20000041818 */
[----:B------:R-:W-:Y:S03]  /*bb80*/  FMUL.FTZ R50, R70, R114 ;  /* 0x0000007246327220 */ /* 0x000fe60000410000 */
[----:B------:R-:W-:Y:S02]  /*bb90*/  FFMA.FTZ R104, R48, c[0x0][0x2d0], -R195 ;  /* 0x0000b40030687a23 */ /* 0x000fe400000108c3 */
[C---:B------:R-:W-:Y:S02]  /*bba0*/  FMUL.FTZ R48, R71.reuse, R112 ;  /* 0x0000007047307220 */ /* 0x040fe40000410000 */
[-C--:B------:R-:W-:Y:S01]  /*bbb0*/  HMMA.16816.F32.BF16 R28, R64, R38.reuse, R28 ;  /* 0x00000026401c723c */ /* 0x080fe2000004181c */
[----:B------:R-:W-:Y:S03]  /*bbc0*/  MUFU.EX2 R193, R193 ;  /* 0x000000c100c17308 */ /* 0x000fe60000000800 */
[C---:B------:R-:W-:Y:S02]  /*bbd0*/  FMUL.FTZ R36, R71.reuse, R132 ;  /* 0x0000008447247220 */ /* 0x040fe40000410000 */
[----:B------:R-:W-:Y:S02]  /*bbe0*/  IMAD.MOV.U32 R146, RZ, RZ, R87 ;  /* 0x000000ffff927224 */ /* 0x000fe400078e0057 */
[C---:B------:R-:W-:Y:S01]  /*bbf0*/  HMMA.16816.F32.BF16 R32, R76.reuse, R38, R32 ;  /* 0x000000264c20723c */ /* 0x040fe20000041820 */
[----:B------:R-:W-:Y:S02]  /*bc00*/  IMAD.MOV.U32 R147, RZ, RZ, R85 ;  /* 0x000000ffff937224 */ /* 0x000fe400078e0055 */
[----:B------:R2:W-:Y:S01]  /*bc10*/  MUFU.EX2 R132, R49 ;  /* 0x0000003100847308 */ /* 0x0005e20000000800 */
[----:B------:R-:W-:Y:S01]  /*bc20*/  FMUL.FTZ R37, R71, R133 ;  /* 0x0000008547257220 */ /* 0x000fe20000410000 */
[----:B------:R-:W3:Y:S01]  /*bc30*/  LDSM.16.MT88.4 R84, [R225+0x900] ;  /* 0x00090000e154783b */ /* 0x000ee20000004200 */
[--C-:B------:R-:W-:Y:S02]  /*bc40*/  FFMA.FTZ R106, R57, c[0x0][0x2d0], -R192.reuse ;  /* 0x0000b400396a7a23 */ /* 0x100fe400000108c0 */
[C---:B------:R-:W-:Y:S04]  /*bc50*/  FMUL.FTZ R38, R70.reuse, R134 ;  /* 0x0000008646267220 */ /* 0x040fe80000410000 */
[----:B------:R-:W-:Y:S01]  /*bc60*/  FMUL.FTZ R39, R70, R135 ;  /* 0x0000008746277220 */ /* 0x000fe20000410000 */
[----:B------:R-:W-:Y:S01]  /*bc70*/  MUFU.EX2 R196, R196 ;  /* 0x000000c400c47308 */ /* 0x000fe20000000800 */
[----:B------:R-:W-:Y:S02]  /*bc80*/  FFMA.FTZ R109, R88, c[0x0][0x2d0], -R192 ;  /* 0x0000b400586d7a23 */ /* 0x000fe400000108c0 */
[--C-:B------:R-:W-:Y:S02]  /*bc90*/  FFMA.FTZ R110, R89, c[0x0][0x2d0], -R199.reuse ;  /* 0x0000b400596e7a23 */ /* 0x100fe400000108c7 */
[----:B------:R-:W-:Y:S01]  /*bca0*/  IMAD.MOV.U32 R141, RZ, RZ, R92 ;  /* 0x000000ffff8d7224 */ /* 0x000fe200078e005c */
[-C--:B------:R-:W-:Y:S01]  /*bcb0*/  HMMA.16816.F32.BF16 R36, R76, R52.reuse, R36 ;  /* 0x000000344c24723c */ /* 0x080fe20000041824 */
[----:B------:R-:W-:Y:S02]  /*bcc0*/  FMUL.FTZ R57, R69, R117 ;  /* 0x0000007545397220 */ /* 0x000fe40000410000 */
[--C-:B------:R-:W-:Y:S01]  /*bcd0*/  FFMA.FTZ R107, R56, c[0x0][0x2d0], -R192.reuse ;  /* 0x0000b400386b7a23 */ /* 0x100fe200000108c0 */
[----:B------:R-:W4:Y:S01]  /*bce0*/  MUFU.EX2 R137, R137 ;  /* 0x0000008900897308 */ /* 0x000f220000000800 */
[--C-:B------:R-:W-:Y:S02]  /*bcf0*/  FFMA.FTZ R117, R94, c[0x0][0x2d0], -R199.reuse ;  /* 0x0000b4005e757a23 */ /* 0x100fe400000108c7 */
[----:B------:R-:W-:Y:S01]  /*bd00*/  FFMA.FTZ R105, R152, c[0x0][0x2d0], -R199 ;  /* 0x0000b40098697a23 */ /* 0x000fe200000108c7 */
[C---:B------:R-:W-:Y:S01]  /*bd10*/  HMMA.16816.F32.BF16 R40, R64.reuse, R52, R40 ;  /* 0x000000344028723c */ /* 0x040fe20000041828 */
[----:B--2---:R-:W-:Y:S03]  /*bd20*/  FMUL.FTZ R49, R71, R113 ;  /* 0x0000007147317220 */ /* 0x004fe60000410000 */
[----:B------:R-:W-:Y:S01]  /*bd30*/  FMUL.FTZ R56, R69, R116 ;  /* 0x0000007445387220 */ /* 0x000fe20000410000 */
[----:B------:R-:W-:Y:S01]  /*bd40*/  MOV R152, R90 ;  /* 0x0000005a00987202 */ /* 0x000fe20000000f00 */
[----:B------:R-:W-:Y:S01]  /*bd50*/  MUFU.EX2 R104, R104 ;  /* 0x0000006800687308 */ /* 0x000fe20000000800 */
[----:B------:R-:W2:Y:S01]  /*bd60*/  LDSM.16.MT88.4 R88, [R220+0x900] ;  /* 0x00090000dc58783b */ /* 0x000ea20000004200 */
[-C--:B------:R-:W-:Y:S01]  /*bd70*/  HMMA.16816.F32.BF16 R44, R64, R54.reuse, R44 ;  /* 0x00000036402c723c */ /* 0x080fe2000004182c */
[C---:B------:R-:W-:Y:S03]  /*bd80*/  FMUL.FTZ R52, R71.reuse, R128 ;  /* 0x0000008047347220 */ /* 0x040fe60000410000 */
[----:B------:R-:W-:Y:S02]  /*bd90*/  FMUL.FTZ R53, R71, R129 ;  /* 0x0000008147357220 */ /* 0x000fe40000410000 */
[C---:B------:R-:W-:Y:S02]  /*bda0*/  FMUL.FTZ R58, R68.reuse, R118 ;  /* 0x00000076443a7220 */ /* 0x040fe40000410000 */
[----:B------:R-:W-:Y:S01]  /*bdb0*/  MUFU.EX2 R106, R106 ;  /* 0x0000006a006a7308 */ /* 0x000fe20000000800 */
[C---:B------:R-:W-:Y:S03]  /*bdc0*/  HMMA.16816.F32.BF16 R48, R76.reuse, R54, R48 ;  /* 0x000000364c30723c */ /* 0x040fe60000041830 */
[----:B------:R-:W-:Y:S02]  /*bdd0*/  FMUL.FTZ R59, R68, R119 ;  /* 0x00000077443b7220 */ /* 0x000fe40000410000 */
[----:B------:R-:W-:Y:S02]  /*bde0*/  IMAD.MOV.U32 R153, RZ, RZ, R61 ;  /* 0x000000ffff997224 */ /* 0x000fe400078e003d */
[C---:B------:R-:W-:Y:S02]  /*bdf0*/  FMUL.FTZ R54, R70.reuse, R130 ;  /* 0x0000008246367220 */ /* 0x040fe40000410000 */
[----:B------:R-:W-:Y:S01]  /*be00*/  FMUL.FTZ R55, R70, R131 ;  /* 0x0000008346377220 */ /* 0x000fe20000410000 */
[----:B------:R-:W5:Y:S02]  /*be10*/  MUFU.EX2 R107, R107 ;  /* 0x0000006b006b7308 */ /* 0x000f640000000800 */
[C---:B------:R-:W-:Y:S02]  /*be20*/  FMUL.FTZ R61, R69.reuse, R121 ;  /* 0x00000079453d7220 */ /* 0x040fe40000410000 */
[----:B------:R-:W-:Y:S02]  /*be30*/  FFMA.FTZ R108, R60, c[0x0][0x2d0], -R192 ;  /* 0x0000b4003c6c7a23 */ /* 0x000fe400000108c0 */
[-C--:B-1----:R-:W-:Y:S01]  /*be40*/  HMMA.16816.F32.BF16 R52, R76, R80.reuse, R52 ;  /* 0x000000504c34723c */ /* 0x082fe20000041834 */
[----:B------:R-:W-:Y:S02]  /*be50*/  FMUL.FTZ R60, R69, R120 ;  /* 0x00000078453c7220 */ /* 0x000fe40000410000 */
[C---:B------:R-:W-:Y:S01]  /*be60*/  FMUL.FTZ R62, R68.reuse, R122 ;  /* 0x0000007a443e7220 */ /* 0x040fe20000410000 */
[----:B------:R-:W-:Y:S01]  /*be70*/  MUFU.EX2 R108, R108 ;  /* 0x0000006c006c7308 */ /* 0x000fe20000000800 */
[----:B------:R-:W-:Y:S02]  /*be80*/  FMUL.FTZ R63, R68, R123 ;  /* 0x0000007b443f7220 */ /* 0x000fe40000410000 */
[----:B------:R-:W-:Y:S01]  /*be90*/  FFMA.FTZ R116, R147, c[0x0][0x2d0], -R198 ;  /* 0x0000b40093747a23 */ /* 0x000fe200000108c6 */
[C---:B------:R-:W-:Y:S01]  /*bea0*/  HMMA.16816.F32.BF16 R56, R64.reuse, R80, R56 ;  /* 0x000000504038723c */ /* 0x040fe20000041838 */
[----:B------:R-:W-:Y:S03]  /*beb0*/  MOV R147, R144 ;  /* 0x0000009000937202 */ /* 0x000fe60000000f00 */
[----:B------:R-:W-:Y:S01]  /*bec0*/  MOV R144, R93 ;  /* 0x0000005d00907202 */ /* 0x000fe20000000f00 */
[----:B------:R-:W-:Y:S01]  /*bed0*/  FFMA.FTZ R246, R246, c[0x0][0x2d0], -R192 ;  /* 0x0000b400f6f67a23 */ /* 0x000fe200000108c0 */
[----:B------:R-:W1:Y:S01]  /*bee0*/  MUFU.EX2 R109, R109 ;  /* 0x0000006d006d7308 */ /* 0x000e620000000800 */
[----:B----4-:R-:W-:Y:S01]  /*bef0*/  F2FP.BF16.PACK_AB R80, R137, R136 ;  /* 0x000000888950723e */ /* 0x010fe200000010ff */
[-C--:B------:R-:W-:Y:S01]  /*bf00*/  HMMA.16816.F32.BF16 R60, R64, R82.reuse, R60 ;  /* 0x00000052403c723c */ /* 0x080fe2000004183c */
[----:B------:R-:W-:Y:S03]  /*bf10*/  FFMA.FTZ R111, R142, c[0x0][0x2d0], -R198 ;  /* 0x0000b4008e6f7a23 */ /* 0x000fe600000108c6 */
[----:B-----5:R-:W-:Y:S01]  /*bf20*/  F2FP.BF16.PACK_AB R81, R107, R106 ;  /* 0x0000006a6b51723e */ /* 0x020fe200000010ff */
[----:B------:R-:W-:Y:S01]  /*bf30*/  IMAD.MOV.U32 R142, RZ, RZ, R146 ;  /* 0x000000ffff8e7224 */ /* 0x000fe200078e0092 */
[----:B------:R-:W-:Y:S01]  /*bf40*/  MOV R146, R148 ;  /* 0x0000009400927202 */ /* 0x000fe20000000f00 */
[C---:B------:R-:W-:Y:S01]  /*bf50*/  FMUL.FTZ R64, R71.reuse, R124 ;  /* 0x0000007c47407220 */ /* 0x040fe20000410000 */
[----:B------:R-:W-:Y:S01]  /*bf60*/  MUFU.EX2 R105, R105 ;  /* 0x0000006900697308 */ /* 0x000fe20000000800 */
[----:B------:R-:W-:Y:S03]  /*bf70*/  FMUL.FTZ R65, R71, R125 ;  /* 0x0000007d47417220 */ /* 0x000fe60000410000 */
[C---:B------:R-:W-:Y:S02]  /*bf80*/  FMUL.FTZ R66, R70.reuse, R126 ;  /* 0x0000007e46427220 */ /* 0x040fe40000410000 */
[----:B------:R-:W-:Y:S02]  /*bf90*/  FMUL.FTZ R67, R70, R127 ;  /* 0x0000007f46437220 */ /* 0x000fe40000410000 */
[----:B------:R-:W-:Y:S01]  /*bfa0*/  IMAD.MOV.U32 R148, RZ, RZ, R155 ;  /* 0x000000ffff947224 */ /* 0x000fe200078e009b */
[----:B------:R-:W-:Y:S01]  /*bfb0*/  MOV R155, R95 ;  /* 0x0000005f009b7202 */ /* 0x000fe20000000f00 */
[----:B------:R-:W-:Y:S01]  /*bfc0*/  MUFU.EX2 R110, R110 ;  /* 0x0000006e006e7308 */ /* 0x000fe20000000800 */
[----:B------:R-:W4:Y:S01]  /*bfd0*/  LDSM.16.MT88.4 R92, [R219+0x900] ;  /* 0x00090000db5c783b */ /* 0x000f220000004200 */
[----:B------:R-:W-:Y:S01]  /*bfe0*/  FFMA.FTZ R211, R211, c[0x0][0x2d0], -R192 ;  /* 0x0000b400d3d37a23 */ /* 0x000fe200000108c0 */
[----:B------:R-:W-:Y:S01]  /*bff0*/  HMMA.16816.F32.BF16 R64, R76, R82, R64 ;  /* 0x000000524c40723c */ /* 0x000fe20000041840 */
[----:B------:R-:W-:Y:S02]  /*c000*/  FFMA.FTZ R118, R143, c[0x0][0x2d0], -R199 ;  /* 0x0000b4008f767a23 */ /* 0x000fe400000108c7 */
[--C-:B------:R-:W-:Y:S02]  /*c010*/  FFMA.FTZ R119, R142, c[0x0][0x2d0], -R198.reuse ;  /* 0x0000b4008e777a23 */ /* 0x100fe400000108c6 */
[----:B------:R-:W-:Y:S02]  /*c020*/  FFMA.FTZ R128, R251, c[0x0][0x2d0], -R198 ;  /* 0x0000b400fb807a23 */ /* 0x000fe400000108c6 */
[----:B------:R-:W-:Y:S01]  /*c030*/  F2FP.BF16.PACK_AB R76, R178, R171 ;  /* 0x000000abb24c723e */ /* 0x000fe200000010ff */
[----:B------:R-:W-:Y:S01]  /*c040*/  MUFU.EX2 R111, R111 ;  /* 0x0000006f006f7308 */ /* 0x000fe20000000800 */
[----:B------:R-:W-:Y:S03]  /*c050*/  F2FP.BF16.PACK_AB R77, R182, R164 ;  /* 0x000000a4b64d723e */ /* 0x000fe600000010ff */
[----:B------:R-:W-:Y:S01]  /*c060*/  F2FP.BF16.PACK_AB R78, R190, R188 ;  /* 0x000000bcbe4e723e */ /* 0x000fe200000010ff */
[--C-:B------:R-:W-:Y:S01]  /*c070*/  FFMA.FTZ R129, R141, c[0x0][0x2d0], -R195.reuse ;  /* 0x0000b4008d817a23 */ /* 0x100fe200000108c3 */
[----:B------:R-:W-:Y:S01]  /*c080*/  F2FP.BF16.PACK_AB R79, R196, R193 ;  /* 0x000000c1c44f723e */ /* 0x000fe200000010ff */
[--C-:B------:R-:W-:Y:S01]  /*c090*/  FFMA.FTZ R208, R208, c[0x0][0x2d0], -R192.reuse ;  /* 0x0000b400d0d07a23 */ /* 0x100fe200000108c0 */
[----:B------:R-:W-:Y:S01]  /*c0a0*/  F2FP.BF16.PACK_AB R82, R104, R132 ;  /* 0x000000846852723e */ /* 0x000fe200000010ff */
[----:B------:R-:W-:Y:S01]  /*c0b0*/  FFMA.FTZ R205, R205, c[0x0][0x2d0], -R192 ;  /* 0x0000b400cdcd7a23 */ /* 0x000fe200000108c0 */
[----:B-1----:R-:W-:Y:S01]  /*c0c0*/  F2FP.BF16.PACK_AB R83, R109, R108 ;  /* 0x0000006c6d53723e */ /* 0x002fe200000010ff */
[----:B------:R-:W-:Y:S01]  /*c0d0*/  MUFU.EX2 R116, R116 ;  /* 0x0000007400747308 */ /* 0x000fe20000000800 */
[--C-:B------:R-:W-:Y:S01]  /*c0e0*/  FFMA.FTZ R130, R140, c[0x0][0x2d0], -R195.reuse ;  /* 0x0000b4008c827a23 */ /* 0x100fe200000108c3 */
[-C--:B---3--:R-:W-:Y:S01]  /*c0f0*/  HMMA.16816.F32.BF16 R4, R76, R84.reuse, R4 ;  /* 0x000000544c04723c */ /* 0x088fe20000041804 */
[--C-:B------:R-:W-:Y:S02]  /*c100*/  FFMA.FTZ R131, R147, c[0x0][0x2d0], -R195.reuse ;  /* 0x0000b40093837a23 */ /* 0x100fe400000108c3 */
[----:B------:R-:W-:Y:S02]  /*c110*/  FFMA.FTZ R251, R146, c[0x0][0x2d0], -R195 ;  /* 0x0000b40092fb7a23 */ /* 0x000fe400000108c3 */
[----:B------:R-:W-:Y:S02]  /*c120*/  FFMA.FTZ R173, R69, R241, R173 ;  /* 0x000000f145ad7223 */ /* 0x000fe400000100ad */
[----:B------:R-:W-:Y:S01]  /*c130*/  FADD.FTZ R172, R74, R172 ;  /* 0x000000ac4aac7221 */ /* 0x000fe20000010000 */
[C---:B------:R-:W-:Y:S01]  /*c140*/  HMMA.16816.F32.BF16 R8, R80.reuse, R84, R8 ;  /* 0x000000545008723c */ /* 0x040fe20000041808 */
[----:B------:R-:W-:Y:S03]  /*c150*/  MUFU.EX2 R117, R117 ;  /* 0x0000007500757308 */ /* 0x000fe60000000800 */
[----:B------:R-:W-:Y:S02]  /*c160*/  FADD.FTZ R173, R99, R173 ;  /* 0x000000ad63ad7221 */ /* 0x000fe40000010000 */
[----:B------:R-:W-:Y:S02]  /*c170*/  FFMA.FTZ R175, R68, R240, R175 ;  /* 0x000000f044af7223 */ /* 0x000fe400000100af */
[-C--:B------:R-:W-:Y:S01]  /*c180*/  HMMA.16816.F32.BF16 R12, R80, R86.reuse, R12 ;  /* 0x00000056500c723c */ /* 0x080fe2000004180c */
[----:B------:R-:W-:Y:S02]  /*c190*/  FADD.FTZ R173, R98, R173 ;  /* 0x000000ad62ad7221 */ /* 0x000fe40000010000 */
[----:B------:R-:W-:Y:S01]  /*c1a0*/  MUFU.EX2 R118, R118 ;  /* 0x0000007600767308 */ /* 0x000fe20000000800 */
[----:B------:R-:W-:Y:S02]  /*c1b0*/  FADD.FTZ R172, R75, R172 ;  /* 0x000000ac4bac7221 */ /* 0x000fe40000010000 */
[----:B------:R-:W-:Y:S02]  /*c1c0*/  FADD.FTZ R173, R170, R173 ;  /* 0x000000adaaad7221 */ /* 0x000fe40000010000 */
[C---:B------:R-:W-:Y:S01]  /*c1d0*/  HMMA.16816.F32.BF16 R16, R76.reuse, R86, R16 ;  /* 0x000000564c10723c */ /* 0x040fe20000041810 */
[----:B------:R-:W1:Y:S03]  /*c1e0*/  LDSM.16.MT88.4 R84, [R218+0x900] ;  /* 0x00090000da54783b */ /* 0x000e660000004200 */
[----:B------:R-:W-:Y:S01]  /*c1f0*/  FADD.FTZ R175, R167, R175 ;  /* 0x000000afa7af7221 */ /* 0x000fe20000010000 */
[----:B------:R-:W-:Y:S01]  /*c200*/  MUFU.EX2 R119, R119 ;  /* 0x0000007700777308 */ /* 0x000fe20000000800 */
[----:B------:R-:W-:Y:S02]  /*c210*/  FADD.FTZ R172, R171, R172 ;  /* 0x000000acabac7221 */ /* 0x000fe40000010000 */
[-C--:B--2---:R-:W-:Y:S01]  /*c220*/  HMMA.16816.F32.BF16 R20, R76, R88.reuse, R20 ;  /* 0x000000584c14723c */ /* 0x084fe20000041814 */
[----:B------:R-:W-:Y:S03]  /*c230*/  FADD.FTZ R173, R136, R173 ;  /* 0x000000ad88ad7221 */ /* 0x000fe60000010000 */
[----:B------:R-:W-:Y:S02]  /*c240*/  FFMA.FTZ R174, R70, R242, R174 ;  /* 0x000000f246ae7223 */ /* 0x000fe400000100ae */
[----:B------:R-:W-:Y:S01]  /*c250*/  FADD.FTZ R175, R166, R175 ;  /* 0x000000afa6af7221 */ /* 0x000fe20000010000 */
[----:B------:R-:W-:Y:S01]  /*c260*/  MUFU.EX2 R128, R128 ;  /* 0x0000008000807308 */ /* 0x000fe20000000800 */
[C---:B------:R-:W-:Y:S01]  /*c270*/  HMMA.16816.F32.BF16 R24, R80.reuse, R88, R24 ;  /* 0x000000585018723c */ /* 0x040fe20000041818 */
[----:B------:R-:W-:Y:S03]  /*c280*/  MOV R166, R2 ;  /* 0x0000000200a67202 */ /* 0x000fe60000000f00 */
[----:B------:R-:W-:Y:S02]  /*c290*/  FADD.FTZ R172, R178, R172 ;  /* 0x000000acb2ac7221 */ /* 0x000fe40000010000 */
[----:B------:R-:W-:Y:S02]  /*c2a0*/  FADD.FTZ R173, R137, R173 ;  /* 0x000000ad89ad7221 */ /* 0x000fe40000010000 */
[-C--:B------:R-:W-:Y:S01]  /*c2b0*/  HMMA.16816.F32.BF16 R28, R80, R90.reuse, R28 ;  /* 0x0000005a501c723c */ /* 0x080fe2000004181c */
[----:B------:R-:W-:Y:S01]  /*c2c0*/  FFMA.FTZ R88, R145, c[0x0][0x2d0], -R199 ;  /* 0x0000b40091587a23 */ /* 0x000fe200000108c7 */
[----:B------:R-:W2:Y:S02]  /*c2d0*/  MUFU.EX2 R129, R129 ;  /* 0x0000008100817308 */ /* 0x000ea40000000800 */
[----:B------:R-:W-:Y:S02]  /*c2e0*/  FADD.FTZ R174, R169, R174 ;  /* 0x000000aea9ae7221 */ /* 0x000fe40000010000 */
[----:B------:R-:W-:Y:S01]  /*c2f0*/  FADD.FTZ R175, R165, R175 ;  /* 0x000000afa5af7221 */ /* 0x000fe20000010000 */
[----:B------:R-:W-:Y:S01]  /*c300*/  MOV R165, R0 ;  /* 0x0000000000a57202 */ /* 0x000fe20000000f00 */
[C---:B------:R-:W-:Y:S01]  /*c310*/  HMMA.16816.F32.BF16 R32, R76.reuse, R90, R32 ;  /* 0x0000005a4c20723c */ /* 0x040fe20000041820 */
[----:B------:R-:W-:Y:S03]  /*c320*/  FADD.FTZ R172, R188, R172 ;  /* 0x000000acbcac7221 */ /* 0x000fe60000010000 */
[----:B------:R3:W-:Y:S01]  /*c330*/  MUFU.EX2 R102, R88 ;  /* 0x0000005800667308 */ /* 0x0007e20000000800 */
[----:B------:R-:W-:Y:S02]  /*c340*/  FADD.FTZ R173, R132, R173 ;  /* 0x000000ad84ad7221 */ /* 0x000fe40000010000 */
[----:B------:R-:W-:Y:S01]  /*c350*/  FADD.FTZ R174, R96, R174 ;  /* 0x000000ae60ae7221 */ /* 0x000fe20000010000 */
[-C--:B----4-:R-:W-:Y:S01]  /*c360*/  HMMA.16816.F32.BF16 R36, R76, R92.reuse, R36 ;  /* 0x0000005c4c24723c */ /* 0x090fe20000041824 */
[----:B------:R-:W-:Y:S03]  /*c370*/  FADD.FTZ R175, R106, R175 ;  /* 0x000000af6aaf7221 */ /* 0x000fe60000010000 */
[----:B------:R-:W-:Y:S02]  /*c380*/  FADD.FTZ R172, R190, R172 ;  /* 0x000000acbeac7221 */ /* 0x000fe40000010000 */
[----:B------:R-:W4:Y:S01]  /*c390*/  MUFU.EX2 R130, R130 ;  /* 0x0000008200827308 */ /* 0x000f220000000800 */
[----:B------:R-:W-:Y:S01]  /*c3a0*/  FADD.FTZ R104, R104, R173 ;  /* 0x000000ad68687221 */ /* 0x000fe20000010000 */
[C---:B------:R-:W-:Y:S01]  /*c3b0*/  HMMA.16816.F32.BF16 R40, R80.reuse, R92, R40 ;  /* 0x0000005c5028723c */ /* 0x040fe20000041828 */
[----:B------:R-:W-:Y:S03]  /*c3c0*/  FADD.FTZ R174, R168, R174 ;  /* 0x000000aea8ae7221 */ /* 0x000fe60000010000 */
[----:B------:R-:W-:Y:S02]  /*c3d0*/  FADD.FTZ R107, R107, R175 ;  /* 0x000000af6b6b7221 */ /* 0x000fe40000010000 */
[----:B--2---:R-:W-:Y:S02]  /*c3e0*/  FADD.FTZ R104, R129, R104 ;  /* 0x0000006881687221 */ /* 0x004fe40000010000 */
[-C--:B------:R-:W-:Y:S01]  /*c3f0*/  HMMA.16816.F32.BF16 R44, R80, R94.reuse, R44 ;  /* 0x0000005e502c723c */ /* 0x080fe2000004182c */
[--C-:B------:R-:W-:Y:S01]  /*c400*/  FFMA.FTZ R92, R151, c[0x0][0x2d0], -R192.reuse ;  /* 0x0000b400975c7a23 */ /* 0x100fe200000108c0 */
[----:B------:R-:W2:Y:S02]  /*c410*/  MUFU.EX2 R131, R131 ;  /* 0x0000008300837308 */ /* 0x000ea40000000800 */
[----:B---3--:R-:W-:Y:S02]  /*c420*/  FFMA.FTZ R88, R144, c[0x0][0x2d0], -R192 ;  /* 0x0000b40090587a23 */ /* 0x008fe400000108c0 */
[----:B------:R-:W-:Y:S01]  /*c430*/  FADD.FTZ R174, R164, R174 ;  /* 0x000000aea4ae7221 */ /* 0x000fe20000010000 */
[----:B------:R-:W-:Y:S01]  /*c440*/  MOV R164, R72 ;  /* 0x0000004800a47202 */ /* 0x000fe20000000f00 */
[C---:B------:R-:W-:Y:S01]  /*c450*/  HMMA.16816.F32.BF16 R48, R76.reuse, R94, R48 ;  /* 0x0000005e4c30723c */ /* 0x040fe20000041830 */
[----:B------:R-:W-:Y:S03]  /*c460*/  FADD.FTZ R107, R108, R107 ;  /* 0x0000006b6c6b7221 */ /* 0x000fe60000010000 */
[----:B------:R3:W-:Y:S01]  /*c470*/  MUFU.EX2 R100, R88 ;  /* 0x0000005800647308 */ /* 0x0007e20000000800 */
[----:B------:R-:W-:Y:S02]  /*c480*/  FADD.FTZ R174, R182, R174 ;  /* 0x000000aeb6ae7221 */ /* 0x000fe40000010000 */
[----:B----4-:R-:W-:Y:S01]  /*c490*/  FADD.FTZ R104, R130, R104 ;  /* 0x0000006882687221 */ /* 0x010fe20000010000 */
[-C--:B-1----:R-:W-:Y:S01]  /*c4a0*/  HMMA.16816.F32.BF16 R52, R76, R84.reuse, R52 ;  /* 0x000000544c34723c */ /* 0x082fe20000041834 */
[----:B------:R-:W-:Y:S03]  /*c4b0*/  FADD.FTZ R107, R109, R107 ;  /* 0x0000006b6d6b7221 */ /* 0x000fe60000010000 */
[----:B------:R-:W-:Y:S02]  /*c4c0*/  FADD.FTZ R174, R193, R174 ;  /* 0x000000aec1ae7221 */ /* 0x000fe40000010000 */
[----:B------:R-:W1:Y:S01]  /*c4d0*/  MUFU.EX2 R101, R92 ;  /* 0x0000005c00657308 */ /* 0x000e620000000800 */
[----:B------:R-:W-:Y:S01]  /*c4e0*/  IMAD.MOV.U32 R167, RZ, RZ, R3 ;  /* 0x000000ffffa77224 */ /* 0x000fe200078e0003 */
[C---:B------:R-:W-:Y:S01]  /*c4f0*/  HMMA.16816.F32.BF16 R56, R80.reuse, R84, R56 ;  /* 0x000000545038723c */ /* 0x040fe20000041838 */
[----:B------:R-:W-:Y:S03]  /*c500*/  FADD.FTZ R174, R196, R174 ;  /* 0x000000aec4ae7221 */ /* 0x000fe60000010000 */
[----:B--2---:R-:W-:Y:S02]  /*c510*/  FADD.FTZ R104, R131, R104 ;  /* 0x0000006883687221 */ /* 0x004fe40000010000 */
[----:B------:R-:W-:Y:S02]  /*c520*/  FADD.FTZ R174, R111, R174 ;  /* 0x000000ae6fae7221 */ /* 0x000fe40000010000 */
[-C--:B------:R-:W-:Y:S01]  /*c530*/  HMMA.16816.F32.BF16 R60, R80, R86.reuse, R60 ;  /* 0x00000056503c723c */ /* 0x080fe2000004183c */
[----:B------:R-:W-:Y:S01]  /*c540*/  FFMA.FTZ R84, R149, c[0x0][0x2d0], -R192 ;  /* 0x0000b40095547a23 */ /* 0x000fe200000108c0 */
[----:B------:R-:W2:Y:S01]  /*c550*/  MUFU.EX2 R251, R251 ;  /* 0x000000fb00fb7308 */ /* 0x000ea20000000800 */
[----:B---3--:R-:W3:Y:S01]  /*c560*/  LDSM.16.MT88.4 R88, [R225+0x1100] ;  /* 0x00110000e158783b */ /* 0x008ee20000004200 */
[----:B------:R-:W-:Y:S03]  /*c570*/  FADD.FTZ R174, R116, R174 ;  /* 0x000000ae74ae7221 */ /* 0x000fe60000010000 */
[----:B------:R-:W-:Y:S01]  /*c580*/  FFMA.FTZ R80, R148, c[0x0][0x2d0], -R199 ;  /* 0x0000b40094507a23 */ /* 0x000fe200000108c7 */
[----:B------:R-:W-:Y:S01]  /*c590*/  HMMA.16816.F32.BF16 R64, R76, R86, R64 ;  /* 0x000000564c40723c */ /* 0x000fe20000041840 */
[----:B------:R-:W-:Y:S03]  /*c5a0*/  FADD.FTZ R174, R119, R174 ;  /* 0x000000ae77ae7221 */ /* 0x000fe60000010000 */
[----:B------:R4:W-:Y:S01]  /*c5b0*/  MUFU.EX2 R114, R80 ;  /* 0x0000005000727308 */ /* 0x0009e20000000800 */
[----:B------:R-:W-:Y:S01]  /*c5c0*/  FADD.FTZ R174, R128, R174 ;  /* 0x000000ae80ae7221 */ /* 0x000fe20000010000 */
[----:B-1----:R-:W-:Y:S01]  /*c5d0*/  F2FP.BF16.PACK_AB R81, R101, R100 ;  /* 0x000000646551723e */ /* 0x002fe200000010ff */
[----:B------:R-:W-:Y:S01]  /*c5e0*/  FFMA.FTZ R92, R150, c[0x0][0x2d0], -R192 ;  /* 0x0000b400965c7a23 */ /* 0x000fe200000108c0 */
[----:B------:R-:W-:Y:S01]  /*c5f0*/  F2FP.BF16.PACK_AB R76, R110, R105 ;  /* 0x000000696e4c723e */ /* 0x000fe200000010ff */
[----:B------:R-:W-:Y:S03]  /*c600*/  LDSM.16.MT88.4 R148, [R225+0x2900] ;  /* 0x00290000e194783b */ /* 0x000fe60000004200 */
[----:B------:R-:W-:Y:S01]  /*c610*/  F2FP.BF16.PACK_AB R77, R116, R111 ;  /* 0x0000006f744d723e */ /* 0x000fe200000010ff */
[----:B------:R-:W-:Y:S01]  /*c620*/  FADD.FTZ R105, R105, R172 ;  /* 0x000000ac69697221 */ /* 0x000fe20000010000 */
[----:B------:R1:W-:Y:S01]  /*c630*/  MUFU.EX2 R121, R84 ;  /* 0x0000005400797308 */ /* 0x0003e20000000800 */
[----:B------:R-:W-:Y:S02]  /*c640*/  F2FP.BF16.PACK_AB R78, R118, R117 ;  /* 0x00000075764e723e */ /* 0x000fe400000010ff */
[----:B------:R-:W-:Y:S01]  /*c650*/  F2FP.BF16.PACK_AB R79, R128, R119 ;  /* 0x00000077804f723e */ /* 0x000fe200000010ff */
[----:B------:R-:W-:Y:S01]  /*c660*/  FADD.FTZ R105, R110, R105 ;  /* 0x000000696e697221 */ /* 0x000fe20000010000 */
[C---:B--2---:R-:W-:Y:S01]  /*c670*/  F2FP.BF16.PACK_AB R82, R251.reuse, R131 ;  /* 0x00000083fb52723e */ /* 0x044fe200000010ff */
[----:B------:R-:W-:Y:S02]  /*c680*/  FADD.FTZ R251, R251, R104 ;  /* 0x00000068fbfb7221 */ /* 0x000fe40000010000 */
[----:B------:R-:W-:Y:S02]  /*c690*/  FADD.FTZ R105, R117, R105 ;  /* 0x0000006975697221 */ /* 0x000fe40000010000 */
[----:B------:R-:W2:Y:S02]  /*c6a0*/  MUFU.EX2 R113, R92 ;  /* 0x0000005c00717308 */ /* 0x000ea40000000800 */
[----:B------:R-:W-:Y:S02]  /*c6b0*/  FADD.FTZ R118, R118, R105 ;  /* 0x0000006976767221 */ /* 0x000fe40000010000 */
[--C-:B----4-:R-:W-:Y:S06]  /*c6c0*/  FFMA.FTZ R80, R155, c[0x0][0x2d0], -R198.reuse ;  /* 0x0000b4009b507a23 */ /* 0x110fec00000108c6 */
[----:B------:R4:W-:Y:S01]  /*c6d0*/  MUFU.EX2 R103, R80 ;  /* 0x0000005000677308 */ /* 0x0009e20000000800 */
[-C--:B---3--:R-:W-:Y:S01]  /*c6e0*/  HMMA.16816.F32.BF16 R4, R76, R88.reuse, R4 ;  /* 0x000000584c04723c */ /* 0x088fe20000041804 */
[----:B-1----:R-:W1:Y:S08]  /*c6f0*/  LDSM.16.MT88.4 R84, [R220+0x1100] ;  /* 0x00110000dc54783b */ /* 0x002e700000004200 */
[----:B------:R-:W-:Y:S03]  /*c700*/  MUFU.EX2 R252, R252 ;  /* 0x000000fc00fc7308 */ /* 0x000fe60000000800 */
[----:B--2---:R-:W-:Y:S01]  /*c710*/  F2FP.BF16.PACK_AB R83, R121, R113 ;  /* 0x000000717953723e */ /* 0x004fe200000010ff */
[--C-:B------:R-:W-:Y:S02]  /*c720*/  FFMA.FTZ R92, R154, c[0x0][0x2d0], -R198.reuse ;  /* 0x0000b4009a5c7a23 */ /* 0x100fe400000108c6 */
[----:B------:R-:W-:Y:S04]  /*c730*/  FFMA.FTZ R198, R177, c[0x0][0x2d0], -R198 ;  /* 0x0000b400b1c67a23 */ /* 0x000fe800000108c6 */
[----:B------:R2:W-:Y:S01]  /*c740*/  MUFU.EX2 R115, R92 ;  /* 0x0000005c00737308 */ /* 0x0005e20000000800 */
[----:B----4-:R-:W-:Y:S09]  /*c750*/  F2FP.BF16.PACK_AB R80, R130, R129 ;  /* 0x000000818250723e */ /* 0x010ff200000010ff */
[----:B------:R-:W-:Y:S01]  /*c760*/  MUFU.EX2 R250, R250 ;  /* 0x000000fa00fa7308 */ /* 0x000fe20000000800 */
[C---:B------:R-:W-:Y:S07]  /*c770*/  HMMA.16816.F32.BF16 R8, R80.reuse, R88, R8 ;  /* 0x000000585008723c */ /* 0x040fee0000041808 */
[----:B------:R-:W-:Y:S01]  /*c780*/  FFMA.FTZ R88, R153, c[0x0][0x2d0], -R199 ;  /* 0x0000b40099587a23 */ /* 0x000fe200000108c7 */
[-C--:B------:R-:W-:Y:S01]  /*c790*/  HMMA.16816.F32.BF16 R12, R80, R90.reuse, R12 ;  /* 0x0000005a500c723c */ /* 0x080fe2000004180c */
[----:B------:R-:W-:Y:S01]  /*c7a0*/  MUFU.EX2 R249, R249 ;  /* 0x000000f900f97308 */ /* 0x000fe20000000800 */
[----:B--2---:R-:W2:Y:S06]  /*c7b0*/  LDSM.16.MT88.4 R92, [R219+0x1100] ;  /* 0x00110000db5c783b */ /* 0x004eac0000004200 */
[C---:B------:R-:W-:Y:S03]  /*c7c0*/  HMMA.16816.F32.BF16 R16, R76.reuse, R90, R16 ;  /* 0x0000005a4c10723c */ /* 0x040fe60000041810 */
[----:B------:R3:W-:Y:S05]  /*c7d0*/  MUFU.EX2 R122, R88 ;  /* 0x00000058007a7308 */ /* 0x0007ea0000000800 */
[-C--:B-1----:R-:W-:Y:S05]  /*c7e0*/  HMMA.16816.F32.BF16 R20, R76, R84.reuse, R20 ;  /* 0x000000544c14723c */ /* 0x082fea0000041814 */
[----:B------:R-:W-:Y:S03]  /*c7f0*/  MUFU.EX2 R248, R248 ;  /* 0x000000f800f87308 */ /* 0x000fe60000000800 */
[C---:B------:R-:W-:Y:S07]  /*c800*/  HMMA.16816.F32.BF16 R24, R80.reuse, R84, R24 ;  /* 0x000000545018723c */ /* 0x040fee0000041818 */
[----:B------:R-:W-:Y:S01]  /*c810*/  FFMA.FTZ R84, R159, c[0x0][0x2d0], -R195 ;  /* 0x0000b4009f547a23 */ /* 0x000fe200000108c3 */
[-C--:B------:R-:W-:Y:S01]  /*c820*/  HMMA.16816.F32.BF16 R28, R80, R86.reuse, R28 ;  /* 0x00000056501c723c */ /* 0x080fe2000004181c */
[----:B------:R-:W-:Y:S03]  /*c830*/  MUFU.EX2 R247, R247 ;  /* 0x000000f700f77308 */ /* 0x000fe60000000800 */
[--C-:B---3--:R-:W-:Y:S02]  /*c840*/  FFMA.FTZ R88, R152, c[0x0][0x2d0], -R199.reuse ;  /* 0x0000b40098587a23 */ /* 0x108fe400000108c7 */
[----:B------:R-:W-:Y:S02]  /*c850*/  FFMA.FTZ R199, R183, c[0x0][0x2d0], -R199 ;  /* 0x0000b400b7c77a23 */ /* 0x000fe400000108c7 */
[C---:B------:R-:W-:Y:S03]  /*c860*/  HMMA.16816.F32.BF16 R32, R76.reuse, R86, R32 ;  /* 0x000000564c20723c */ /* 0x040fe60000041820 */
[----:B------:R1:W-:Y:S05]  /*c870*/  MUFU.EX2 R112, R84 ;  /* 0x0000005400707308 */ /* 0x0003ea0000000800 */
[-C--:B--2---:R-:W-:Y:S05]  /*c880*/  HMMA.16816.F32.BF16 R36, R76, R92.reuse, R36 ;  /* 0x0000005c4c24723c */ /* 0x084fea0000041824 */
[----:B------:R2:W-:Y:S03]  /*c890*/  MUFU.EX2 R125, R88 ;  /* 0x00000058007d7308 */ /* 0x0005e60000000800 */
[C---:B------:R-:W-:Y:S07]  /*c8a0*/  HMMA.16816.F32.BF16 R40, R80.reuse, R92, R40 ;  /* 0x0000005c5028723c */ /* 0x040fee0000041828 */
[--C-:B------:R-:W-:Y:S01]  /*c8b0*/  FFMA.FTZ R92, R162, c[0x0][0x2d0], -R192.reuse ;  /* 0x0000b400a25c7a23 */ /* 0x100fe200000108c0 */
[-C--:B------:R-:W-:Y:S01]  /*c8c0*/  HMMA.16816.F32.BF16 R44, R80, R94.reuse, R44 ;  /* 0x0000005e502c723c */ /* 0x080fe2000004182c */
[----:B------:R-:W-:Y:S03]  /*c8d0*/  MUFU.EX2 R209, R209 ;  /* 0x000000d100d17308 */ /* 0x000fe60000000800 */
[--C-:B-1----:R-:W-:Y:S04]  /*c8e0*/  FFMA.FTZ R84, R158, c[0x0][0x2d0], -R195.reuse ;  /* 0x0000b4009e547a23 */ /* 0x102fe800000108c3 */
[C---:B------:R-:W-:Y:S03]  /*c8f0*/  HMMA.16816.F32.BF16 R48, R76.reuse, R94, R48 ;  /* 0x0000005e4c30723c */ /* 0x040fe60000041830 */
[----:B------:R1:W3:Y:S01]  /*c900*/  MUFU.EX2 R120, R84 ;  /* 0x0000005400787308 */ /* 0x0002e20000000800 */
[----:B--2---:R-:W2:Y:S09]  /*c910*/  LDSM.16.MT88.4 R88, [R218+0x1100] ;  /* 0x00110000da58783b */ /* 0x004eb20000004200 */
[----:B------:R4:W-:Y:S10]  /*c920*/  MUFU.EX2 R126, R92 ;  /* 0x0000005c007e7308 */ /* 0x0009f40000000800 */
[----:B------:R-:W-:Y:S01]  /*c930*/  MUFU.EX2 R206, R206 ;  /* 0x000000ce00ce7308 */ /* 0x000fe20000000800 */
[--C-:B-1----:R-:W-:Y:S09]  /*c940*/  FFMA.FTZ R84, R157, c[0x0][0x2d0], -R195.reuse ;  /* 0x0000b4009d547a23 */ /* 0x102ff200000108c3 */
[----:B------:R1:W-:Y:S01]  /*c950*/  MUFU.EX2 R123, R84 ;  /* 0x00000054007b7308 */ /* 0x0003e20000000800 */
[--C-:B----4-:R-:W-:Y:S09]  /*c960*/  FFMA.FTZ R92, R161, c[0x0][0x2d0], -R192.reuse ;  /* 0x0000b400a15c7a23 */ /* 0x110ff200000108c0 */
[----:B------:R4:W5:Y:S01]  /*c970*/  MUFU.EX2 R133, R92 ;  /* 0x0000005c00857308 */ /* 0x0009620000000800 */
[-C--:B--2---:R-:W-:Y:S08]  /*c980*/  HMMA.16816.F32.BF16 R52, R76, R88.reuse, R52 ;  /* 0x000000584c34723c */ /* 0x084ff00000041834 */
[C---:B------:R-:W-:Y:S01]  /*c990*/  HMMA.16816.F32.BF16 R56, R80.reuse, R88, R56 ;  /* 0x000000585038723c */ /* 0x040fe20000041838 */
[----:B------:R-:W-:Y:S03]  /*c9a0*/  MUFU.EX2 R203, R203 ;  /* 0x000000cb00cb7308 */ /* 0x000fe60000000800 */
[--C-:B-1----:R-:W-:Y:S03]  /*c9b0*/  FFMA.FTZ R84, R156, c[0x0][0x2d0], -R195.reuse ;  /* 0x0000b4009c547a23 */ /* 0x102fe600000108c3 */
[--C-:B------:R-:W-:Y:S01]  /*c9c0*/  FFMA.FTZ R88, R160, c[0x0][0x2d0], -R192.reuse ;  /* 0x0000b400a0587a23 */ /* 0x100fe200000108c0 */
[-C--:B------:R-:W-:Y:S03]  /*c9d0*/  HMMA.16816.F32.BF16 R60, R80, R90.reuse, R60 ;  /* 0x0000005a503c723c */ /* 0x080fe6000004183c */
[----:B------:R1:W2:Y:S01]  /*c9e0*/  MUFU.EX2 R127, R84 ;  /* 0x00000054007f7308 */ /* 0x0002a20000000800 */
[----:B----4-:R-:W-:Y:S03]  /*c9f0*/  LDSM.16.MT88.4 R92, [R219+0x1900] ;  /* 0x00190000db5c783b */ /* 0x010fe60000004200 */
[----:B---3--:R-:W-:Y:S01]  /*ca00*/  F2FP.BF16.PACK_AB R80, R120, R112 ;  /* 0x000000707850723e */ /* 0x008fe200000010ff */
[----:B------:R-:W-:Y:S01]  /*ca10*/  HMMA.16816.F32.BF16 R64, R76, R90, R64 ;  /* 0x0000005a4c40723c */ /* 0x000fe20000041840 */
[----:B-----5:R-:W-:Y:S04]  /*ca20*/  MOV R177, R133 ;  /* 0x0000008500b17202 */ /* 0x020fe80000000f00 */
[----:B------:R3:W4:Y:S02]  /*ca30*/  MUFU.EX2 R134, R88 ;  /* 0x0000005800867308 */ /* 0x0007240000000800 */
[----:B------:R-:W-:Y:S02]  /*ca40*/  F2FP.BF16.PACK_AB R76, R114, R102 ;  /* 0x00000066724c723e */ /* 0x000fe400000010ff */
[----:B------:R-:W-:Y:S03]  /*ca50*/  F2FP.BF16.PACK_AB R77, R115, R103 ;  /* 0x00000067734d723e */ /* 0x000fe600000010ff */
[----:B------:R-:W-:Y:S02]  /*ca60*/  F2FP.BF16.PACK_AB R78, R125, R122 ;  /* 0x0000007a7d4e723e */ /* 0x000fe400000010ff */
[----:B------:R-:W-:Y:S01]  /*ca70*/  F2FP.BF16.PACK_AB R79, R250, R252 ;  /* 0x000000fcfa4f723e */ /* 0x000fe200000010ff */
[----:B------:R-:W-:Y:S01]  /*ca80*/  MUFU.EX2 R202, R202 ;  /* 0x000000ca00ca7308 */ /* 0x000fe20000000800 */
[--C-:B-1----:R-:W-:Y:S01]  /*ca90*/  FFMA.FTZ R84, R163, c[0x0][0x2d0], -R192.reuse ;  /* 0x0000b400a3547a23 */ /* 0x102fe200000108c0 */
[----:B--2---:R-:W-:Y:S08]  /*caa0*/  F2FP.BF16.PACK_AB R82, R127, R123 ;  /* 0x0000007b7f52723e */ /* 0x004ff000000010ff */
[----:B------:R1:W2:Y:S01]  /*cab0*/  MUFU.EX2 R124, R84 ;  /* 0x00000054007c7308 */ /* 0x0002a20000000800 */
[----:B---3--:R-:W-:Y:S01]  /*cac0*/  LDSM.16.MT88.4 R88, [R220+0x1900] ;  /* 0x00190000dc58783b */ /* 0x008fe20000004200 */
[----:B----4-:R-:W-:Y:S02]  /*cad0*/  F2FP.BF16.PACK_AB R83, R134, R133 ;  /* 0x000000858653723e */ /* 0x010fe400000010ff */
[----:B------:R-:W-:Y:S06]  /*cae0*/  MOV R183, R134 ;  /* 0x0000008600b77202 */ /* 0x000fec0000000f00 */
[----:B------:R-:W-:Y:S10]  /*caf0*/  MUFU.EX2 R201, R201 ;  /* 0x000000c900c97308 */ /* 0x000ff40000000800 */
[----:B------:R-:W-:Y:S01]  /*cb00*/  MUFU.EX2 R245, R245 ;  /* 0x000000f500f57308 */ /* 0x000fe20000000800 */
[----:B-1----:R-:W1:Y:S01]  /*cb10*/  LDSM.16.MT88.4 R84, [R225+0x1900] ;  /* 0x00190000e154783b */ /* 0x002e620000004200 */
[----:B--2---:R-:W-:Y:S08]  /*cb20*/  F2FP.BF16.PACK_AB R81, R126, R124 ;  /* 0x0000007c7e51723e */ /* 0x004ff000000010ff */
[----:B------:R-:W2:Y:S10]  /*cb30*/  MUFU.EX2 R210, R210 ;  /* 0x000000d200d27308 */ /* 0x000eb40000000800 */
[----:B------:R-:W-:Y:S10]  /*cb40*/  MUFU.EX2 R207, R207 ;  /* 0x000000cf00cf7308 */ /* 0x000ff40000000800 */
[----:B------:R-:W3:Y:S10]  /*cb50*/  MUFU.EX2 R204, R204 ;  /* 0x000000cc00cc7308 */ /* 0x000ef40000000800 */
[----:B------:R-:W-:Y:S01]  /*cb60*/  MUFU.EX2 R246, R246 ;  /* 0x000000f600f67308 */ /* 0x000fe20000000800 */
[-C--:B-1----:R-:W-:Y:S09]  /*cb70*/  HMMA.16816.F32.BF16 R4, R76, R84.reuse, R4 ;  /* 0x000000544c04723c */ /* 0x082ff20000041804 */
[----:B------:R-:W1:Y:S01]  /*cb80*/  MUFU.EX2 R211, R211 ;  /* 0x000000d300d37308 */ /* 0x000e620000000800 */
[C---:B------:R-:W-:Y:S08]  /*cb90*/  HMMA.16816.F32.BF16 R8, R80.reuse, R84, R8 ;  /* 0x000000545008723c */ /* 0x040ff00000041808 */
[-C--:B------:R-:W-:Y:S01]  /*cba0*/  HMMA.16816.F32.BF16 R12, R80, R86.reuse, R12 ;  /* 0x00000056500c723c */ /* 0x080fe2000004180c */
[----:B------:R-:W-:Y:S07]  /*cbb0*/  MUFU.EX2 R208, R208 ;  /* 0x000000d000d07308 */ /* 0x000fee0000000800 */
[C---:B------:R-:W-:Y:S01]  /*cbc0*/  HMMA.16816.F32.BF16 R16, R76.reuse, R86, R16 ;  /* 0x000000564c10723c */ /* 0x040fe20000041810 */
[----:B------:R-:W4:Y:S02]  /*cbd0*/  LDSM.16.MT88.4 R84, [R218+0x1900] ;  /* 0x00190000da54783b */ /* 0x000f240000004200 */
[----:B------:R-:W5:Y:S05]  /*cbe0*/  MUFU.EX2 R205, R205 ;  /* 0x000000cd00cd7308 */ /* 0x000f6a0000000800 */
[-C--:B------:R-:W-:Y:S05]  /*cbf0*/  HMMA.16816.F32.BF16 R20, R76, R88.reuse, R20 ;  /* 0x000000584c14723c */ /* 0x080fea0000041814 */
        /* <DEDUP_REMOVED lines=10> */
[----:B------:R-:W-:Y:S02]  /*cca0*/  MUFU.EX2 R186, R186 ;  /* 0x000000ba00ba7308 */ /* 0x000fe40000000800 */
[-C--:B------:R-:W-:Y:S08]  /*ccb0*/  HMMA.16816.F32.BF16 R44, R80, R94.reuse, R44 ;  /* 0x0000005e502c723c */ /* 0x080ff0000004182c */
[C---:B------:R-:W-:Y:S01]  /*ccc0*/  HMMA.16816.F32.BF16 R48, R76.reuse, R94, R48 ;  /* 0x0000005e4c30723c */ /* 0x040fe20000041830 */
[----:B------:R-:W-:Y:S01]  /*ccd0*/  LDSM.16.MT88.4 R92, [R219+0x2100] ;  /* 0x00210000db5c783b */ /* 0x000fe20000004200 */
[----:B------:R-:W-:Y:S06]  /*cce0*/  MUFU.EX2 R199, R199 ;  /* 0x000000c700c77308 */ /* 0x000fec0000000800 */
[-C--:B----4-:R-:W-:Y:S04]  /*ccf0*/  HMMA.16816.F32.BF16 R52, R76, R84.reuse, R52 ;  /* 0x000000544c34723c */ /* 0x090fe80000041834 */
[----:B------:R-:W-:Y:S04]  /*cd00*/  MUFU.EX2 R180, R180 ;  /* 0x000000b400b47308 */ /* 0x000fe80000000800 */
[C---:B------:R-:W-:Y:S06]  /*cd10*/  HMMA.16816.F32.BF16 R56, R80.reuse, R84, R56 ;  /* 0x000000545038723c */ /* 0x040fec0000041838 */
[----:B------:R-:W4:Y:S02]  /*cd20*/  MUFU.EX2 R198, R198 ;  /* 0x000000c600c67308 */ /* 0x000f240000000800 */
[-C--:B------:R-:W-:Y:S07]  /*cd30*/  HMMA.16816.F32.BF16 R60, R80, R86.reuse, R60 ;  /* 0x00000056503c723c */ /* 0x080fee000004183c */
[----:B--2---:R-:W-:Y:S01]  /*cd40*/  F2FP.BF16.PACK_AB R80, R210, R245 ;  /* 0x000000f5d250723e */ /* 0x004fe200000010ff */
[----:B------:R-:W-:Y:S01]  /*cd50*/  HMMA.16816.F32.BF16 R64, R76, R86, R64 ;  /* 0x000000564c40723c */ /* 0x000fe20000041840 */
[----:B------:R-:W2:Y:S03]  /*cd60*/  LDSM.16.MT88.4 R84, [R220+0x2100] ;  /* 0x00210000dc54783b */ /* 0x000ea60000004200 */
[----:B---3--:R-:W-:Y:S02]  /*cd70*/  F2FP.BF16.PACK_AB R82, R204, R207 ;  /* 0x000000cfcc52723e */ /* 0x008fe400000010ff */
[----:B-1----:R-:W-:Y:S02]  /*cd80*/  F2FP.BF16.PACK_AB R81, R211, R246 ;  /* 0x000000f6d351723e */ /* 0x002fe400000010ff */
[----:B------:R-:W-:Y:S04]  /*cd90*/  F2FP.BF16.PACK_AB R76, R248, R249 ;  /* 0x000000f9f84c723e */ /* 0x000fe800000010ff */
[----:B------:R-:W-:Y:S02]  /*cda0*/  F2FP.BF16.PACK_AB R77, R209, R247 ;  /* 0x000000f7d14d723e */ /* 0x000fe400000010ff */
[----:B------:R-:W-:Y:S02]  /*cdb0*/  F2FP.BF16.PACK_AB R78, R203, R206 ;  /* 0x000000cecb4e723e */ /* 0x000fe400000010ff */
[----:B------:R-:W-:Y:S02]  /*cdc0*/  F2FP.BF16.PACK_AB R79, R201, R202 ;  /* 0x000000cac94f723e */ /* 0x000fe400000010ff */
[----:B-----5:R-:W-:Y:S05]  /*cdd0*/  F2FP.BF16.PACK_AB R83, R205, R208 ;  /* 0x000000d0cd53723e */ /* 0x020fea00000010ff */
[-C--:B------:R-:W-:Y:S08]  /*cde0*/  HMMA.16816.F32.BF16 R4, R76, R88.reuse, R4 ;  /* 0x000000584c04723c */ /* 0x080ff00000041804 */
[C---:B------:R-:W-:Y:S08]  /*cdf0*/  HMMA.16816.F32.BF16 R8, R80.reuse, R88, R8 ;  /* 0x000000585008723c */ /* 0x040ff00000041808 */
[-C--:B------:R-:W-:Y:S08]  /*ce00*/  HMMA.16816.F32.BF16 R12, R80, R90.reuse, R12 ;  /* 0x0000005a500c723c */ /* 0x080ff0000004180c */
[C---:B------:R-:W-:Y:S01]  /*ce10*/  HMMA.16816.F32.BF16 R16, R76.reuse, R90, R16 ;  /* 0x0000005a4c10723c */ /* 0x040fe20000041810 */
[----:B------:R-:W1:Y:S07]  /*ce20*/  LDSM.16.MT88.4 R88, [R218+0x2100] ;  /* 0x00210000da58783b */ /* 0x000e6e0000004200 */
[-C--:B--2---:R-:W-:Y:S08]  /*ce30*/  HMMA.16816.F32.BF16 R20, R76, R84.reuse, R20 ;  /* 0x000000544c14723c */ /* 0x084ff00000041814 */
[C---:B------:R-:W-:Y:S07]  /*ce40*/  HMMA.16816.F32.BF16 R24, R80.reuse, R84, R24 ;  /* 0x000000545018723c */ /* 0x040fee0000041818 */
[----:B------:R-:W-:Y:S01]  /*ce50*/  FFMA.FTZ R84, R185, c[0x0][0x2d0], -R195 ;  /* 0x0000b400b9547a23 */ /* 0x000fe200000108c3 */
[-C--:B------:R-:W-:Y:S01]  /*ce60*/  HMMA.16816.F32.BF16 R28, R80, R86.reuse, R28 ;  /* 0x00000056501c723c */ /* 0x080fe2000004181c */
[----:B------:R-:W-:Y:S03]  /*ce70*/  IMAD.MOV.U32 R185, RZ, RZ, R127 ;  /* 0x000000ffffb97224 */ /* 0x000fe600078e007f */
[----:B----4-:R-:W-:Y:S01]  /*ce80*/  F2FP.BF16.PACK_AB R127, R198, R180 ;  /* 0x000000b4c67f723e */ /* 0x010fe200000010ff */
[--C-:B------:R-:W-:Y:S01]  /*ce90*/  FFMA.FTZ R85, R181, c[0x0][0x2d0], -R195.reuse ;  /* 0x0000b400b5557a23 */ /* 0x100fe200000108c3 */
[----:B------:R-:W-:Y:S01]  /*cea0*/  MOV R181, R126 ;  /* 0x0000007e00b57202 */ /* 0x000fe20000000f00 */
[----:B------:R-:W-:Y:S01]  /*ceb0*/  MUFU.EX2 R84, R84 ;  /* 0x0000005400547308 */ /* 0x000fe20000000800 */
[C---:B------:R-:W-:Y:S01]  /*cec0*/  HMMA.16816.F32.BF16 R32, R76.reuse, R86, R32 ;  /* 0x000000564c20723c */ /* 0x040fe20000041820 */
[----:B------:R-:W-:Y:S06]  /*ced0*/  F2FP.BF16.PACK_AB R126, R199, R186 ;  /* 0x000000bac77e723e */ /* 0x000fec00000010ff */
[----:B------:R-:W-:Y:S01]  /*cee0*/  FFMA.FTZ R87, R191, c[0x0][0x2d0], -R192 ;  /* 0x0000b400bf577a23 */ /* 0x000fe200000108c0 */
[-C--:B------:R-:W-:Y:S01]  /*cef0*/  HMMA.16816.F32.BF16 R36, R76, R92.reuse, R36 ;  /* 0x0000005c4c24723c */ /* 0x080fe20000041824 */
[--C-:B------:R-:W-:Y:S01]  /*cf00*/  FFMA.FTZ R86, R179, c[0x0][0x2d0], -R195.reuse ;  /* 0x0000b400b3567a23 */ /* 0x100fe200000108c3 */
[----:B------:R-:W2:Y:S02]  /*cf10*/  MUFU.EX2 R85, R85 ;  /* 0x0000005500557308 */ /* 0x000ea40000000800 */
[----:B------:R-:W-:Y:S01]  /*cf20*/  MOV R179, R125 ;  /* 0x0000007d00b37202 */ /* 0x000fe20000000f00 */
[----:B------:R-:W-:Y:S01]  /*cf30*/  FFMA.FTZ R195, R176, c[0x0][0x2d0], -R195 ;  /* 0x0000b400b0c37a23 */ /* 0x000fe200000108c3 */
[----:B------:R-:W-:Y:S01]  /*cf40*/  F2FP.BF16.PACK_AB R125, R189, R194 ;  /* 0x000000c2bd7d723e */ /* 0x000fe200000010ff */
[----:B------:R-:W-:Y:S01]  /*cf50*/  IMAD.MOV.U32 R176, RZ, RZ, R124 ;  /* 0x000000ffffb07224 */ /* 0x000fe200078e007c */
[C---:B------:R-:W-:Y:S01]  /*cf60*/  HMMA.16816.F32.BF16 R40, R80.reuse, R92, R40 ;  /* 0x0000005c5028723c */ /* 0x040fe20000041828 */
[----:B------:R-:W-:Y:S03]  /*cf70*/  F2FP.BF16.PACK_AB R124, R197, R200 ;  /* 0x000000c8c57c723e */ /* 0x000fe600000010ff */
[----:B------:R-:W-:Y:S01]  /*cf80*/  MOV R191, R123 ;  /* 0x0000007b00bf7202 */ /* 0x000fe20000000f00 */
[----:B------:R-:W-:Y:S02]  /*cf90*/  MUFU.EX2 R86, R86 ;  /* 0x0000005600567308 */ /* 0x000fe40000000800 */
[--C-:B------:R-:W-:Y:S01]  /*cfa0*/  FFMA.FTZ R93, R184, c[0x0][0x2d0], -R192.reuse ;  /* 0x0000b400b85d7a23 */ /* 0x100fe200000108c0 */
[-C--:B------:R-:W-:Y:S01]  /*cfb0*/  HMMA.16816.F32.BF16 R44, R80, R94.reuse, R44 ;  /* 0x0000005e502c723c */ /* 0x080fe2000004182c */
[----:B------:R-:W-:Y:S03]  /*cfc0*/  MOV R184, R115 ;  /* 0x0000007300b87202 */ /* 0x000fe60000000f00 */
[--C-:B------:R-:W-:Y:S01]  /*cfd0*/  FFMA.FTZ R92, R187, c[0x0][0x2d0], -R192.reuse ;  /* 0x0000b400bb5c7a23 */ /* 0x100fe200000108c0 */
[----:B------:R-:W-:Y:S01]  /*cfe0*/  MOV R187, R120 ;  /* 0x0000007800bb7202 */ /* 0x000fe20000000f00 */
[----:B------:R-:W-:Y:S01]  /*cff0*/  FFMA.FTZ R192, R73, c[0x0][0x2d0], -R192 ;  /* 0x0000b40049c07a23 */ /* 0x000fe200000108c0 */
[----:B------:R-:W-:Y:S01]  /*d000*/  MOV R73, R112 ;  /* 0x0000007000497202 */ /* 0x000fe20000000f00 */
[C---:B------:R-:W-:Y:S01]  /*d010*/  HMMA.16816.F32.BF16 R48, R76.reuse, R94, R48 ;  /* 0x0000005e4c30723c */ /* 0x040fe20000041830 */
[----:B------:R-:W3:Y:S03]  /*d020*/  MUFU.EX2 R195, R195 ;  /* 0x000000c300c37308 */ /* 0x000ee60000000800 */
[----:B--2---:R-:W-:Y:S01]  /*d030*/  F2FP.BF16.PACK_AB R120, R85, R84 ;  /* 0x000000545578723e */ /* 0x004fe200000010ff */
[----:B------:R-:W-:Y:S02]  /*d040*/  FADD.FTZ R251, R73, R251 ;  /* 0x000000fb49fb7221 */ /* 0x000fe40000010000 */
[----:B------:R-:W-:Y:S01]  /*d050*/  MOV R95, R122 ;  /* 0x0000007a005f7202 */ /* 0x000fe20000000f00 */
[-C--:B-1----:R-:W-:Y:S01]  /*d060*/  HMMA.16816.F32.BF16 R52, R76, R88.reuse, R52 ;  /* 0x000000584c34723c */ /* 0x082fe20000041834 */
[----:B------:R-:W-:Y:S02]  /*d070*/  IMAD.MOV.U32 R94, RZ, RZ, R121 ;  /* 0x000000ffff5e7224 */ /* 0x000fe400078e0079 */
[----:B------:R-:W-:Y:S01]  /*d080*/  MUFU.EX2 R87, R87 ;  /* 0x0000005700577308 */ /* 0x000fe20000000800 */
[----:B------:R-:W-:Y:S04]  /*d090*/  FADD.FTZ R251, R187, R251 ;  /* 0x000000fbbbfb7221 */ /* 0x000fe80000010000 */
[C---:B------:R-:W-:Y:S01]  /*d0a0*/  HMMA.16816.F32.BF16 R56, R80.reuse, R88, R56 ;  /* 0x000000585038723c */ /* 0x040fe20000041838 */
[----:B------:R-:W-:Y:S04]  /*d0b0*/  FADD.FTZ R251, R191, R251 ;  /* 0x000000fbbffb7221 */ /* 0x000fe80000010000 */
[----:B------:R-:W1:Y:S01]  /*d0c0*/  MUFU.EX2 R92, R92 ;  /* 0x0000005c005c7308 */ /* 0x000e620000000800 */
[----:B------:R-:W-:Y:S01]  /*d0d0*/  FADD.FTZ R251, R185, R251 ;  /* 0x000000fbb9fb7221 */ /* 0x000fe20000010000 */
[----:B------:R-:W-:Y:S01]  /*d0e0*/  MOV R88, R113 ;  /* 0x0000007100587202 */ /* 0x000fe20000000f00 */
[-C--:B------:R-:W-:Y:S01]  /*d0f0*/  HMMA.16816.F32.BF16 R60, R80, R90.reuse, R60 ;  /* 0x0000005a503c723c */ /* 0x080fe2000004183c */
[----:B------:R-:W-:Y:S02]  /*d100*/  IMAD.MOV.U32 R89, RZ, RZ, R114 ;  /* 0x000000ffff597224 */ /* 0x000fe400078e0072 */
[----:B------:R-:W-:Y:S01]  /*d110*/  LDSM.16.MT88.4 R112, [R219+0x2900] ;  /* 0x00290000db70783b */ /* 0x000fe20000004200 */
[----:B---3--:R-:W-:Y:S01]  /*d120*/  F2FP.BF16.PACK_AB R122, R195, R86 ;  /* 0x00000056c37a723e */ /* 0x008fe200000010ff */
[----:B------:R-:W-:Y:S02]  /*d130*/  FADD.FTZ R251, R245, R251 ;  /* 0x000000fbf5fb7221 */ /* 0x000fe40000010000 */
[----:B------:R-:W-:Y:S01]  /*d140*/  MUFU.EX2 R93, R93 ;  /* 0x0000005d005d7308 */ /* 0x000fe20000000800 */
[----:B------:R-:W-:Y:S01]  /*d150*/  HMMA.16816.F32.BF16 R64, R76, R90, R64 ;  /* 0x0000005a4c40723c */ /* 0x000fe20000041840 */
[----:B------:R-:W-:Y:S03]  /*d160*/  IMAD.MOV.U32 R83, RZ, RZ, R103 ;  /* 0x000000ffff537224 */ /* 0x000fe600078e0067 */
[----:B------:R-:W-:Y:S01]  /*d170*/  MOV R82, R102 ;  /* 0x0000006600527202 */ /* 0x000fe20000000f00 */
[----:B------:R-:W-:Y:S01]  /*d180*/  IMAD.MOV.U32 R80, RZ, RZ, R100 ;  /* 0x000000ffff507224 */ /* 0x000fe200078e0064 */
[----:B------:R-:W-:Y:S01]  /*d190*/  MOV R81, R101 ;  /* 0x0000006500517202 */ /* 0x000fe20000000f00 */
[----:B------:R-:W-:Y:S01]  /*d1a0*/  FADD.FTZ R174, R83, R174 ;  /* 0x000000ae53ae7221 */ /* 0x000fe20000010000 */
[-C--:B------:R-:W-:Y:S01]  /*d1b0*/  HMMA.16816.F32.BF16 R160, R124, R148.reuse, R4 ;  /* 0x000000947ca0723c */ /* 0x080fe20000041804 */
[----:B------:R-:W2:Y:S01]  /*d1c0*/  MUFU.EX2 R192, R192 ;  /* 0x000000c000c07308 */ /* 0x000ea20000000800 */
[----:B------:R-:W3:Y:S02]  /*d1d0*/  LDSM.16.MT88.4 R100, [R220+0x2900] ;  /* 0x00290000dc64783b */ /* 0x000ee40000004200 */
[----:B------:R-:W-:Y:S01]  /*d1e0*/  FADD.FTZ R118, R82, R118 ;  /* 0x0000007652767221 */ /* 0x000fe20000010000 */
[----:B-1----:R-:W-:Y:S01]  /*d1f0*/  F2FP.BF16.PACK_AB R121, R92, R87 ;  /* 0x000000575c79723e */ /* 0x002fe200000010ff */
[----:B------:R-:W-:Y:S02]  /*d200*/  FADD.FTZ R174, R184, R174 ;  /* 0x000000aeb8ae7221 */ /* 0x000fe40000010000 */
[----:B------:R-:W-:Y:S02]  /*d210*/  FADD.FTZ R118, R89, R118 ;  /* 0x0000007659767221 */ /* 0x000fe40000010000 */
[----:B------:R-:W1:Y:S02]  /*d220*/  LDSM.16.MT88.4 R4, [R218+0x2900] ;  /* 0x00290000da04783b */ /* 0x000e640000004200 */
[----:B------:R-:W-:Y:S02]  /*d230*/  FADD.FTZ R118, R95, R118 ;  /* 0x000000765f767221 */ /* 0x000fe40000010000 */
[----:B------:R-:W-:Y:S02]  /*d240*/  FADD.FTZ R174, R252, R174 ;  /* 0x000000aefcae7221 */ /* 0x000fe40000010000 */
[----:B------:R-:W-:Y:S02]  /*d250*/  FADD.FTZ R118, R179, R118 ;  /* 0x00000076b3767221 */ /* 0x000fe40000010000 */
[----:B------:R-:W-:Y:S02]  /*d260*/  FADD.FTZ R174, R250, R174 ;  /* 0x000000aefaae7221 */ /* 0x000fe40000010000 */
[----:B------:R-:W-:Y:S02]  /*d270*/  FADD.FTZ R118, R249, R118 ;  /* 0x00000076f9767221 */ /* 0x000fe40000010000 */
[----:B------:R-:W-:Y:S02]  /*d280*/  FADD.FTZ R174, R247, R174 ;  /* 0x000000aef7ae7221 */ /* 0x000fe40000010000 */
[----:B------:R-:W-:Y:S01]  /*d290*/  FADD.FTZ R118, R248, R118 ;  /* 0x00000076f8767221 */ /* 0x000fe20000010000 */
[----:B--2---:R-:W-:Y:S01]  /*d2a0*/  F2FP.BF16.PACK_AB R123, R192, R93 ;  /* 0x0000005dc07b723e */ /* 0x004fe200000010ff */
[----:B------:R-:W-:Y:S02]  /*d2b0*/  FADD.FTZ R174, R209, R174 ;  /* 0x000000aed1ae7221 */ /* 0x000fe40000010000 */
[----:B------:R-:W-:Y:S02]  /*d2c0*/  FADD.FTZ R206, R206, R118 ;  /* 0x00000076cece7221 */ /* 0x000fe40000010000 */
[----:B------:R-:W-:Y:S02]  /*d2d0*/  FADD.FTZ R251, R210, R251 ;  /* 0x000000fbd2fb7221 */ /* 0x000fe40000010000 */
[C---:B------:R-:W-:Y:S01]  /*d2e0*/  HMMA.16816.F32.BF16 R156, R120.reuse, R148, R8 ;  /* 0x00000094789c723c */ /* 0x040fe20000041808 */
[----:B------:R-:W-:Y:S02]  /*d2f0*/  FADD.FTZ R174, R202, R174 ;  /* 0x000000aecaae7221 */ /* 0x000fe40000010000 */
[----:B------:R-:W-:Y:S02]  /*d300*/  FADD.FTZ R251, R207, R251 ;  /* 0x000000fbcffb7221 */ /* 0x000fe40000010000 */
[----:B------:R-:W-:Y:S02]  /*d310*/  FADD.FTZ R206, R203, R206 ;  /* 0x000000cecbce7221 */ /* 0x000fe40000010000 */
[----:B------:R-:W-:Y:S01]  /*d320*/  FADD.FTZ R8, R80, R107 ;  /* 0x0000006b50087221 */ /* 0x000fe20000010000 */
[-C--:B------:R-:W-:Y:S01]  /*d330*/  HMMA.16816.F32.BF16 R152, R120, R150.reuse, R12 ;  /* 0x000000967898723c */ /* 0x080fe2000004180c */
[----:B------:R-:W-:Y:S03]  /*d340*/  FADD.FTZ R174, R201, R174 ;  /* 0x000000aec9ae7221 */ /* 0x000fe60000010000 */
[----:B------:R-:W-:Y:S02]  /*d350*/  FADD.FTZ R8, R81, R8 ;  /* 0x0000000851087221 */ /* 0x000fe40000010000 */
[----:B------:R-:W-:Y:S02]  /*d360*/  FADD.FTZ R251, R204, R251 ;  /* 0x000000fbccfb7221 */ /* 0x000fe40000010000 */
[C---:B------:R-:W-:Y:S01]  /*d370*/  HMMA.16816.F32.BF16 R148, R124.reuse, R150, R16 ;  /* 0x000000967c94723c */ /* 0x040fe20000041810 */
[----:B------:R-:W-:Y:S03]  /*d380*/  FADD.FTZ R8, R88, R8 ;  /* 0x0000000858087221 */ /* 0x000fe60000010000 */
[----:B------:R-:W-:Y:S02]  /*d390*/  FADD.FTZ R206, R200, R206 ;  /* 0x000000cec8ce7221 */ /* 0x000fe40000010000 */
[----:B------:R-:W-:Y:S02]  /*d3a0*/  FADD.FTZ R8, R94, R8 ;  /* 0x000000085e087221 */ /* 0x000fe40000010000 */
[-C--:B---3--:R-:W-:Y:S01]  /*d3b0*/  HMMA.16816.F32.BF16 R144, R124, R100.reuse, R20 ;  /* 0x000000647c90723c */ /* 0x088fe20000041814 */
[----:B------:R-:W-:Y:S03]  /*d3c0*/  FADD.FTZ R174, R194, R174 ;  /* 0x000000aec2ae7221 */ /* 0x000fe60000010000 */
[----:B------:R-:W-:Y:S02]  /*d3d0*/  FADD.FTZ R8, R176, R8 ;  /* 0x00000008b0087221 */ /* 0x000fe40000010000 */
[----:B------:R-:W-:Y:S02]  /*d3e0*/  FADD.FTZ R251, R84, R251 ;  /* 0x000000fb54fb7221 */ /* 0x000fe40000010000 */
[C---:B------:R-:W-:Y:S01]  /*d3f0*/  HMMA.16816.F32.BF16 R140, R120.reuse, R100, R24 ;  /* 0x00000064788c723c */ /* 0x040fe20000041818 */
[----:B------:R-:W-:Y:S03]  /*d400*/  FADD.FTZ R8, R181, R8 ;  /* 0x00000008b5087221 */ /* 0x000fe60000010000 */
[----:B------:R-:W-:Y:S02]  /*d410*/  FADD.FTZ R206, R197, R206 ;  /* 0x000000cec5ce7221 */ /* 0x000fe40000010000 */
[----:B------:R-:W-:Y:S02]  /*d420*/  FADD.FTZ R8, R177, R8 ;  /* 0x00000008b1087221 */ /* 0x000fe40000010000 */
        /* <DEDUP_REMOVED lines=19> */
[----:B------:R-:W-:Y:S01]  /*d560*/  FADD.FTZ R241, R195, R251 ;  /* 0x000000fbc3f17221 */ /* 0x000fe20000010000 */
[----:B------:R-:W-:Y:S01]  /*d570*/  MOV R44, R72 ;  /* 0x00000048002c7202 */ /* 0x000fe20000000f00 */
[C---:B------:R-:W-:Y:S01]  /*d580*/  HMMA.16816.F32.BF16 R112, R124.reuse, R114, R48 ;  /* 0x000000727c70723c */ /* 0x040fe20000041830 */
[----:B------:R-:W-:Y:S04]  /*d590*/  FADD.FTZ R8, R93, R8 ;  /* 0x000000085d087221 */ /* 0x000fe80000010000 */
[----:B------:R-:W-:Y:S03]  /*d5a0*/  FADD.FTZ R240, R192, R8 ;  /* 0x00000008c0f07221 */ /* 0x000fe60000010000 */
[-C--:B-1----:R-:W-:Y:S08]  /*d5b0*/  HMMA.16816.F32.BF16 R128, R124, R4.reuse, R52 ;  /* 0x000000047c80723c */ /* 0x082ff00000041834 */
[C---:B------:R-:W-:Y:S08]  /*d5c0*/  HMMA.16816.F32.BF16 R116, R120.reuse, R4, R56 ;  /* 0x000000047874723c */ /* 0x040ff00000041838 */
[-C--:B------:R-:W-:Y:S08]  /*d5d0*/  HMMA.16816.F32.BF16 R120, R120, R6.reuse, R60 ;  /* 0x000000067878723c */ /* 0x080ff0000004183c */
[----:B------:R-:W-:Y:S01]  /*d5e0*/  HMMA.16816.F32.BF16 R124, R124, R6, R64 ;  /* 0x000000067c7c723c */ /* 0x000fe20000041840 */
[----:B------:R-:W-:-:S07]  /*d5f0*/  @P0 BRA `(.L_x_538) ;  /* 0xffffa29000000947 */ /* 0x000fce000383ffff */
.L_x_519:
[----:B------:R-:W1:Y:S01]  /*d600*/  S2UR UR18, SR_CTAID.X ;  /* 0x00000000001279c3 */ /* 0x000e620000002500 */
[----:B------:R-:W-:Y:S01]  /*d610*/  ULDC.64 UR4, c[0x0][0x2c8] ;  /* 0x0000b20000047ab9 */ /* 0x000fe20000000a00 */
[----:B------:R-:W-:Y:S01]  /*d620*/  IMAD.MOV.U32 R4, RZ, RZ, 0x1 ;  /* 0x00000001ff047424 */ /* 0x000fe200078e00ff */
[----:B------:R-:W-:Y:S01]  /*d630*/  PLOP3.LUT P0, PT, PT, PT, UP1, 0x40, 0x0 ;  /* 0x000000000000781c */ /* 0x000fe20003f0e818 */
[----:B------:R-:W-:-:S03]  /*d640*/  IMAD.MOV.U32 R5, RZ, RZ, c[0x0][0x2ac] ;  /* 0x0000ab00ff057624 */ /* 0x000fc600078e00ff */
[----:B------:R-:W-:-:S05]  /*d650*/  IADD3 R6, R4, -c[0x0][0x168], RZ ;  /* 0x80005a0004067a10 */ /* 0x000fca0007ffe0ff */
[----:B------:R-:W-:Y:S01]  /*d660*/  IMAD R5, R5, c[0x0][0x1d0], R6 ;  /* 0x0000740005057a24 */ /* 0x000fe200078e0206 */
[----:B-1----:R-:W-:-:S04]  /*d670*/  ULEA UR18, UR18, 0x7f, 0x7 ;  /* 0x0000007f12127891 */ /* 0x002fc8000f8e383f */
[----:B------:R-:W-:-:S07]  /*d680*/  UIMAD.WIDE.U32 UR22, UR18, UR4, URZ ;  /* 0x00000004121672a5 */ /* 0x000fce000f8e003f */
[----:B------:R-:W-:Y:S02]  /*d690*/  @UP2 UMOV UR19, UR23 ;  /* 0x0000001700132c82 */ /* 0x000fe40008000000 */
[----:B------:R-:W-:-:S06]  /*d6a0*/  @UP2 USHF.R.U32.HI UR18, URZ, UR5, UR19 ;  /* 0x000000053f122299 */ /* 0x000fcc0008011613 */
[----:B------:R-:W-:-:S04]  /*d6b0*/  IADD3 R5, R5, UR18, RZ ;  /* 0x0000001205057c10 */ /* 0x000fc8000fffe0ff */
[----:B------:R-:W-:Y:S01]  /*d6c0*/  IADD3 R6, R5, -c[0x0][0x324], RZ ;  /* 0x8000c90005067a10 */ /* 0x000fe20007ffe0ff */
[----:B------:R-:W-:Y:S05]  /*d6d0*/  @P0 BRA `(.L_x_539) ;  /* 0x000000d000000947 */ /* 0x000fea0003800000 */
[----:B------:R-:W-:-:S13]  /*d6e0*/  ISETP.GT.AND P0, PT, R5, -0x1, PT ;  /* 0xffffffff0500780c */ /* 0x000fda0003f04270 */
[----:B------:R-:W-:Y:S05]  /*d6f0*/  @P0 BRA `(.L_x_540) ;  /* 0x0000006000000947 */ /* 0x000fea0003800000 */
[----:B------:R-:W-:Y:S02]  /*d700*/  ISETP.NE.AND P0, PT, R4, c[0x0][0x32c], PT ;  /* 0x0000cb0004007a0c */ /* 0x000fe40003f05270 */
[----:B------:R-:W-:-:S11]  /*d710*/  LOP3.LUT R5, RZ, R5, RZ, 0x33, !PT ;  /* 0x00000005ff057212 */ /* 0x000fd600078e33ff */
[----:B------:R-:W-:-:S05]  /*d720*/  @P0 IMAD.HI.U32 R4, R5, c[0x0][0x330], RZ ;  /* 0x0000cc0005040a27 */ /* 0x000fca00078e00ff */
[----:B------:R-:W-:-:S04]  /*d730*/  @P0 SHF.R.U32.HI R5, RZ, c[0x0][0x334], R4 ;  /* 0x0000cd00ff050a19 */ /* 0x000fc80000011604 */
[----:B------:R-:W-:Y:S01]  /*d740*/  LOP3.LUT R5, RZ, R5, RZ, 0x33, !PT ;  /* 0x00000005ff057212 */ /* 0x000fe200078e33ff */
[----:B------:R-:W-:Y:S05]  /*d750*/  BRA `(.L_x_541) ;  /* 0x0000003000007947 */ /* 0x000fea0003800000 */
.L_x_540:
[----:B------:R-:W-:-:S13]  /*d760*/  ISETP.NE.AND P0, PT, R4, c[0x0][0x32c], PT ;  /* 0x0000cb0004007a0c */ /* 0x000fda0003f05270 */
[----:B------:R-:W-:-:S05]  /*d770*/  @P0 IMAD.HI.U32 R4, R5, c[0x0][0x330], RZ ;  /* 0x0000cc0005040a27 */ /* 0x000fca00078e00ff */
[----:B------:R-:W-:-:S05]  /*d780*/  @P0 SHF.R.U32.HI R5, RZ, c[0x0][0x334], R4 ;  /* 0x0000cd00ff050a19 */ /* 0x000fca0000011604 */
.L_x_541:
[----:B------:R-:W-:-:S05]  /*d790*/  IMAD R5, R5, c[0x0][0x32c], RZ ;  /* 0x0000cb0005057a24 */ /* 0x000fca00078e02ff */
[----:B------:R-:W-:-:S04]  /*d7a0*/  IMNMX R6, R6, R5, !PT ;  /* 0x0000000506067217 */ /* 0x000fc80007800200 */
.L_x_539:
[----:B------:R-:W-:-:S05]  /*d7b0*/  IADD3 R5, R6, 0x5f, RZ ;  /* 0x0000005f06057810 */ /* 0x000fca0007ffe0ff */
[----:B------:R-:W-:-:S05]  /*d7c0*/  IMAD.HI R5, R5, 0x2aaaaaab, RZ ;  /* 0x2aaaaaab05057827 */ /* 0x000fca00078e02ff */
[----:B------:R-:W-:-:S04]  /*d7d0*/  SHF.R.U32.HI R4, RZ, 0x1f, R5 ;  /* 0x0000001fff047819 */ /* 0x000fc80000011605 */
[----:B------:R-:W-:-:S04]  /*d7e0*/  LEA.HI.SX32 R4, R5, R4, 0x1c ;  /* 0x0000000405047211 */ /* 0x000fc800078fe2ff */
[----:B------:R-:W-:-:S04]  /*d7f0*/  IMNMX R245, R230, R4, !PT ;  /* 0x00000004e6f57217 */ /* 0x000fc80007800200 */
[----:B------:R-:W-:-:S13]  /*d800*/  ISETP.GE.AND P0, PT, R244, R245, PT ;  /* 0x000000f5f400720c */ /* 0x000fda0003f06270 */
[----:B------:R-:W-:Y:S05]  /*d810*/  @!P0 BRA `(.L_x_542) ;  /* 0x000038d000008947 */ /* 0x000fea0003800000 */
[----:B------:R-:W-:Y:S01]  /*d820*/  IMAD.MOV.U32 R166, RZ, RZ, R2 ;  /* 0x000000ffffa67224 */ /* 0x000fe200078e0002 */
[----:B------:R-:W-:Y:S01]  /*d830*/  MOV R164, R44 ;  /* 0x0000002c00a47202 */ /* 0x000fe20000000f00 */
[----:B------:R-:W-:Y:S01]  /*d840*/  IMAD.MOV.U32 R167, RZ, RZ, R3 ;  /* 0x000000ffffa77224 */ /* 0x000fe200078e0003 */
[----:B------:R-:W-:Y:S02]  /*d850*/  MOV R165, R0 ;  /* 0x0000000000a57202 */ /* 0x000fe40000000f00 */
.L_x_545:
        /* <DEDUP_REMOVED lines=63> */
.L_x_543:
        /* <DEDUP_REMOVED lines=175> */
.L_x_544:
[----:B------:R-:W-:Y:S01]  /*e740*/  FMNMX.FTZ R169, R8, R165, !PT ;  /* 0x000000a508a97209 */ /* 0x000fe20007810000 */
[----:B-1----:R-:W-:Y:S01]  /*e750*/  LDSM.16.MT88.4 R172, [R220+0x100] ;  /* 0x00010000dcac783b */ /* 0x002fe20000004200 */
[----:B------:R-:W-:Y:S02]  /*e760*/  FMNMX.FTZ R3, R4, R167, !PT ;  /* 0x000000a704037209 */ /* 0x000fe40007810000 */
[----:B------:R-:W-:Y:S02]  /*e770*/  FMNMX.FTZ R169, R9, R169, !PT ;  /* 0x000000a909a97209 */ /* 0x000fe40007810000 */
[----:B------:R-:W-:Y:S02]  /*e780*/  FMNMX.FTZ R170, R6, R166, !PT ;  /* 0x000000a606aa7209 */ /* 0x000fe40007810000 */
[----:B------:R-:W-:Y:S01]  /*e790*/  FMNMX.FTZ R169, R12, R169, !PT ;  /* 0x000000a90ca97209 */ /* 0x000fe20007810000 */
        /* <DEDUP_REMOVED lines=78> */
[----:B------:R-:W-:Y:S01]  /*ec80*/  FMNMX.FTZ R3, R80, R3, !PT ;  /* 0x0000000350037209 */ /* 0x000fe20007810000 */
[----:B------:R-:W1:Y:S01]  /*ec90*/  SHFL.BFLY PT, R2, R170, 0x1, 0x1f ;  /* 0x0c201f00aa027f89 */ /* 0x000e6200000e0000 */
[----:B------:R-:W-:Y:S02]  /*eca0*/  FMNMX.FTZ R169, R93, R169, !PT ;  /* 0x000000a95da97209 */ /* 0x000fe40007810000 */
[----:B------:R-:W-:Y:S02]  /*ecb0*/  FMNMX.FTZ R3, R81, R3, !PT ;  /* 0x0000000351037209 */ /* 0x000fe40007810000 */
[----:B------:R-:W-:Y:S02]  /*ecc0*/  FMNMX.FTZ R0, R63, R0, !PT ;  /* 0x000000003f007209 */ /* 0x000fe40007810000 */
[----:B------:R-:W-:Y:S01]  /*ecd0*/  FMNMX.FTZ R3, R84, R3, !PT ;  /* 0x0000000354037209 */ /* 0x000fe20007810000 */
[----:B------:R-:W2:Y:S01]  /*ece0*/  SHFL.BFLY PT, R168, R169, 0x2, 0x1f ;  /* 0x0c401f00a9a87f89 */ /* 0x000ea200000e0000 */
[----:B------:R-:W-:Y:S02]  /*ecf0*/  FMNMX.FTZ R0, R74, R0, !PT ;  /* 0x000000004a007209 */ /* 0x000fe40007810000 */
[----:B------:R-:W-:Y:S02]  /*ed00*/  FMNMX.FTZ R3, R85, R3, !PT ;  /* 0x0000000355037209 */ /* 0x000fe40007810000 */
[----:B------:R-:W-:Y:S02]  /*ed10*/  ISETP.GT.AND P0, PT, R244, R245, PT ;  /* 0x000000f5f400720c */ /* 0x000fe40003f04270 */
[----:B------:R-:W-:Y:S02]  /*ed20*/  FMNMX.FTZ R3, R96, R3, !PT ;  /* 0x0000000360037209 */ /* 0x000fe40007810000 */
[----:B------:R-:W-:Y:S02]  /*ed30*/  IADD3 R244, R244, -0x1, RZ ;  /* 0xfffffffff4f47810 */ /* 0x000fe40007ffe0ff */
[----:B------:R-:W-:Y:S02]  /*ed40*/  FMNMX.FTZ R3, R97, R3, !PT ;  /* 0x0000000361037209 */ /* 0x000fe40007810000 */
[----:B-1----:R-:W-:Y:S03]  /*ed50*/  FMNMX.FTZ R2, R170, R2, !PT ;  /* 0x00000002aa027209 */ /* 0x002fe60007810000 */
[----:B------:R-:W1:Y:S02]  /*ed60*/  SHFL.BFLY PT, R171, R3, 0x2, 0x1f ;  /* 0x0c401f0003ab7f89 */ /* 0x000e6400000e0000 */
[C---:B------:R-:W-:Y:S02]  /*ed70*/  FMUL.FTZ R204, R2.reuse, c[0x0][0x2d0] ;  /* 0x0000b40002cc7a20 */ /* 0x040fe40000410000 */
[----:B------:R-:W-:Y:S01]  /*ed80*/  FADD.FTZ R166, -R2, R166 ;  /* 0x000000a602a67221 */ /* 0x000fe20000010100 */
[----:B--2---:R-:W-:Y:S01]  /*ed90*/  FMNMX.FTZ R169, R169, R168, !PT ;  /* 0x000000a8a9a97209 */ /* 0x004fe20007810000 */
[--C-:B------:R-:W-:Y:S01]  /*eda0*/  FFMA.FTZ R191, R22, c[0x0][0x2d0], -R204.reuse ;  /* 0x0000b40016bf7a23 */ /* 0x100fe200000108cc */
[----:B------:R-:W-:Y:S01]  /*edb0*/  FMNMX.FTZ R168, R75, R0, !PT ;  /* 0x000000004ba87209 */ /* 0x000fe20007810000 */
[--C-:B------:R-:W-:Y:S02]  /*edc0*/  FFMA.FTZ R192, R23, c[0x0][0x2d0], -R204.reuse ;  /* 0x0000b40017c07a23 */ /* 0x100fe400000108cc */
[--C-:B------:R-:W-:Y:S01]  /*edd0*/  FFMA.FTZ R54, R54, c[0x0][0x2d0], -R204.reuse ;  /* 0x0000b40036367a23 */ /* 0x100fe200000108cc */
[----:B------:R-:W2:Y:S01]  /*ede0*/  SHFL.BFLY PT, R0, R169, 0x1, 0x1f ;  /* 0x0c201f00a9007f89 */ /* 0x000ea200000e0000 */
[----:B------:R-:W-:Y:S01]  /*edf0*/  MUFU.EX2 R191, R191 ;  /* 0x000000bf00bf7308 */ /* 0x000fe20000000800 */
[--C-:B------:R-:W-:Y:S01]  /*ee00*/  FFMA.FTZ R55, R55, c[0x0][0x2d0], -R204.reuse ;  /* 0x0000b40037377a23 */ /* 0x100fe200000108cc */
[----:B------:R-:W-:Y:S01]  /*ee10*/  FMNMX.FTZ R168, R78, R168, !PT ;  /* 0x000000a84ea87209 */ /* 0x000fe20007810000 */
[--C-:B------:R-:W-:Y:S02]  /*ee20*/  FFMA.FTZ R66, R66, c[0x0][0x2d0], -R204.reuse ;  /* 0x0000b40042427a23 */ /* 0x100fe400000108cc */
[--C-:B------:R-:W-:Y:S01]  /*ee30*/  FFMA.FTZ R67, R67, c[0x0][0x2d0], -R204.reuse ;  /* 0x0000b40043437a23 */ /* 0x100fe200000108cc */
[----:B------:R-:W-:Y:S01]  /*ee40*/  FMNMX.FTZ R168, R79, R168, !PT ;  /* 0x000000a84fa87209 */ /* 0x000fe20007810000 */
[--C-:B------:R-:W-:Y:S02]  /*ee50*/  FFMA.FTZ R195, R34, c[0x0][0x2d0], -R204.reuse ;  /* 0x0000b40022c37a23 */ /* 0x100fe400000108cc */
        /* <DEDUP_REMOVED lines=8> */
[--C-:B------:R-:W-:Y:S02]  /*eee0*/  FFMA.FTZ R180, R6, c[0x0][0x2d0], -R204.reuse ;  /* 0x0000b40006b47a23 */ /* 0x100fe400000108cc */
[--C-:B------:R-:W-:Y:S01]  /*eef0*/  FFMA.FTZ R177, R7, c[0x0][0x2d0], -R204.reuse ;  /* 0x0000b40007b17a23 */ /* 0x100fe200000108cc */
[----:B------:R-:W-:Y:S01]  /*ef00*/  MUFU.EX2 R195, R195 ;  /* 0x000000c300c37308 */ /* 0x000fe20000000800 */
[--C-:B------:R-:W-:Y:S01]  /*ef10*/  FFMA.FTZ R178, R18, c[0x0][0x2d0], -R204.reuse ;  /* 0x0000b40012b27a23 */ /* 0x100fe200000108cc */
[----:B------:R-:W1:Y:S01]  /*ef20*/  SHFL.BFLY PT, R171, R3, 0x1, 0x1f ;  /* 0x0c201f0003ab7f89 */ /* 0x000e6200000e0000 */
[----:B--2---:R-:W-:Y:S01]  /*ef30*/  FMNMX.FTZ R0, R169, R0, !PT ;  /* 0x00000000a9007209 */ /* 0x004fe20007810000 */
[--C-:B------:R-:W-:Y:S01]  /*ef40*/  FFMA.FTZ R211, R50, c[0x0][0x2d0], -R204.reuse ;  /* 0x0000b40032d37a23 */ /* 0x100fe200000108cc */
[----:B------:R-:W-:Y:S01]  /*ef50*/  FMNMX.FTZ R168, R94, R168, !PT ;  /* 0x000000a85ea87209 */ /* 0x000fe20007810000 */
[----:B------:R-:W-:Y:S02]  /*ef60*/  FFMA.FTZ R246, R51, c[0x0][0x2d0], -R204 ;  /* 0x0000b40033f67a23 */ /* 0x000fe400000108cc */
[C---:B------:R-:W-:Y:S01]  /*ef70*/  FMUL.FTZ R202, R0.reuse, c[0x0][0x2d0] ;  /* 0x0000b40000ca7a20 */ /* 0x040fe20000410000 */
[----:B------:R-:W-:Y:S01]  /*ef80*/  FMNMX.FTZ R168, R95, R168, !PT ;  /* 0x000000a85fa87209 */ /* 0x000fe20007810000 */
[----:B------:R-:W2:Y:S01]  /*ef90*/  MUFU.EX2 R166, R166 ;  /* 0x000000a600a67308 */ /* 0x000ea20000000800 */
[----:B------:R-:W-:Y:S02]  /*efa0*/  FADD.FTZ R165, -R0, R165 ;  /* 0x000000a500a57221 */ /* 0x000fe40000010100 */
[--C-:B------:R-:W-:Y:S01]  /*efb0*/  FFMA.FTZ R247, R40, c[0x0][0x2d0], -R202.reuse ;  /* 0x0000b40028f77a23 */ /* 0x100fe200000108ca */
[----:B------:R-:W3:Y:S01]  /*efc0*/  SHFL.BFLY PT, R169, R168, 0x2, 0x1f ;  /* 0x0c401f00a8a97f89 */ /* 0x000ee200000e0000 */
[--C-:B------:R-:W-:Y:S02]  /*efd0*/  FFMA.FTZ R248, R45, c[0x0][0x2d0], -R202.reuse ;  /* 0x0000b4002df87a23 */ /* 0x100fe400000108ca */
[--C-:B------:R-:W-:Y:S02]  /*efe0*/  FFMA.FTZ R56, R56, c[0x0][0x2d0], -R202.reuse ;  /* 0x0000b40038387a23 */ /* 0x100fe400000108ca */
[--C-:B------:R-:W-:Y:S01]  /*eff0*/  FFMA.FTZ R57, R57, c[0x0][0x2d0], -R202.reuse ;  /* 0x0000b40039397a23 */ /* 0x100fe200000108ca */
[----:B------:R-:W-:Y:S01]  /*f000*/  MUFU.EX2 R180, R180 ;  /* 0x000000b400b47308 */ /* 0x000fe20000000800 */
[--C-:B------:R-:W-:Y:S02]  /*f010*/  FFMA.FTZ R197, R24, c[0x0][0x2d0], -R202.reuse ;  /* 0x0000b40018c57a23 */ /* 0x100fe400000108ca */
[--C-:B------:R-:W-:Y:S02]  /*f020*/  FFMA.FTZ R198, R25, c[0x0][0x2d0], -R202.reuse ;  /* 0x0000b40019c67a23 */ /* 0x100fe400000108ca */
[--C-:B------:R-:W-:Y:S01]  /*f030*/  FFMA.FTZ R203, R28, c[0x0][0x2d0], -R202.reuse ;  /* 0x0000b4001ccb7a23 */ /* 0x100fe200000108ca */
[----:B-1----:R-:W-:Y:S01]  /*f040*/  FMNMX.FTZ R3, R3, R171, !PT ;  /* 0x000000ab03037209 */ /* 0x002fe20007810000 */
[----:B------:R-:W-:Y:S02]  /*f050*/  FMUL.FTZ R165, R165, c[0x0][0x2d0] ;  /* 0x0000b400a5a57a20 */ /* 0x000fe40000410000 */
[--C-:B------:R-:W-:Y:S01]  /*f060*/  FFMA.FTZ R182, R12, c[0x0][0x2d0], -R202.reuse ;  /* 0x0000b4000cb67a23 */ /* 0x100fe200000108ca */
[----:B------:R-:W-:Y:S01]  /*f070*/  MUFU.EX2 R177, R177 ;  /* 0x000000b100b17308 */ /* 0x000fe20000000800 */
[----:B------:R-:W-:Y:S02]  /*f080*/  FMUL.FTZ R205, R3, c[0x0][0x2d0] ;  /* 0x0000b40003cd7a20 */ /* 0x000fe40000410000 */
[----:B------:R-:W-:Y:S02]  /*f090*/  FFMA.FTZ R183, R13, c[0x0][0x2d0], -R202 ;  /* 0x0000b4000db77a23 */ /* 0x000fe400000108ca */
[--C-:B------:R-:W-:Y:S02]  /*f0a0*/  FFMA.FTZ R189, R20, c[0x0][0x2d0], -R205.reuse ;  /* 0x0000b40014bd7a23 */ /* 0x100fe400000108cd */
[--C-:B------:R-:W-:Y:S01]  /*f0b0*/  FFMA.FTZ R190, R21, c[0x0][0x2d0], -R205.reuse ;  /* 0x0000b40015be7a23 */ /* 0x100fe200000108cd */
[----:B---3--:R-:W-:Y:S01]  /*f0c0*/  FMNMX.FTZ R169, R168, R169, !PT ;  /* 0x000000a9a8a97209 */ /* 0x008fe20007810000 */
[----:B------:R-:W-:Y:S01]  /*f0d0*/  LDSM.16.MT88.4 R20, [R225+0x100] ;  /* 0x00010000e114783b */ /* 0x000fe20000004200 */
[----:B------:R-:W-:Y:S01]  /*f0e0*/  MUFU.EX2 R178, R178 ;  /* 0x000000b200b27308 */ /* 0x000fe20000000800 */
[C---:B--2---:R-:W-:Y:S02]  /*f0f0*/  FMUL.FTZ R38, R166.reuse, R130 ;  /* 0x00000082a6267220 */ /* 0x044fe40000410000 */
[----:B------:R-:W-:Y:S02]  /*f100*/  FMUL.FTZ R39, R166, R131 ;  /* 0x00000083a6277220 */ /* 0x000fe40000410000 */
[--C-:B------:R-:W-:Y:S02]  /*f110*/  FFMA.FTZ R251, R52, c[0x0][0x2d0], -R205.reuse ;  /* 0x0000b40034fb7a23 */ /* 0x100fe400000108cd */
[--C-:B------:R-:W-:Y:S01]  /*f120*/  FFMA.FTZ R252, R53, c[0x0][0x2d0], -R205.reuse ;  /* 0x0000b40035fc7a23 */ /* 0x100fe200000108cd */
[----:B------:R-:W1:Y:S01]  /*f130*/  SHFL.BFLY PT, R168, R169, 0x1, 0x1f ;  /* 0x0c201f00a9a87f89 */ /* 0x000e6200000e0000 */
[--C-:B------:R-:W-:Y:S01]  /*f140*/  FFMA.FTZ R64, R64, c[0x0][0x2d0], -R205.reuse ;  /* 0x0000b40040407a23 */ /* 0x100fe200000108cd */
[----:B------:R-:W2:Y:S01]  /*f150*/  MUFU.EX2 R165, R165 ;  /* 0x000000a500a57308 */ /* 0x000ea20000000800 */
[--C-:B------:R-:W-:Y:S02]  /*f160*/  FFMA.FTZ R65, R65, c[0x0][0x2d0], -R205.reuse ;  /* 0x0000b40041417a23 */ /* 0x100fe400000108cd */
[----:B------:R-:W-:Y:S02]  /*f170*/  FMUL.FTZ R18, R166, R150 ;  /* 0x00000096a6127220 */ /* 0x000fe40000410000 */
[--C-:B------:R-:W-:Y:S02]  /*f180*/  FFMA.FTZ R194, R33, c[0x0][0x2d0], -R205.reuse ;  /* 0x0000b40021c27a23 */ /* 0x100fe400000108cd */
[--C-:B------:R-:W-:Y:S02]  /*f190*/  FFMA.FTZ R206, R37, c[0x0][0x2d0], -R205.reuse ;  /* 0x0000b40025ce7a23 */ /* 0x100fe400000108cd */
[--C-:B------:R-:W-:Y:S01]  /*f1a0*/  FFMA.FTZ R171, R16, c[0x0][0x2d0], -R205.reuse ;  /* 0x0000b40010ab7a23 */ /* 0x100fe200000108cd */
[----:B------:R-:W-:Y:S01]  /*f1b0*/  MUFU.EX2 R182, R182 ;  /* 0x000000b600b67308 */ /* 0x000fe20000000800 */
[--C-:B------:R-:W-:Y:S02]  /*f1c0*/  FFMA.FTZ R176, R17, c[0x0][0x2d0], -R205.reuse ;  /* 0x0000b40011b07a23 */ /* 0x100fe400000108cd */
[C---:B------:R-:W-:Y:S02]  /*f1d0*/  FMUL.FTZ R6, R166.reuse, R162 ;  /* 0x000000a2a6067220 */ /* 0x040fe40000410000 */
[----:B------:R-:W-:Y:S02]  /*f1e0*/  FMUL.FTZ R7, R166, R163 ;  /* 0x000000a3a6077220 */ /* 0x000fe40000410000 */
[----:B------:R-:W-:Y:S02]  /*f1f0*/  FFMA.FTZ R193, R32, c[0x0][0x2d0], -R205 ;  /* 0x0000b40020c17a23 */ /* 0x000fe400000108cd */
[C---:B------:R-:W-:Y:S01]  /*f200*/  FMUL.FTZ R102, R166.reuse, R102 ;  /* 0x00000066a6667220 */ /* 0x040fe20000410000 */
[----:B------:R-:W-:Y:S01]  /*f210*/  MUFU.EX2 R171, R171 ;  /* 0x000000ab00ab7308 */ /* 0x000fe20000000800 */
[----:B------:R-:W-:Y:S01]  /*f220*/  FMUL.FTZ R103, R166, R103 ;  /* 0x00000067a6677220 */ /* 0x000fe20000410000 */
[----:B-1----:R-:W-:Y:S01]  /*f230*/  FMNMX.FTZ R168, R168, R169, !PT ;  /* 0x000000a9a8a87209 */ /* 0x002fe20007810000 */
[----:B------:R-:W-:Y:S02]  /*f240*/  FFMA.FTZ R169, R19, c[0x0][0x2d0], -R204 ;  /* 0x0000b40013a97a23 */ /* 0x000fe400000108cc */
[C---:B--2---:R-:W-:Y:S02]  /*f250*/  FMUL.FTZ R24, R165.reuse, R140 ;  /* 0x0000008ca5187220 */ /* 0x044fe40000410000 */
[C---:B------:R-:W-:Y:S02]  /*f260*/  FMUL.FTZ R25, R165.reuse, R141 ;  /* 0x0000008da5197220 */ /* 0x040fe40000410000 */
[C---:B------:R-:W-:Y:S01]  /*f270*/  FMUL.FTZ R33, R165.reuse, R137 ;  /* 0x00000089a5217220 */ /* 0x040fe20000410000 */
[----:B------:R-:W1:Y:S01]  /*f280*/  MUFU.EX2 R176, R176 ;  /* 0x000000b000b07308 */ /* 0x000e620000000800 */
[----:B------:R-:W-:Y:S02]  /*f290*/  FMUL.FTZ R201, R168, c[0x0][0x2d0] ;  /* 0x0000b400a8c97a20 */ /* 0x000fe40000410000 */
[----:B------:R-:W-:Y:S02]  /*f2a0*/  FMUL.FTZ R12, R165, R152 ;  /* 0x00000098a50c7220 */ /* 0x000fe40000410000 */
[--C-:B------:R-:W-:Y:S02]  /*f2b0*/  FFMA.FTZ R249, R46, c[0x0][0x2d0], -R201.reuse ;  /* 0x0000b4002ef97a23 */ /* 0x100fe400000108c9 */
[--C-:B------:R-:W-:Y:S02]  /*f2c0*/  FFMA.FTZ R250, R47, c[0x0][0x2d0], -R201.reuse ;  /* 0x0000b4002ffa7a23 */ /* 0x100fe400000108c9 */
[--C-:B------:R-:W-:Y:S01]  /*f2d0*/  FFMA.FTZ R58, R58, c[0x0][0x2d0], -R201.reuse ;  /* 0x0000b4003a3a7a23 */ /* 0x100fe200000108c9 */
[----:B------:R-:W2:Y:S01]  /*f2e0*/  MUFU.EX2 R169, R169 ;  /* 0x000000a900a97308 */ /* 0x000ea20000000800 */
[--C-:B------:R-:W-:Y:S02]  /*f2f0*/  FFMA.FTZ R59, R59, c[0x0][0x2d0], -R201.reuse ;  /* 0x0000b4003b3b7a23 */ /* 0x100fe400000108c9 */
[----:B------:R-:W-:Y:S02]  /*f300*/  FMUL.FTZ R13, R165, R153 ;  /* 0x00000099a50d7220 */ /* 0x000fe40000410000 */
[----:B------:R-:W-:Y:S02]  /*f310*/  FMUL.FTZ R19, R166, R151 ;  /* 0x00000097a6137220 */ /* 0x000fe40000410000 */
[--C-:B------:R-:W-:Y:S02]  /*f320*/  FFMA.FTZ R199, R26, c[0x0][0x2d0], -R201.reuse ;  /* 0x0000b4001ac77a23 */ /* 0x100fe400000108c9 */
[--C-:B------:R-:W-:Y:S01]  /*f330*/  FFMA.FTZ R200, R27, c[0x0][0x2d0], -R201.reuse ;  /* 0x0000b4001bc87a23 */ /* 0x100fe200000108c9 */
[----:B------:R-:W-:Y:S01]  /*f340*/  MUFU.EX2 R183, R183 ;  /* 0x000000b700b77308 */ /* 0x000fe20000000800 */
[----:B------:R-:W-:Y:S02]  /*f350*/  FMUL.FTZ R32, R165, R136 ;  /* 0x00000088a5207220 */ /* 0x000fe40000410000 */
[--C-:B------:R-:W-:Y:S01]  /*f360*/  FFMA.FTZ R136, R31, c[0x0][0x2d0], -R201.reuse ;  /* 0x0000b4001f887a23 */ /* 0x100fe200000108c9 */
[----:B-1----:R-:W-:Y:S01]  /*f370*/  F2FP.BF16.PACK_AB R162, R176, R171 ;  /* 0x000000abb0a2723e */ /* 0x002fe200000010ff */
[----:B------:R-:W-:Y:S02]  /*f380*/  FMUL.FTZ R31, R166, R135 ;  /* 0x00000087a61f7220 */ /* 0x000fe40000410000 */
[--C-:B------:R-:W-:Y:S02]  /*f390*/  FFMA.FTZ R185, R14, c[0x0][0x2d0], -R201.reuse ;  /* 0x0000b4000eb97a23 */ /* 0x100fe400000108c9 */
[----:B------:R-:W-:Y:S01]  /*f3a0*/  FFMA.FTZ R186, R15, c[0x0][0x2d0], -R201 ;  /* 0x0000b4000fba7a23 */ /* 0x000fe200000108c9 */
[----:B------:R-:W-:Y:S01]  /*f3b0*/  MUFU.EX2 R189, R189 ;  /* 0x000000bd00bd7308 */ /* 0x000fe20000000800 */
[C---:B------:R-:W-:Y:S02]  /*f3c0*/  FMUL.FTZ R104, R165.reuse, R104 ;  /* 0x00000068a5687220 */ /* 0x040fe40000410000 */
[----:B------:R-:W-:Y:S01]  /*f3d0*/  FMUL.FTZ R105, R165, R105 ;  /* 0x00000069a5697220 */ /* 0x000fe20000410000 */
[----:B--2---:R-:W-:Y:S01]  /*f3e0*/  F2FP.BF16.PACK_AB R163, R169, R178 ;  /* 0x000000b2a9a3723e */ /* 0x004fe200000010ff */
[C---:B------:R-:W-:Y:S02]  /*f3f0*/  FMUL.FTZ R108, R165.reuse, R108 ;  /* 0x0000006ca56c7220 */ /* 0x040fe40000410000 */
[----:B------:R-:W-:Y:S02]  /*f400*/  FMUL.FTZ R109, R165, R109 ;  /* 0x0000006da56d7220 */ /* 0x000fe40000410000 */
[----:B------:R-:W-:Y:S01]  /*f410*/  FMUL.FTZ R114, R166, R114 ;  /* 0x00000072a6727220 */ /* 0x000fe20000410000 */
[----:B------:R-:W-:Y:S01]  /*f420*/  MUFU.EX2 R185, R185 ;  /* 0x000000b900b97308 */ /* 0x000fe20000000800 */
[----:B------:R-:W-:Y:S02]  /*f430*/  FADD.FTZ R167, -R3, R167 ;  /* 0x000000a703a77221 */ /* 0x000fe40000010100 */
[--C-:B------:R-:W-:Y:S02]  /*f440*/  FFMA.FTZ R179, R4, c[0x0][0x2d0], -R205.reuse ;  /* 0x0000b40004b37a23 */ /* 0x100fe400000108cd */
[----:B------:R-:W-:Y:S02]  /*f450*/  FMUL.FTZ R167, R167, c[0x0][0x2d0] ;  /* 0x0000b400a7a77a20 */ /* 0x000fe40000410000 */
[--C-:B------:R-:W-:Y:S02]  /*f460*/  FFMA.FTZ R170, R5, c[0x0][0x2d0], -R205.reuse ;  /* 0x0000b40005aa7a23 */ /* 0x100fe400000108cd */
[----:B------:R-:W-:Y:S01]  /*f470*/  FMUL.FTZ R115, R166, R115 ;  /* 0x00000073a6737220 */ /* 0x000fe20000410000 */
[----:B------:R-:W-:Y:S01]  /*f480*/  MUFU.EX2 R179, R179 ;  /* 0x000000b300b37308 */ /* 0x000fe20000000800 */
[----:B------:R-:W-:Y:S02]  /*f490*/  FADD.FTZ R164, -R168, R164 ;  /* 0x000000a4a8a47221 */ /* 0x000fe40000010100 */
[C---:B------:R-:W-:Y:S02]  /*f4a0*/  FMUL.FTZ R116, R165.reuse, R116 ;  /* 0x00000074a5747220 */ /* 0x040fe40000410000 */
[----:B------:R-:W-:Y:S02]  /*f4b0*/  FMUL.FTZ R164, R164, c[0x0][0x2d0] ;  /* 0x0000b400a4a47a20 */ /* 0x000fe40000410000 */
[C---:B------:R-:W-:Y:S02]  /*f4c0*/  FMUL.FTZ R117, R165.reuse, R117 ;  /* 0x00000075a5757220 */ /* 0x040fe40000410000 */
[C---:B------:R-:W-:Y:S01]  /*f4d0*/  FMUL.FTZ R120, R165.reuse, R120 ;  /* 0x00000078a5787220 */ /* 0x040fe20000410000 */
[----:B------:R-:W1:Y:S01]  /*f4e0*/  MUFU.EX2 R167, R167 ;  /* 0x000000a700a77308 */ /* 0x000e620000000800 */
[----:B------:R-:W-:Y:S02]  /*f4f0*/  FMUL.FTZ R121, R165, R121 ;  /* 0x00000079a5797220 */ /* 0x000fe40000410000 */
[C---:B------:R-:W-:Y:S02]  /*f500*/  FMUL.FTZ R126, R166.reuse, R126 ;  /* 0x0000007ea67e7220 */ /* 0x040fe40000410000 */
[----:B------:R-:W-:Y:S02]  /*f510*/  FMUL.FTZ R127, R166, R127 ;  /* 0x0000007fa67f7220 */ /* 0x000fe40000410000 */
[--C-:B------:R-:W-:Y:S02]  /*f520*/  FFMA.FTZ R209, R48, c[0x0][0x2d0], -R205.reuse ;  /* 0x0000b40030d17a23 */ /* 0x100fe400000108cd */
[----:B------:R-:W-:Y:S01]  /*f530*/  FFMA.FTZ R210, R49, c[0x0][0x2d0], -R205 ;  /* 0x0000b40031d27a23 */ /* 0x000fe200000108cd */
[----:B------:R-:W2:Y:S01]  /*f540*/  MUFU.EX2 R170, R170 ;  /* 0x000000aa00aa7308 */ /* 0x000ea20000000800 */
[--C-:B------:R-:W-:Y:S01]  /*f550*/  FFMA.FTZ R188, R8, c[0x0][0x2d0], -R202.reuse ;  /* 0x0000b40008bc7a23 */ /* 0x100fe200000108ca */
[----:B------:R-:W-:Y:S01]  /*f560*/  F2FP.BF16.PACK_AB R49, R192, R191 ;  /* 0x000000bfc031723e */ /* 0x000fe200000010ff */
[--C-:B------:R-:W-:Y:S02]  /*f570*/  FFMA.FTZ R181, R9, c[0x0][0x2d0], -R202.reuse ;  /* 0x0000b40009b57a23 */ /* 0x100fe400000108ca */
[--C-:B------:R-:W-:Y:S02]  /*f580*/  FFMA.FTZ R187, R10, c[0x0][0x2d0], -R201.reuse ;  /* 0x0000b4000abb7a23 */ /* 0x100fe400000108c9 */
[--C-:B------:R-:W-:Y:S02]  /*f590*/  FFMA.FTZ R184, R11, c[0x0][0x2d0], -R201.reuse ;  /* 0x0000b4000bb87a23 */ /* 0x100fe400000108c9 */
[C---:B------:R-:W-:Y:S01]  /*f5a0*/  FMUL.FTZ R8, R165.reuse, R156 ;  /* 0x0000009ca5087220 */ /* 0x040fe20000410000 */
[----:B------:R-:W3:Y:S01]  /*f5b0*/  MUFU.EX2 R164, R164 ;  /* 0x000000a400a47308 */ /* 0x000ee20000000800 */
[----:B------:R-:W-:Y:S02]  /*f5c0*/  FMUL.FTZ R9, R165, R157 ;  /* 0x0000009da5097220 */ /* 0x000fe40000410000 */
[--C-:B------:R-:W-:Y:S02]  /*f5d0*/  FFMA.FTZ R60, R60, c[0x0][0x2d0], -R202.reuse ;  /* 0x0000b4003c3c7a23 */ /* 0x100fe400000108ca */
[C---:B-1----:R-:W-:Y:S02]  /*f5e0*/  FMUL.FTZ R28, R167.reuse, R132 ;  /* 0x00000084a71c7220 */ /* 0x042fe40000410000 */
[C---:B------:R-:W-:Y:S02]  /*f5f0*/  FMUL.FTZ R37, R167.reuse, R129 ;  /* 0x00000081a7257220 */ /* 0x040fe40000410000 */
[C---:B------:R-:W-:Y:S01]  /*f600*/  FMUL.FTZ R16, R167.reuse, R148 ;  /* 0x00000094a7107220 */ /* 0x040fe20000410000 */
[----:B------:R-:W-:Y:S01]  /*f610*/  MUFU.EX2 R188, R188 ;  /* 0x000000bc00bc7308 */ /* 0x000fe20000000800 */
[C---:B------:R-:W-:Y:S02]  /*f620*/  FMUL.FTZ R17, R167.reuse, R149 ;  /* 0x00000095a7117220 */ /* 0x040fe40000410000 */
[C---:B------:R-:W-:Y:S01]  /*f630*/  FMUL.FTZ R4, R167.reuse, R160 ;  /* 0x000000a0a7047220 */ /* 0x040fe20000410000 */
[----:B--2---:R-:W-:Y:S01]  /*f640*/  F2FP.BF16.PACK_AB R160, R170, R179 ;  /* 0x000000b3aaa0723e */ /* 0x004fe200000010ff */
[----:B------:R-:W-:Y:S01]  /*f650*/  FMUL.FTZ R5, R167, R161 ;  /* 0x000000a1a7057220 */ /* 0x000fe20000410000 */
[----:B------:R-:W-:Y:S01]  /*f660*/  F2FP.BF16.PACK_AB R161, R177, R180 ;  /* 0x000000b4b1a1723e */ /* 0x000fe200000010ff */
[C---:B------:R-:W-:Y:S02]  /*f670*/  FMUL.FTZ R100, R167.reuse, R100 ;  /* 0x00000064a7647220 */ /* 0x040fe40000410000 */
[C---:B------:R-:W-:Y:S01]  /*f680*/  FMUL.FTZ R101, R167.reuse, R101 ;  /* 0x00000065a7657220 */ /* 0x040fe20000410000 */
[----:B------:R-:W1:Y:S01]  /*f690*/  MUFU.EX2 R181, R181 ;  /* 0x000000b500b57308 */ /* 0x000e620000000800 */
[----:B------:R-:W-:Y:S02]  /*f6a0*/  FMUL.FTZ R112, R167, R112 ;  /* 0x00000070a7707220 */ /* 0x000fe40000410000 */
[-C--:B------:R-:W-:Y:S05]  /*f6b0*/  HMMA.16816.F32.BF16 R4, R160, R20.reuse, R4 ;  /* 0x00000014a004723c */ /* 0x080fea0000041804 */
[C---:B---3--:R-:W-:Y:S02]  /*f6c0*/  FMUL.FTZ R26, R164.reuse, R142 ;  /* 0x0000008ea41a7220 */ /* 0x048fe40000410000 */
[----:B------:R-:W-:Y:S01]  /*f6d0*/  MUFU.EX2 R187, R187 ;  /* 0x000000bb00bb7308 */ /* 0x000fe20000000800 */
[C---:B------:R-:W-:Y:S02]  /*f6e0*/  FMUL.FTZ R27, R164.reuse, R143 ;  /* 0x0000008fa41b7220 */ /* 0x040fe40000410000 */
[----:B------:R-:W-:Y:S02]  /*f6f0*/  LDSM.16.MT88.4 R140, [R219+0x900] ;  /* 0x00090000db8c783b */ /* 0x000fe40000004200 */
[C---:B------:R-:W-:Y:S02]  /*f700*/  FMUL.FTZ R34, R164.reuse, R138 ;  /* 0x0000008aa4227220 */ /* 0x040fe40000410000 */
[C---:B------:R-:W-:Y:S02]  /*f710*/  FMUL.FTZ R35, R164.reuse, R139 ;  /* 0x0000008ba4237220 */ /* 0x040fe40000410000 */
[C---:B------:R-:W-:Y:S01]  /*f720*/  FMUL.FTZ R14, R164.reuse, R154 ;  /* 0x0000009aa40e7220 */ /* 0x040fe20000410000 */
[----:B------:R-:W2:Y:S01]  /*f730*/  MUFU.EX2 R184, R184 ;  /* 0x000000b800b87308 */ /* 0x000ea20000000800 */
[C---:B------:R-:W-:Y:S02]  /*f740*/  FMUL.FTZ R15, R164.reuse, R155 ;  /* 0x0000009ba40f7220 */ /* 0x040fe40000410000 */
[C---:B------:R-:W-:Y:S01]  /*f750*/  FMUL.FTZ R10, R164.reuse, R158 ;  /* 0x0000009ea40a7220 */ /* 0x040fe20000410000 */
[----:B-1----:R-:W-:Y:S01]  /*f760*/  F2FP.BF16.PACK_AB R156, R181, R188 ;  /* 0x000000bcb59c723e */ /* 0x002fe200000010ff */
[C---:B------:R-:W-:Y:S01]  /*f770*/  FMUL.FTZ R11, R164.reuse, R159 ;  /* 0x0000009fa40b7220 */ /* 0x040fe20000410000 */
[----:B------:R-:W-:Y:S01]  /*f780*/  F2FP.BF16.PACK_AB R158, R183, R182 ;  /* 0x000000b6b79e723e */ /* 0x000fe200000010ff */
[C---:B------:R-:W-:Y:S02]  /*f790*/  FMUL.FTZ R106, R164.reuse, R106 ;  /* 0x0000006aa46a7220 */ /* 0x040fe40000410000 */
[C---:B------:R-:W-:Y:S01]  /*f7a0*/  FMUL.FTZ R107, R164.reuse, R107 ;  /* 0x0000006ba46b7220 */ /* 0x040fe20000410000 */
[----:B------:R-:W1:Y:S01]  /*f7b0*/  MUFU.EX2 R186, R186 ;  /* 0x000000ba00ba7308 */ /* 0x000e620000000800 */
[C---:B------:R-:W-:Y:S02]  /*f7c0*/  FMUL.FTZ R110, R164.reuse, R110 ;  /* 0x0000006ea46e7220 */ /* 0x040fe40000410000 */
[C---:B------:R-:W-:Y:S02]  /*f7d0*/  FMUL.FTZ R111, R164.reuse, R111 ;  /* 0x0000006fa46f7220 */ /* 0x040fe40000410000 */
[C---:B------:R-:W-:Y:S02]  /*f7e0*/  FMUL.FTZ R113, R167.reuse, R113 ;  /* 0x00000071a7717220 */ /* 0x040fe40000410000 */
[C---:B------:R-:W-:Y:S02]  /*f7f0*/  FMUL.FTZ R118, R164.reuse, R118 ;  /* 0x00000076a4767220 */ /* 0x040fe40000410000 */
[C---:B------:R-:W-:Y:S01]  /*f800*/  FMUL.FTZ R119, R164.reuse, R119 ;  /* 0x00000077a4777220 */ /* 0x040fe20000410000 */
[----:B------:R-:W3:Y:S01]  /*f810*/  MUFU.EX2 R190, R190 ;  /* 0x000000be00be7308 */ /* 0x000ee20000000800 */
[C---:B------:R-:W-:Y:S02]  /*f820*/  FMUL.FTZ R122, R164.reuse, R122 ;  /* 0x0000007aa47a7220 */ /* 0x040fe40000410000 */
[----:B------:R-:W-:Y:S01]  /*f830*/  FMUL.FTZ R123, R164, R123 ;  /* 0x0000007ba47b7220 */ /* 0x000fe20000410000 */
[----:B--2---:R-:W-:Y:S01]  /*f840*/  F2FP.BF16.PACK_AB R157, R184, R187 ;  /* 0x000000bbb89d723e */ /* 0x004fe200000010ff */
[C---:B------:R-:W-:Y:S02]  /*f850*/  FMUL.FTZ R124, R167.reuse, R124 ;  /* 0x0000007ca77c7220 */ /* 0x040fe40000410000 */
[----:B------:R-:W-:Y:S02]  /*f860*/  FMUL.FTZ R125, R167, R125 ;  /* 0x0000007da77d7220 */ /* 0x000fe40000410000 */
[--C-:B------:R-:W-:Y:S01]  /*f870*/  FFMA.FTZ R61, R61, c[0x0][0x2d0], -R202.reuse ;  /* 0x0000b4003d3d7a23 */ /* 0x100fe200000108ca */
[----:B------:R-:W-:Y:S01]  /*f880*/  MUFU.EX2 R152, R54 ;  /* 0x0000003600987308 */ /* 0x000fe20000000800 */
[--C-:B------:R-:W-:Y:S02]  /*f890*/  FFMA.FTZ R62, R62, c[0x0][0x2d0], -R201.reuse ;  /* 0x0000b4003e3e7a23 */ /* 0x100fe400000108c9 */
[--C-:B------:R-:W-:Y:S01]  /*f8a0*/  FFMA.FTZ R63, R63, c[0x0][0x2d0], -R201.reuse ;  /* 0x0000b4003f3f7a23 */ /* 0x100fe200000108c9 */
[----:B-1----:R-:W-:Y:S01]  /*f8b0*/  F2FP.BF16.PACK_AB R159, R186, R185 ;  /* 0x000000b9ba9f723e */ /* 0x002fe200000010ff */
[--C-:B------:R-:W-:Y:S02]  /*f8c0*/  FFMA.FTZ R72, R72, c[0x0][0x2d0], -R202.reuse ;  /* 0x0000b40048487a23 */ /* 0x100fe400000108ca */
[--C-:B------:R-:W-:Y:S02]  /*f8d0*/  FFMA.FTZ R73, R73, c[0x0][0x2d0], -R202.reuse ;  /* 0x0000b40049497a23 */ /* 0x100fe400000108ca */
[--C-:B------:R-:W-:Y:S01]  /*f8e0*/  FFMA.FTZ R74, R74, c[0x0][0x2d0], -R201.reuse ;  /* 0x0000b4004a4a7a23 */ /* 0x100fe200000108c9 */
[----:B------:R1:W-:Y:S01]  /*f8f0*/  MUFU.EX2 R155, R55 ;  /* 0x00000037009b7308 */ /* 0x0003e20000000800 */
[C---:B------:R-:W-:Y:S04]  /*f900*/  HMMA.16816.F32.BF16 R8, R156.reuse, R20, R8 ;  /* 0x000000149c08723c */ /* 0x040fe80000041808 */
[----:B---3--:R-:W-:Y:S01]  /*f910*/  F2FP.BF16.PACK_AB R48, R190, R189 ;  /* 0x000000bdbe30723e */ /* 0x008fe200000010ff */
[--C-:B------:R-:W-:Y:S02]  /*f920*/  FFMA.FTZ R75, R75, c[0x0][0x2d0], -R201.reuse ;  /* 0x0000b4004b4b7a23 */ /* 0x100fe400000108c9 */
[C---:B------:R-:W-:Y:S01]  /*f930*/  FMUL.FTZ R20, R167.reuse, R144 ;  /* 0x00000090a7147220 */ /* 0x040fe20000410000 */
[-C--:B------:R-:W-:Y:S01]  /*f940*/  HMMA.16816.F32.BF16 R12, R156, R22.reuse, R12 ;  /* 0x000000169c0c723c */ /* 0x080fe2000004180c */
[----:B------:R-:W-:Y:S03]  /*f950*/  MUFU.EX2 R150, R64 ;  /* 0x0000004000967308 */ /* 0x000fe60000000800 */
[----:B------:R-:W-:Y:S02]  /*f960*/  FMUL.FTZ R21, R167, R145 ;  /* 0x00000091a7157220 */ /* 0x000fe40000410000 */
[--C-:B------:R-:W-:Y:S02]  /*f970*/  FFMA.FTZ R76, R76, c[0x0][0x2d0], -R202.reuse ;  /* 0x0000b4004c4c7a23 */ /* 0x100fe400000108ca */
[C---:B------:R-:W-:Y:S03]  /*f980*/  HMMA.16816.F32.BF16 R16, R160.reuse, R22, R16 ;  /* 0x00000016a010723c */ /* 0x040fe60000041810 */
[----:B------:R-:W-:Y:S01]  /*f990*/  MUFU.EX2 R151, R66 ;  /* 0x0000004200977308 */ /* 0x000fe20000000800 */
[----:B------:R-:W-:Y:S02]  /*f9a0*/  FFMA.FTZ R77, R77, c[0x0][0x2d0], -R202 ;  /* 0x0000b4004d4d7a23 */ /* 0x000fe400000108ca */
[--C-:B------:R-:W-:Y:S01]  /*f9b0*/  FFMA.FTZ R78, R78, c[0x0][0x2d0], -R201.reuse ;  /* 0x0000b4004e4e7a23 */ /* 0x100fe200000108c9 */
[----:B-1----:R-:W-:Y:S01]  /*f9c0*/  LDSM.16.MT88.4 R52, [R220+0x1100] ;  /* 0x00110000dc34783b */ /* 0x002fe20000004200 */
[C---:B------:R-:W-:Y:S04]  /*f9d0*/  FMUL.FTZ R22, R166.reuse, R146 ;  /* 0x00000092a6167220 */ /* 0x040fe80000410000 */
[C---:B------:R-:W-:Y:S01]  /*f9e0*/  FMUL.FTZ R23, R166.reuse, R147 ;  /* 0x00000093a6177220 */ /* 0x040fe20000410000 */
[----:B------:R-:W-:Y:S01]  /*f9f0*/  MUFU.EX2 R153, R56 ;  /* 0x0000003800997308 */ /* 0x000fe20000000800 */
[----:B------:R-:W-:Y:S01]  /*fa00*/  FFMA.FTZ R79, R79, c[0x0][0x2d0], -R201 ;  /* 0x0000b4004f4f7a23 */ /* 0x000fe200000108c9 */
[----:B------:R-:W1:Y:S01]  /*fa10*/  LDSM.16.MT88.4 R144, [R219+0x100] ;  /* 0x00010000db90783b */ /* 0x000e620000004200 */
[----:B------:R-:W-:Y:S02]  /*fa20*/  FFMA.FTZ R179, R167, R243, R179 ;  /* 0x000000f3a7b37223 */ /* 0x000fe400000100b3 */
[----:B------:R-:W-:Y:S01]  /*fa30*/  FFMA.FTZ R180, R166, R242, R180 ;  /* 0x000000f2a6b47223 */ /* 0x000fe200000100b4 */
[-C--:B------:R-:W-:Y:S03]  /*fa40*/  HMMA.16816.F32.BF16 R20, R160, R172.reuse, R20 ;  /* 0x000000aca014723c */ /* 0x080fe60000041814 */
[----:B------:R-:W-:Y:S01]  /*fa50*/  FFMA.FTZ R188, R165, R241, R188 ;  /* 0x000000f1a5bc7223 */ /* 0x000fe200000100bc */
[----:B------:R-:W-:Y:S01]  /*fa60*/  MUFU.EX2 R148, R57 ;  /* 0x0000003900947308 */ /* 0x000fe20000000800 */
[----:B------:R-:W-:Y:S01]  /*fa70*/  MOV R165, R0 ;  /* 0x0000000000a57202 */ /* 0x000fe20000000f00 */
[----:B------:R-:W-:Y:S01]  /*fa80*/  FFMA.FTZ R187, R164, R240, R187 ;  /* 0x000000f0a4bb7223 */ /* 0x000fe200000100bb */
[----:B------:R-:W-:Y:S01]  /*fa90*/  MOV R164, R168 ;  /* 0x000000a800a47202 */ /* 0x000fe20000000f00 */
[C---:B------:R-:W-:Y:S04]  /*faa0*/  HMMA.16816.F32.BF16 R24, R156.reuse, R172, R24 ;  /* 0x000000ac9c18723c */ /* 0x040fe80000041818 */
[----:B------:R-:W-:Y:S02]  /*fab0*/  FADD.FTZ R179, R170, R179 ;  /* 0x000000b3aab37221 */ /* 0x000fe40000010000 */
[----:B------:R-:W-:Y:S01]  /*fac0*/  MUFU.EX2 R154, R58 ;  /* 0x0000003a009a7308 */ /* 0x000fe20000000800 */
[----:B------:R-:W-:Y:S01]  /*fad0*/  FFMA.FTZ R172, R29, c[0x0][0x2d0], -R202 ;  /* 0x0000b4001dac7a23 */ /* 0x000fe200000108ca */
[-C--:B------:R-:W-:Y:S04]  /*fae0*/  HMMA.16816.F32.BF16 R32, R156, R174.reuse, R32 ;  /* 0x000000ae9c20723c */ /* 0x080fe80000041820 */
[C---:B------:R-:W-:Y:S02]  /*faf0*/  FMUL.FTZ R29, R167.reuse, R133 ;  /* 0x00000085a71d7220 */ /* 0x040fe40000410000 */
[----:B------:R-:W-:Y:S02]  /*fb00*/  FFMA.FTZ R173, R30, c[0x0][0x2d0], -R201 ;  /* 0x0000b4001ead7a23 */ /* 0x000fe400000108c9 */
[C---:B------:R-:W-:Y:S01]  /*fb10*/  HMMA.16816.F32.BF16 R100, R160.reuse, R174, R100 ;  /* 0x000000aea064723c */ /* 0x040fe20000041864 */
[----:B------:R2:W-:Y:S03]  /*fb20*/  MUFU.EX2 R174, R136 ;  /* 0x0000008800ae7308 */ /* 0x0005e60000000800 */
[----:B------:R-:W-:Y:S01]  /*fb30*/  FMUL.FTZ R30, R166, R134 ;  /* 0x00000086a61e7220 */ /* 0x000fe20000410000 */
[----:B------:R-:W-:Y:S01]  /*fb40*/  MOV R166, R2 ;  /* 0x0000000200a67202 */ /* 0x000fe20000000f00 */
[----:B------:R-:W3:Y:S01]  /*fb50*/  LDSM.16.MT88.4 R132, [R218+0x100] ;  /* 0x00010000da84783b */ /* 0x000ee20000004200 */
[----:B------:R-:W-:Y:S02]  /*fb60*/  FFMA.FTZ R175, R36, c[0x0][0x2d0], -R205 ;  /* 0x0000b40024af7a23 */ /* 0x000fe400000108cd */
[----:B------:R-:W-:Y:S02]  /*fb70*/  FMUL.FTZ R36, R167, R128 ;  /* 0x00000080a7247220 */ /* 0x000fe40000410000 */
[----:B------:R4:W-:Y:S01]  /*fb80*/  MUFU.EX2 R149, R59 ;  /* 0x0000003b00957308 */ /* 0x0009e20000000800 */
[-C--:B-1----:R-:W-:Y:S02]  /*fb90*/  HMMA.16816.F32.BF16 R28, R160, R144.reuse, R28 ;  /* 0x00000090a01c723c */ /* 0x082fe4000004181c */
[----:B------:R-:W1:Y:S01]  /*fba0*/  LDSM.16.MT88.4 R128, [R225+0x900] ;  /* 0x00090000e180783b */ /* 0x000e620000004200 */
[----:B------:R-:W-:Y:S01]  /*fbb0*/  FADD.FTZ R180, R177, R180 ;  /* 0x000000b4b1b47221 */ /* 0x000fe20000010000 */
[----:B------:R-:W-:Y:S01]  /*fbc0*/  MOV R167, R3 ;  /* 0x0000000300a77202 */ /* 0x000fe20000000f00 */
[----:B------:R-:W-:Y:S02]  /*fbd0*/  FADD.FTZ R188, R181, R188 ;  /* 0x000000bcb5bc7221 */ /* 0x000fe40000010000 */
[----:B------:R-:W-:Y:S01]  /*fbe0*/  FADD.FTZ R187, R184, R187 ;  /* 0x000000bbb8bb7221 */ /* 0x000fe20000010000 */
[C---:B------:R-:W-:Y:S01]  /*fbf0*/  HMMA.16816.F32.BF16 R104, R156.reuse, R144, R104 ;  /* 0x000000909c68723c */ /* 0x040fe20000041868 */
[----:B------:R-:W-:Y:S03]  /*fc00*/  MUFU.EX2 R145, R65 ;  /* 0x0000004100917308 */ /* 0x000fe60000000800 */
[----:B------:R-:W-:Y:S01]  /*fc10*/  FADD.FTZ R179, R171, R179 ;  /* 0x000000b3abb37221 */ /* 0x000fe20000010000 */
[----:B--2---:R-:W2:Y:S01]  /*fc20*/  LDSM.16.MT88.4 R136, [R220+0x900] ;  /* 0x00090000dc88783b */ /* 0x004ea20000004200 */
[----:B------:R-:W-:Y:S02]  /*fc30*/  FADD.FTZ R180, R178, R180 ;  /* 0x000000b4b2b47221 */ /* 0x000fe40000010000 */
[-C--:B------:R-:W-:Y:S03]  /*fc40*/  HMMA.16816.F32.BF16 R108, R156, R146.reuse, R108 ;  /* 0x000000929c6c723c */ /* 0x080fe6000004186c */
[----:B------:R5:W-:Y:S01]  /*fc50*/  MUFU.EX2 R144, R67 ;  /* 0x0000004300907308 */ /* 0x000be20000000800 */
[----:B------:R-:W-:Y:S02]  /*fc60*/  FADD.FTZ R188, R182, R188 ;  /* 0x000000bcb6bc7221 */ /* 0x000fe40000010000 */
[----:B------:R-:W-:Y:S01]  /*fc70*/  FADD.FTZ R187, R185, R187 ;  /* 0x000000bbb9bb7221 */ /* 0x000fe20000010000 */
[----:B----4-:R-:W-:Y:S01]  /*fc80*/  LDSM.16.MT88.4 R56, [R219+0x1900] ;  /* 0x00190000db38783b */ /* 0x010fe20000004200 */
[C---:B------:R-:W-:Y:S04]  /*fc90*/  HMMA.16816.F32.BF16 R112, R160.reuse, R146, R112 ;  /* 0x00000092a070723c */ /* 0x040fe80000041870 */
[----:B------:R-:W-:Y:S01]  /*fca0*/  FADD.FTZ R179, R176, R179 ;  /* 0x000000b3b0b37221 */ /* 0x000fe20000010000 */
[----:B------:R-:W-:Y:S01]  /*fcb0*/  MUFU.EX2 R247, R247 ;  /* 0x000000f700f77308 */ /* 0x000fe20000000800 */
[----:B------:R-:W-:Y:S02]  /*fcc0*/  FADD.FTZ R180, R169, R180 ;  /* 0x000000b4a9b47221 */ /* 0x000fe40000010000 */
[----:B------:R-:W-:Y:S01]  /*fcd0*/  FADD.FTZ R188, R183, R188 ;  /* 0x000000bcb7bc7221 */ /* 0x000fe20000010000 */
[-C--:B---3--:R-:W-:Y:S03]  /*fce0*/  HMMA.16816.F32.BF16 R36, R160, R132.reuse, R36 ;  /* 0x00000084a024723c */ /* 0x088fe60000041824 */
[----:B------:R-:W-:Y:S03]  /*fcf0*/  FADD.FTZ R187, R186, R187 ;  /* 0x000000bbbabb7221 */ /* 0x000fe60000010000 */
[----:B------:R-:W3:Y:S01]  /*fd00*/  MUFU.EX2 R193, R193 ;  /* 0x000000c100c17308 */ /* 0x000ee20000000800 */
[----:B------:R-:W-:Y:S01]  /*fd10*/  FADD.FTZ R179, R189, R179 ;  /* 0x000000b3bdb37221 */ /* 0x000fe20000010000 */
[C---:B------:R-:W-:Y:S01]  /*fd20*/  HMMA.16816.F32.BF16 R116, R156.reuse, R132, R116 ;  /* 0x000000849c74723c */ /* 0x040fe20000041874 */
[----:B-----5:R-:W-:Y:S03]  /*fd30*/  LDSM.16.MT88.4 R64, [R219+0x1100] ;  /* 0x00110000db40783b */ /* 0x020fe60000004200 */
[----:B------:R-:W-:Y:S02]  /*fd40*/  FADD.FTZ R180, R191, R180 ;  /* 0x000000b4bfb47221 */ /* 0x000fe40000010000 */
[----:B------:R-:W-:Y:S02]  /*fd50*/  FADD.FTZ R179, R190, R179 ;  /* 0x000000b3beb37221 */ /* 0x000fe40000010000 */
[----:B------:R-:W4:Y:S01]  /*fd60*/  MUFU.EX2 R194, R194 ;  /* 0x000000c200c27308 */ /* 0x000f220000000800 */
[-C--:B------:R-:W-:Y:S03]  /*fd70*/  HMMA.16816.F32.BF16 R120, R156, R134.reuse, R120 ;  /* 0x000000869c78723c */ /* 0x080fe60000041878 */
[----:B------:R-:W-:Y:S05]  /*fd80*/  FADD.FTZ R180, R192, R180 ;  /* 0x000000b4c0b47221 */ /* 0x000fea0000010000 */
[----:B------:R-:W-:Y:S01]  /*fd90*/  HMMA.16816.F32.BF16 R124, R160, R134, R124 ;  /* 0x00000086a07c723c */ /* 0x000fe2000004187c */
[----:B------:R-:W5:Y:S03]  /*fda0*/  MUFU.EX2 R196, R196 ;  /* 0x000000c400c47308 */ /* 0x000f660000000800 */
[----:B------:R-:W-:Y:S02]  /*fdb0*/  FADD.FTZ R180, R195, R180 ;  /* 0x000000b4c3b47221 */ /* 0x000fe40000010000 */
[----:B---3--:R-:W-:Y:S05]  /*fdc0*/  FADD.FTZ R179, R193, R179 ;  /* 0x000000b3c1b37221 */ /* 0x008fea0000010000 */
[----:B------:R-:W3:Y:S01]  /*fdd0*/  MUFU.EX2 R197, R197 ;  /* 0x000000c500c57308 */ /* 0x000ee20000000800 */
[C---:B----4-:R-:W-:Y:S01]  /*fde0*/  F2FP.BF16.PACK_AB R50, R194.reuse, R193 ;  /* 0x000000c1c232723e */ /* 0x050fe200000010ff */
[----:B------:R-:W-:Y:S08]  /*fdf0*/  FADD.FTZ R194, R194, R179 ;  /* 0x000000b3c2c27221 */ /* 0x000ff00000010000 */
[----:B------:R-:W4:Y:S01]  /*fe00*/  MUFU.EX2 R198, R198 ;  /* 0x000000c600c67308 */ /* 0x000f220000000800 */
[C---:B-----5:R-:W-:Y:S01]  /*fe10*/  F2FP.BF16.PACK_AB R51, R196.reuse, R195 ;  /* 0x000000c3c433723e */ /* 0x060fe200000010ff */
[----:B------:R-:W-:Y:S08]  /*fe20*/  FADD.FTZ R196, R196, R180 ;  /* 0x000000b4c4c47221 */ /* 0x000ff00000010000 */
[----:B------:R-:W5:Y:S01]  /*fe30*/  MUFU.EX2 R199, R199 ;  /* 0x000000c700c77308 */ /* 0x000f620000000800 */
[-C--:B-1----:R-:W-:Y:S05]  /*fe40*/  HMMA.16816.F32.BF16 R4, R48, R128.reuse, R4 ;  /* 0x000000803004723c */ /* 0x082fea0000041804 */
[----:B---3--:R-:W-:Y:S04]  /*fe50*/  FADD.FTZ R188, R197, R188 ;  /* 0x000000bcc5bc7221 */ /* 0x008fe80000010000 */
[----:B------:R-:W1:Y:S03]  /*fe60*/  MUFU.EX2 R200, R200 ;  /* 0x000000c800c87308 */ /* 0x000e660000000800 */
[C---:B----4-:R-:W-:Y:S01]  /*fe70*/  F2FP.BF16.PACK_AB R132, R198.reuse, R197 ;  /* 0x000000c5c684723e */ /* 0x050fe200000010ff */
[----:B------:R-:W-:Y:S06]  /*fe80*/  FADD.FTZ R188, R198, R188 ;  /* 0x000000bcc6bc7221 */ /* 0x000fec0000010000 */
[----:B------:R-:W3:Y:S01]  /*fe90*/  MUFU.EX2 R203, R203 ;  /* 0x000000cb00cb7308 */ /* 0x000ee20000000800 */
[----:B-----5:R-:W-:Y:S09]  /*fea0*/  FADD.FTZ R187, R199, R187 ;  /* 0x000000bbc7bb7221 */ /* 0x020ff20000010000 */
[----:B------:R-:W4:Y:S01]  /*feb0*/  MUFU.EX2 R172, R172 ;  /* 0x000000ac00ac7308 */ /* 0x000f220000000800 */
[C---:B-1----:R-:W-:Y:S01]  /*fec0*/  F2FP.BF16.PACK_AB R133, R200.reuse, R199 ;  /* 0x000000c7c885723e */ /* 0x042fe200000010ff */
[----:B------:R-:W-:Y:S08]  /*fed0*/  FADD.FTZ R187, R200, R187 ;  /* 0x000000bbc8bb7221 */ /* 0x000ff00000010000 */
[----:B------:R-:W1:Y:S01]  /*fee0*/  MUFU.EX2 R173, R173 ;  /* 0x000000ad00ad7308 */ /* 0x000e620000000800 */
[----:B---3--:R-:W-:Y:S09]  /*fef0*/  FADD.FTZ R188, R203, R188 ;  /* 0x000000bccbbc7221 */ /* 0x008ff20000010000 */
[----:B------:R-:W-:Y:S01]  /*ff00*/  MUFU.EX2 R248, R248 ;  /* 0x000000f800f87308 */ /* 0x000fe20000000800 */
[C---:B----4-:R-:W-:Y:S01]  /*ff10*/  F2FP.BF16.PACK_AB R134, R172.reuse, R203 ;  /* 0x000000cbac86723e */ /* 0x050fe200000010ff */
[----:B------:R-:W-:Y:S04]  /*ff20*/  FADD.FTZ R172, R172, R188 ;  /* 0x000000bcacac7221 */ /* 0x000fe80000010000 */
[----:B------:R-:W-:Y:S04]  /*ff30*/  FADD.FTZ R172, R247, R172 ;  /* 0x000000acf7ac7221 */ /* 0x000fe80000010000 */
[----:B------:R-:W-:Y:S01]  /*ff40*/  MUFU.EX2 R249, R249 ;  /* 0x000000f900f97308 */ /* 0x000fe20000000800 */
[C---:B-1----:R-:W-:Y:S01]  /*ff50*/  F2FP.BF16.PACK_AB R135, R174.reuse, R173 ;  /* 0x000000adae87723e */ /* 0x042fe200000010ff */
[----:B------:R-:W-:Y:S04]  /*ff60*/  FADD.FTZ R187, R173, R187 ;  /* 0x000000bbadbb7221 */ /* 0x000fe80000010000 */
[----:B------:R-:W-:Y:S04]  /*ff70*/  FADD.FTZ R187, R174, R187 ;  /* 0x000000bbaebb7221 */ /* 0x000fe80000010000 */
[----:B------:R-:W-:Y:S01]  /*ff80*/  MUFU.EX2 R250, R250 ;  /* 0x000000fa00fa7308 */ /* 0x000fe20000000800 */
[C---:B------:R-:W-:Y:S07]  /*ff90*/  HMMA.16816.F32.BF16 R8, R132.reuse, R128, R8 ;  /* 0x000000808408723c */ /* 0x040fee0000041808 */
[--C-:B------:R-:W-:Y:S01]  /*ffa0*/  FFMA.FTZ R128, R41, c[0x0][0x2d0], -R202.reuse ;  /* 0x0000b40029807a23 */ /* 0x100fe200000108ca */
[-C--:B------:R-:W-:Y:S01]  /*ffb0*/  HMMA.16816.F32.BF16 R12, R132, R130.reuse, R12 ;  /* 0x00000082840c723c */ /* 0x080fe2000004180c */
[----:B------:R-:W1:Y:S03]  /*ffc0*/  MUFU.EX2 R175, R175 ;  /* 0x000000af00af7308 */ /* 0x000e660000000800 */
[--C-:B------:R-:W-:Y:S04]  /*ffd0*/  FFMA.FTZ R129, R42, c[0x0][0x2d0], -R201.reuse ;  /* 0x0000b4002a817a23 */ /* 0x100fe800000108c9 */
[C---:B------:R-:W-:Y:S03]  /*ffe0*/  HMMA.16816.F32.BF16 R16, R48.reuse, R130, R16 ;  /* 0x000000823010723c */ /* 0x040fe60000041810 */
[----:B------:R-:W3:Y:S04]  /*fff0*/  MUFU.EX2 R128, R128 ;  /* 0x0000008000807308 */ /* 0x000ee80000000800 */
[----:B------:R-:W-:Y:S01]  /*10000*/  FFMA.FTZ R130, R43, c[0x0][0x2d0], -R201 ;  /* 0x0000b4002b827a23 */ /* 0x000fe200000108c9 */
[-C--:B--2---:R-:W-:Y:S01]  /*10010*/  HMMA.16816.F32.BF16 R20, R48, R136.reuse, R20 ;  /* 0x000000883014723c */ /* 0x084fe20000041814 */
[----:B------:R-:W2:Y:S03]  /*10020*/  LDSM.16.MT88.4 R40, [R218+0x900] ;  /* 0x00090000da28783b */ /* 0x000ea60000004200 */
[----:B------:R-:W-:Y:S01]  /*10030*/  FFMA.FTZ R131, R44, c[0x0][0x2d0], -R202 ;  /* 0x0000b4002c837a23 */ /* 0x000fe200000108ca */
[----:B------:R-:W4:Y:S03]  /*10040*/  MUFU.EX2 R129, R129 ;  /* 0x0000008100817308 */ /* 0x000f260000000800 */
[C---:B------:R-:W-:Y:S01]  /*10050*/  HMMA.16816.F32.BF16 R24, R132.reuse, R136, R24 ;  /* 0x000000888418723c */ /* 0x040fe20000041818 */
[----:B------:R-:W5:Y:S03]  /*10060*/  LDSM.16.MT88.4 R44, [R225+0x1100] ;  /* 0x00110000e12c783b */ /* 0x000f660000004200 */
[----:B-1----:R-:W-:Y:S03]  /*10070*/  FADD.FTZ R194, R175, R194 ;  /* 0x000000c2afc27221 */ /* 0x002fe60000010000 */
[----:B------:R-:W1:Y:S01]  /*10080*/  MUFU.EX2 R130, R130 ;  /* 0x0000008200827308 */ /* 0x000e620000000800 */
[-C--:B------:R-:W-:Y:S04]  /*10090*/  HMMA.16816.F32.BF16 R32, R132, R138.reuse, R32 ;  /* 0x0000008a8420723c */ /* 0x080fe80000041820 */
[----:B---3--:R-:W-:Y:S04]  /*100a0*/  FADD.FTZ R172, R128, R172 ;  /* 0x000000ac80ac7221 */ /* 0x008fe80000010000 */
[C---:B------:R-:W-:Y:S01]  /*100b0*/  HMMA.16816.F32.BF16 R100, R48.reuse, R138, R100 ;  /* 0x0000008a3064723c */ /* 0x040fe20000041864 */
[----:B------:R-:W3:Y:S03]  /*100c0*/  MUFU.EX2 R131, R131 ;  /* 0x0000008300837308 */ /* 0x000ee60000000800 */
[----:B----4-:R-:W-:Y:S04]  /*100d0*/  FADD.FTZ R187, R129, R187 ;  /* 0x000000bb81bb7221 */ /* 0x010fe80000010000 */
[-C--:B------:R-:W-:Y:S03]  /*100e0*/  HMMA.16816.F32.BF16 R28, R48, R140.reuse, R28 ;  /* 0x0000008c301c723c */ /* 0x080fe6000004181c */
[----:B------:R-:W4:Y:S01]  /*100f0*/  MUFU.EX2 R206, R206 ;  /* 0x000000ce00ce7308 */ /* 0x000f220000000800 */
[----:B-1----:R-:W-:Y:S04]  /*10100*/  FADD.FTZ R187, R130, R187 ;  /* 0x000000bb82bb7221 */ /* 0x002fe80000010000 */
[C---:B------:R-:W-:Y:S04]  /*10110*/  HMMA.16816.F32.BF16 R104, R132.reuse, R140, R104 ;  /* 0x0000008c8468723c */ /* 0x040fe80000041868 */
[----:B------:R-:W-:Y:S01]  /*10120*/  FADD.FTZ R187, R249, R187 ;  /* 0x000000bbf9bb7221 */ /* 0x000fe20000010000 */
[----:B------:R-:W1:Y:S03]  /*10130*/  MUFU.EX2 R207, R207 ;  /* 0x000000cf00cf7308 */ /* 0x000e660000000800 */
[-C--:B------:R-:W-:Y:S04]  /*10140*/  HMMA.16816.F32.BF16 R108, R132, R142.reuse, R108 ;  /* 0x0000008e846c723c */ /* 0x080fe8000004186c */
[----:B---3--:R-:W-:Y:S02]  /*10150*/  FADD.FTZ R172, R131, R172 ;  /* 0x000000ac83ac7221 */ /* 0x008fe40000010000 */
[----:B------:R-:W-:Y:S01]  /*10160*/  FADD.FTZ R187, R250, R187 ;  /* 0x000000bbfabb7221 */ /* 0x000fe20000010000 */
[----:B------:R-:W3:Y:S01]  /*10170*/  MUFU.EX2 R208, R208 ;  /* 0x000000d000d07308 */ /* 0x000ee20000000800 */
[C---:B------:R-:W-:Y:S04]  /*10180*/  HMMA.16816.F32.BF16 R112, R48.reuse, R142, R112 ;  /* 0x0000008e3070723c */ /* 0x040fe80000041870 */
[----:B----4-:R-:W-:Y:S02]  /*10190*/  FADD.FTZ R194, R206, R194 ;  /* 0x000000c2cec27221 */ /* 0x010fe40000010000 */
[----:B------:R-:W-:Y:S02]  /*101a0*/  FADD.FTZ R172, R248, R172 ;  /* 0x000000acf8ac7221 */ /* 0x000fe40000010000 */
[-C--:B--2---:R-:W-:Y:S01]  /*101b0*/  HMMA.16816.F32.BF16 R36, R48, R40.reuse, R36 ;  /* 0x000000283024723c */ /* 0x084fe20000041824 */
[----:B------:R-:W2:Y:S03]  /*101c0*/  MUFU.EX2 R209, R209 ;  /* 0x000000d100d17308 */ /* 0x000ea60000000800 */
[----:B-1----:R-:W-:Y:S04]  /*101d0*/  FADD.FTZ R196, R207, R196 ;  /* 0x000000c4cfc47221 */ /* 0x002fe80000010000 */
[C---:B------:R-:W-:Y:S03]  /*101e0*/  HMMA.16816.F32.BF16 R116, R132.reuse, R40, R116 ;  /* 0x000000288474723c */ /* 0x040fe60000041874 */
[----:B------:R-:W1:Y:S04]  /*101f0*/  MUFU.EX2 R210, R210 ;  /* 0x000000d200d27308 */ /* 0x000e680000000800 */
[----:B------:R-:W-:Y:S01]  /*10200*/  F2FP.BF16.PACK_AB R40, R206, R175 ;  /* 0x000000afce28723e */ /* 0x000fe200000010ff */
[-C--:B------:R-:W-:Y:S04]  /*10210*/  HMMA.16816.F32.BF16 R120, R132, R42.reuse, R120 ;  /* 0x0000002a8478723c */ /* 0x080fe80000041878 */
[C---:B---3--:R-:W-:Y:S01]  /*10220*/  F2FP.BF16.PACK_AB R41, R208.reuse, R207 ;  /* 0x000000cfd029723e */ /* 0x048fe200000010ff */
[----:B------:R-:W3:Y:S01]  /*10230*/  MUFU.EX2 R211, R211 ;  /* 0x000000d300d37308 */ /* 0x000ee20000000800 */
[----:B------:R-:W-:Y:S02]  /*10240*/  FADD.FTZ R196, R208, R196 ;  /* 0x000000c4d0c47221 */ /* 0x000fe40000010000 */
[----:B------:R-:W-:Y:S04]  /*10250*/  HMMA.16816.F32.BF16 R124, R48, R42, R124 ;  /* 0x0000002a307c723c */ /* 0x000fe8000004187c */
[----:B--2---:R-:W-:Y:S03]  /*10260*/  FADD.FTZ R194, R209, R194 ;  /* 0x000000c2d1c27221 */ /* 0x004fe60000010000 */
[----:B------:R-:W2:Y:S01]  /*10270*/  MUFU.EX2 R246, R246 ;  /* 0x000000f600f67308 */ /* 0x000ea20000000800 */
[----:B------:R-:W-:Y:S04]  /*10280*/  F2FP.BF16.PACK_AB R48, R128, R247 ;  /* 0x000000f78030723e */ /* 0x000fe800000010ff */
[C---:B-1----:R-:W-:Y:S01]  /*10290*/  F2FP.BF16.PACK_AB R42, R210.reuse, R209 ;  /* 0x000000d1d22a723e */ /* 0x042fe200000010ff */
[----:B------:R-:W-:Y:S01]  /*102a0*/  FADD.FTZ R194, R210, R194 ;  /* 0x000000c2d2c27221 */ /* 0x000fe20000010000 */
[----:B------:R-:W-:Y:S02]  /*102b0*/  F2FP.BF16.PACK_AB R49, R130, R129 ;  /* 0x000000818231723e */ /* 0x000fe400000010ff */
[----:B------:R-:W-:Y:S01]  /*102c0*/  F2FP.BF16.PACK_AB R50, R248, R131 ;  /* 0x00000083f832723e */ /* 0x000fe200000010ff */
[----:B------:R-:W1:Y:S01]  /*102d0*/  MUFU.EX2 R251, R251 ;  /* 0x000000fb00fb7308 */ /* 0x000e620000000800 */
[----:B------:R-:W-:Y:S01]  /*102e0*/  F2FP.BF16.PACK_AB R51, R250, R249 ;  /* 0x000000f9fa33723e */ /* 0x000fe200000010ff */
[----:B---3--:R-:W-:Y:S08]  /*102f0*/  FADD.FTZ R196, R211, R196 ;  /* 0x000000c4d3c47221 */ /* 0x008ff00000010000 */
[----:B------:R-:W3:Y:S01]  /*10300*/  MUFU.EX2 R252, R252 ;  /* 0x000000fc00fc7308 */ /* 0x000ee20000000800 */
[C---:B--2---:R-:W-:Y:S01]  /*10310*/  F2FP.BF16.PACK_AB R43, R246.reuse, R211 ;  /* 0x000000d3f62b723e */ /* 0x044fe200000010ff */
[----:B------:R-:W-:Y:S08]  /*10320*/  FADD.FTZ R196, R246, R196 ;  /* 0x000000c4f6c47221 */ /* 0x000ff00000010000 */
[----:B------:R-:W-:Y:S01]  /*10330*/  MUFU.EX2 R60, R60 ;  /* 0x0000003c003c7308 */ /* 0x000fe20000000800 */
[-C--:B-----5:R-:W-:Y:S05]  /*10340*/  HMMA.16816.F32.BF16 R4, R40, R44.reuse, R4 ;  /* 0x0000002c2804723c */ /* 0x0a0fea0000041804 */
[----:B-1----:R-:W-:Y:S03]  /*10350*/  FADD.FTZ R194, R251, R194 ;  /* 0x000000c2fbc27221 */ /* 0x002fe60000010000 */
[C---:B------:R-:W-:Y:S01]  /*10360*/  HMMA.16816.F32.BF16 R8, R48.reuse, R44, R8 ;  /* 0x0000002c3008723c */ /* 0x040fe20000041808 */
[----:B------:R-:W1:Y:S03]  /*10370*/  MUFU.EX2 R61, R61 ;  /* 0x0000003d003d7308 */ /* 0x000e660000000800 */
[----:B---3--:R-:W-:Y:S04]  /*10380*/  FADD.FTZ R194, R252, R194 ;  /* 0x000000c2fcc27221 */ /* 0x008fe80000010000 */
[-C--:B------:R-:W-:Y:S03]  /*10390*/  HMMA.16816.F32.BF16 R12, R48, R46.reuse, R12 ;  /* 0x0000002e300c723c */ /* 0x080fe6000004180c */
[----:B------:R-:W-:Y:S05]  /*103a0*/  MUFU.EX2 R62, R62 ;  /* 0x0000003e003e7308 */ /* 0x000fea0000000800 */
[C---:B------:R-:W-:Y:S01]  /*103b0*/  HMMA.16816.F32.BF16 R16, R40.reuse, R46, R16 ;  /* 0x0000002e2810723c */ /* 0x040fe20000041810 */
[----:B------:R-:W2:Y:S04]  /*103c0*/  LDSM.16.MT88.4 R44, [R218+0x1100] ;  /* 0x00110000da2c783b */ /* 0x000ea80000004200 */
[----:B------:R-:W3:Y:S03]  /*103d0*/  MUFU.EX2 R63, R63 ;  /* 0x0000003f003f7308 */ /* 0x000ee60000000800 */
[-C--:B------:R-:W-:Y:S07]  /*103e0*/  HMMA.16816.F32.BF16 R20, R40, R52.reuse, R20 ;  /* 0x000000342814723c */ /* 0x080fee0000041814 */
[----:B------:R-:W-:Y:S01]  /*103f0*/  MUFU.EX2 R72, R72 ;  /* 0x0000004800487308 */ /* 0x000fe20000000800 */
[C---:B------:R-:W-:Y:S08]  /*10400*/  HMMA.16816.F32.BF16 R24, R48.reuse, R52, R24 ;  /* 0x000000343018723c */ /* 0x040ff00000041818 */
[-C--:B------:R-:W-:Y:S01]  /*10410*/  HMMA.16816.F32.BF16 R32, R48, R54.reuse, R32 ;  /* 0x000000363020723c */ /* 0x080fe20000041820 */
[----:B------:R-:W-:Y:S07]  /*10420*/  MUFU.EX2 R73, R73 ;  /* 0x0000004900497308 */ /* 0x000fee0000000800 */
[C---:B------:R-:W-:Y:S01]  /*10430*/  HMMA.16816.F32.BF16 R100, R40.reuse, R54, R100 ;  /* 0x000000362864723c */ /* 0x040fe20000041864 */
[----:B------:R-:W4:Y:S02]  /*10440*/  LDSM.16.MT88.4 R52, [R225+0x1900] ;  /* 0x00190000e134783b */ /* 0x000f240000004200 */
[----:B------:R-:W-:Y:S05]  /*10450*/  MUFU.EX2 R74, R74 ;  /* 0x0000004a004a7308 */ /* 0x000fea0000000800 */
[-C--:B------:R-:W-:Y:S05]  /*10460*/  HMMA.16816.F32.BF16 R28, R40, R64.reuse, R28 ;  /* 0x00000040281c723c */ /* 0x080fea000004181c */
[----:B------:R-:W-:Y:S03]  /*10470*/  MUFU.EX2 R75, R75 ;  /* 0x0000004b004b7308 */ /* 0x000fe60000000800 */
[C---:B------:R-:W-:Y:S07]  /*10480*/  HMMA.16816.F32.BF16 R104, R48.reuse, R64, R104 ;  /* 0x000000403068723c */ /* 0x040fee0000041868 */
[----:B------:R-:W-:Y:S01]  /*10490*/  MUFU.EX2 R76, R76 ;  /* 0x0000004c004c7308 */ /* 0x000fe20000000800 */
[-C--:B------:R-:W-:Y:S04]  /*104a0*/  HMMA.16816.F32.BF16 R108, R48, R66.reuse, R108 ;  /* 0x00000042306c723c */ /* 0x080fe8000004186c */
[--C-:B------:R-:W-:Y:S02]  /*104b0*/  FFMA.FTZ R64, R68, c[0x0][0x2d0], -R205.reuse ;  /* 0x0000b40044407a23 */ /* 0x100fe400000108cd */
[--C-:B------:R-:W-:Y:S02]  /*104c0*/  FFMA.FTZ R65, R69, c[0x0][0x2d0], -R205.reuse ;  /* 0x0000b40045417a23 */ /* 0x100fe400000108cd */
[C---:B------:R-:W-:Y:S01]  /*104d0*/  HMMA.16816.F32.BF16 R112, R40.reuse, R66, R112 ;  /* 0x000000422870723c */ /* 0x040fe20000041870 */
[----:B------:R-:W-:Y:S03]  /*104e0*/  MUFU.EX2 R77, R77 ;  /* 0x0000004d004d7308 */ /* 0x000fe60000000800 */
[--C-:B------:R-:W-:Y:S02]  /*104f0*/  FFMA.FTZ R68, R80, c[0x0][0x2d0], -R205.reuse ;  /* 0x0000b40050447a23 */ /* 0x100fe400000108cd */
[--C-:B------:R-:W-:Y:S02]  /*10500*/  FFMA.FTZ R69, R81, c[0x0][0x2d0], -R205.reuse ;  /* 0x0000b40051457a23 */ /* 0x100fe400000108cd */
[-C--:B--2---:R-:W-:Y:S03]  /*10510*/  HMMA.16816.F32.BF16 R36, R40, R44.reuse, R36 ;  /* 0x0000002c2824723c */ /* 0x084fe60000041824 */
[----:B------:R-:W2:Y:S01]  /*10520*/  MUFU.EX2 R64, R64 ;  /* 0x0000004000407308 */ /* 0x000ea20000000800 */
[--C-:B------:R-:W-:Y:S02]  /*10530*/  FFMA.FTZ R66, R70, c[0x0][0x2d0], -R204.reuse ;  /* 0x0000b40046427a23 */ /* 0x100fe400000108cc */
[--C-:B------:R-:W-:Y:S02]  /*10540*/  FFMA.FTZ R67, R71, c[0x0][0x2d0], -R204.reuse ;  /* 0x0000b40047437a23 */ /* 0x100fe400000108cc */
[C---:B------:R-:W-:Y:S04]  /*10550*/  HMMA.16816.F32.BF16 R116, R48.reuse, R44, R116 ;  /* 0x0000002c3074723c */ /* 0x040fe80000041874 */
[--C-:B------:R-:W-:Y:S01]  /*10560*/  FFMA.FTZ R70, R82, c[0x0][0x2d0], -R204.reuse ;  /* 0x0000b40052467a23 */ /* 0x100fe200000108cc */
[----:B------:R-:W5:Y:S01]  /*10570*/  MUFU.EX2 R65, R65 ;  /* 0x0000004100417308 */ /* 0x000f620000000800 */
[--C-:B------:R-:W-:Y:S01]  /*10580*/  FFMA.FTZ R71, R83, c[0x0][0x2d0], -R204.reuse ;  /* 0x0000b40053477a23 */ /* 0x100fe200000108cc */
[----:B------:R-:W-:Y:S01]  /*10590*/  F2FP.BF16.PACK_AB R44, R148, R153 ;  /* 0x00000099942c723e */ /* 0x000fe200000010ff */
[-C--:B------:R-:W-:Y:S01]  /*105a0*/  HMMA.16816.F32.BF16 R120, R48, R46.reuse, R120 ;  /* 0x0000002e3078723c */ /* 0x080fe20000041878 */
[----:B------:R-:W2:Y:S03]  /*105b0*/  LDSM.16.MT88.4 R48, [R220+0x1900] ;  /* 0x00190000dc30783b */ /* 0x000ea60000004200 */
[----:B------:R-:W-:Y:S01]  /*105c0*/  F2FP.BF16.PACK_AB R45, R149, R154 ;  /* 0x0000009a952d723e */ /* 0x000fe200000010ff */
[----:B------:R-:W-:Y:S02]  /*105d0*/  FFMA.FTZ R81, R85, c[0x0][0x2d0], -R205 ;  /* 0x0000b40055517a23 */ /* 0x000fe400000108cd */
[--C-:B------:R-:W-:Y:S01]  /*105e0*/  FFMA.FTZ R85, R98, c[0x0][0x2d0], -R204.reuse ;  /* 0x0000b40062557a23 */ /* 0x100fe200000108cc */
[----:B------:R-:W-:Y:S01]  /*105f0*/  HMMA.16816.F32.BF16 R124, R40, R46, R124 ;  /* 0x0000002e287c723c */ /* 0x000fe2000004187c */
[----:B------:R-:W-:Y:S03]  /*10600*/  MUFU.EX2 R66, R66 ;  /* 0x0000004200427308 */ /* 0x000fe60000000800 */
[-C--:B------:R-:W-:Y:S01]  /*10610*/  MOV R98, R151.reuse ;  /* 0x0000009700627202 */ /* 0x080fe20000000f00 */
[--C-:B------:R-:W-:Y:S02]  /*10620*/  FFMA.FTZ R82, R86, c[0x0][0x2d0], -R204.reuse ;  /* 0x0000b40056527a23 */ /* 0x100fe400000108cc */
[----:B------:R-:W-:Y:S01]  /*10630*/  F2FP.BF16.PACK_AB R42, R145, R150 ;  /* 0x00000096912a723e */ /* 0x000fe200000010ff */
[--C-:B------:R-:W-:Y:S01]  /*10640*/  FFMA.FTZ R83, R87, c[0x0][0x2d0], -R204.reuse ;  /* 0x0000b40057537a23 */ /* 0x100fe200000108cc */
[----:B------:R-:W-:Y:S02]  /*10650*/  F2FP.BF16.PACK_AB R43, R144, R151 ;  /* 0x00000097902b723e */ /* 0x000fe400000010ff */
[----:B------:R-:W-:Y:S01]  /*10660*/  MUFU.EX2 R67, R67 ;  /* 0x0000004300437308 */ /* 0x000fe20000000800 */
[----:B------:R-:W-:Y:S01]  /*10670*/  F2FP.BF16.PACK_AB R40, R252, R251 ;  /* 0x000000fbfc28723e */ /* 0x000fe200000010ff */
[----:B------:R-:W-:Y:S01]  /*10680*/  FFMA.FTZ R204, R99, c[0x0][0x2d0], -R204 ;  /* 0x0000b40063cc7a23 */ /* 0x000fe200000108cc */
[----:B------:R-:W-:Y:S01]  /*10690*/  F2FP.BF16.PACK_AB R41, R155, R152 ;  /* 0x000000989b29723e */ /* 0x000fe200000010ff */
[--C-:B------:R-:W-:Y:S01]  /*106a0*/  FFMA.FTZ R87, R89, c[0x0][0x2d0], -R202.reuse ;  /* 0x0000b40059577a23 */ /* 0x100fe200000108ca */
[----:B------:R-:W-:Y:S01]  /*106b0*/  MOV R99, R150 ;  /* 0x0000009600637202 */ /* 0x000fe20000000f00 */
[--C-:B------:R-:W-:Y:S01]  /*106c0*/  FFMA.FTZ R89, R91, c[0x0][0x2d0], -R201.reuse ;  /* 0x0000b4005b597a23 */ /* 0x100fe200000108c9 */
[----:B------:R-:W-:Y:S01]  /*106d0*/  MOV R91, R149 ;  /* 0x00000095005b7202 */ /* 0x000fe20000000f00 */
[--C-:B------:R-:W-:Y:S01]  /*106e0*/  FFMA.FTZ R86, R88, c[0x0][0x2d0], -R202.reuse ;  /* 0x0000b40058567a23 */ /* 0x100fe200000108ca */
[----:B-1----:R-:W-:Y:S01]  /*106f0*/  F2FP.BF16.PACK_AB R46, R61, R60 ;  /* 0x0000003c3d2e723e */ /* 0x002fe200000010ff */
[-C--:B----4-:R-:W-:Y:S01]  /*10700*/  HMMA.16816.F32.BF16 R4, R40, R52.reuse, R4 ;  /* 0x000000342804723c */ /* 0x090fe20000041804 */
[----:B------:R-:W1:Y:S02]  /*10710*/  MUFU.EX2 R68, R68 ;  /* 0x0000004400447308 */ /* 0x000e640000000800 */
[----:B---3--:R-:W-:Y:S01]  /*10720*/  F2FP.BF16.PACK_AB R47, R63, R62 ;  /* 0x0000003e3f2f723e */ /* 0x008fe200000010ff */
[----:B------:R-:W-:Y:S02]  /*10730*/  FFMA.FTZ R88, R90, c[0x0][0x2d0], -R201 ;  /* 0x0000b4005a587a23 */ /* 0x000fe400000108c9 */
[--C-:B------:R-:W-:Y:S01]  /*10740*/  FFMA.FTZ R90, R92, c[0x0][0x2d0], -R202.reuse ;  /* 0x0000b4005c5a7a23 */ /* 0x100fe200000108ca */
[----:B------:R-:W-:Y:S01]  /*10750*/  MOV R92, R148 ;  /* 0x00000094005c7202 */ /* 0x000fe20000000f00 */
[--C-:B------:R-:W-:Y:S01]  /*10760*/  FFMA.FTZ R80, R84, c[0x0][0x2d0], -R205.reuse ;  /* 0x0000b40054507a23 */ /* 0x100fe200000108cd */
[----:B------:R-:W-:Y:S01]  /*10770*/  LDSM.16.MT88.4 R148, [R225+0x2900] ;  /* 0x00290000e194783b */ /* 0x000fe20000004200 */
[C---:B------:R-:W-:Y:S01]  /*10780*/  HMMA.16816.F32.BF16 R8, R44.reuse, R52, R8 ;  /* 0x000000342c08723c */ /* 0x040fe20000041808 */
[----:B------:R-:W3:Y:S03]  /*10790*/  MUFU.EX2 R69, R69 ;  /* 0x0000004500457308 */ /* 0x000ee60000000800 */
[--C-:B------:R-:W-:Y:S01]  /*107a0*/  FFMA.FTZ R84, R96, c[0x0][0x2d0], -R205.reuse ;  /* 0x0000b40060547a23 */ /* 0x100fe200000108cd */
[----:B------:R-:W-:Y:S01]  /*107b0*/  MOV R96, R144 ;  /* 0x0000009000607202 */ /* 0x000fe20000000f00 */
[----:B------:R-:W-:Y:S01]  /*107c0*/  FFMA.FTZ R205, R97, c[0x0][0x2d0], -R205 ;  /* 0x0000b40061cd7a23 */ /* 0x000fe200000108cd */
[----:B------:R-:W-:Y:S01]  /*107d0*/  MOV R97, R145 ;  /* 0x0000009100617202 */ /* 0x000fe20000000f00 */
[-C--:B------:R-:W-:Y:S03]  /*107e0*/  HMMA.16816.F32.BF16 R12, R44, R54.reuse, R12 ;  /* 0x000000362c0c723c */ /* 0x080fe6000004180c */
[----:B------:R-:W-:Y:S01]  /*107f0*/  MUFU.EX2 R70, R70 ;  /* 0x0000004600467308 */ /* 0x000fe20000000800 */
[----:B------:R-:W-:Y:S01]  /*10800*/  FFMA.FTZ R202, R93, c[0x0][0x2d0], -R202 ;  /* 0x0000b4005dca7a23 */ /* 0x000fe200000108ca */
[----:B------:R-:W-:Y:S01]  /*10810*/  MOV R93, R155 ;  /* 0x0000009b005d7202 */ /* 0x000fe20000000f00 */
[----:B------:R-:W-:Y:S02]  /*10820*/  FADD.FTZ R194, R99, R194 ;  /* 0x000000c263c27221 */ /* 0x000fe40000010000 */
[C---:B------:R-:W-:Y:S01]  /*10830*/  HMMA.16816.F32.BF16 R16, R40.reuse, R54, R16 ;  /* 0x000000362810723c */ /* 0x040fe20000041810 */
[----:B------:R-:W4:Y:S03]  /*10840*/  LDSM.16.MT88.4 R52, [R218+0x1900] ;  /* 0x00190000da34783b */ /* 0x000f260000004200 */
[----:B------:R-:W-:Y:S01]  /*10850*/  FADD.FTZ R194, R97, R194 ;  /* 0x000000c261c27221 */ /* 0x000fe20000010000 */
[----:B------:R-:W-:Y:S03]  /*10860*/  MUFU.EX2 R71, R71 ;  /* 0x0000004700477308 */ /* 0x000fe60000000800 */
[-C--:B--2---:R-:W-:Y:S04]  /*10870*/  HMMA.16816.F32.BF16 R20, R40, R48.reuse, R20 ;  /* 0x000000302814723c */ /* 0x084fe80000041814 */
[----:B------:R-:W-:Y:S03]  /*10880*/  FADD.FTZ R194, R64, R194 ;  /* 0x000000c240c27221 */ /* 0x000fe60000010000 */
[----:B------:R-:W-:Y:S01]  /*10890*/  MUFU.EX2 R78, R78 ;  /* 0x0000004e004e7308 */ /* 0x000fe20000000800 */
[C---:B------:R-:W-:Y:S04]  /*108a0*/  HMMA.16816.F32.BF16 R24, R44.reuse, R48, R24 ;  /* 0x000000302c18723c */ /* 0x040fe80000041818 */
[----:B-----5:R-:W-:Y:S04]  /*108b0*/  FADD.FTZ R194, R65, R194 ;  /* 0x000000c241c27221 */ /* 0x020fe80000010000 */
[-C--:B------:R-:W-:Y:S01]  /*108c0*/  HMMA.16816.F32.BF16 R32, R44, R50.reuse, R32 ;  /* 0x000000322c20723c */ /* 0x080fe20000041820 */
[----:B------:R-:W-:Y:S03]  /*108d0*/  MUFU.EX2 R79, R79 ;  /* 0x0000004f004f7308 */ /* 0x000fe60000000800 */
[----:B-1----:R-:W-:Y:S04]  /*108e0*/  FADD.FTZ R194, R68, R194 ;  /* 0x000000c244c27221 */ /* 0x002fe80000010000 */
[C---:B------:R-:W-:Y:S01]  /*108f0*/  HMMA.16816.F32.BF16 R100, R40.reuse, R50, R100 ;  /* 0x000000322864723c */ /* 0x040fe20000041864 */
[----:B------:R-:W1:Y:S02]  /*10900*/  LDSM.16.MT88.4 R48, [R225+0x2100] ;  /* 0x00210000e130783b */ /* 0x000e640000004200 */
[----:B------:R-:W2:Y:S01]  /*10910*/  MUFU.EX2 R80, R80 ;  /* 0x0000005000507308 */ /* 0x000ea20000000800 */
[----:B---3--:R-:W-:Y:S04]  /*10920*/  FADD.FTZ R194, R69, R194 ;  /* 0x000000c245c27221 */ /* 0x008fe80000010000 */
[-C--:B------:R-:W-:Y:S05]  /*10930*/  HMMA.16816.F32.BF16 R28, R40, R56.reuse, R28 ;  /* 0x00000038281c723c */ /* 0x080fea000004181c */
[----:B------:R-:W3:Y:S03]  /*10940*/  MUFU.EX2 R81, R81 ;  /* 0x0000005100517308 */ /* 0x000ee60000000800 */
[C---:B------:R-:W-:Y:S07]  /*10950*/  HMMA.16816.F32.BF16 R104, R44.reuse, R56, R104 ;  /* 0x000000382c68723c */ /* 0x040fee0000041868 */
[----:B------:R-:W-:Y:S01]  /*10960*/  MUFU.EX2 R82, R82 ;  /* 0x0000005200527308 */ /* 0x000fe20000000800 */
[-C--:B------:R-:W-:Y:S04]  /*10970*/  HMMA.16816.F32.BF16 R108, R44, R58.reuse, R108 ;  /* 0x0000003a2c6c723c */ /* 0x080fe8000004186c */
[----:B--2---:R-:W-:Y:S04]  /*10980*/  FADD.FTZ R194, R80, R194 ;  /* 0x000000c250c27221 */ /* 0x004fe80000010000 */
[C---:B------:R-:W-:Y:S01]  /*10990*/  HMMA.16816.F32.BF16 R112, R40.reuse, R58, R112 ;  /* 0x0000003a2870723c */ /* 0x040fe20000041870 */
[----:B------:R-:W-:Y:S01]  /*109a0*/  LDSM.16.MT88.4 R56, [R219+0x2100] ;  /* 0x00210000db38783b */ /* 0x000fe20000004200 */
[----:B------:R-:W-:Y:S02]  /*109b0*/  MUFU.EX2 R83, R83 ;  /* 0x0000005300537308 */ /* 0x000fe40000000800 */
[----:B---3--:R-:W-:Y:S04]  /*109c0*/  FADD.FTZ R194, R81, R194 ;  /* 0x000000c251c27221 */ /* 0x008fe80000010000 */
[-C--:B----4-:R-:W-:Y:S04]  /*109d0*/  HMMA.16816.F32.BF16 R36, R40, R52.reuse, R36 ;  /* 0x000000342824723c */ /* 0x090fe80000041824 */
[----:B------:R-:W2:Y:S04]  /*109e0*/  MUFU.EX2 R84, R84 ;  /* 0x0000005400547308 */ /* 0x000ea80000000800 */
[C---:B------:R-:W-:Y:S06]  /*109f0*/  HMMA.16816.F32.BF16 R116, R44.reuse, R52, R116 ;  /* 0x000000342c74723c */ /* 0x040fec0000041874 */
[----:B------:R-:W3:Y:S02]  /*10a00*/  MUFU.EX2 R205, R205 ;  /* 0x000000cd00cd7308 */ /* 0x000ee40000000800 */
[-C--:B------:R-:W-:Y:S07]  /*10a10*/  HMMA.16816.F32.BF16 R120, R44, R54.reuse, R120 ;  /* 0x000000362c78723c */ /* 0x080fee0000041878 */
[----:B------:R-:W-:Y:S01]  /*10a20*/  F2FP.BF16.PACK_AB R44, R73, R72 ;  /* 0x00000048492c723e */ /* 0x000fe200000010ff */
[----:B------:R-:W-:Y:S01]  /*10a30*/  HMMA.16816.F32.BF16 R124, R40, R54, R124 ;  /* 0x00000036287c723c */ /* 0x000fe2000004187c */
[----:B------:R-:W4:Y:S01]  /*10a40*/  LDSM.16.MT88.4 R52, [R220+0x2100] ;  /* 0x00210000dc34783b */ /* 0x000f220000004200 */
[----:B------:R-:W-:Y:S02]  /*10a50*/  MUFU.EX2 R85, R85 ;  /* 0x0000005500557308 */ /* 0x000fe40000000800 */
[----:B------:R-:W-:Y:S01]  /*10a60*/  F2FP.BF16.PACK_AB R45, R75, R74 ;  /* 0x0000004a4b2d723e */ /* 0x000fe200000010ff */
[----:B--2---:R-:W-:Y:S01]  /*10a70*/  FADD.FTZ R194, R84, R194 ;  /* 0x000000c254c27221 */ /* 0x004fe20000010000 */
[----:B------:R-:W-:Y:S02]  /*10a80*/  F2FP.BF16.PACK_AB R46, R77, R76 ;  /* 0x0000004c4d2e723e */ /* 0x000fe400000010ff */
[----:B------:R-:W-:Y:S04]  /*10a90*/  F2FP.BF16.PACK_AB R40, R65, R64 ;  /* 0x000000404128723e */ /* 0x000fe800000010ff */
[----:B------:R-:W-:Y:S01]  /*10aa0*/  F2FP.BF16.PACK_AB R41, R67, R66 ;  /* 0x000000424329723e */ /* 0x000fe200000010ff */
[----:B------:R-:W-:Y:S01]  /*10ab0*/  MUFU.EX2 R204, R204 ;  /* 0x000000cc00cc7308 */ /* 0x000fe20000000800 */
[----:B------:R-:W-:Y:S01]  /*10ac0*/  F2FP.BF16.PACK_AB R42, R69, R68 ;  /* 0x00000044452a723e */ /* 0x000fe200000010ff */
[----:B---3--:R-:W-:Y:S01]  /*10ad0*/  FADD.FTZ R243, R205, R194 ;  /* 0x000000c2cdf37221 */ /* 0x008fe20000010000 */
[----:B------:R-:W-:Y:S02]  /*10ae0*/  F2FP.BF16.PACK_AB R43, R71, R70 ;  /* 0x00000046472b723e */ /* 0x000fe400000010ff */
[----:B------:R-:W-:Y:S05]  /*10af0*/  F2FP.BF16.PACK_AB R47, R79, R78 ;  /* 0x0000004e4f2f723e */ /* 0x000fea00000010ff */
[-C--:B-1----:R-:W-:Y:S01]  /*10b00*/  HMMA.16816.F32.BF16 R4, R40, R48.reuse, R4 ;  /* 0x000000302804723c */ /* 0x082fe20000041804 */
[----:B------:R-:W-:Y:S07]  /*10b10*/  MUFU.EX2 R86, R86 ;  /* 0x0000005600567308 */ /* 0x000fee0000000800 */
[C---:B------:R-:W-:Y:S03]  /*10b20*/  HMMA.16816.F32.BF16 R8, R44.reuse, R48, R8 ;  /* 0x000000302c08723c */ /* 0x040fe60000041808 */
[----:B------:R-:W1:Y:S05]  /*10b30*/  MUFU.EX2 R87, R87 ;  /* 0x0000005700577308 */ /* 0x000e6a0000000800 */
[-C--:B------:R-:W-:Y:S05]  /*10b40*/  HMMA.16816.F32.BF16 R12, R44, R50.reuse, R12 ;  /* 0x000000322c0c723c */ /* 0x080fea000004180c */
[----:B------:R-:W-:Y:S03]  /*10b50*/  MUFU.EX2 R88, R88 ;  /* 0x0000005800587308 */ /* 0x000fe60000000800 */
[C---:B------:R-:W-:Y:S01]  /*10b60*/  HMMA.16816.F32.BF16 R16, R40.reuse, R50, R16 ;  /* 0x000000322810723c */ /* 0x040fe20000041810 */
[----:B------:R-:W2:Y:S06]  /*10b70*/  LDSM.16.MT88.4 R48, [R218+0x2100] ;  /* 0x00210000da30783b */ /* 0x000eac0000004200 */
[----:B------:R-:W3:Y:S01]  /*10b80*/  MUFU.EX2 R89, R89 ;  /* 0x0000005900597308 */ /* 0x000ee20000000800 */
[-C--:B----4-:R-:W-:Y:S08]  /*10b90*/  HMMA.16816.F32.BF16 R20, R40, R52.reuse, R20 ;  /* 0x000000342814723c */ /* 0x090ff00000041814 */
[C---:B------:R-:W-:Y:S01]  /*10ba0*/  HMMA.16816.F32.BF16 R24, R44.reuse, R52, R24 ;  /* 0x000000342c18723c */ /* 0x040fe20000041818 */
[----:B------:R-:W-:Y:S07]  /*10bb0*/  MUFU.EX2 R90, R90 ;  /* 0x0000005a005a7308 */ /* 0x000fee0000000800 */
[-C--:B------:R-:W-:Y:S03]  /*10bc0*/  HMMA.16816.F32.BF16 R32, R44, R54.reuse, R32 ;  /* 0x000000362c20723c */ /* 0x080fe60000041820 */
[----:B------:R-:W4:Y:S05]  /*10bd0*/  MUFU.EX2 R202, R202 ;  /* 0x000000ca00ca7308 */ /* 0x000f2a0000000800 */
[C---:B------:R-:W-:Y:S01]  /*10be0*/  HMMA.16816.F32.BF16 R100, R40.reuse, R54, R100 ;  /* 0x000000362864723c */ /* 0x040fe20000041864 */
[----:B------:R-:W5:Y:S07]  /*10bf0*/  LDSM.16.MT88.4 R52, [R220+0x2900] ;  /* 0x00290000dc34783b */ /* 0x000f6e0000004200 */
[-C--:B------:R-:W-:Y:S08]  /*10c00*/  HMMA.16816.F32.BF16 R28, R40, R56.reuse, R28 ;  /* 0x00000038281c723c */ /* 0x080ff0000004181c */
[C---:B------:R-:W-:Y:S07]  /*10c10*/  HMMA.16816.F32.BF16 R104, R44.reuse, R56, R104 ;  /* 0x000000382c68723c */ /* 0x040fee0000041868 */
[--C-:B------:R-:W-:Y:S01]  /*10c20*/  FFMA.FTZ R56, R94, c[0x0][0x2d0], -R201.reuse ;  /* 0x0000b4005e387a23 */ /* 0x100fe200000108c9 */
[-C--:B------:R-:W-:Y:S04]  /*10c30*/  HMMA.16816.F32.BF16 R108, R44, R58.reuse, R108 ;  /* 0x0000003a2c6c723c */ /* 0x080fe8000004186c */
[----:B------:R-:W-:Y:S01]  /*10c40*/  FFMA.FTZ R201, R95, c[0x0][0x2d0], -R201 ;  /* 0x0000b4005fc97a23 */ /* 0x000fe200000108c9 */
[----:B------:R-:W-:Y:S01]  /*10c50*/  MUFU.EX2 R56, R56 ;  /* 0x0000003800387308 */ /* 0x000fe20000000800 */
[----:B------:R-:W-:Y:S02]  /*10c60*/  MOV R57, R154 ;  /* 0x0000009a00397202 */ /* 0x000fe40000000f00 */
[C---:B------:R-:W-:Y:S04]  /*10c70*/  HMMA.16816.F32.BF16 R112, R40.reuse, R58, R112 ;  /* 0x0000003a2870723c */ /* 0x040fe80000041870 */
[----:B------:R-:W-:Y:S01]  /*10c80*/  FADD.FTZ R187, R57, R187 ;  /* 0x000000bb39bb7221 */ /* 0x000fe20000010000 */
[----:B------:R-:W-:Y:S02]  /*10c90*/  MOV R94, R153 ;  /* 0x00000099005e7202 */ /* 0x000fe40000000f00 */
[----:B------:R-:W1:Y:S01]  /*10ca0*/  MUFU.EX2 R201, R201 ;  /* 0x000000c900c97308 */ /* 0x000e620000000800 */
[-C--:B--2---:R-:W-:Y:S04]  /*10cb0*/  HMMA.16816.F32.BF16 R36, R40, R48.reuse, R36 ;  /* 0x000000302824723c */ /* 0x084fe80000041824 */
[----:B------:R-:W-:Y:S01]  /*10cc0*/  MOV R95, R152 ;  /* 0x00000098005f7202 */ /* 0x000fe20000000f00 */
[----:B------:R-:W-:Y:S02]  /*10cd0*/  FADD.FTZ R172, R94, R172 ;  /* 0x000000ac5eac7221 */ /* 0x000fe40000010000 */
[----:B------:R-:W-:Y:S01]  /*10ce0*/  FADD.FTZ R187, R91, R187 ;  /* 0x000000bb5bbb7221 */ /* 0x000fe20000010000 */
[C---:B------:R-:W-:Y:S04]  /*10cf0*/  HMMA.16816.F32.BF16 R116, R44.reuse, R48, R116 ;  /* 0x000000302c74723c */ /* 0x040fe80000041874 */
[----:B------:R-:W-:Y:S02]  /*10d00*/  FADD.FTZ R196, R95, R196 ;  /* 0x000000c45fc47221 */ /* 0x000fe40000010000 */
[----:B------:R-:W-:Y:S02]  /*10d10*/  FADD.FTZ R172, R92, R172 ;  /* 0x000000ac5cac7221 */ /* 0x000fe40000010000 */
[-C--:B------:R-:W-:Y:S04]  /*10d20*/  HMMA.16816.F32.BF16 R120, R44, R50.reuse, R120 ;  /* 0x000000322c78723c */ /* 0x080fe80000041878 */
[----:B------:R-:W-:Y:S02]  /*10d30*/  FADD.FTZ R196, R93, R196 ;  /* 0x000000c45dc47221 */ /* 0x000fe40000010000 */
[----:B------:R-:W-:Y:S01]  /*10d40*/  FADD.FTZ R172, R60, R172 ;  /* 0x000000ac3cac7221 */ /* 0x000fe20000010000 */
[----:B-1----:R-:W-:Y:S01]  /*10d50*/  F2FP.BF16.PACK_AB R44, R87, R86 ;  /* 0x00000056572c723e */ /* 0x002fe200000010ff */
[----:B------:R-:W-:Y:S04]  /*10d60*/  HMMA.16816.F32.BF16 R124, R40, R50, R124 ;  /* 0x00000032287c723c */ /* 0x000fe8000004187c */
[----:B---3--:R-:W-:Y:S01]  /*10d70*/  F2FP.BF16.PACK_AB R45, R89, R88 ;  /* 0x00000058592d723e */ /* 0x008fe200000010ff */
[----:B------:R-:W-:Y:S01]  /*10d80*/  FADD.FTZ R196, R98, R196 ;  /* 0x000000c462c47221 */ /* 0x000fe20000010000 */
[----:B----4-:R-:W-:Y:S01]  /*10d90*/  F2FP.BF16.PACK_AB R46, R202, R90 ;  /* 0x0000005aca2e723e */ /* 0x010fe200000010ff */
[----:B------:R-:W-:Y:S01]  /*10da0*/  FADD.FTZ R187, R62, R187 ;  /* 0x000000bb3ebb7221 */ /* 0x000fe20000010000 */
[----:B------:R-:W-:Y:S01]  /*10db0*/  F2FP.BF16.PACK_AB R40, R81, R80 ;  /* 0x000000505128723e */ /* 0x000fe200000010ff */
[----:B------:R-:W-:Y:S03]  /*10dc0*/  FADD.FTZ R196, R96, R196 ;  /* 0x000000c460c47221 */ /* 0x000fe60000010000 */
[----:B------:R-:W-:Y:S01]  /*10dd0*/  F2FP.BF16.PACK_AB R41, R83, R82 ;  /* 0x000000525329723e */ /* 0x000fe200000010ff */
[----:B------:R-:W-:Y:S01]  /*10de0*/  FADD.FTZ R172, R61, R172 ;  /* 0x000000ac3dac7221 */ /* 0x000fe20000010000 */
[----:B------:R-:W-:Y:S01]  /*10df0*/  F2FP.BF16.PACK_AB R42, R205, R84 ;  /* 0x00000054cd2a723e */ /* 0x000fe200000010ff */
[----:B------:R-:W-:Y:S01]  /*10e00*/  FADD.FTZ R187, R63, R187 ;  /* 0x000000bb3fbb7221 */ /* 0x000fe20000010000 */
[----:B------:R-:W-:Y:S01]  /*10e10*/  F2FP.BF16.PACK_AB R43, R204, R85 ;  /* 0x00000055cc2b723e */ /* 0x000fe200000010ff */
[----:B------:R-:W-:Y:S01]  /*10e20*/  FADD.FTZ R196, R66, R196 ;  /* 0x000000c442c47221 */ /* 0x000fe20000010000 */
[----:B------:R-:W-:Y:S01]  /*10e30*/  F2FP.BF16.PACK_AB R47, R201, R56 ;  /* 0x00000038c92f723e */ /* 0x000fe200000010ff */
[----:B------:R-:W-:Y:S02]  /*10e40*/  FADD.FTZ R172, R72, R172 ;  /* 0x000000ac48ac7221 */ /* 0x000fe40000010000 */
[----:B------:R-:W-:Y:S02]  /*10e50*/  FADD.FTZ R187, R74, R187 ;  /* 0x000000bb4abb7221 */ /* 0x000fe40000010000 */
[-C--:B------:R-:W-:Y:S01]  /*10e60*/  HMMA.16816.F32.BF16 R160, R40, R148.reuse, R4 ;  /* 0x0000009428a0723c */ /* 0x080fe20000041804 */
[----:B------:R-:W1:Y:S02]  /*10e70*/  LDSM.16.MT88.4 R4, [R219+0x2900] ;  /* 0x00290000db04783b */ /* 0x000e640000004200 */
[----:B------:R-:W-:Y:S02]  /*10e80*/  FADD.FTZ R196, R67, R196 ;  /* 0x000000c443c47221 */ /* 0x000fe40000010000 */
[----:B------:R-:W-:Y:S02]  /*10e90*/  FADD.FTZ R172, R73, R172 ;  /* 0x000000ac49ac7221 */ /* 0x000fe40000010000 */
[----:B------:R-:W-:Y:S01]  /*10ea0*/  FADD.FTZ R187, R75, R187 ;  /* 0x000000bb4bbb7221 */ /* 0x000fe20000010000 */
[C---:B------:R-:W-:Y:S01]  /*10eb0*/  HMMA.16816.F32.BF16 R156, R44.reuse, R148, R8 ;  /* 0x000000942c9c723c */ /* 0x040fe20000041808 */
[----:B------:R-:W2:Y:S03]  /*10ec0*/  LDSM.16.MT88.4 R8, [R218+0x2900] ;  /* 0x00290000da08783b */ /* 0x000ea60000004200 */
        /* <DEDUP_REMOVED lines=8> */
[-C--:B-----5:R-:W-:Y:S04]  /*10f50*/  HMMA.16816.F32.BF16 R144, R40, R52.reuse, R20 ;  /* 0x000000342890723c */ /* 0x0a0fe80000041814 */
        /* <DEDUP_REMOVED lines=11> */
[-C--:B-1----:R-:W-:Y:S04]  /*11010*/  HMMA.16816.F32.BF16 R132, R40, R4.reuse, R28 ;  /* 0x000000042884723c */ /* 0x082fe8000004181c */
[----:B------:R-:W-:Y:S02]  /*11020*/  FADD.FTZ R187, R56, R187 ;  /* 0x000000bb38bb7221 */ /* 0x000fe40000010000 */
[----:B------:R-:W-:Y:S02]  /*11030*/  FADD.FTZ R242, R204, R196 ;  /* 0x000000c4ccf27221 */ /* 0x000fe40000010000 */
[C---:B------:R-:W-:Y:S04]  /*11040*/  HMMA.16816.F32.BF16 R104, R44.reuse, R4, R104 ;  /* 0x000000042c68723c */ /* 0x040fe80000041868 */
[----:B------:R-:W-:Y:S02]  /*11050*/  FADD.FTZ R241, R202, R172 ;  /* 0x000000accaf17221 */ /* 0x000fe40000010000 */
[----:B------:R-:W-:Y:S02]  /*11060*/  FADD.FTZ R240, R201, R187 ;  /* 0x000000bbc9f07221 */ /* 0x000fe40000010000 */
[-C--:B------:R-:W-:Y:S08]  /*11070*/  HMMA.16816.F32.BF16 R108, R44, R6.reuse, R108 ;  /* 0x000000062c6c723c */ /* 0x080ff0000004186c */
[C---:B------:R-:W-:Y:S08]  /*11080*/  HMMA.16816.F32.BF16 R112, R40.reuse, R6, R112 ;  /* 0x000000062870723c */ /* 0x040ff00000041870 */
[-C--:B--2---:R-:W-:Y:S08]  /*11090*/  HMMA.16816.F32.BF16 R128, R40, R8.reuse, R36 ;  /* 0x000000082880723c */ /* 0x084ff00000041824 */
[C---:B------:R-:W-:Y:S08]  /*110a0*/  HMMA.16816.F32.BF16 R116, R44.reuse, R8, R116 ;  /* 0x000000082c74723c */ /* 0x040ff00000041874 */
[-C--:B------:R-:W-:Y:S07]  /*110b0*/  HMMA.16816.F32.BF16 R120, R44, R10.reuse, R120 ;  /* 0x0000000a2c78723c */ /* 0x080fee0000041878 */
[----:B------:R-:W-:Y:S01]  /*110c0*/  MOV R44, R168 ;  /* 0x000000a8002c7202 */ /* 0x000fe20000000f00 */
[----:B------:R-:W-:Y:S01]  /*110d0*/  HMMA.16816.F32.BF16 R124, R40, R10, R124 ;  /* 0x0000000a287c723c */ /* 0x000fe2000004187c */
[----:B------:R-:W-:-:S07]  /*110e0*/  @P0 BRA `(.L_x_545) ;  /* 0xffffc77000000947 */ /* 0x000fce000383ffff */
.L_x_542:
[----:B------:R-:W-:-:S13]  /*110f0*/  ISETP.GE.AND P0, PT, R244, R230, PT ;  /* 0x000000e6f400720c */ /* 0x000fda0003f06270 */
[----:B------:R-:W-:Y:S05]  /*11100*/  @!P0 BRA `(.L_x_546) ;  /* 0x00005ac000008947 */ /* 0x000fea0003800000 */
[----:B------:R-:W-:Y:S01]  /*11110*/  IMAD.MOV.U32 R166, RZ, RZ, R2 ;  /* 0x000000ffffa67224 */ /* 0x000fe200078e0002 */
[----:B------:R-:W-:Y:S01]  /*11120*/  MOV R164, R44 ;  /* 0x0000002c00a47202 */ /* 0x000fe20000000f00 */
[----:B------:R-:W-:Y:S01]  /*11130*/  IMAD.MOV.U32 R167, RZ, RZ, R3 ;  /* 0x000000ffffa77224 */ /* 0x000fe200078e0003 */
[----:B------:R-:W-:Y:S02]  /*11140*/  MOV R165, R0 ;  /* 0x0000000000a57202 */ /* 0x000fe40000000f00 */
.L_x_564:
[----:B------:R-:W-:Y:S04]  /*11150*/  DEPBAR.LE SB0, 0x0 ;  /* 0x000080000000791a */ /* 0x000fe80000000000 */
[----:B------:R-:W-:Y:S01]  /*11160*/  BAR.SYNC.DEFER_BLOCKING 0x0 ;  /* 0x0000000000007b1d */ /* 0x000fe20000010000 */
[----:B------:R-:W-:Y:S01]  /*11170*/  IMAD.WIDE.U32 R2, R232, c[0x0][0x208], RZ ;  /* 0x00008200e8027a25 */ /* 0x000fe200078e00ff */
[----:B------:R-:W-:Y:S05]  /*11180*/  SHF.R.S32.HI R0, RZ, 0x1f, R232 ;  /* 0x0000001fff007819 */ /* 0x000fea00000114e8 */
[----:B------:R-:W-:Y:S04]  /*11190*/  IMAD R0, R0, c[0x0][0x208], RZ ;  /* 0x0000820000007a24 */ /* 0x000fe800078e02ff */
[----:B------:R-:W-:Y:S04]  /*111a0*/  IMAD R0, R232, c[0x0][0x20c], R0 ;  /* 0x00008300e8007a24 */ /* 0x000fe800078e0200 */
[----:B------:R-:W-:Y:S01]  /*111b0*/  IMAD.IADD R3, R3, 0x1, R0 ;  /* 0x0000000103037824 */ /* 0x000fe200078e0200 */
[----:B------:R-:W-:Y:S03]  /*111c0*/  SHF.R.S32.HI R0, RZ, 0x1f, R231 ;  /* 0x0000001fff007819 */ /* 0x000fe600000114e7 */
[C---:B------:R-:W-:Y:S04]  /*111d0*/  IMAD.WIDE.U32 R2, R231.reuse, c[0x0][0x218], R2 ;  /* 0x00008600e7027a25 */ /* 0x040fe800078e0002 */
[----:B------:R-:W-:Y:S01]  /*111e0*/  IMAD R0, R0, c[0x0][0x218], RZ ;  /* 0x0000860000007a24 */ /* 0x000fe200078e02ff */
[----:B------:R-:W-:Y:S01]  /*111f0*/  LDSM.16.M88.4 R96, [R228+0x6100] ;  /* 0x00610000e460783b */ /* 0x000fe20000000200 */
[----:B------:R-:W-:Y:S02]  /*11200*/  IADD3 R188, P0, R2, UR20, RZ ;  /* 0x0000001402bc7c10 */ /* 0x000fe4000ff1e0ff */
[----:B------:R-:W-:Y:S03]  /*11210*/  IMAD R0, R231, c[0x0][0x21c], R0 ;  /* 0x00008700e7007a24 */ /* 0x000fe600078e0200 */
[----:B------:R-:W1:Y:S02]  /*11220*/  LDSM.16.M88.4 R16, [R227+0x3100] ;  /* 0x00310000e310783b */ /* 0x000e640000000200 */
[----:B------:R-:W-:Y:S02]  /*11230*/  IADD3.X R2, R3, UR12, R0, P0, !PT ;  /* 0x0000000c03027c10 */ /* 0x000fe400087fe400 */
[C---:B------:R-:W-:Y:S02]  /*11240*/  LEA R0, P0, R188.reuse, c[0x0][0x1f8], 0x1 ;  /* 0x00007e00bc007a11 */ /* 0x040fe400078008ff */
[----:B------:R-:W2:Y:S02]  /*11250*/  LDSM.16.M88.4 R92, [R228+0x8100] ;  /* 0x00810000e45c783b */ /* 0x000ea40000000200 */
[----:B------:R-:W-:Y:S04]  /*11260*/  LEA.HI.X R188, R188, c[0x0][0x1fc], R2, 0x1, P0 ;  /* 0x00007f00bcbc7a11 */ /* 0x000fe800000f0c02 */
[----:B------:R-:W3:Y:S06]  /*11270*/  LDSM.16.M88.4 R32, [R227+0x3900] ;  /* 0x00390000e320783b */ /* 0x000eec0000000200 */
[----:B------:R-:W-:Y:S06]  /*11280*/  LDSM.16.M88.4 R48, [R227+0x4100] ;  /* 0x00410000e330783b */ /* 0x000fec0000000200 */
[----:B------:R-:W-:Y:S06]  /*11290*/  LDSM.16.M88.4 R64, [R227+0x4900] ;  /* 0x00490000e340783b */ /* 0x000fec0000000200 */
[----:B------:R-:W-:Y:S06]  /*112a0*/  LDSM.16.M88.4 R80, [R227+0x5100] ;  /* 0x00510000e350783b */ /* 0x000fec0000000200 */
[----:B------:R-:W-:Y:S01]  /*112b0*/  LDSM.16.M88.4 R168, [R227+0x5900] ;  /* 0x00590000e3a8783b */ /* 0x000fe20000000200 */
[-C--:B-1----:R-:W-:Y:S05]  /*112c0*/  HMMA.16816.F32.BF16 R4, R96, R16.reuse, RZ ;  /* 0x000000106004723c */ /* 0x082fea00000418ff */
[----:B------:R-:W-:Y:S03]  /*112d0*/  LDSM.16.M88.4 R172, [R224+0x6100] ;  /* 0x00610000e0ac783b */ /* 0x000fe60000000200 */
[C---:B--2---:R-:W-:Y:S03]  /*112e0*/  HMMA.16816.F32.BF16 R8, R92.reuse, R16, RZ ;  /* 0x000000105c08723c */ /* 0x044fe600000418ff */
[----:B------:R-:W-:Y:S06]  /*112f0*/  LDSM.16.M88.4 R176, [R226] ;  /* 0x00000000e2b0783b */ /* 0x000fec0000000200 */
[----:B------:R-:W-:Y:S01]  /*11300*/  LDSM.16.M88.4 R180, [R224+0x8100] ;  /* 0x00810000e0b4783b */ /* 0x000fe20000000200 */
[-C--:B------:R-:W-:Y:S05]  /*11310*/  HMMA.16816.F32.BF16 R12, R92, R18.reuse, RZ ;  /* 0x000000125c0c723c */ /* 0x080fea00000418ff */
[----:B------:R-:W-:Y:S03]  /*11320*/  LDSM.16.M88.4 R184, [R217] ;  /* 0x00000000d9b8783b */ /* 0x000fe60000000200 */
[C---:B------:R-:W-:Y:S03]  /*11330*/  HMMA.16816.F32.BF16 R16, R96.reuse, R18, RZ ;  /* 0x000000126010723c */ /* 0x040fe600000418ff */
[----:B------:R-:W1:Y:S05]  /*11340*/  SHFL.IDX PT, R190, R0, RZ, 0x181f ;  /* 0x00181fff00be7589 */ /* 0x000e6a00000e0000 */
[-C--:B---3--:R-:W-:Y:S01]  /*11350*/  HMMA.16816.F32.BF16 R20, R96, R32.reuse, RZ ;  /* 0x000000206014723c */ /* 0x088fe200000418ff */
[----:B------:R-:W2:Y:S06]  /*11360*/  SHFL.IDX PT, R189, R0, 0x1, 0x181f ;  /* 0x00381f0000bd7f89 */ /* 0x000eac00000e0000 */
[----:B------:R-:W3:Y:S01]  /*11370*/  SHFL.IDX PT, R191, R188, RZ, 0x181f ;  /* 0x00181fffbcbf7589 */ /* 0x000ee200000e0000 */
[C---:B------:R-:W-:Y:S05]  /*11380*/  HMMA.16816.F32.BF16 R24, R92.reuse, R32, RZ ;  /* 0x000000205c18723c */ /* 0x040fea00000418ff */
[----:B------:R-:W4:Y:S03]  /*11390*/  SHFL.IDX PT, R195, R188, 0x1, 0x181f ;  /* 0x00381f00bcc37f89 */ /* 0x000f2600000e0000 */
[-C--:B------:R-:W-:Y:S03]  /*113a0*/  HMMA.16816.F32.BF16 R28, R92, R34.reuse, RZ ;  /* 0x000000225c1c723c */ /* 0x080fe600000418ff */
[----:B------:R-:W-:Y:S01]  /*113b0*/  SHFL.IDX PT, R194, R188, 0x2, 0x181f ;  /* 0x00581f00bcc27f89 */ /* 0x000fe200000e0000 */
[-C--:B-1----:R-:W-:Y:S04]  /*113c0*/  IADD3 R198, P1, R190, R236.reuse, RZ ;  /* 0x000000ecbec67210 */ /* 0x082fe80007f3e0ff */
[C---:B------:R-:W-:Y:S01]  /*113d0*/  HMMA.16816.F32.BF16 R32, R96.reuse, R34, RZ ;  /* 0x000000226020723c */ /* 0x040fe200000418ff */
[----:B------:R-:W-:Y:S03]  /*113e0*/  SHFL.IDX PT, R3, R188, 0x3, 0x181f ;  /* 0x00781f00bc037f89 */ /* 0x000fe600000e0000 */
[-C--:B--2---:R-:W-:Y:S01]  /*113f0*/  IADD3 R200, P0, R189, R236.reuse, RZ ;  /* 0x000000ecbdc87210 */ /* 0x084fe20007f1e0ff */
[--C-:B---3--:R-:W-:Y:S03]  /*11400*/  IMAD.X R199, R191, 0x1, R235.reuse, P1 ;  /* 0x00000001bfc77824 */ /* 0x108fe600008e06eb */
[-C--:B------:R-:W-:Y:S01]  /*11410*/  HMMA.16816.F32.BF16 R36, R96, R48.reuse, RZ ;  /* 0x000000306024723c */ /* 0x080fe200000418ff */
[----:B------:R-:W-:Y:S03]  /*11420*/  SHFL.IDX PT, R196, R188, 0x4, 0x181f ;  /* 0x00981f00bcc47f89 */ /* 0x000fe600000e0000 */
[--C-:B----4-:R-:W-:Y:S03]  /*11430*/  IMAD.X R201, R195, 0x1, R235.reuse, P0 ;  /* 0x00000001c3c97824 */ /* 0x110fe600000e06eb */
[----:B------:R-:W-:Y:S01]  /*11440*/  SHFL.IDX PT, R197, R188, 0x5, 0x181f ;  /* 0x00b81f00bcc57f89 */ /* 0x000fe200000e0000 */
[C---:B------:R-:W-:Y:S05]  /*11450*/  HMMA.16816.F32.BF16 R40, R92.reuse, R48, RZ ;  /* 0x000000305c28723c */ /* 0x040fea00000418ff */
[----:B------:R-:W-:Y:S03]  /*11460*/  LDSM.16.M88.4 R188, [R213] ;  /* 0x00000000d5bc783b */ /* 0x000fe60000000200 */
[-C--:B------:R-:W-:Y:S03]  /*11470*/  HMMA.16816.F32.BF16 R44, R92, R50.reuse, RZ ;  /* 0x000000325c2c723c */ /* 0x080fe600000418ff */
[----:B------:R-:W-:Y:S05]  /*11480*/  SHFL.IDX PT, R192, R0, 0x2, 0x181f ;  /* 0x00581f0000c07f89 */ /* 0x000fea00000e0000 */
[C---:B------:R-:W-:Y:S01]  /*11490*/  HMMA.16816.F32.BF16 R48, R96.reuse, R50, RZ ;  /* 0x000000326030723c */ /* 0x040fe200000418ff */
[----:B------:R-:W-:Y:S06]  /*114a0*/  SHFL.IDX PT, R193, R0, 0x3, 0x181f ;  /* 0x00781f0000c17f89 */ /* 0x000fec00000e0000 */
[----:B------:R-:W1:Y:S01]  /*114b0*/  SHFL.IDX PT, R2, R0, 0x4, 0x181f ;  /* 0x00981f0000027f89 */ /* 0x000e6200000e0000 */
[-C--:B------:R-:W-:Y:S05]  /*114c0*/  HMMA.16816.F32.BF16 R52, R96, R64.reuse, RZ ;  /* 0x000000406034723c */ /* 0x080fea00000418ff */
[----:B------:R-:W-:Y:S03]  /*114d0*/  SHFL.IDX PT, R0, R0, 0x5, 0x181f ;  /* 0x00b81f0000007f89 */ /* 0x000fe600000e0000 */
[C---:B------:R-:W-:Y:S08]  /*114e0*/  HMMA.16816.F32.BF16 R56, R92.reuse, R64, RZ ;  /* 0x000000405c38723c */ /* 0x040ff000000418ff */
[-C--:B------:R-:W-:Y:S01]  /*114f0*/  HMMA.16816.F32.BF16 R60, R92, R66.reuse, RZ ;  /* 0x000000425c3c723c */ /* 0x080fe200000418ff */
[-C--:B-1----:R-:W-:Y:S07]  /*11500*/  IADD3 R2, P1, R2, R236.reuse, RZ ;  /* 0x000000ec02027210 */ /* 0x082fee0007f3e0ff */
        /* <DEDUP_REMOVED lines=9> */
[----:B------:R-:W1:Y:S07]  /*115a0*/  LDSM.16.M88.4 R168, [R216] ;  /* 0x00000000d8a8783b */ /* 0x000e6e0000000200 */
        /* <DEDUP_REMOVED lines=9> */
[----:B------:R-:W3:Y:S06]  /*11640*/  LDSM.16.M88.4 R184, [R214] ;  /* 0x00000000d6b8783b */ /* 0x000eec0000000200 */
[----:B------:R-:W-:Y:S01]  /*11650*/  @!PT LDS RZ, [RZ] ;  /* 0x00000000fffff984 */ /* 0x000fe20000000800 */
[----:B------:R-:W-:Y:S01]  /*11660*/  @!PT LDS RZ, [RZ] ;  /* 0x00000000fffff984 */ /* 0x000fe20000000800 */
[----:B------:R-:W-:Y:S01]  /*11670*/  @!PT LDS RZ, [RZ] ;  /* 0x00000000fffff984 */ /* 0x000fe20000000800 */
[----:B------:R4:W-:Y:S01]  /*11680*/  LDGSTS.E.BYPASS.LTC128B.128 [R239], [R198.64], !P4 ;  /* 0x00000000c6ef7fae */ /* 0x0009e2000e101d50 */
[-C--:B-1----:R-:W-:Y:S05]  /*11690*/  HMMA.16816.F32.BF16 R36, R172, R168.reuse, R36 ;  /* 0x000000a8ac24723c */ /* 0x082fea0000041824 */
[----:B------:R1:W-:Y:S03]  /*116a0*/  LDGSTS.E.BYPASS.LTC128B.128 [R239+0x800], [R200.64], !P4 ;  /* 0x00800000c8ef7fae */ /* 0x0003e6000e101d50 */
[C---:B------:R-:W-:Y:S08]  /*116b0*/  HMMA.16816.F32.BF16 R40, R180.reuse, R168, R40 ;  /* 0x000000a8b428723c */ /* 0x040ff00000041828 */
[-C--:B------:R-:W-:Y:S08]  /*116c0*/  HMMA.16816.F32.BF16 R44, R180, R170.reuse, R44 ;  /* 0x000000aab42c723c */ /* 0x080ff0000004182c */
[C---:B------:R-:W-:Y:S04]  /*116d0*/  HMMA.16816.F32.BF16 R48, R172.reuse, R170, R48 ;  /* 0x000000aaac30723c */ /* 0x040fe80000041830 */
[-C--:B----4-:R-:W-:Y:S02]  /*116e0*/  IADD3 R198, P0, R192, R236.reuse, RZ ;  /* 0x000000ecc0c67210 */ /* 0x090fe40007f1e0ff */
[-C--:B------:R-:W-:Y:S02]  /*116f0*/  IADD3 R192, P2, R193, R236.reuse, RZ ;  /* 0x000000ecc1c07210 */ /* 0x080fe40007f5e0ff */
[-C--:B--2---:R-:W-:Y:S04]  /*11700*/  HMMA.16816.F32.BF16 R52, R172, R176.reuse, R52 ;  /* 0x000000b0ac34723c */ /* 0x084fe80000041834 */
[--C-:B------:R-:W-:Y:S01]  /*11710*/  IMAD.X R199, R194, 0x1, R235.reuse, P0 ;  /* 0x00000001c2c77824 */ /* 0x100fe200000e06eb */
[----:B------:R-:W-:Y:S01]  /*11720*/  IADD3 R168, P0, R0, R236, RZ ;  /* 0x000000ec00a87210 */ /* 0x000fe20007f1e0ff */
[--C-:B------:R-:W-:Y:S02]  /*11730*/  IMAD.X R193, R3, 0x1, R235.reuse, P2 ;  /* 0x0000000103c17824 */ /* 0x100fe400010e06eb */
[C---:B------:R-:W-:Y:S01]  /*11740*/  HMMA.16816.F32.BF16 R56, R180.reuse, R176, R56 ;  /* 0x000000b0b438723c */ /* 0x040fe20000041838 */
[----:B------:R2:W-:Y:S03]  /*11750*/  LDGSTS.E.BYPASS.LTC128B.128 [R239+0x1000], [R198.64], !P4 ;  /* 0x01000000c6ef7fae */ /* 0x0005e6000e101d50 */
[--C-:B------:R-:W-:Y:S02]  /*11760*/  IMAD.X R3, R196, 0x1, R235.reuse, P1 ;  /* 0x00000001c4037824 */ /* 0x100fe400008e06eb */
[----:B------:R-:W-:Y:S01]  /*11770*/  IMAD.X R169, R197, 0x1, R235, P0 ;  /* 0x00000001c5a97824 */ /* 0x000fe200000e06eb */
[----:B------:R4:W-:Y:S01]  /*11780*/  LDGSTS.E.BYPASS.LTC128B.128 [R239+0x1800], [R192.64], !P4 ;  /* 0x01800000c0ef7fae */ /* 0x0009e2000e101d50 */
[-C--:B------:R-:W-:Y:S03]  /*11790*/  HMMA.16816.F32.BF16 R60, R180, R178.reuse, R60 ;  /* 0x000000b2b43c723c */ /* 0x080fe6000004183c */
[----:B------:R-:W-:Y:S02]  /*117a0*/  ISETP.GT.AND P0, PT, R244, R230, PT ;  /* 0x000000e6f400720c */ /* 0x000fe40003f04270 */
[----:B------:R2:W-:Y:S03]  /*117b0*/  LDGSTS.E.BYPASS.LTC128B.128 [R239+0x2000], [R2.64], !P4 ;  /* 0x0200000002ef7fae */ /* 0x0005e6000e101d50 */
[C---:B------:R-:W-:Y:S03]  /*117c0*/  HMMA.16816.F32.BF16 R64, R172.reuse, R178, R64 ;  /* 0x000000b2ac40723c */ /* 0x040fe60000041840 */
[----:B------:R5:W-:Y:S05]  /*117d0*/  LDGSTS.E.BYPASS.LTC128B.128 [R239+0x2800], [R168.64], !P4 ;  /* 0x02800000a8ef7fae */ /* 0x000bea000e101d50 */
[-C--:B---3--:R-:W-:Y:S01]  /*117e0*/  HMMA.16816.F32.BF16 R68, R172, R184.reuse, R68 ;  /* 0x000000b8ac44723c */ /* 0x088fe20000041844 */
[----:B-1----:R-:W-:Y:S06]  /*117f0*/  LDSM.16.M88.4 R200, [R222+0x3900] ;  /* 0x00390000dec8783b */ /* 0x002fec0000000200 */
[----:B------:R-:W0:Y:S01]  /*11800*/  LDGDEPBAR ;  /* 0x00000000000079af */ /* 0x000e220000000000 */
[C---:B------:R-:W-:Y:S05]  /*11810*/  HMMA.16816.F32.BF16 R72, R180.reuse, R184, R72 ;  /* 0x000000b8b448723c */ /* 0x040fea0000041848 */
[----:B----4-:R-:W-:Y:S03]  /*11820*/  LDSM.16.M88.4 R192, [R223+0x6100] ;  /* 0x00610000dfc0783b */ /* 0x010fe60000000200 */
[-C--:B------:R-:W-:Y:S03]  /*11830*/  HMMA.16816.F32.BF16 R76, R180, R186.reuse, R76 ;  /* 0x000000bab44c723c */ /* 0x080fe6000004184c */
[----:B--2---:R-:W-:Y:S05]  /*11840*/  LDSM.16.M88.4 R196, [R223+0x8100] ;  /* 0x00810000dfc4783b */ /* 0x004fea0000000200 */
[C---:B------:R-:W-:Y:S01]  /*11850*/  HMMA.16816.F32.BF16 R80, R172.reuse, R186, R80 ;  /* 0x000000baac50723c */ /* 0x040fe20000041850 */
[----:B-----5:R-:W1:Y:S06]  /*11860*/  LDSM.16.M88.4 R168, [R222+0x3100] ;  /* 0x00310000dea8783b */ /* 0x020e6c0000000200 */
[----:B------:R-:W2:Y:S01]  /*11870*/  LDSM.16.M88.4 R204, [R222+0x4100] ;  /* 0x00410000decc783b */ /* 0x000ea20000000200 */
[-C--:B------:R-:W-:Y:S05]  /*11880*/  HMMA.16816.F32.BF16 R84, R172, R188.reuse, R84 ;  /* 0x000000bcac54723c */ /* 0x080fea0000041854 */
[----:B------:R-:W3:Y:S03]  /*11890*/  LDSM.16.M88.4 R208, [R222+0x4900] ;  /* 0x00490000ded0783b */ /* 0x000ee60000000200 */
[C---:B------:R-:W-:Y:S03]  /*118a0*/  HMMA.16816.F32.BF16 R88, R180.reuse, R188, R88 ;  /* 0x000000bcb458723c */ /* 0x040fe60000041858 */
[----:B------:R-:W-:Y:S05]  /*118b0*/  LDSM.16.M88.4 R176, [R221+0x6100] ;  /* 0x00610000ddb0783b */ /* 0x000fea0000000200 */
[-C--:B------:R-:W-:Y:S01]  /*118c0*/  HMMA.16816.F32.BF16 R92, R180, R190.reuse, R92 ;  /* 0x000000beb45c723c */ /* 0x080fe2000004185c */
[----:B------:R-:W-:Y:S06]  /*118d0*/  LDSM.16.M88.4 R180, [R212] ;  /* 0x00000000d4b4783b */ /* 0x000fec0000000200 */
[----:B------:R-:W-:Y:S01]  /*118e0*/  LDSM.16.M88.4 R184, [R221+0x8100] ;  /* 0x00810000ddb8783b */ /* 0x000fe20000000200 */
[----:B------:R-:W-:Y:S05]  /*118f0*/  HMMA.16816.F32.BF16 R96, R172, R190, R96 ;  /* 0x000000beac60723c */ /* 0x000fea0000041860 */
[----:B------:R-:W4:Y:S03]  /*11900*/  LDSM.16.M88.4 R172, [R222+0x5100] ;  /* 0x00510000deac783b */ /* 0x000f260000000200 */
[-C--:B-1----:R-:W-:Y:S03]  /*11910*/  HMMA.16816.F32.BF16 R4, R192, R168.reuse, R4 ;  /* 0x000000a8c004723c */ /* 0x082fe60000041804 */
[----:B------:R-:W-:Y:S05]  /*11920*/  LDSM.16.M88.4 R188, [R212+0x800] ;  /* 0x00080000d4bc783b */ /* 0x000fea0000000200 */
        /* <DEDUP_REMOVED lines=8> */
[----:B------:R-:W5:Y:S07]  /*119b0*/  LDSM.16.M88.4 R200, [R212+0x1000] ;  /* 0x00100000d4c8783b */ /* 0x000f6e0000000200 */
[-C--:B--2---:R-:W-:Y:S08]  /*119c0*/  HMMA.16816.F32.BF16 R36, R192, R204.reuse, R36 ;  /* 0x000000ccc024723c */ /* 0x084ff00000041824 */
[C---:B------:R-:W-:Y:S08]  /*119d0*/  HMMA.16816.F32.BF16 R40, R196.reuse, R204, R40 ;  /* 0x000000ccc428723c */ /* 0x040ff00000041828 */
[-C--:B------:R-:W-:Y:S08]  /*119e0*/  HMMA.16816.F32.BF16 R44, R196, R206.reuse, R44 ;  /* 0x000000cec42c723c */ /* 0x080ff0000004182c */
[C---:B------:R-:W-:Y:S01]  /*119f0*/  HMMA.16816.F32.BF16 R48, R192.reuse, R206, R48 ;  /* 0x000000cec030723c */ /* 0x040fe20000041830 */
[----:B------:R-:W2:Y:S07]  /*11a00*/  LDSM.16.M88.4 R204, [R212+0x1800] ;  /* 0x00180000d4cc783b */ /* 0x000eae0000000200 */
[-C--:B---3--:R-:W-:Y:S08]  /*11a10*/  HMMA.16816.F32.BF16 R52, R192, R208.reuse, R52 ;  /* 0x000000d0c034723c */ /* 0x088ff00000041834 */
[C---:B------:R-:W-:Y:S08]  /*11a20*/  HMMA.16816.F32.BF16 R56, R196.reuse, R208, R56 ;  /* 0x000000d0c438723c */ /* 0x040ff00000041838 */
[-C--:B------:R-:W-:Y:S08]  /*11a30*/  HMMA.16816.F32.BF16 R60, R196, R210.reuse, R60 ;  /* 0x000000d2c43c723c */ /* 0x080ff0000004183c */
[C---:B------:R-:W-:Y:S01]  /*11a40*/  HMMA.16816.F32.BF16 R64, R192.reuse, R210, R64 ;  /* 0x000000d2c040723c */ /* 0x040fe20000041840 */
[----:B------:R-:W3:Y:S07]  /*11a50*/  LDSM.16.M88.4 R208, [R212+0x2000] ;  /* 0x00200000d4d0783b */ /* 0x000eee0000000200 */
[-C--:B----4-:R-:W-:Y:S08]  /*11a60*/  HMMA.16816.F32.BF16 R68, R192, R172.reuse, R68 ;  /* 0x000000acc044723c */ /* 0x090ff00000041844 */
[C---:B------:R-:W-:Y:S08]  /*11a70*/  HMMA.16816.F32.BF16 R72, R196.reuse, R172, R72 ;  /* 0x000000acc448723c */ /* 0x040ff00000041848 */
[-C--:B------:R-:W-:Y:S08]  /*11a80*/  HMMA.16816.F32.BF16 R76, R196, R174.reuse, R76 ;  /* 0x000000aec44c723c */ /* 0x080ff0000004184c */
[C---:B------:R-:W-:Y:S01]  /*11a90*/  HMMA.16816.F32.BF16 R80, R192.reuse, R174, R80 ;  /* 0x000000aec050723c */ /* 0x040fe20000041850 */
[----:B------:R-:W4:Y:S01]  /*11aa0*/  LDSM.16.M88.4 R172, [R212+0x2800] ;  /* 0x00280000d4ac783b */ /* 0x000f220000000200 */
[----:B------:R-:W-:Y:S05]  /*11ab0*/  DEPBAR.LE SB0, 0x0 ;  /* 0x000080000000791a */ /* 0x000fea0000000000 */
[----:B------:R-:W-:Y:S01]  /*11ac0*/  BAR.SYNC.DEFER_BLOCKING 0x0 ;  /* 0x0000000000007b1d */ /* 0x000fe20000010000 */
[-C--:B-1----:R-:W-:Y:S08]  /*11ad0*/  HMMA.16816.F32.BF16 R84, R192, R168.reuse, R84 ;  /* 0x000000a8c054723c */ /* 0x082ff00000041854 */
[C---:B------:R-:W-:Y:S08]  /*11ae0*/  HMMA.16816.F32.BF16 R88, R196.reuse, R168, R88 ;  /* 0x000000a8c458723c */ /* 0x040ff00000041858 */
[-C--:B------:R-:W-:Y:S08]  /*11af0*/  HMMA.16816.F32.BF16 R92, R196, R170.reuse, R92 ;  /* 0x000000aac45c723c */ /* 0x080ff0000004185c */
[----:B------:R-:W-:Y:S08]  /*11b00*/  HMMA.16816.F32.BF16 R96, R192, R170, R96 ;  /* 0x000000aac060723c */ /* 0x000ff00000041860 */
        /* <DEDUP_REMOVED lines=8> */
[-C--:B-----5:R-:W-:Y:S08]  /*11b90*/  HMMA.16816.F32.BF16 R36, R176, R200.reuse, R36 ;  /* 0x000000c8b024723c */ /* 0x0a0ff00000041824 */
[C---:B------:R-:W-:Y:S08]  /*11ba0*/  HMMA.16816.F32.BF16 R40, R184.reuse, R200, R40 ;  /* 0x000000c8b828723c */ /* 0x040ff00000041828 */
[-C--:B------:R-:W-:Y:S08]  /*11bb0*/  HMMA.16816.F32.BF16 R44, R184, R202.reuse, R44 ;  /* 0x000000cab82c723c */ /* 0x080ff0000004182c */
[C---:B------:R-:W-:Y:S08]  /*11bc0*/  HMMA.16816.F32.BF16 R48, R176.reuse, R202, R48 ;  /* 0x000000cab030723c */ /* 0x040ff00000041830 */
[-C--:B--2---:R-:W-:Y:S08]  /*11bd0*/  HMMA.16816.F32.BF16 R52, R176, R204.reuse, R52 ;  /* 0x000000ccb034723c */ /* 0x084ff00000041834 */
[C---:B------:R-:W-:Y:S08]  /*11be0*/  HMMA.16816.F32.BF16 R56, R184.reuse, R204, R56 ;  /* 0x000000ccb838723c */ /* 0x040ff00000041838 */
[-C--:B------:R-:W-:Y:S08]  /*11bf0*/  HMMA.16816.F32.BF16 R60, R184, R206.reuse, R60 ;  /* 0x000000ceb83c723c */ /* 0x080ff0000004183c */
[C---:B------:R-:W-:Y:S08]  /*11c00*/  HMMA.16816.F32.BF16 R64, R176.reuse, R206, R64 ;  /* 0x000000ceb040723c */ /* 0x040ff00000041840 */
[-C--:B---3--:R-:W-:Y:S08]  /*11c10*/  HMMA.16816.F32.BF16 R68, R176, R208.reuse, R68 ;  /* 0x000000d0b044723c */ /* 0x088ff00000041844 */
        /* <DEDUP_REMOVED lines=66> */
.L_x_547:
[----:B-1----:R-:W-:Y:S01]  /*12040*/  IMAD.MOV.U32 R174, RZ, RZ, R237 ;  /* 0x000000ffffae7224 */ /* 0x002fe200078e00ed */
[----:B------:R-:W-:Y:S01]  /*12050*/  PLOP3.LUT P1, PT, PT, PT, UP2, 0x80, 0x0 ;  /* 0x000000000000781c */ /* 0x000fe20003f2f028 */
[----:B------:R-:W0:Y:S01]  /*12060*/  LDGDEPBAR ;  /* 0x00000000000079af */ /* 0x000e220000000000 */
[----:B------:R-:W-:Y:S01]  /*12070*/  PLOP3.LUT P0, PT, PT, PT, UP2, 0x80, 0x0 ;  /* 0x000000000000781c */ /* 0x000fe20003f0f028 */
[----:B------:R-:W-:Y:S02]  /*12080*/  IMAD R169, R244, -0x60, RZ ;  /* 0xffffffa0f4a97824 */ /* 0x000fe400078e02ff */
[----:B------:R-:W-:Y:S02]  /*12090*/  IMAD.U32 R170, RZ, RZ, UR8 ;  /* 0x00000008ffaa7e24 */ /* 0x000fe4000f8e00ff */
[----:B------:R-:W-:Y:S06]  /*120a0*/  IMAD.IADD R3, R169, 0x1, -R238 ;  /* 0x00000001a9037824 */ /* 0x000fec00078e0aee */
[----:B------:R-:W-:Y:S05]  /*120b0*/  @P1 IMAD.HI.U32 R0, R237, c[0x0][0x2c8], RZ ;  /* 0x0000b200ed001a27 */ /* 0x000fea00078e00ff */
[----:B------:R-:W-:Y:S02]  /*120c0*/  @P0 SHF.R.U32.HI R174, RZ, c[0x0][0x2cc], R0 ;  /* 0x0000b300ffae0a19 */ /* 0x000fe40000011600 */
[----:B------:R-:W-:Y:S02]  /*120d0*/  PLOP3.LUT P0, PT, PT, PT, UP1, 0x40, 0x0 ;  /* 0x000000000000781c */ /* 0x000fe40003f0e818 */
[----:B------:R-:W-:Y:S01]  /*120e0*/  IADD3 R0, -R238, 0x1, R169 ;  /* 0x00000001ee007810 */ /* 0x000fe20007ffe1a9 */
[----:B------:R-:W1:Y:S03]  /*120f0*/  SHFL.IDX PT, R2, R174, RZ, 0x1c1f ;  /* 0x001c1fffae027589 */ /* 0x000e6600000e0000 */
[----:B------:R-:W-:Y:S04]  /*12100*/  IADD3 R170, R0, -c[0x0][0x168], R170 ;  /* 0x80005a0000aa7a10 */ /* 0x000fe80007ffe0aa */
        /* <DEDUP_REMOVED lines=20> */
.L_x_550:
[----:B------:R-:W-:Y:S04]  /*12250*/  MOV R0, c[0x0][0x32c] ;  /* 0x0000cb0000007a02 */ /* 0x000fe80000000f00 */
[----:B------:R-:W-:Y:S11]  /*12260*/  ISETP.NE.AND P0, PT, R0, 0x1, PT ;  /* 0x000000010000780c */ /* 0x000ff60003f05270 */
[----:B------:R-:W-:Y:S02]  /*12270*/  @!UPT UIADD3 URZ, URZ, URZ, URZ ;  /* 0x0000003f3f3ff290 */ /* 0x000fe4000fffe03f */
[----:B------:R-:W-:Y:S05]  /*12280*/  @P0 IMAD.HI.U32 R0, R2, c[0x0][0x330], RZ ;  /* 0x0000cc0002000a27 */ /* 0x000fea00078e00ff */
[----:B------:R-:W-:Y:S02]  /*12290*/  @P0 SHF.R.U32.HI R2, RZ, c[0x0][0x334], R0 ;  /* 0x0000cd00ff020a19 */ /* 0x000fe40000011600 */
.L_x_551:
[----:B------:R-:W-:Y:S05]  /*122a0*/  BSYNC B0 ;  /* 0x0000000000007941 */ /* 0x000fea0003800000 */
.L_x_549:
[----:B------:R-:W-:Y:S05]  /*122b0*/  IMAD R2, R2, c[0x0][0x32c], R3 ;  /* 0x0000cb0002027a24 */ /* 0x000fea00078e0203 */
[----:B------:R-:W-:Y:S02]  /*122c0*/  IADD3 R0, R2, c[0x0][0x32c], RZ ;  /* 0x0000cb0002007a10 */ /* 0x000fe40007ffe0ff */
[----:B------:R-:W-:Y:S02]  /*122d0*/  IMNMX R171, R171, R2, !PT ;  /* 0x00000002abab7217 */ /* 0x000fe40007800200 */
[----:B------:R-:W-:Y:S02]  /*122e0*/  IMNMX R177, R177, R0, PT ;  /* 0x00000000b1b17217 */ /* 0x000fe40003800200 */
.L_x_548:
        /* <DEDUP_REMOVED lines=20> */
.L_x_554:
[----:B------:R-:W-:Y:S04]  /*12430*/  MOV R0, 0x1 ;  /* 0x0000000100007802 */ /* 0x000fe80000000f00 */
[----:B------:R-:W-:Y:S11]  /*12440*/  ISETP.NE.AND P0, PT, R0, c[0x0][0x32c], PT ;  /* 0x0000cb0000007a0c */ /* 0x000ff60003f05270 */
[----:B------:R-:W-:Y:S02]  /*12450*/  @!UPT UIADD3 URZ, URZ, URZ, URZ ;  /* 0x0000003f3f3ff290 */ /* 0x000fe4000fffe03f */
[----:B------:R-:W-:Y:S05]  /*12460*/  @P0 IMAD.HI.U32 R0, R2, c[0x0][0x330], RZ ;  /* 0x0000cc0002000a27 */ /* 0x000fea00078e00ff */
[----:B------:R-:W-:Y:S02]  /*12470*/  @P0 SHF.R.U32.HI R2, RZ, c[0x0][0x334], R0 ;  /* 0x0000cd00ff020a19 */ /* 0x000fe40000011600 */
.L_x_555:
[----:B------:R-:W-:Y:S05]  /*12480*/  BSYNC B0 ;  /* 0x0000000000007941 */ /* 0x000fea0003800000 */
.L_x_553:
[----:B------:R-:W-:Y:S05]  /*12490*/  IMAD R2, R2, c[0x0][0x32c], R3 ;  /* 0x0000cb0002027a24 */ /* 0x000fea00078e0203 */
[----:B------:R-:W-:Y:S02]  /*124a0*/  IADD3 R0, R2, c[0x0][0x32c], RZ ;  /* 0x0000cb0002007a10 */ /* 0x000fe40007ffe0ff */
[----:B------:R-:W-:Y:S02]  /*124b0*/  IMNMX R180, R180, R2, !PT ;  /* 0x00000002b4b47217 */ /* 0x000fe40007800200 */
[----:B------:R-:W-:Y:S02]  /*124c0*/  IMNMX R182, R182, R0, PT ;  /* 0x00000000b6b67217 */ /* 0x000fe40003800200 */
.L_x_552:
[C---:B------:R-:W-:Y:S02]  /*124d0*/  ISETP.GE.AND P0, PT, R169.reuse, 0x2, PT ;  /* 0x00000002a900780c */ /* 0x040fe40003f06270 */
[----:B------:R-:W-:Y:S02]  /*124e0*/  ISETP.GE.AND P2, PT, R169, 0xa, PT ;  /* 0x0000000aa900780c */ /* 0x000fe40003f46270 */
[----:B------:R-:W-:Y:S02]  /*124f0*/  P2R R181, PR, RZ, 0x1 ;  /* 0x00000001ffb57803 */ /* 0x000fe40000000000 */
[----:B------:R-:W-:Y:S02]  /*12500*/  ISETP.GT.AND P0, PT, R171, 0x1, !P0 ;  /* 0x00000001ab00780c */ /* 0x000fe40004704270 */
[----:B------:R-:W-:Y:S02]  /*12510*/  ISETP.GE.AND P1, PT, R169, 0x9, PT ;  /* 0x00000009a900780c */ /* 0x000fe40003f26270 */
[----:B------:R-:W-:Y:S02]  /*12520*/  ISETP.LT.OR P0, PT, R177, 0x2, P0 ;  /* 0x00000002b100780c */ /* 0x000fe40000701670 */
[----:B------:R-:W-:Y:S02]  /*12530*/  P2R R179, PR, RZ, 0x2 ;  /* 0x00000002ffb37803 */ /* 0x000fe40000000000 */
[----:B------:R-:W-:Y:S02]  /*12540*/  FSEL R2, R5, -INF , !P0 ;  /* 0xff80000005027808 */ /* 0x000fe40004000000 */
[C---:B------:R-:W-:Y:S02]  /*12550*/  ISETP.GT.AND P0, PT, R171.reuse, 0x9, !P2 ;  /* 0x00000009ab00780c */ /* 0x040fe40005704270 */
[----:B------:R-:W-:Y:S02]  /*12560*/  ISETP.GT.AND P1, PT, R171, 0x8, !P1 ;  /* 0x00000008ab00780c */ /* 0x000fe40004f24270 */
[----:B------:R-:W-:Y:S02]  /*12570*/  P2R R183, PR, RZ, 0x4 ;  /* 0x00000004ffb77803 */ /* 0x000fe40000000000 */
[----:B------:R-:W-:Y:S02]  /*12580*/  ISETP.LT.OR P0, PT, R177, 0xa, P0 ;  /* 0x0000000ab100780c */ /* 0x000fe40000701670 */
[----:B------:R-:W-:Y:S02]  /*12590*/  ISETP.GE.AND P2, PT, R169, 0x11, PT ;  /* 0x00000011a900780c */ /* 0x000fe40003f46270 */
[----:B------:R-:W-:Y:S02]  /*125a0*/  ISETP.LT.OR P1, PT, R177, 0x9, P1 ;  /* 0x00000009b100780c */ /* 0x000fe40000f21670 */
[----:B------:R-:W-:Y:S02]  /*125b0*/  FSEL R0, R17, -INF , !P0 ;  /* 0xff80000011007808 */ /* 0x000fe40004000000 */
[----:B------:R-:W-:Y:S02]  /*125c0*/  ISETP.GT.AND P0, PT, R171, 0x10, !P2 ;  /* 0x00000010ab00780c */ /* 0x000fe40005704270 */
[----:B------:R-:W-:Y:S02]  /*125d0*/  FSEL R5, R16, -INF , !P1 ;  /* 0xff80000010057808 */ /* 0x000fe40004800000 */
[----:B------:R-:W-:Y:S02]  /*125e0*/  ISETP.LT.OR P0, PT, R177, 0x11, P0 ;  /* 0x00000011b100780c */ /* 0x000fe40000701670 */
[----:B------:R-:W-:Y:S02]  /*125f0*/  ISETP.GE.AND P1, PT, R169, 0x12, PT ;  /* 0x00000012a900780c */ /* 0x000fe40003f26270 */
[----:B------:R-:W-:Y:S02]  /*12600*/  FSEL R20, R20, -INF , !P0 ;  /* 0xff80000014147808 */ /* 0x000fe40004000000 */
[----:B------:R-:W-:Y:S02]  /*12610*/  ISETP.GT.AND P0, PT, R171, 0x11, !P1 ;  /* 0x00000011ab00780c */ /* 0x000fe40004f04270 */
[----:B------:R-:W-:Y:S02]  /*12620*/  P2R R245, PR, RZ, 0x2 ;  /* 0x00000002fff57803 */ /* 0x000fe40000000000 */
[----:B------:R-:W-:Y:S02]  /*12630*/  ISETP.LT.OR P0, PT, R177, 0x12, P0 ;  /* 0x00000012b100780c */ /* 0x000fe40000701670 */
[----:B------:R-:W-:Y:S02]  /*12640*/  ISETP.GE.AND P1, PT, R169, 0x19, PT ;  /* 0x00000019a900780c */ /* 0x000fe40003f26270 */
[----:B------:R-:W-:Y:S02]  /*12650*/  FSEL R16, R21, -INF , !P0 ;  /* 0xff80000015107808 */ /* 0x000fe40004000000 */
[----:B------:R-:W-:Y:S02]  /*12660*/  ISETP.GT.AND P0, PT, R171, 0x18, !P1 ;  /* 0x00000018ab00780c */ /* 0x000fe40004f04270 */
[----:B------:R-:W-:Y:S01]  /*12670*/  P2R R211, PR, RZ, 0x2 ;  /* 0x00000002ffd37803 */ /* 0x000fe20000000000 */
[----:B------:R1:W-:Y:S01]  /*12680*/  STL [R1+0x8], R16 ;  /* 0x0000081001007387 */ /* 0x0003e20000100800 */
[----:B------:R-:W-:Y:S02]  /*12690*/  ISETP.LT.OR P0, PT, R177, 0x19, P0 ;  /* 0x00000019b100780c */ /* 0x000fe40000701670 */
[C---:B------:R-:W-:Y:S02]  /*126a0*/  ISETP.GE.AND P1, PT, R169.reuse, 0x1a, PT ;  /* 0x0000001aa900780c */ /* 0x040fe40003f26270 */
[C---:B------:R-:W-:Y:S02]  /*126b0*/  ISETP.GE.AND P6, PT, R169.reuse, 0x52, PT ;  /* 0x00000052a900780c */ /* 0x040fe40003fc6270 */
[----:B------:R-:W-:Y:S02]  /*126c0*/  P2R R209, PR, RZ, 0x2 ;  /* 0x00000002ffd17803 */ /* 0x000fe40000000000 */
[C---:B------:R-:W-:Y:S02]  /*126d0*/  ISETP.GE.AND P5, PT, R169.reuse, 0x59, PT ;  /* 0x00000059a900780c */ /* 0x040fe40003fa6270 */
[----:B------:R-:W-:Y:S02]  /*126e0*/  P2R R249, PR, RZ, 0x4 ;  /* 0x00000004fff97803 */ /* 0x000fe40000000000 */
[----:B------:R-:W-:Y:S02]  /*126f0*/  ISETP.GE.AND P2, PT, R169, 0x1, PT ;  /* 0x00000001a900780c */ /* 0x000fe40003f46270 */
[----:B-1----:R-:W-:Y:S02]  /*12700*/  FSEL R16, R32, -INF , !P0 ;  /* 0xff80000020107808 */ /* 0x002fe40004000000 */
[----:B------:R-:W-:Y:S02]  /*12710*/  ISETP.GT.AND P0, PT, R171, 0x19, !P1 ;  /* 0x00000019ab00780c */ /* 0x000fe40004f04270 */
[----:B------:R-:W-:Y:S02]  /*12720*/  ISETP.GE.AND P1, PT, R169, 0x21, PT ;  /* 0x00000021a900780c */ /* 0x000fe40003f26270 */
[----:B------:R-:W-:Y:S02]  /*12730*/  ISETP.LT.OR P0, PT, R177, 0x1a, P0 ;  /* 0x0000001ab100780c */ /* 0x000fe40000701670 */
[----:B------:R-:W-:Y:S02]  /*12740*/  P2R R203, PR, RZ, 0x2 ;  /* 0x00000002ffcb7803 */ /* 0x000fe40000000000 */
        /* <DEDUP_REMOVED lines=9> */
[----:B------:R-:W-:Y:S01]  /*127e0*/  STL [R1], R17 ;  /* 0x0000001101007387 */ /* 0x000fe20000100800 */
[----:B------:R-:W-:Y:S02]  /*127f0*/  ISETP.LT.OR P0, PT, R177, 0x22, P0 ;  /* 0x00000022b100780c */ /* 0x000fe40000701670 */
[----:B------:R-:W-:Y:S01]  /*12800*/  P2R R208, PR, RZ, 0x2 ;  /* 0x00000002ffd07803 */ /* 0x000fe20000000000 */
[----:B------:R-:W1:Y:S01]  /*12810*/  SHFL.IDX PT, R17, R174, 0x2, 0x1c1f ;  /* 0x005c1f00ae117f89 */ /* 0x000e6200000e0000 */
        /* <DEDUP_REMOVED lines=13> */
[----:B------:R-:W-:Y:S04]  /*128f0*/  ISETP.LT.OR P0, PT, R177, 0x31, P0 ;  /* 0x00000031b100780c */ /* 0x000fe80000701670 */
[----:B------:R-:W-:Y:S02]  /*12900*/  FSEL R201, R52, -INF , !P0 ;  /* 0xff80000034c97808 */ /* 0x000fe40004000000 */
[----:B------:R-:W-:Y:S02]  /*12910*/  ISETP.GT.AND P0, PT, R171, 0x31, !P1 ;  /* 0x00000031ab00780c */ /* 0x000fe40004f04270 */
[----:B------:R-:W-:Y:S02]  /*12920*/  P2R R52, PR, RZ, 0x2 ;  /* 0x00000002ff347803 */ /* 0x000fe40000000000 */
        /* <DEDUP_REMOVED lines=22> */
[----:B------:R-:W-:Y:S01]  /*12a90*/  FSEL R185, R69, -INF , !P0 ;  /* 0xff80000045b97808 */ /* 0x000fe20004000000 */
[--C-:B-1----:R-:W-:Y:S01]  /*12aa0*/  IMAD.IADD R69, R170, 0x1, R17.reuse ;  /* 0x00000001aa457824 */ /* 0x102fe200078e0211 */
[----:B------:R-:W-:Y:S02]  /*12ab0*/  ISETP.GT.AND P0, PT, R171, 0x48, !P1 ;  /* 0x00000048ab00780c */ /* 0x000fe40004f04270 */
[----:B------:R-:W-:Y:S02]  /*12ac0*/  P2R R32, PR, RZ, 0x2 ;  /* 0x00000002ff207803 */ /* 0x000fe40000000000 */
[----:B------:R-:W-:Y:S02]  /*12ad0*/  ISETP.LT.OR P0, PT, R177, 0x49, P0 ;  /* 0x00000049b100780c */ /* 0x000fe40000701670 */
[----:B------:R-:W-:Y:S02]  /*12ae0*/  ISETP.GE.AND P1, PT, R169, 0x4a, PT ;  /* 0x0000004aa900780c */ /* 0x000fe40003f26270 */
[----:B------:R-:W-:Y:S01]  /*12af0*/  FSEL R176, R80, -INF , !P0 ;  /* 0xff80000050b07808 */ /* 0x000fe20004000000 */
[----:B------:R-:W-:Y:S01]  /*12b00*/  IMAD.IADD R80, R173, 0x1, R17 ;  /* 0x00000001ad507824 */ /* 0x000fe200078e0211 */
[----:B------:R-:W-:Y:S02]  /*12b10*/  ISETP.GT.AND P0, PT, R171, 0x49, !P1 ;  /* 0x00000049ab00780c */ /* 0x000fe40004f04270 */
[----:B------:R-:W-:Y:S02]  /*12b20*/  P2R R21, PR, RZ, 0x2 ;  /* 0x00000002ff157803 */ /* 0x000fe40000000000 */
[----:B------:R-:W-:Y:S02]  /*12b30*/  ISETP.LT.OR P0, PT, R177, 0x4a, P0 ;  /* 0x0000004ab100780c */ /* 0x000fe40000701670 */
[----:B------:R-:W-:Y:S02]  /*12b40*/  ISETP.GE.AND P1, PT, R169, 0x51, PT ;  /* 0x00000051a900780c */ /* 0x000fe40003f26270 */
[----:B------:R-:W-:Y:S02]  /*12b50*/  FSEL R175, R81, -INF , !P0 ;  /* 0xff80000051af7808 */ /* 0x000fe40004000000 */
[----:B------:R-:W-:Y:S02]  /*12b60*/  ISETP.GT.AND P0, PT, R171, 0x50, !P1 ;  /* 0x00000050ab00780c */ /* 0x000fe40004f04270 */
[----:B------:R-:W-:Y:S02]  /*12b70*/  P2R R68, PR, RZ, 0x4 ;  /* 0x00000004ff447803 */ /* 0x000fe40000000000 */
        /* <DEDUP_REMOVED lines=11> */
[----:B------:R-:W-:Y:S04]  /*12c30*/  ISETP.GE.AND P0, PT, R169, 0x5a, PT ;  /* 0x0000005aa900780c */ /* 0x000fe80003f06270 */
        /* <DEDUP_REMOVED lines=21> */
.L_x_558:
[----:B------:R-:W-:Y:S04]  /*12d90*/  MOV R4, c[0x0][0x32c] ;  /* 0x0000cb0000047a02 */ /* 0x000fe80000000f00 */
[----:B------:R-:W-:Y:S11]  /*12da0*/  ISETP.NE.AND P2, PT, R4, 0x1, PT ;  /* 0x000000010400780c */ /* 0x000ff60003f45270 */
[----:B------:R-:W-:Y:S02]  /*12db0*/  @!UPT UIADD3 URZ, URZ, URZ, URZ ;  /* 0x0000003f3f3ff290 */ /* 0x000fe4000fffe03f */
[----:B------:R-:W-:Y:S05]  /*12dc0*/  @P2 IMAD.HI.U32 R4, R17, c[0x0][0x330], RZ ;  /* 0x0000cc0011042a27 */ /* 0x000fea00078e00ff */
[----:B------:R-:W-:Y:S02]  /*12dd0*/  @P2 SHF.R.U32.HI R17, RZ, c[0x0][0x334], R4 ;  /* 0x0000cd00ff112a19 */ /* 0x000fe40000011604 */
.L_x_559:
[----:B------:R-:W-:Y:S05]  /*12de0*/  BSYNC B0 ;  /* 0x0000000000007941 */ /* 0x000fea0003800000 */
.L_x_557:
[----:B------:R-:W-:Y:S05]  /*12df0*/  IMAD R17, R17, c[0x0][0x32c], R3 ;  /* 0x0000cb0011117a24 */ /* 0x000fea00078e0203 */
[----:B------:R-:W-:Y:S02]  /*12e00*/  IADD3 R4, R17, c[0x0][0x32c], RZ ;  /* 0x0000cb0011047a10 */ /* 0x000fe40007ffe0ff */
[----:B------:R-:W-:Y:S02]  /*12e10*/  IMNMX R69, R69, R17, !PT ;  /* 0x0000001145457217 */ /* 0x000fe40007800200 */
[----:B------:R-:W-:Y:S02]  /*12e20*/  IMNMX R80, R80, R4, PT ;  /* 0x0000000450507217 */ /* 0x000fe40003800200 */
.L_x_556:
[----:B------:R-:W-:Y:S02]  /*12e30*/  ISETP.NE.AND P2, PT, R179, RZ, PT ;  /* 0x000000ffb300720c */ /* 0x000fe40003f45270 */
[----:B------:R-:W-:Y:S02]  /*12e40*/  P2R R84, PR, RZ, 0x10 ;  /* 0x00000010ff547803 */ /* 0x000fe40000000000 */
[----:B------:R-:W-:Y:S02]  /*12e50*/  ISETP.GT.AND P2, PT, R180, 0x8, !P2 ;  /* 0x00000008b400780c */ /* 0x000fe40005744270 */
[----:B------:R-:W-:Y:S02]  /*12e60*/  ISETP.NE.AND P4, PT, R32, RZ, PT ;  /* 0x000000ff2000720c */ /* 0x000fe40003f85270 */
[----:B------:R-:W-:Y:S02]  /*12e70*/  ISETP.LT.OR P2, PT, R182, 0x9, P2 ;  /* 0x00000009b600780c */ /* 0x000fe40001741670 */
[----:B------:R-:W-:Y:S02]  /*12e80*/  P2R R81, PR, RZ, 0x8 ;  /* 0x00000008ff517803 */ /* 0x000fe40000000000 */
[----:B------:R-:W-:Y:S02]  /*12e90*/  FSEL R4, R18, -INF , !P2 ;  /* 0xff80000012047808 */ /* 0x000fe40005000000 */
[----:B------:R-:W-:Y:S02]  /*12ea0*/  ISETP.NE.AND P2, PT, R183, RZ, PT ;  /* 0x000000ffb700720c */ /* 0x000fe40003f45270 */
[----:B------:R-:W-:Y:S02]  /*12eb0*/  ISETP.NE.AND P3, PT, R21, RZ, PT ;  /* 0x000000ff1500720c */ /* 0x000fe40003f65270 */
[----:B------:R-:W-:Y:S04]  /*12ec0*/  ISETP.GT.AND P2, PT, R180, 0x9, !P2 ;  /* 0x00000009b400780c */ /* 0x000fe80005744270 */
[----:B------:R-:W-:Y:S04]  /*12ed0*/  ISETP.LT.OR P2, PT, R182, 0xa, P2 ;  /* 0x0000000ab600780c */ /* 0x000fe80001741670 */
[----:B------:R-:W-:Y:S02]  /*12ee0*/  FSEL R19, R19, -INF , !P2 ;  /* 0xff80000013137808 */ /* 0x000fe40005000000 */
[----:B------:R-:W-:Y:S04]  /*12ef0*/  ISETP.NE.AND P2, PT, R249, RZ, PT ;  /* 0x000000fff900720c */ /* 0x000fe80003f45270 */
[----:B------:R-:W-:Y:S04]  /*12f00*/  ISETP.GT.AND P2, PT, R180, 0x10, !P2 ;  /* 0x00000010b400780c */ /* 0x000fe80005744270 */
[----:B------:R-:W-:Y:S04]  /*12f10*/  ISETP.LT.OR P2, PT, R182, 0x11, P2 ;  /* 0x00000011b600780c */ /* 0x000fe80001741670 */
[----:B------:R-:W-:Y:S02]  /*12f20*/  FSEL R18, R22, -INF , !P2 ;  /* 0xff80000016127808 */ /* 0x000fe40005000000 */
[----:B------:R-:W-:Y:S02]  /*12f30*/  ISETP.NE.AND P2, PT, R245, RZ, PT ;  /* 0x000000fff500720c */ /* 0x000fe40003f45270 */
[----:B------:R-:W-:Y:S02]  /*12f40*/  P2R R22, PR, RZ, 0x10 ;  /* 0x00000010ff167803 */ /* 0x000fe40000000000 */
        /* <DEDUP_REMOVED lines=53> */
[----:B------:R-:W-:Y:S02]  /*132a0*/  ISETP.GT.AND P2, PT, R180, 0x48, !P4 ;  /* 0x00000048b400780c */ /* 0x000fe40006744270 */
[----:B------:R-:W-:Y:S02]  /*132b0*/  ISETP.NE.AND P4, PT, R68, RZ, PT ;  /* 0x000000ff4400720c */ /* 0x000fe40003f85270 */
        /* <DEDUP_REMOVED lines=11> */
[----:B------:R-:W-:Y:S04]  /*13370*/  ISETP.NE.AND P2, PT, R181, RZ, PT ;  /* 0x000000ffb500720c */ /* 0x000fe80003f45270 */
[----:B------:R-:W-:Y:S04]  /*13380*/  ISETP.GT.AND P2, PT, R180, 0x1, !P2 ;  /* 0x00000001b400780c */ /* 0x000fe80005744270 */
[----:B------:R-:W-:Y:S04]  /*13390*/  ISETP.LT.OR P2, PT, R182, 0x2, P2 ;  /* 0x00000002b600780c */ /* 0x000fe80001741670 */
[----:B------:R-:W-:Y:S02]  /*133a0*/  FSEL R7, R7, -INF , !P2 ;  /* 0xff80000007077808 */ /* 0x000fe40005000000 */
[----:B------:R-:W-:Y:S04]  /*133b0*/  ISETP.GT.AND P2, PT, R180, RZ, !P4 ;  /* 0x000000ffb400720c */ /* 0x000fe80006744270 */
        /* <DEDUP_REMOVED lines=8> */
[----:B------:R-:W-:Y:S02]  /*13440*/  ISETP.GT.AND P2, PT, R69, RZ, !P4 ;  /* 0x000000ff4500720c */ /* 0x000fe40006744270 */
[----:B------:R-:W-:Y:S01]  /*13450*/  ISETP.NE.AND P4, PT, R22, RZ, PT ;  /* 0x000000ff1600720c */ /* 0x000fe20003f85270 */
[----:B------:R-:W-:Y:S01]  /*13460*/  IMAD.IADD R22, R173, 0x1, R23 ;  /* 0x00000001ad167824 */ /* 0x000fe200078e0217 */
        /* <DEDUP_REMOVED lines=74> */
[----:B------:R-:W-:Y:S02]  /*13910*/  ISETP.GT.AND P2, PT, R69, 0x49, !P3 ;  /* 0x000000494500780c */ /* 0x000fe40005f44270 */
[----:B------:R-:W-:Y:S02]  /*13920*/  ISETP.NE.AND P3, PT, R81, RZ, PT ;  /* 0x000000ff5100720c */ /* 0x000fe40003f65270 */
        /* <DEDUP_REMOVED lines=32> */
.L_x_562:
[----:B------:R-:W-:Y:S04]  /*13b30*/  MOV R23, c[0x0][0x32c] ;  /* 0x0000cb0000177a02 */ /* 0x000fe80000000f00 */
[----:B------:R-:W-:Y:S11]  /*13b40*/  ISETP.NE.AND P2, PT, R23, 0x1, PT ;  /* 0x000000011700780c */ /* 0x000ff60003f45270 */
[----:B------:R-:W-:Y:S02]  /*13b50*/  @!UPT UIADD3 URZ, URZ, URZ, URZ ;  /* 0x0000003f3f3ff290 */ /* 0x000fe4000fffe03f */
[----:B------:R-:W-:Y:S05]  /*13b60*/  @P2 IMAD.HI.U32 R23, R24, c[0x0][0x330], RZ ;  /* 0x0000cc0018172a27 */ /* 0x000fea00078e00ff */
[----:B------:R-:W-:Y:S02]  /*13b70*/  @P2 SHF.R.U32.HI R24, RZ, c[0x0][0x334], R23 ;  /* 0x0000cd00ff182a19 */ /* 0x000fe40000011617 */
.L_x_563:
[----:B------:R-:W-:Y:S05]  /*13b80*/  BSYNC B0 ;  /* 0x0000000000007941 */ /* 0x000fea0003800000 */
.L_x_561:
[----:B------:R-:W-:Y:S05]  /*13b90*/  IMAD R3, R24, c[0x0][0x32c], R3 ;  /* 0x0000cb0018037a24 */ /* 0x000fea00078e0203 */
[----:B------:R-:W-:Y:S02]  /*13ba0*/  IADD3 R23, R3, c[0x0][0x32c], RZ ;  /* 0x0000cb0003177a10 */ /* 0x000fe40007ffe0ff */
[----:B------:R-:W-:Y:S02]  /*13bb0*/  IMNMX R170, R170, R3, !PT ;  /* 0x00000003aaaa7217 */ /* 0x000fe40007800200 */
[----:B------:R-:W-:Y:S02]  /*13bc0*/  IMNMX R22, R22, R23, PT ;  /* 0x0000001716167217 */ /* 0x000fe40003800200 */
.L_x_560:
[----:B------:R-:W2:Y:S01]  /*13bd0*/  LDL.LU R39, [R1+0x4] ;  /* 0x0000040001277983 */ /* 0x000ea20000300800 */
[----:B------:R-:W-:Y:S02]  /*13be0*/  ISETP.NE.AND P2, PT, R68, RZ, PT ;  /* 0x000000ff4400720c */ /* 0x000fe40003f45270 */
[----:B------:R-:W-:Y:S01]  /*13bf0*/  FMNMX.FTZ R24, R6, R166, !PT ;  /* 0x000000a606187209 */ /* 0x000fe20007810000 */
[----:B------:R-:W3:Y:S01]  /*13c00*/  LDL.LU R34, [R1+0x8] ;  /* 0x0000080001227983 */ /* 0x000ee20000300800 */
[----:B------:R-:W-:Y:S02]  /*13c10*/  ISETP.GT.AND P2, PT, R170, RZ, !P2 ;  /* 0x000000ffaa00720c */ /* 0x000fe40005744270 */
[----:B------:R-:W-:Y:S01]  /*13c20*/  FMNMX.FTZ R24, R7, R24, !PT ;  /* 0x0000001807187209 */ /* 0x000fe20007810000 */
[----:B------:R-:W4:Y:S01]  /*13c30*/  LDL.LU R3, [R1] ;  /* 0x0000000001037983 */ /* 0x000f220000300800 */
        /* <DEDUP_REMOVED lines=29> */
[----:B------:R-:W-:Y:S02]  /*13e10*/  MOV R56, R28 ;  /* 0x0000001c00387202 */ /* 0x000fe40000000f00 */
[----:B------:R-:W-:Y:S02]  /*13e20*/  FSEL R61, R26, -INF , !P2 ;  /* 0xff8000001a3d7808 */ /* 0x000fe40005000000 */
[----:B------:R-:W-:Y:S02]  /*13e30*/  ISETP.NE.AND P2, PT, R245, RZ, PT ;  /* 0x000000fff500720c */ /* 0x000fe40003f45270 */
[----:B------:R-:W-:Y:S02]  /*13e40*/  MOV R28, R85 ;  /* 0x00000055001c7202 */ /* 0x000fe40000000f00 */
[----:B------:R-:W-:Y:S02]  /*13e50*/  ISETP.GT.AND P2, PT, R170, 0x11, !P2 ;  /* 0x00000011aa00780c */ /* 0x000fe40005744270 */
[----:B------:R-:W-:Y:S02]  /*13e60*/  FMNMX.FTZ R24, R248, R24, !PT ;  /* 0x00000018f8187209 */ /* 0x000fe40007810000 */
[----:B------:R-:W-:Y:S02]  /*13e70*/  ISETP.LT.OR P2, PT, R22, 0x12, P2 ;  /* 0x000000121600780c */ /* 0x000fe40001741670 */
[----:B------:R-:W-:Y:S02]  /*13e80*/  MOV R57, R25 ;  /* 0x0000001900397202 */ /* 0x000fe40000000f00 */
        /* <DEDUP_REMOVED lines=25> */
[----:B------:R-:W-:Y:S01]  /*14020*/  FMNMX.FTZ R26, R10, R164, !PT ;  /* 0x000000a40a1a7209 */ /* 0x000fe20007810000 */
[----:B------:R-:W1:Y:S01]  /*14030*/  SHFL.BFLY PT, R25, R24, 0x2, 0x1f ;  /* 0x0c401f0018197f89 */ /* 0x000e6200000e0000 */
        /* <DEDUP_REMOVED lines=25> */
[C---:B------:R-:W-:Y:S02]  /*141d0*/  ISETP.GT.AND P1, PT, R170.reuse, 0x50, !P1 ;  /* 0x00000050aa00780c */ /* 0x040fe40004f24270 */
[----:B------:R-:W-:Y:S02]  /*141e0*/  ISETP.GT.AND P2, PT, R170, 0x31, !P2 ;  /* 0x00000031aa00780c */ /* 0x000fe40005744270 */
[C---:B------:R-:W-:Y:S02]  /*141f0*/  ISETP.LT.OR P1, PT, R22.reuse, 0x51, P1 ;  /* 0x000000511600780c */ /* 0x040fe40000f21670 */
[----:B------:R-:W-:Y:S02]  /*14200*/  ISETP.LT.OR P2, PT, R22, 0x32, P2 ;  /* 0x000000321600780c */ /* 0x000fe40001741670 */
[----:B------:R-:W-:Y:S02]  /*14210*/  ISETP.GT.AND P6, PT, R170, 0x51, !P6 ;  /* 0x00000051aa00780c */ /* 0x000fe400077c4270 */
[----:B------:R-:W-:Y:S02]  /*14220*/  FSEL R245, R59, -INF , !P2 ;  /* 0xff8000003bf57808 */ /* 0x000fe40005000000 */
[----:B------:R-:W-:Y:S02]  /*14230*/  ISETP.NE.AND P2, PT, R49, RZ, PT ;  /* 0x000000ff3100720c */ /* 0x000fe40003f45270 */
[----:B------:R-:W-:Y:S02]  /*14240*/  ISETP.LT.OR P6, PT, R22, 0x52, P6 ;  /* 0x000000521600780c */ /* 0x000fe400037c1670 */
[C---:B------:R-:W-:Y:S02]  /*14250*/  ISETP.GT.AND P2, PT, R170.reuse, 0x38, !P2 ;  /* 0x00000038aa00780c */ /* 0x040fe40005744270 */
[----:B------:R-:W-:Y:S02]  /*14260*/  ISETP.GT.AND P5, PT, R170, 0x58, !P5 ;  /* 0x00000058aa00780c */ /* 0x000fe40006fa4270 */
[C---:B------:R-:W-:Y:S02]  /*14270*/  ISETP.LT.OR P2, PT, R22.reuse, 0x39, P2 ;  /* 0x000000391600780c */ /* 0x040fe40001741670 */
[----:B------:R-:W-:Y:S02]  /*14280*/  ISETP.LT.OR P5, PT, R22, 0x59, P5 ;  /* 0x000000591600780c */ /* 0x000fe40002fa1670 */
[----:B------:R-:W-:Y:S02]  /*14290*/  FSEL R209, R62, -INF , !P2 ;  /* 0xff8000003ed17808 */ /* 0x000fe40005000000 */
[----:B------:R-:W-:Y:S02]  /*142a0*/  ISETP.NE.AND P2, PT, R48, RZ, PT ;  /* 0x000000ff3000720c */ /* 0x000fe40003f45270 */
[C---:B------:R-:W-:Y:S02]  /*142b0*/  ISETP.GT.AND P0, PT, R170.reuse, 0x59, !P0 ;  /* 0x00000059aa00780c */ /* 0x040fe40004704270 */
[----:B------:R-:W-:Y:S02]  /*142c0*/  ISETP.GT.AND P2, PT, R170, 0x39, !P2 ;  /* 0x00000039aa00780c */ /* 0x000fe40005744270 */
[C---:B------:R-:W-:Y:S02]  /*142d0*/  ISETP.LT.OR P0, PT, R22.reuse, 0x5a, P0 ;  /* 0x0000005a1600780c */ /* 0x040fe40000701670 */
[----:B------:R-:W-:Y:S02]  /*142e0*/  ISETP.LT.OR P2, PT, R22, 0x3a, P2 ;  /* 0x0000003a1600780c */ /* 0x000fe40001741670 */
[----:B------:R-:W-:Y:S02]  /*142f0*/  FSEL R90, R90, -INF , !P1 ;  /* 0xff8000005a5a7808 */ /* 0x000fe40004800000 */
[----:B------:R-:W-:Y:S02]  /*14300*/  FSEL R206, R63, -INF , !P2 ;  /* 0xff8000003fce7808 */ /* 0x000fe40005000000 */
[----:B------:R-:W-:Y:S02]  /*14310*/  ISETP.NE.AND P2, PT, R37, RZ, PT ;  /* 0x000000ff2500720c */ /* 0x000fe40003f45270 */
[----:B------:R-:W-:Y:S02]  /*14320*/  FSEL R91, R91, -INF , !P6 ;  /* 0xff8000005b5b7808 */ /* 0x000fe40007000000 */
[----:B------:R-:W-:Y:S02]  /*14330*/  ISETP.GT.AND P2, PT, R170, 0x40, !P2 ;  /* 0x00000040aa00780c */ /* 0x000fe40005744270 */
[----:B------:R-:W-:Y:S02]  /*14340*/  FSEL R94, R94, -INF , !P5 ;  /* 0xff8000005e5e7808 */ /* 0x000fe40006800000 */
[----:B------:R-:W-:Y:S02]  /*14350*/  ISETP.LT.OR P2, PT, R22, 0x41, P2 ;  /* 0x000000411600780c */ /* 0x000fe40001741670 */
[----:B------:R-:W-:Y:S02]  /*14360*/  FSEL R45, R95, -INF , !P0 ;  /* 0xff8000005f2d7808 */ /* 0x000fe40004000000 */
[----:B------:R-:W-:Y:S02]  /*14370*/  FSEL R187, R74, -INF , !P2 ;  /* 0xff8000004abb7808 */ /* 0x000fe40005000000 */
[----:B------:R-:W-:Y:S02]  /*14380*/  ISETP.NE.AND P2, PT, R33, RZ, PT ;  /* 0x000000ff2100720c */ /* 0x000fe40003f45270 */
[----:B------:R-:W-:Y:S02]  /*14390*/  FMNMX.FTZ R26, R211, R26, !PT ;  /* 0x0000001ad31a7209 */ /* 0x000fe40007810000 */
[----:B------:R-:W-:Y:S02]  /*143a0*/  ISETP.GT.AND P2, PT, R170, 0x41, !P2 ;  /* 0x00000041aa00780c */ /* 0x000fe40005744270 */
[----:B------:R-:W-:Y:S02]  /*143b0*/  FMNMX.FTZ R26, R249, R26, !PT ;  /* 0x0000001af91a7209 */ /* 0x000fe40007810000 */
[----:B------:R-:W-:Y:S04]  /*143c0*/  ISETP.LT.OR P2, PT, R22, 0x42, P2 ;  /* 0x000000421600780c */ /* 0x000fe80001741670 */
[----:B------:R-:W-:Y:S02]  /*143d0*/  FSEL R183, R75, -INF , !P2 ;  /* 0xff8000004bb77808 */ /* 0x000fe40005000000 */
[----:B------:R-:W-:Y:S04]  /*143e0*/  ISETP.NE.AND P2, PT, R32, RZ, PT ;  /* 0x000000ff2000720c */ /* 0x000fe80003f45270 */
[----:B------:R-:W-:Y:S04]  /*143f0*/  ISETP.GT.AND P2, PT, R170, 0x48, !P2 ;  /* 0x00000048aa00780c */ /* 0x000fe80005744270 */
[----:B------:R-:W-:Y:S04]  /*14400*/  ISETP.LT.OR P2, PT, R22, 0x49, P2 ;  /* 0x000000491600780c */ /* 0x000fe80001741670 */
        /* <DEDUP_REMOVED lines=8> */
[----:B------:R-:W-:Y:S04]  /*14490*/  FMNMX.FTZ R21, R13, R21, !PT ;  /* 0x000000150d157209 */ /* 0x000fe80007810000 */
[----:B------:R-:W-:Y:S04]  /*144a0*/  FMNMX.FTZ R21, R28, R21, !PT ;  /* 0x000000151c157209 */ /* 0x000fe80007810000 */
[----:B------:R-:W-:Y:S04]  /*144b0*/  FMNMX.FTZ R21, R57, R21, !PT ;  /* 0x0000001539157209 */ /* 0x000fe80007810000 */
[----:B------:R-:W-:Y:S04]  /*144c0*/  FMNMX.FTZ R21, R56, R21, !PT ;  /* 0x0000001538157209 */ /* 0x000fe80007810000 */
[----:B------:R-:W-:Y:S04]  /*144d0*/  FMNMX.FTZ R21, R38, R21, !PT ;  /* 0x0000001526157209 */ /* 0x000fe80007810000 */
[----:B------:R-:W-:Y:S04]  /*144e0*/  FMNMX.FTZ R21, R195, R21, !PT ;  /* 0x00000015c3157209 */ /* 0x000fe80007810000 */
[----:B------:R-:W-:Y:S02]  /*144f0*/  FMNMX.FTZ R21, R197, R21, !PT ;  /* 0x00000015c5157209 */ /* 0x000fe40007810000 */
[----:B----4-:R-:W-:Y:S02]  /*14500*/  MOV R63, R3 ;  /* 0x00000003003f7202 */ /* 0x010fe40000000f00 */
        /* <DEDUP_REMOVED lines=10> */
[----:B---3--:R-:W-:Y:S02]  /*145b0*/  FMNMX.FTZ R3, R34, R3, !PT ;  /* 0x0000000322037209 */ /* 0x008fe40007810000 */
[----:B------:R-:W-:Y:S02]  /*145c0*/  FMNMX.FTZ R21, R207, R21, !PT ;  /* 0x00000015cf157209 */ /* 0x000fe40007810000 */
[----:B------:R-:W-:Y:S02]  /*145d0*/  FMNMX.FTZ R3, R16, R3, !PT ;  /* 0x0000000310037209 */ /* 0x000fe40007810000 */
[----:B------:R-:W-:Y:S02]  /*145e0*/  FMNMX.FTZ R21, R188, R21, !PT ;  /* 0x00000015bc157209 */ /* 0x000fe40007810000 */
        /* <DEDUP_REMOVED lines=14> */
[----:B------:R-:W-:Y:S01]  /*146d0*/  SHFL.BFLY PT, R25, R24, 0x1, 0x1f ;  /* 0x0c201f0018197f89 */ /* 0x000fe200000e0000 */
[----:B------:R-:W-:Y:S02]  /*146e0*/  FMNMX.FTZ R3, R200, R3, !PT ;  /* 0x00000003c8037209 */ /* 0x000fe40007810000 */
[----:B------:R-:W-:Y:S02]  /*146f0*/  FMNMX.FTZ R21, R93, R21, !PT ;  /* 0x000000155d157209 */ /* 0x000fe40007810000 */
[----:B------:R-:W-:Y:S04]  /*14700*/  FMNMX.FTZ R3, R196, R3, !PT ;  /* 0x00000003c4037209 */ /* 0x000fe80007810000 */
[----:B------:R-:W-:Y:S04]  /*14710*/  FMNMX.FTZ R3, R190, R3, !PT ;  /* 0x00000003be037209 */ /* 0x000fe80007810000 */
[----:B------:R-:W-:Y:S04]  /*14720*/  FMNMX.FTZ R3, R185, R3, !PT ;  /* 0x00000003b9037209 */ /* 0x000fe80007810000 */
[----:B------:R-:W-:Y:S04]  /*14730*/  FMNMX.FTZ R3, R176, R3, !PT ;  /* 0x00000003b0037209 */ /* 0x000fe80007810000 */
[----:B------:R-:W-:Y:S04]  /*14740*/  FMNMX.FTZ R3, R175, R3, !PT ;  /* 0x00000003af037209 */ /* 0x000fe80007810000 */
[----:B------:R-:W-:Y:S04]  /*14750*/  FMNMX.FTZ R3, R172, R3, !PT ;  /* 0x00000003ac037209 */ /* 0x000fe80007810000 */
[----:B------:R-:W-:Y:S04]  /*14760*/  FMNMX.FTZ R3, R168, R3, !PT ;  /* 0x00000003a8037209 */ /* 0x000fe80007810000 */
[----:B------:R-:W-:Y:S04]  /*14770*/  FMNMX.FTZ R3, R96, R3, !PT ;  /* 0x0000000360037209 */ /* 0x000fe80007810000 */
[----:B------:R-:W-:Y:S05]  /*14780*/  FMNMX.FTZ R3, R97, R3, !PT ;  /* 0x0000000361037209 */ /* 0x000fea0007810000 */
[----:B------:R-:W1:Y:S02]  /*14790*/  SHFL.BFLY PT, R23, R3, 0x2, 0x1f ;  /* 0x0c401f0003177f89 */ /* 0x000e6400000e0000 */
[----:B-1----:R-:W-:Y:S06]  /*147a0*/  FMNMX.FTZ R3, R3, R23, !PT ;  /* 0x0000001703037209 */ /* 0x002fec0007810000 */
[----:B------:R-:W1:Y:S02]  /*147b0*/  SHFL.BFLY PT, R23, R3, 0x1, 0x1f ;  /* 0x0c201f0003177f89 */ /* 0x000e6400000e0000 */
[----:B-1----:R-:W-:Y:S06]  /*147c0*/  FMNMX.FTZ R3, R3, R23, !PT ;  /* 0x0000001703037209 */ /* 0x002fec0007810000 */
[----:B------:R-:W1:Y:S01]  /*147d0*/  SHFL.BFLY PT, R23, R21, 0x2, 0x1f ;  /* 0x0c401f0015177f89 */ /* 0x000e6200000e0000 */
[C---:B------:R-:W-:Y:S01]  /*147e0*/  FSETP.NEU.FTZ.AND P2, PT, R3.reuse, -INF , PT ;  /* 0xff8000000300780b */ /* 0x040fe20003f5d000 */
[----:B------:R-:W-:Y:S05]  /*147f0*/  FMUL.FTZ R174, R3, c[0x0][0x2d0] ;  /* 0x0000b40003ae7a20 */ /* 0x000fea0000410000 */
[----:B------:R-:W-:Y:S05]  /*14800*/  FSEL R174, R174, RZ, P2 ;  /* 0x000000ffaeae7208 */ /* 0x000fea0001000000 */
[--C-:B------:R-:W-:Y:S02]  /*14810*/  FFMA.FTZ R75, R20, c[0x0][0x2d0], -R174.reuse ;  /* 0x0000b400144b7a23 */ /* 0x100fe400000108ae */
[--C-:B------:R-:W-:Y:S02]  /*14820*/  FFMA.FTZ R84, R34, c[0x0][0x2d0], -R174.reuse ;  /* 0x0000b40022547a23 */ /* 0x100fe400000108ae */
[----:B------:R-:W-:Y:S01]  /*14830*/  LDSM.16.MT88.4 R32, [R220+0x100] ;  /* 0x00010000dc20783b */ /* 0x000fe20000004200 */
[--C-:B------:R-:W-:Y:S01]  /*14840*/  FFMA.FTZ R87, R39, c[0x0][0x2d0], -R174.reuse ;  /* 0x0000b40027577a23 */ /* 0x100fe200000108ae */
[----:B------:R-:W-:Y:S01]  /*14850*/  MUFU.EX2 R75, R75 ;  /* 0x0000004b004b7308 */ /* 0x000fe20000000800 */
[--C-:B------:R-:W-:Y:S01]  /*14860*/  FFMA.FTZ R69, R2, c[0x0][0x2d0], -R174.reuse ;  /* 0x0000b40002457a23 */ /* 0x100fe200000108ae */
[----:B------:R-:W-:Y:S01]  /*14870*/  FMNMX.FTZ R2, R24, R25, !PT ;  /* 0x0000001918027209 */ /* 0x000fe20007810000 */
[--C-:B------:R-:W-:Y:S01]  /*14880*/  FFMA.FTZ R46, R5, c[0x0][0x2d0], -R174.reuse ;  /* 0x0000b400052e7a23 */ /* 0x100fe200000108ae */
[----:B------:R-:W-:Y:S01]  /*14890*/  FMNMX.FTZ R24, R245, R26, !PT ;  /* 0x0000001af5187209 */ /* 0x000fe20007810000 */
[--C-:B------:R-:W-:Y:S01]  /*148a0*/  FFMA.FTZ R86, R16, c[0x0][0x2d0], -R174.reuse ;  /* 0x0000b40010567a23 */ /* 0x100fe200000108ae */
[----:B-1----:R-:W-:Y:S01]  /*148b0*/  FMNMX.FTZ R5, R21, R23, !PT ;  /* 0x0000001715057209 */ /* 0x002fe20007810000 */
[C---:B------:R-:W-:Y:S01]  /*148c0*/  FMUL.FTZ R173, R2.reuse, c[0x0][0x2d0] ;  /* 0x0000b40002ad7a20 */ /* 0x040fe20000410000 */
[----:B------:R-:W-:Y:S01]  /*148d0*/  FMNMX.FTZ R24, R209, R24, !PT ;  /* 0x00000018d1187209 */ /* 0x000fe20007810000 */
[--C-:B------:R-:W-:Y:S01]  /*148e0*/  FFMA.FTZ R76, R53, c[0x0][0x2d0], -R174.reuse ;  /* 0x0000b400354c7a23 */ /* 0x100fe200000108ae */
[----:B------:R-:W-:Y:S01]  /*148f0*/  MUFU.EX2 R69, R69 ;  /* 0x0000004500457308 */ /* 0x000fe20000000800 */
[----:B------:R-:W-:Y:S01]  /*14900*/  FSETP.NEU.FTZ.AND P1, PT, R2, -INF , PT ;  /* 0xff8000000200780b */ /* 0x000fe20003f3d000 */
[--C-:B------:R-:W-:Y:S01]  /*14910*/  FFMA.FTZ R47, R0, c[0x0][0x2d0], -R174.reuse ;  /* 0x0000b400002f7a23 */ /* 0x100fe200000108ae */
[----:B------:R-:W-:Y:S01]  /*14920*/  FMNMX.FTZ R21, R206, R24, !PT ;  /* 0x00000018ce157209 */ /* 0x000fe20007810000 */
[--C-:B------:R-:W-:Y:S01]  /*14930*/  FFMA.FTZ R191, R191, c[0x0][0x2d0], -R174.reuse ;  /* 0x0000b400bfbf7a23 */ /* 0x100fe200000108ae */
[----:B------:R-:W-:Y:S01]  /*14940*/  FSEL R173, R173, RZ, P1 ;  /* 0x000000ffadad7208 */ /* 0x000fe20000800000 */
[--C-:B------:R-:W-:Y:S01]  /*14950*/  FFMA.FTZ R192, R192, c[0x0][0x2d0], -R174.reuse ;  /* 0x0000b400c0c07a23 */ /* 0x100fe200000108ae */
[----:B------:R-:W-:Y:S01]  /*14960*/  FMNMX.FTZ R21, R187, R21, !PT ;  /* 0x00000015bb157209 */ /* 0x000fe20007810000 */
[--C-:B------:R-:W-:Y:S01]  /*14970*/  FFMA.FTZ R201, R201, c[0x0][0x2d0], -R174.reuse ;  /* 0x0000b400c9c97a23 */ /* 0x100fe200000108ae */
[----:B------:R-:W1:Y:S01]  /*14980*/  SHFL.BFLY PT, R0, R5, 0x1, 0x1f ;  /* 0x0c201f0005007f89 */ /* 0x000e6200000e0000 */
[----:B------:R-:W2:Y:S01]  /*14990*/  MUFU.EX2 R76, R76 ;  /* 0x0000004c004c7308 */ /* 0x000ea20000000800 */
[--C-:B------:R-:W-:Y:S01]  /*149a0*/  FFMA.FTZ R78, R6, c[0x0][0x2d0], -R173.reuse ;  /* 0x0000b400064e7a23 */ /* 0x100fe200000108ad */
[----:B------:R-:W-:Y:S01]  /*149b0*/  FMNMX.FTZ R6, R183, R21, !PT ;  /* 0x00000015b7067209 */ /* 0x000fe20007810000 */
[--C-:B------:R-:W-:Y:S02]  /*149c0*/  FFMA.FTZ R72, R19, c[0x0][0x2d0], -R173.reuse ;  /* 0x0000b40013487a23 */ /* 0x100fe400000108ad */
[--C-:B------:R-:W-:Y:S01]  /*149d0*/  FFMA.FTZ R83, R18, c[0x0][0x2d0], -R173.reuse ;  /* 0x0000b40012537a23 */ /* 0x100fe200000108ad */
[----:B------:R-:W-:Y:S01]  /*149e0*/  FMNMX.FTZ R6, R181, R6, !PT ;  /* 0x00000006b5067209 */ /* 0x000fe20007810000 */
[----:B------:R-:W-:Y:S01]  /*149f0*/  LDSM.16.MT88.4 R20, [R225+0x100] ;  /* 0x00010000e114783b */ /* 0x000fe20000004200 */
[--C-:B------:R-:W-:Y:S02]  /*14a00*/  FFMA.FTZ R85, R17, c[0x0][0x2d0], -R173.reuse ;  /* 0x0000b40011557a23 */ /* 0x100fe400000108ad */
[----:B------:R-:W-:Y:S01]  /*14a10*/  MUFU.EX2 R46, R46 ;  /* 0x0000002e002e7308 */ /* 0x000fe20000000800 */
[----:B------:R-:W-:Y:S01]  /*14a20*/  FMNMX.FTZ R6, R179, R6, !PT ;  /* 0x00000006b3067209 */ /* 0x000fe20007810000 */
[--C-:B------:R-:W-:Y:S02]  /*14a30*/  FFMA.FTZ R73, R7, c[0x0][0x2d0], -R173.reuse ;  /* 0x0000b40007497a23 */ /* 0x100fe400000108ad */
[--C-:B------:R-:W-:Y:S01]  /*14a40*/  FFMA.FTZ R68, R4, c[0x0][0x2d0], -R173.reuse ;  /* 0x0000b40004447a23 */ /* 0x100fe200000108ad */
[----:B------:R-:W-:Y:S01]  /*14a50*/  FMNMX.FTZ R6, R90, R6, !PT ;  /* 0x000000065a067209 */ /* 0x000fe20007810000 */
[--C-:B------:R-:W-:Y:S02]  /*14a60*/  FFMA.FTZ R193, R193, c[0x0][0x2d0], -R173.reuse ;  /* 0x0000b400c1c17a23 */ /* 0x100fe400000108ad */
[--C-:B------:R-:W-:Y:S01]  /*14a70*/  FFMA.FTZ R194, R194, c[0x0][0x2d0], -R173.reuse ;  /* 0x0000b400c2c27a23 */ /* 0x100fe200000108ad */
[----:B------:R-:W-:Y:S01]  /*14a80*/  FMNMX.FTZ R6, R91, R6, !PT ;  /* 0x000000065b067209 */ /* 0x000fe20007810000 */
[----:B------:R-:W3:Y:S01]  /*14a90*/  MUFU.EX2 R47, R47 ;  /* 0x0000002f002f7308 */ /* 0x000ee20000000800 */
[--C-:B------:R-:W-:Y:S02]  /*14aa0*/  FFMA.FTZ R247, R247, c[0x0][0x2d0], -R174.reuse ;  /* 0x0000b400f7f77a23 */ /* 0x100fe400000108ae */
[----:B------:R-:W-:Y:S01]  /*14ab0*/  FMNMX.FTZ R4, R94, R6, !PT ;  /* 0x000000065e047209 */ /* 0x000fe20007810000 */
[--C-:B------:R-:W-:Y:S01]  /*14ac0*/  FFMA.FTZ R251, R251, c[0x0][0x2d0], -R173.reuse ;  /* 0x0000b400fbfb7a23 */ /* 0x100fe200000108ad */
[----:B--2---:R-:W-:Y:S01]  /*14ad0*/  F2FP.BF16.PACK_AB R48, R69, R76 ;  /* 0x0000004c4530723e */ /* 0x004fe200000010ff */
[--C-:B------:R-:W-:Y:S01]  /*14ae0*/  FFMA.FTZ R248, R248, c[0x0][0x2d0], -R173.reuse ;  /* 0x0000b400f8f87a23 */ /* 0x100fe200000108ad */
[----:B------:R-:W-:Y:S01]  /*14af0*/  FMNMX.FTZ R4, R45, R4, !PT ;  /* 0x000000042d047209 */ /* 0x000fe20007810000 */
[--C-:B------:R-:W-:Y:S01]  /*14b00*/  FFMA.FTZ R200, R200, c[0x0][0x2d0], -R174.reuse ;  /* 0x0000b400c8c87a23 */ /* 0x100fe200000108ae */
[----:B-1----:R-:W-:Y:S01]  /*14b10*/  FMNMX.FTZ R0, R5, R0, !PT ;  /* 0x0000000005007209 */ /* 0x002fe20007810000 */
[----:B------:R-:W-:Y:S01]  /*14b20*/  MUFU.EX2 R78, R78 ;  /* 0x0000004e004e7308 */ /* 0x000fe20000000800 */
[--C-:B------:R-:W-:Y:S01]  /*14b30*/  FFMA.FTZ R196, R196, c[0x0][0x2d0], -R174.reuse ;  /* 0x0000b400c4c47a23 */ /* 0x100fe200000108ae */
[----:B------:R-:W1:Y:S01]  /*14b40*/  SHFL.BFLY PT, R5, R4, 0x2, 0x1f ;  /* 0x0c401f0004057f89 */ /* 0x000e6200000e0000 */
[C---:B------:R-:W-:Y:S01]  /*14b50*/  FSETP.NEU.FTZ.AND P0, PT, R0.reuse, -INF , PT ;  /* 0xff8000000000780b */ /* 0x040fe20003f1d000 */
[----:B------:R-:W-:Y:S02]  /*14b60*/  FMUL.FTZ R170, R0, c[0x0][0x2d0] ;  /* 0x0000b40000aa7a20 */ /* 0x000fe40000410000 */
[--C-:B------:R-:W-:Y:S02]  /*14b70*/  FFMA.FTZ R204, R204, c[0x0][0x2d0], -R173.reuse ;  /* 0x0000b400cccc7a23 */ /* 0x100fe400000108ad */
[----:B------:R-:W-:Y:S01]  /*14b80*/  FFMA.FTZ R202, R202, c[0x0][0x2d0], -R173 ;  /* 0x0000b400caca7a23 */ /* 0x000fe200000108ad */
[----:B------:R-:W-:Y:S01]  /*14b90*/  FSEL R170, R170, RZ, P0 ;  /* 0x000000ffaaaa7208 */ /* 0x000fe20000000000 */
[----:B------:R-:W2:Y:S01]  /*14ba0*/  MUFU.EX2 R73, R73 ;  /* 0x0000004900497308 */ /* 0x000ea20000000800 */
[--C-:B------:R-:W-:Y:S02]  /*14bb0*/  FFMA.FTZ R190, R190, c[0x0][0x2d0], -R174.reuse ;  /* 0x0000b400bebe7a23 */ /* 0x100fe400000108ae */
[----:B------:R-:W-:Y:S01]  /*14bc0*/  FFMA.FTZ R185, R185, c[0x0][0x2d0], -R174 ;  /* 0x0000b400b9b97a23 */ /* 0x000fe200000108ae */
[----:B---3--:R-:W-:Y:S01]  /*14bd0*/  F2FP.BF16.PACK_AB R50, R47, R46 ;  /* 0x0000002e2f32723e */ /* 0x008fe200000010ff */
        /* <DEDUP_REMOVED lines=8> */
[--C-:B------:R-:W-:Y:S01]  /*14c60*/  FFMA.FTZ R197, R197, c[0x0][0x2d0], -R170.reuse ;  /* 0x0000b400c5c57a23 */ /* 0x100fe200000108aa */
[----:B------:R-:W-:Y:S01]  /*14c70*/  FSEL R5, R3, RZ, P2 ;  /* 0x000000ff03057208 */ /* 0x000fe20001000000 */
[--C-:B------:R-:W-:Y:S01]  /*14c80*/  FFMA.FTZ R198, R198, c[0x0][0x2d0], -R170.reuse ;  /* 0x0000b400c6c67a23 */ /* 0x100fe200000108aa */
[----:B------:R-:W1:Y:S01]  /*14c90*/  MUFU.EX2 R72, R72 ;  /* 0x0000004800487308 */ /* 0x000e620000000800 */
[----:B------:R-:W3:Y:S01]  /*14ca0*/  SHFL.BFLY PT, R44, R4, 0x1, 0x1f ;  /* 0x0c201f00042c7f89 */ /* 0x000ee200000e0000 */
[--C-:B------:R-:W-:Y:S02]  /*14cb0*/  FFMA.FTZ R199, R199, c[0x0][0x2d0], -R170.reuse ;  /* 0x0000b400c7c77a23 */ /* 0x100fe400000108aa */
[----:B------:R-:W-:Y:S01]  /*14cc0*/  FADD.FTZ R43, -R5, R167 ;  /* 0x000000a7052b7221 */ /* 0x000fe20000010100 */
[----:B------:R-:W-:Y:S01]  /*14cd0*/  MOV R167, R38 ;  /* 0x0000002600a77202 */ /* 0x000fe20000000f00 */
[--C-:B------:R-:W-:Y:S01]  /*14ce0*/  FFMA.FTZ R250, R250, c[0x0][0x2d0], -R170.reuse ;  /* 0x0000b400fafa7a23 */ /* 0x100fe200000108aa */
[----:B--2---:R-:W-:Y:S01]  /*14cf0*/  F2FP.BF16.PACK_AB R49, R73, R78 ;  /* 0x0000004e4931723e */ /* 0x004fe200000010ff */
[----:B------:R-:W-:Y:S01]  /*14d00*/  FMUL.FTZ R43, R43, c[0x0][0x2d0] ;  /* 0x0000b4002b2b7a20 */ /* 0x000fe20000410000 */
[----:B------:R-:W-:Y:S01]  /*14d10*/  FSEL R5, R2, RZ, P1 ;  /* 0x000000ff02057208 */ /* 0x000fe20000800000 */
[----:B------:R-:W-:Y:S01]  /*14d20*/  MUFU.EX2 R77, R77 ;  /* 0x0000004d004d7308 */ /* 0x000fe20000000800 */
[--C-:B------:R-:W-:Y:S02]  /*14d30*/  FFMA.FTZ R246, R246, c[0x0][0x2d0], -R170.reuse ;  /* 0x0000b400f6f67a23 */ /* 0x100fe400000108aa */
[----:B------:R-:W-:Y:S02]  /*14d40*/  FFMA.FTZ R210, R210, c[0x0][0x2d0], -R170 ;  /* 0x0000b400d2d27a23 */ /* 0x000fe400000108aa */
[----:B------:R-:W-:Y:S01]  /*14d50*/  FADD.FTZ R42, -R5, R166 ;  /* 0x000000a6052a7221 */ /* 0x000fe20000010100 */
[----:B------:R-:W-:Y:S01]  /*14d60*/  FSEL R5, R0, RZ, P0 ;  /* 0x000000ff00057208 */ /* 0x000fe20000000000 */
[----:B------:R-:W-:Y:S02]  /*14d70*/  FFMA.FTZ R166, R65, c[0x0][0x2d0], -R173 ;  /* 0x0000b40041a67a23 */ /* 0x000fe400000108ad */
[----:B------:R-:W-:Y:S01]  /*14d80*/  FMUL.FTZ R42, R42, c[0x0][0x2d0] ;  /* 0x0000b4002a2a7a20 */ /* 0x000fe20000410000 */
[----:B------:R-:W2:Y:S01]  /*14d90*/  MUFU.EX2 R43, R43 ;  /* 0x0000002b002b7308 */ /* 0x000ea20000000800 */
[----:B------:R-:W-:Y:S02]  /*14da0*/  FADD.FTZ R5, -R5, R165 ;  /* 0x000000a505057221 */ /* 0x000fe40000010100 */
[--C-:B------:R-:W-:Y:S01]  /*14db0*/  FFMA.FTZ R165, R29, c[0x0][0x2d0], -R173.reuse ;  /* 0x0000b4001da57a23 */ /* 0x100fe200000108ad */
[----:B-1----:R-:W-:Y:S01]  /*14dc0*/  F2FP.BF16.PACK_AB R51, R72, R68 ;  /* 0x000000444833723e */ /* 0x002fe200000010ff */
[----:B------:R-:W-:Y:S01]  /*14dd0*/  FMUL.FTZ R5, R5, c[0x0][0x2d0] ;  /* 0x0000b40005057a20 */ /* 0x000fe20000410000 */
[----:B---3--:R-:W-:Y:S01]  /*14de0*/  FMNMX.FTZ R44, R44, R4, !PT ;  /* 0x000000042c2c7209 */ /* 0x008fe20007810000 */
[----:B------:R-:W-:Y:S02]  /*14df0*/  FFMA.FTZ R207, R207, c[0x0][0x2d0], -R170 ;  /* 0x0000b400cfcf7a23 */ /* 0x000fe400000108aa */
[--C-:B------:R-:W-:Y:S01]  /*14e00*/  FFMA.FTZ R189, R189, c[0x0][0x2d0], -R173.reuse ;  /* 0x0000b400bdbd7a23 */ /* 0x100fe200000108ad */
[----:B------:R-:W1:Y:S01]  /*14e10*/  MUFU.EX2 R42, R42 ;  /* 0x0000002a002a7308 */ /* 0x000e620000000800 */
[C---:B------:R-:W-:Y:S01]  /*14e20*/  FSETP.NEU.FTZ.AND P0, PT, R44.reuse, -INF , PT ;  /* 0xff8000002c00780b */ /* 0x040fe20003f1d000 */
[----:B------:R-:W-:Y:S02]  /*14e30*/  FMUL.FTZ R95, R44, c[0x0][0x2d0] ;  /* 0x0000b4002c5f7a20 */ /* 0x000fe40000410000 */
[----:B------:R-:W-:Y:S01]  /*14e40*/  FFMA.FTZ R186, R186, c[0x0][0x2d0], -R173 ;  /* 0x0000b400baba7a23 */ /* 0x000fe200000108ad */
[----:B------:R-:W-:Y:S01]  /*14e50*/  FSEL R4, R44, RZ, P0 ;  /* 0x000000ff2c047208 */ /* 0x000fe20000000000 */
[--C-:B------:R-:W-:Y:S01]  /*14e60*/  FFMA.FTZ R176, R176, c[0x0][0x2d0], -R174.reuse ;  /* 0x0000b400b0b07a23 */ /* 0x100fe200000108ae */
[----:B------:R-:W-:Y:S01]  /*14e70*/  FSEL R95, R95, RZ, P0 ;  /* 0x000000ff5f5f7208 */ /* 0x000fe20000000000 */
[----:B------:R-:W-:Y:S01]  /*14e80*/  FFMA.FTZ R175, R175, c[0x0][0x2d0], -R174 ;  /* 0x0000b400afaf7a23 */ /* 0x000fe200000108ae */
[----:B------:R-:W-:Y:S01]  /*14e90*/  ISETP.GT.AND P0, PT, R244, R230, PT ;  /* 0x000000e6f400720c */ /* 0x000fe20003f04270 */
[----:B------:R3:W4:Y:S01]  /*14ea0*/  MUFU.EX2 R41, R5 ;  /* 0x0000000500297308 */ /* 0x0007220000000800 */
[----:B------:R-:W-:Y:S01]  /*14eb0*/  FADD.FTZ R4, -R4, R164 ;  /* 0x000000a404047221 */ /* 0x000fe20000010100 */
[----:B------:R-:W-:Y:S01]  /*14ec0*/  IADD3 R244, R244, -0x1, RZ ;  /* 0xfffffffff4f47810 */ /* 0x000fe20007ffe0ff */
[--C-:B------:R-:W-:Y:S02]  /*14ed0*/  FFMA.FTZ R82, R10, c[0x0][0x2d0], -R95.reuse ;  /* 0x0000b4000a527a23 */ /* 0x100fe4000001085f */
[----:B------:R-:W-:Y:S02]  /*14ee0*/  FMUL.FTZ R4, R4, c[0x0][0x2d0] ;  /* 0x0000b40004047a20 */ /* 0x000fe40000410000 */
[C---:B--2---:R-:W-:Y:S02]  /*14ef0*/  FMUL.FTZ R16, R43.reuse, R148 ;  /* 0x000000942b107220 */ /* 0x044fe40000410000 */
[----:B------:R-:W-:Y:S01]  /*14f00*/  FMUL.FTZ R17, R43, R149 ;  /* 0x000000952b117220 */ /* 0x000fe20000410000 */
[----:B------:R2:W5:Y:S01]  /*14f10*/  MUFU.EX2 R40, R4 ;  /* 0x0000000400287308 */ /* 0x0005620000000800 */
[--C-:B------:R-:W-:Y:S02]  /*14f20*/  FFMA.FTZ R81, R11, c[0x0][0x2d0], -R95.reuse ;  /* 0x0000b4000b517a23 */ /* 0x100fe4000001085f */
[--C-:B------:R-:W-:Y:S02]  /*14f30*/  FFMA.FTZ R80, R14, c[0x0][0x2d0], -R95.reuse ;  /* 0x0000b4000e507a23 */ /* 0x100fe4000001085f */
[----:B------:R-:W-:Y:S02]  /*14f40*/  FFMA.FTZ R79, R15, c[0x0][0x2d0], -R95 ;  /* 0x0000b4000f4f7a23 */ /* 0x000fe4000001085f */
[C---:B-1----:R-:W-:Y:S02]  /*14f50*/  FMUL.FTZ R18, R42.reuse, R150 ;  /* 0x000000962a127220 */ /* 0x042fe40000410000 */
[----:B------:R-:W-:Y:S01]  /*14f60*/  FMUL.FTZ R19, R42, R151 ;  /* 0x000000972a137220 */ /* 0x000fe20000410000 */
[----:B------:R-:W1:Y:S01]  /*14f70*/  MUFU.EX2 R71, R71 ;  /* 0x0000004700477308 */ /* 0x000e620000000800 */
[----:B------:R-:W-:Y:S01]  /*14f80*/  LDSM.16.MT88.4 R148, [R225+0x2900] ;  /* 0x00290000e194783b */ /* 0x000fe20000004200 */
[----:B------:R-:W-:Y:S02]  /*14f90*/  FFMA.FTZ R164, R36, c[0x0][0x2d0], -R173 ;  /* 0x0000b40024a47a23 */ /* 0x000fe400000108ad */
[----:B---3--:R-:W-:Y:S02]  /*14fa0*/  FMUL.FTZ R5, R43, R161 ;  /* 0x000000a12b057220 */ /* 0x008fe40000410000 */
[C---:B------:R-:W-:Y:S02]  /*14fb0*/  FMUL.FTZ R6, R42.reuse, R162 ;  /* 0x000000a22a067220 */ /* 0x040fe40000410000 */
[----:B------:R-:W-:Y:S01]  /*14fc0*/  FMUL.FTZ R7, R42, R163 ;  /* 0x000000a32a077220 */ /* 0x000fe20000410000 */
[----:B------:R-:W3:Y:S01]  /*14fd0*/  LDSM.16.MT88.4 R36, [R219+0x100] ;  /* 0x00010000db24783b */ /* 0x000ee20000004200 */
[----:B------:R-:W-:Y:S01]  /*14fe0*/  MUFU.EX2 R70, R70 ;  /* 0x0000004600467308 */ /* 0x000fe20000000800 */
[C---:B----4-:R-:W-:Y:S02]  /*14ff0*/  FMUL.FTZ R8, R41.reuse, R156 ;  /* 0x0000009c29087220 */ /* 0x050fe40000410000 */
[----:B------:R-:W-:Y:S02]  /*15000*/  FMUL.FTZ R9, R41, R157 ;  /* 0x0000009d29097220 */ /* 0x000fe40000410000 */
[----:B--2---:R-:W-:Y:S02]  /*15010*/  FMUL.FTZ R4, R43, R160 ;  /* 0x000000a02b047220 */ /* 0x004fe40000410000 */
[C---:B-----5:R-:W-:Y:S02]  /*15020*/  FMUL.FTZ R10, R40.reuse, R158 ;  /* 0x0000009e280a7220 */ /* 0x060fe40000410000 */
[C---:B------:R-:W-:Y:S01]  /*15030*/  FMUL.FTZ R11, R40.reuse, R159 ;  /* 0x0000009f280b7220 */ /* 0x040fe20000410000 */
[----:B------:R-:W2:Y:S01]  /*15040*/  MUFU.EX2 R74, R74 ;  /* 0x0000004a004a7308 */ /* 0x000ea20000000800 */
[----:B------:R-:W-:Y:S01]  /*15050*/  FMUL.FTZ R29, R41, R137 ;  /* 0x00000089291d7220 */ /* 0x000fe20000410000 */
[-C--:B------:R-:W-:Y:S05]  /*15060*/  HMMA.16816.F32.BF16 R4, R48, R20.reuse, R4 ;  /* 0x000000143004723c */ /* 0x080fea0000041804 */
[--C-:B------:R-:W-:Y:S01]  /*15070*/  FFMA.FTZ R137, R57, c[0x0][0x2d0], -R170.reuse ;  /* 0x0000b40039897a23 */ /* 0x100fe200000108aa */
[----:B-1----:R-:W-:Y:S01]  /*15080*/  F2FP.BF16.PACK_AB R52, R71, R77 ;  /* 0x0000004d4734723e */ /* 0x002fe200000010ff */
[----:B------:R-:W1:Y:S01]  /*15090*/  LDSM.16.MT88.4 R56, [R218+0x100] ;  /* 0x00010000da38783b */ /* 0x000e620000004200 */
[----:B------:R-:W-:Y:S01]  /*150a0*/  MUFU.EX2 R82, R82 ;  /* 0x0000005200527308 */ /* 0x000fe20000000800 */
[C---:B------:R-:W-:Y:S03]  /*150b0*/  FMUL.FTZ R116, R41.reuse, R116 ;  /* 0x0000007429747220 */ /* 0x040fe60000410000 */
[C---:B------:R-:W-:Y:S02]  /*150c0*/  FMUL.FTZ R117, R41.reuse, R117 ;  /* 0x0000007529757220 */ /* 0x040fe40000410000 */
[C---:B------:R-:W-:Y:S02]  /*150d0*/  FMUL.FTZ R118, R40.reuse, R118 ;  /* 0x0000007628767220 */ /* 0x040fe40000410000 */
[----:B------:R-:W-:Y:S02]  /*150e0*/  FMUL.FTZ R119, R40, R119 ;  /* 0x0000007728777220 */ /* 0x000fe40000410000 */
[----:B------:R-:W4:Y:S01]  /*150f0*/  MUFU.EX2 R81, R81 ;  /* 0x0000005100517308 */ /* 0x000f220000000800 */
[C---:B------:R-:W-:Y:S02]  /*15100*/  FMUL.FTZ R120, R41.reuse, R120 ;  /* 0x0000007829787220 */ /* 0x040fe40000410000 */
[----:B------:R-:W-:Y:S01]  /*15110*/  FMUL.FTZ R121, R41, R121 ;  /* 0x0000007929797220 */ /* 0x000fe20000410000 */
[----:B--2---:R-:W-:Y:S01]  /*15120*/  F2FP.BF16.PACK_AB R54, R74, R70 ;  /* 0x000000464a36723e */ /* 0x004fe200000010ff */
[C---:B------:R-:W-:Y:S02]  /*15130*/  FMUL.FTZ R122, R40.reuse, R122 ;  /* 0x0000007a287a7220 */ /* 0x040fe40000410000 */
[----:B------:R-:W-:Y:S02]  /*15140*/  FMUL.FTZ R123, R40, R123 ;  /* 0x0000007b287b7220 */ /* 0x000fe40000410000 */
[C---:B------:R-:W-:Y:S01]  /*15150*/  FMUL.FTZ R124, R43.reuse, R124 ;  /* 0x0000007c2b7c7220 */ /* 0x040fe20000410000 */
[----:B------:R-:W-:Y:S01]  /*15160*/  MUFU.EX2 R80, R80 ;  /* 0x0000005000507308 */ /* 0x000fe20000000800 */
[----:B------:R-:W-:Y:S02]  /*15170*/  FMUL.FTZ R125, R43, R125 ;  /* 0x0000007d2b7d7220 */ /* 0x000fe40000410000 */
[C---:B------:R-:W-:Y:S02]  /*15180*/  FMUL.FTZ R126, R42.reuse, R126 ;  /* 0x0000007e2a7e7220 */ /* 0x040fe40000410000 */
[----:B------:R-:W-:Y:S02]  /*15190*/  FMUL.FTZ R127, R42, R127 ;  /* 0x0000007f2a7f7220 */ /* 0x000fe40000410000 */
[C---:B------:R-:W-:Y:S02]  /*151a0*/  FMUL.FTZ R12, R41.reuse, R152 ;  /* 0x00000098290c7220 */ /* 0x040fe40000410000 */
[----:B------:R-:W-:Y:S01]  /*151b0*/  FMUL.FTZ R13, R41, R153 ;  /* 0x00000099290d7220 */ /* 0x000fe20000410000 */
[----:B------:R-:W2:Y:S01]  /*151c0*/  MUFU.EX2 R79, R79 ;  /* 0x0000004f004f7308 */ /* 0x000ea20000000800 */
[C---:B------:R-:W-:Y:S02]  /*151d0*/  FMUL.FTZ R14, R40.reuse, R154 ;  /* 0x0000009a280e7220 */ /* 0x040fe40000410000 */
[C---:B------:R-:W-:Y:S01]  /*151e0*/  FMUL.FTZ R15, R40.reuse, R155 ;  /* 0x0000009b280f7220 */ /* 0x040fe20000410000 */
[----:B----4-:R-:W-:Y:S01]  /*151f0*/  F2FP.BF16.PACK_AB R53, R81, R82 ;  /* 0x000000525135723e */ /* 0x010fe200000010ff */
[C---:B------:R-:W-:Y:S02]  /*15200*/  FMUL.FTZ R24, R41.reuse, R140 ;  /* 0x0000008c29187220 */ /* 0x040fe40000410000 */
[----:B------:R-:W-:Y:S02]  /*15210*/  FMUL.FTZ R25, R41, R141 ;  /* 0x0000008d29197220 */ /* 0x000fe40000410000 */
[C---:B------:R-:W-:Y:S01]  /*15220*/  FMUL.FTZ R26, R40.reuse, R142 ;  /* 0x0000008e281a7220 */ /* 0x040fe20000410000 */
[----:B------:R-:W-:Y:S01]  /*15230*/  MUFU.EX2 R84, R84 ;  /* 0x0000005400547308 */ /* 0x000fe20000000800 */
[C---:B------:R-:W-:Y:S02]  /*15240*/  FMUL.FTZ R27, R40.reuse, R143 ;  /* 0x0000008f281b7220 */ /* 0x040fe40000410000 */
[C---:B------:R-:W-:Y:S02]  /*15250*/  FMUL.FTZ R30, R40.reuse, R138 ;  /* 0x0000008a281e7220 */ /* 0x040fe40000410000 */
[----:B------:R-:W-:Y:S02]  /*15260*/  FMUL.FTZ R31, R40, R139 ;  /* 0x0000008b281f7220 */ /* 0x000fe40000410000 */
[C---:B------:R-:W-:Y:S02]  /*15270*/  FMUL.FTZ R100, R43.reuse, R100 ;  /* 0x000000642b647220 */ /* 0x040fe40000410000 */
[----:B------:R-:W-:Y:S01]  /*15280*/  FMUL.FTZ R101, R43, R101 ;  /* 0x000000652b657220 */ /* 0x000fe20000410000 */
[----:B------:R-:W-:Y:S01]  /*15290*/  MUFU.EX2 R83, R83 ;  /* 0x0000005300537308 */ /* 0x000fe20000000800 */
[C---:B------:R-:W-:Y:S02]  /*152a0*/  FMUL.FTZ R102, R42.reuse, R102 ;  /* 0x000000662a667220 */ /* 0x040fe40000410000 */
[----:B------:R-:W-:Y:S01]  /*152b0*/  FMUL.FTZ R103, R42, R103 ;  /* 0x000000672a677220 */ /* 0x000fe20000410000 */
[----:B--2---:R-:W-:Y:S01]  /*152c0*/  F2FP.BF16.PACK_AB R55, R79, R80 ;  /* 0x000000504f37723e */ /* 0x004fe200000010ff */
[C---:B------:R-:W-:Y:S02]  /*152d0*/  FMUL.FTZ R104, R41.reuse, R104 ;  /* 0x0000006829687220 */ /* 0x040fe40000410000 */
[C---:B------:R-:W-:Y:S02]  /*152e0*/  FMUL.FTZ R105, R41.reuse, R105 ;  /* 0x0000006929697220 */ /* 0x040fe40000410000 */
[C---:B------:R-:W-:Y:S01]  /*152f0*/  FMUL.FTZ R106, R40.reuse, R106 ;  /* 0x0000006a286a7220 */ /* 0x040fe20000410000 */
[----:B------:R-:W-:Y:S01]  /*15300*/  MUFU.EX2 R85, R85 ;  /* 0x0000005500557308 */ /* 0x000fe20000000800 */
[C---:B------:R-:W-:Y:S04]  /*15310*/  HMMA.16816.F32.BF16 R8, R52.reuse, R20, R8 ;  /* 0x000000143408723c */ /* 0x040fe80000041808 */
[C---:B------:R-:W-:Y:S02]  /*15320*/  FMUL.FTZ R107, R40.reuse, R107 ;  /* 0x0000006b286b7220 */ /* 0x040fe40000410000 */
[----:B------:R-:W-:Y:S02]  /*15330*/  FMUL.FTZ R108, R41, R108 ;  /* 0x0000006c296c7220 */ /* 0x000fe40000410000 */
[-C--:B------:R-:W-:Y:S01]  /*15340*/  HMMA.16816.F32.BF16 R12, R52, R22.reuse, R12 ;  /* 0x00000016340c723c */ /* 0x080fe2000004180c */
[----:B------:R-:W-:Y:S03]  /*15350*/  MUFU.EX2 R86, R86 ;  /* 0x0000005600567308 */ /* 0x000fe60000000800 */
[C---:B------:R-:W-:Y:S02]  /*15360*/  FMUL.FTZ R20, R43.reuse, R144 ;  /* 0x000000902b147220 */ /* 0x040fe40000410000 */
[----:B------:R-:W-:Y:S02]  /*15370*/  FMUL.FTZ R21, R43, R145 ;  /* 0x000000912b157220 */ /* 0x000fe40000410000 */
[C---:B------:R-:W-:Y:S03]  /*15380*/  HMMA.16816.F32.BF16 R16, R48.reuse, R22, R16 ;  /* 0x000000163010723c */ /* 0x040fe60000041810 */
[----:B------:R-:W-:Y:S01]  /*15390*/  MUFU.EX2 R87, R87 ;  /* 0x0000005700577308 */ /* 0x000fe20000000800 */
[----:B------:R-:W-:Y:S02]  /*153a0*/  FMUL.FTZ R109, R41, R109 ;  /* 0x0000006d296d7220 */ /* 0x000fe40000410000 */
[----:B------:R-:W-:Y:S02]  /*153b0*/  FMUL.FTZ R110, R40, R110 ;  /* 0x0000006e286e7220 */ /* 0x000fe40000410000 */
[C---:B------:R-:W-:Y:S04]  /*153c0*/  FMUL.FTZ R22, R42.reuse, R146 ;  /* 0x000000922a167220 */ /* 0x040fe80000410000 */
[----:B------:R-:W-:Y:S01]  /*153d0*/  FMUL.FTZ R23, R42, R147 ;  /* 0x000000932a177220 */ /* 0x000fe20000410000 */
[----:B------:R-:W-:Y:S01]  /*153e0*/  MUFU.EX2 R164, R164 ;  /* 0x000000a400a47308 */ /* 0x000fe20000000800 */
[----:B------:R-:W-:Y:S02]  /*153f0*/  FMUL.FTZ R111, R40, R111 ;  /* 0x0000006f286f7220 */ /* 0x000fe40000410000 */
[C---:B------:R-:W-:Y:S02]  /*15400*/  FMUL.FTZ R112, R43.reuse, R112 ;  /* 0x000000702b707220 */ /* 0x040fe40000410000 */
[----:B------:R-:W-:Y:S01]  /*15410*/  FMUL.FTZ R113, R43, R113 ;  /* 0x000000712b717220 */ /* 0x000fe20000410000 */
[-C--:B------:R-:W-:Y:S03]  /*15420*/  HMMA.16816.F32.BF16 R20, R48, R32.reuse, R20 ;  /* 0x000000203014723c */ /* 0x080fe60000041814 */
[C---:B------:R-:W-:Y:S01]  /*15430*/  FMUL.FTZ R114, R42.reuse, R114 ;  /* 0x000000722a727220 */ /* 0x040fe20000410000 */
[----:B------:R-:W-:Y:S01]  /*15440*/  MUFU.EX2 R165, R165 ;  /* 0x000000a500a57308 */ /* 0x000fe20000000800 */
[----:B------:R-:W-:Y:S02]  /*15450*/  FMUL.FTZ R115, R42, R115 ;  /* 0x000000732a737220 */ /* 0x000fe40000410000 */
[--C-:B------:R-:W-:Y:S01]  /*15460*/  FFMA.FTZ R203, R203, c[0x0][0x2d0], -R95.reuse ;  /* 0x0000b400cbcb7a23 */ /* 0x100fe2000001085f */
[C---:B------:R-:W-:Y:S04]  /*15470*/  HMMA.16816.F32.BF16 R24, R52.reuse, R32, R24 ;  /* 0x000000203418723c */ /* 0x040fe80000041818 */
[----:B------:R-:W-:Y:S02]  /*15480*/  FFMA.FTZ R205, R205, c[0x0][0x2d0], -R95 ;  /* 0x0000b400cdcd7a23 */ /* 0x000fe4000001085f */
[----:B------:R-:W-:Y:S01]  /*15490*/  MUFU.EX2 R137, R137 ;  /* 0x0000008900897308 */ /* 0x000fe20000000800 */
[--C-:B------:R-:W-:Y:S02]  /*154a0*/  FFMA.FTZ R32, R28, c[0x0][0x2d0], -R170.reuse ;  /* 0x0000b4001c207a23 */ /* 0x100fe400000108aa */
[----:B------:R-:W-:Y:S03]  /*154b0*/  FMUL.FTZ R28, R41, R136 ;  /* 0x00000088291c7220 */ /* 0x000fe60000410000 */
[----:B------:R-:W-:Y:S02]  /*154c0*/  FMUL.FTZ R33, R43, R133 ;  /* 0x000000852b217220 */ /* 0x000fe40000410000 */
[----:B------:R-:W-:Y:S02]  /*154d0*/  FFMA.FTZ R133, R167, c[0x0][0x2d0], -R170 ;  /* 0x0000b400a7857a23 */ /* 0x000fe400000108aa */
[-C--:B------:R-:W-:Y:S01]  /*154e0*/  HMMA.16816.F32.BF16 R28, R52, R34.reuse, R28 ;  /* 0x00000022341c723c */ /* 0x080fe2000004181c */
[----:B------:R2:W4:Y:S02]  /*154f0*/  MUFU.EX2 R136, R32 ;  /* 0x0000002000887308 */ /* 0x0005240000000800 */
[----:B------:R-:W-:Y:S02]  /*15500*/  FFMA.FTZ R167, R64, c[0x0][0x2d0], -R173 ;  /* 0x0000b40040a77a23 */ /* 0x000fe400000108ad */
[--C-:B------:R-:W-:Y:S02]  /*15510*/  FFMA.FTZ R208, R208, c[0x0][0x2d0], -R95.reuse ;  /* 0x0000b400d0d07a23 */ /* 0x100fe4000001085f */
[--C-:B------:R-:W-:Y:S01]  /*15520*/  FFMA.FTZ R211, R211, c[0x0][0x2d0], -R95.reuse ;  /* 0x0000b400d3d37a23 */ /* 0x100fe2000001085f */
[C---:B------:R-:W-:Y:S03]  /*15530*/  HMMA.16816.F32.BF16 R100, R48.reuse, R34, R100 ;  /* 0x000000223064723c */ /* 0x040fe60000041864 */
[----:B------:R-:W-:Y:S01]  /*15540*/  MUFU.EX2 R133, R133 ;  /* 0x0000008500857308 */ /* 0x000fe20000000800 */
[--C-:B------:R-:W-:Y:S02]  /*15550*/  FFMA.FTZ R249, R249, c[0x0][0x2d0], -R95.reuse ;  /* 0x0000b400f9f97a23 */ /* 0x100fe4000001085f */
[--C-:B------:R-:W-:Y:S02]  /*15560*/  FFMA.FTZ R245, R245, c[0x0][0x2d0], -R95.reuse ;  /* 0x0000b400f5f57a23 */ /* 0x100fe4000001085f */
[C---:B------:R-:W-:Y:S04]  /*15570*/  FMUL.FTZ R34, R42.reuse, R134 ;  /* 0x000000862a227220 */ /* 0x040fe80000410000 */
[----:B------:R-:W-:Y:S01]  /*15580*/  FMUL.FTZ R35, R42, R135 ;  /* 0x000000872a237220 */ /* 0x000fe20000410000 */
[----:B------:R-:W-:Y:S01]  /*15590*/  MUFU.EX2 R166, R166 ;  /* 0x000000a600a67308 */ /* 0x000fe20000000800 */
[----:B------:R-:W-:Y:S02]  /*155a0*/  FFMA.FTZ R134, R63, c[0x0][0x2d0], -R174 ;  /* 0x0000b4003f867a23 */ /* 0x000fe400000108ae */
[--C-:B------:R-:W-:Y:S02]  /*155b0*/  FFMA.FTZ R135, R61, c[0x0][0x2d0], -R95.reuse ;  /* 0x0000b4003d877a23 */ /* 0x100fe4000001085f */
[----:B--2---:R-:W-:Y:S02]  /*155c0*/  FMUL.FTZ R32, R43, R132 ;  /* 0x000000842b207220 */ /* 0x004fe40000410000 */
[--C-:B------:R-:W-:Y:S02]  /*155d0*/  FFMA.FTZ R209, R209, c[0x0][0x2d0], -R95.reuse ;  /* 0x0000b400d1d17a23 */ /* 0x100fe4000001085f */
[----:B------:R-:W-:Y:S01]  /*155e0*/  FFMA.FTZ R206, R206, c[0x0][0x2d0], -R95 ;  /* 0x0000b400cece7a23 */ /* 0x000fe2000001085f */
[----:B------:R2:W5:Y:S01]  /*155f0*/  MUFU.EX2 R132, R62 ;  /* 0x0000003e00847308 */ /* 0x0005620000000800 */
[--C-:B------:R-:W-:Y:S01]  /*15600*/  FFMA.FTZ R178, R178, c[0x0][0x2d0], -R173.reuse ;  /* 0x0000b400b2b27a23 */ /* 0x100fe200000108ad */
[-C--:B---3--:R-:W-:Y:S03]  /*15610*/  HMMA.16816.F32.BF16 R32, R48, R36.reuse, R32 ;  /* 0x000000243020723c */ /* 0x088fe60000041820 */
[----:B------:R-:W-:Y:S02]  /*15620*/  FFMA.FTZ R177, R177, c[0x0][0x2d0], -R173 ;  /* 0x0000b400b1b17a23 */ /* 0x000fe400000108ad */
[--C-:B------:R-:W-:Y:S02]  /*15630*/  FFMA.FTZ R188, R188, c[0x0][0x2d0], -R170.reuse ;  /* 0x0000b400bcbc7a23 */ /* 0x100fe400000108aa */
[--C-:B------:R-:W-:Y:S01]  /*15640*/  FFMA.FTZ R184, R184, c[0x0][0x2d0], -R170.reuse ;  /* 0x0000b400b8b87a23 */ /* 0x100fe200000108aa */
[C---:B------:R-:W-:Y:S01]  /*15650*/  HMMA.16816.F32.BF16 R104, R52.reuse, R36, R104 ;  /* 0x000000243468723c */ /* 0x040fe20000041868 */
[----:B------:R-:W-:Y:S03]  /*15660*/  MUFU.EX2 R135, R135 ;  /* 0x0000008700877308 */ /* 0x000fe60000000800 */
[--C-:B------:R-:W-:Y:S02]  /*15670*/  FFMA.FTZ R182, R182, c[0x0][0x2d0], -R170.reuse ;  /* 0x0000b400b6b67a23 */ /* 0x100fe400000108aa */
[----:B------:R-:W-:Y:S02]  /*15680*/  FFMA.FTZ R180, R180, c[0x0][0x2d0], -R170 ;  /* 0x0000b400b4b47a23 */ /* 0x000fe400000108aa */
[-C--:B------:R-:W-:Y:S03]  /*15690*/  HMMA.16816.F32.BF16 R108, R52, R38.reuse, R108 ;  /* 0x00000026346c723c */ /* 0x080fe6000004186c */
[----:B------:R-:W-:Y:S01]  /*156a0*/  MUFU.EX2 R134, R134 ;  /* 0x0000008600867308 */ /* 0x000fe20000000800 */
[C---:B------:R-:W-:Y:S02]  /*156b0*/  FMUL.FTZ R36, R43.reuse, R128 ;  /* 0x000000802b247220 */ /* 0x040fe40000410000 */
[--C-:B------:R-:W-:Y:S02]  /*156c0*/  FFMA.FTZ R128, R60, c[0x0][0x2d0], -R95.reuse ;  /* 0x0000b4003c807a23 */ /* 0x100fe4000001085f */
[C---:B------:R-:W-:Y:S01]  /*156d0*/  HMMA.16816.F32.BF16 R112, R48.reuse, R38, R112 ;  /* 0x000000263070723c */ /* 0x040fe20000041870 */
[----:B--2---:R-:W2:Y:S03]  /*156e0*/  LDSM.16.MT88.4 R60, [R225+0x900] ;  /* 0x00090000e13c783b */ /* 0x004ea60000004200 */
[----:B------:R-:W-:Y:S01]  /*156f0*/  FMUL.FTZ R37, R43, R129 ;  /* 0x000000812b257220 */ /* 0x000fe20000410000 */
[----:B------:R-:W3:Y:S01]  /*15700*/  MUFU.EX2 R128, R128 ;  /* 0x0000008000807308 */ /* 0x000ee20000000800 */
[--C-:B------:R-:W-:Y:S02]  /*15710*/  FFMA.FTZ R129, R67, c[0x0][0x2d0], -R95.reuse ;  /* 0x0000b40043817a23 */ /* 0x100fe4000001085f */
[C---:B------:R-:W-:Y:S04]  /*15720*/  FMUL.FTZ R38, R42.reuse, R130 ;  /* 0x000000822a267220 */ /* 0x040fe80000410000 */
[----:B------:R-:W-:Y:S02]  /*15730*/  FMUL.FTZ R39, R42, R131 ;  /* 0x000000832a277220 */ /* 0x000fe40000410000 */
[--C-:B------:R-:W-:Y:S01]  /*15740*/  FFMA.FTZ R130, R66, c[0x0][0x2d0], -R95.reuse ;  /* 0x0000b40042827a23 */ /* 0x100fe2000001085f */
[----:B------:R-:W-:Y:S01]  /*15750*/  MUFU.EX2 R129, R129 ;  /* 0x0000008100817308 */ /* 0x000fe20000000800 */
[----:B------:R-:W-:Y:S01]  /*15760*/  LDSM.16.MT88.4 R64, [R219+0x900] ;  /* 0x00090000db40783b */ /* 0x000fe20000004200 */
[--C-:B------:R-:W-:Y:S02]  /*15770*/  FFMA.FTZ R131, R252, c[0x0][0x2d0], -R174.reuse ;  /* 0x0000b400fc837a23 */ /* 0x100fe400000108ae */
[-C--:B-1----:R-:W-:Y:S03]  /*15780*/  HMMA.16816.F32.BF16 R36, R48, R56.reuse, R36 ;  /* 0x000000383024723c */ /* 0x082fe60000041824 */
[--C-:B------:R-:W-:Y:S02]  /*15790*/  FFMA.FTZ R187, R187, c[0x0][0x2d0], -R95.reuse ;  /* 0x0000b400bbbb7a23 */ /* 0x100fe4000001085f */
[--C-:B------:R-:W-:Y:S01]  /*157a0*/  FFMA.FTZ R183, R183, c[0x0][0x2d0], -R95.reuse ;  /* 0x0000b400b7b77a23 */ /* 0x100fe2000001085f */
[----:B------:R-:W1:Y:S01]  /*157b0*/  MUFU.EX2 R130, R130 ;  /* 0x0000008200827308 */ /* 0x000e620000000800 */
[--C-:B------:R-:W-:Y:S01]  /*157c0*/  FFMA.FTZ R181, R181, c[0x0][0x2d0], -R95.reuse ;  /* 0x0000b400b5b57a23 */ /* 0x100fe2000001085f */
[C---:B------:R-:W-:Y:S04]  /*157d0*/  HMMA.16816.F32.BF16 R116, R52.reuse, R56, R116 ;  /* 0x000000383474723c */ /* 0x040fe80000041874 */
[----:B------:R-:W-:Y:S02]  /*157e0*/  FFMA.FTZ R179, R179, c[0x0][0x2d0], -R95 ;  /* 0x0000b400b3b37a23 */ /* 0x000fe4000001085f */
[--C-:B------:R-:W-:Y:S02]  /*157f0*/  FFMA.FTZ R172, R172, c[0x0][0x2d0], -R174.reuse ;  /* 0x0000b400acac7a23 */ /* 0x100fe400000108ae */
[-C--:B------:R-:W-:Y:S01]  /*15800*/  HMMA.16816.F32.BF16 R120, R52, R58.reuse, R120 ;  /* 0x0000003a3478723c */ /* 0x080fe20000041878 */
[----:B------:R-:W-:Y:S03]  /*15810*/  MUFU.EX2 R131, R131 ;  /* 0x0000008300837308 */ /* 0x000fe60000000800 */
[--C-:B------:R-:W-:Y:S02]  /*15820*/  FFMA.FTZ R168, R168, c[0x0][0x2d0], -R174.reuse ;  /* 0x0000b400a8a87a23 */ /* 0x100fe400000108ae */
[--C-:B------:R-:W-:Y:S01]  /*15830*/  FFMA.FTZ R171, R171, c[0x0][0x2d0], -R173.reuse ;  /* 0x0000b400abab7a23 */ /* 0x100fe200000108ad */
[----:B----4-:R-:W-:Y:S01]  /*15840*/  F2FP.BF16.PACK_AB R52, R137, R136 ;  /* 0x000000888934723e */ /* 0x010fe200000010ff */
[----:B------:R-:W-:Y:S01]  /*15850*/  HMMA.16816.F32.BF16 R124, R48, R58, R124 ;  /* 0x0000003a307c723c */ /* 0x000fe2000004187c */
[----:B------:R-:W4:Y:S02]  /*15860*/  LDSM.16.MT88.4 R56, [R220+0x900] ;  /* 0x00090000dc38783b */ /* 0x000f240000004200 */
[----:B------:R-:W-:Y:S01]  /*15870*/  MUFU.EX2 R167, R167 ;  /* 0x000000a700a77308 */ /* 0x000fe20000000800 */
[----:B-----5:R-:W-:Y:S01]  /*15880*/  F2FP.BF16.PACK_AB R54, R133, R132 ;  /* 0x000000848536723e */ /* 0x020fe200000010ff */
[--C-:B------:R-:W-:Y:S01]  /*15890*/  FFMA.FTZ R169, R169, c[0x0][0x2d0], -R173.reuse ;  /* 0x0000b400a9a97a23 */ /* 0x100fe200000108ad */
[----:B---3--:R-:W-:Y:S01]  /*158a0*/  F2FP.BF16.PACK_AB R53, R128, R135 ;  /* 0x000000878035723e */ /* 0x008fe200000010ff */
[--C-:B------:R-:W-:Y:S01]  /*158b0*/  FFMA.FTZ R96, R96, c[0x0][0x2d0], -R174.reuse ;  /* 0x0000b40060607a23 */ /* 0x100fe200000108ae */
[----:B------:R-:W-:Y:S01]  /*158c0*/  F2FP.BF16.PACK_AB R48, R84, R75 ;  /* 0x0000004b5430723e */ /* 0x000fe200000010ff */
[----:B------:R-:W-:Y:S03]  /*158d0*/  FFMA.FTZ R174, R97, c[0x0][0x2d0], -R174 ;  /* 0x0000b40061ae7a23 */ /* 0x000fe600000108ae */
[----:B------:R-:W-:Y:S01]  /*158e0*/  F2FP.BF16.PACK_AB R49, R85, R83 ;  /* 0x000000535531723e */ /* 0x000fe200000010ff */
[----:B------:R-:W-:Y:S01]  /*158f0*/  MUFU.EX2 R191, R191 ;  /* 0x000000bf00bf7308 */ /* 0x000fe20000000800 */
[----:B------:R-:W-:Y:S01]  /*15900*/  F2FP.BF16.PACK_AB R50, R87, R86 ;  /* 0x000000565732723e */ /* 0x000fe200000010ff */
[--C-:B------:R-:W-:Y:S01]  /*15910*/  FFMA.FTZ R97, R98, c[0x0][0x2d0], -R173.reuse ;  /* 0x0000b40062617a23 */ /* 0x100fe200000108ad */
[----:B------:R-:W-:Y:S01]  /*15920*/  F2FP.BF16.PACK_AB R51, R165, R164 ;  /* 0x000000a4a533723e */ /* 0x000fe200000010ff */
[----:B------:R-:W-:Y:S01]  /*15930*/  FFMA.FTZ R173, R99, c[0x0][0x2d0], -R173 ;  /* 0x0000b40063ad7a23 */ /* 0x000fe200000108ad */
[----:B-1----:R-:W-:Y:S01]  /*15940*/  F2FP.BF16.PACK_AB R55, R130, R129 ;  /* 0x000000818237723e */ /* 0x002fe200000010ff */
[--C-:B------:R-:W-:Y:S02]  /*15950*/  FFMA.FTZ R88, R88, c[0x0][0x2d0], -R170.reuse ;  /* 0x0000b40058587a23 */ /* 0x100fe400000108aa */
[--C-:B------:R-:W-:Y:S02]  /*15960*/  FFMA.FTZ R89, R89, c[0x0][0x2d0], -R170.reuse ;  /* 0x0000b40059597a23 */ /* 0x100fe400000108aa */
[-C--:B--2---:R-:W-:Y:S01]  /*15970*/  HMMA.16816.F32.BF16 R4, R48, R60.reuse, R4 ;  /* 0x0000003c3004723c */ /* 0x084fe20000041804 */
[----:B------:R-:W-:Y:S02]  /*15980*/  MUFU.EX2 R192, R192 ;  /* 0x000000c000c07308 */ /* 0x000fe40000000800 */
[--C-:B------:R-:W-:Y:S02]  /*15990*/  FFMA.FTZ R92, R92, c[0x0][0x2d0], -R170.reuse ;  /* 0x0000b4005c5c7a23 */ /* 0x100fe400000108aa */
[----:B------:R-:W-:Y:S02]  /*159a0*/  FFMA.FTZ R170, R93, c[0x0][0x2d0], -R170 ;  /* 0x0000b4005daa7a23 */ /* 0x000fe400000108aa */
[----:B------:R-:W-:Y:S01]  /*159b0*/  FFMA.FTZ R76, R43, R243, R76 ;  /* 0x000000f32b4c7223 */ /* 0x000fe2000001004c */
[C---:B------:R-:W-:Y:S03]  /*159c0*/  HMMA.16816.F32.BF16 R8, R52.reuse, R60, R8 ;  /* 0x0000003c3408723c */ /* 0x040fe60000041808 */
[----:B------:R-:W-:Y:S01]  /*159d0*/  MUFU.EX2 R193, R193 ;  /* 0x000000c100c17308 */ /* 0x000fe20000000800 */
[----:B------:R-:W-:Y:S02]  /*159e0*/  FFMA.FTZ R77, R41, R241, R77 ;  /* 0x000000f1294d7223 */ /* 0x000fe4000001004d */
[----:B------:R-:W-:Y:S02]  /*159f0*/  FADD.FTZ R76, R69, R76 ;  /* 0x0000004c454c7221 */ /* 0x000fe40000010000 */
[-C--:B------:R-:W-:Y:S04]  /*15a00*/  HMMA.16816.F32.BF16 R12, R52, R62.reuse, R12 ;  /* 0x0000003e340c723c */ /* 0x080fe8000004180c */
[----:B------:R-:W-:Y:S01]  /*15a10*/  FADD.FTZ R77, R71, R77 ;  /* 0x0000004d474d7221 */ /* 0x000fe20000010000 */
[----:B------:R-:W-:Y:S01]  /*15a20*/  MUFU.EX2 R194, R194 ;  /* 0x000000c200c27308 */ /* 0x000fe20000000800 */
[----:B------:R-:W-:Y:S02]  /*15a30*/  FADD.FTZ R76, R46, R76 ;  /* 0x0000004c2e4c7221 */ /* 0x000fe40000010000 */
[C---:B------:R-:W-:Y:S01]  /*15a40*/  HMMA.16816.F32.BF16 R16, R48.reuse, R62, R16 ;  /* 0x0000003e3010723c */ /* 0x040fe20000041810 */
[----:B------:R-:W1:Y:S03]  /*15a50*/  LDSM.16.MT88.4 R60, [R218+0x900] ;  /* 0x00090000da3c783b */ /* 0x000e660000004200 */
[----:B------:R-:W-:Y:S02]  /*15a60*/  FADD.FTZ R77, R70, R77 ;  /* 0x0000004d464d7221 */ /* 0x000fe40000010000 */
[----:B------:R-:W-:Y:S01]  /*15a70*/  FFMA.FTZ R82, R40, R240, R82 ;  /* 0x000000f028527223 */ /* 0x000fe20000010052 */
[----:B------:R-:W2:Y:S01]  /*15a80*/  MUFU.EX2 R195, R195 ;  /* 0x000000c300c37308 */ /* 0x000ea20000000800 */
[-C--:B----4-:R-:W-:Y:S04]  /*15a90*/  HMMA.16816.F32.BF16 R20, R48, R56.reuse, R20 ;  /* 0x000000383014723c */ /* 0x090fe80000041814 */
[----:B------:R-:W-:Y:S02]  /*15aa0*/  FADD.FTZ R76, R47, R76 ;  /* 0x0000004c2f4c7221 */ /* 0x000fe40000010000 */
[----:B------:R-:W-:Y:S02]  /*15ab0*/  FADD.FTZ R77, R74, R77 ;  /* 0x0000004d4a4d7221 */ /* 0x000fe40000010000 */
[C---:B------:R-:W-:Y:S01]  /*15ac0*/  HMMA.16816.F32.BF16 R24, R52.reuse, R56, R24 ;  /* 0x000000383418723c */ /* 0x040fe20000041818 */
[----:B------:R-:W3:Y:S03]  /*15ad0*/  MUFU.EX2 R197, R197 ;  /* 0x000000c500c57308 */ /* 0x000ee60000000800 */
[----:B------:R-:W-:Y:S02]  /*15ae0*/  FADD.FTZ R82, R81, R82 ;  /* 0x0000005251527221 */ /* 0x000fe40000010000 */
[----:B------:R-:W-:Y:S02]  /*15af0*/  FADD.FTZ R76, R75, R76 ;  /* 0x0000004c4b4c7221 */ /* 0x000fe40000010000 */
[-C--:B------:R-:W-:Y:S03]  /*15b00*/  HMMA.16816.F32.BF16 R28, R52, R58.reuse, R28 ;  /* 0x0000003a341c723c */ /* 0x080fe6000004181c */
[----:B------:R-:W-:Y:S01]  /*15b10*/  MUFU.EX2 R198, R198 ;  /* 0x000000c600c67308 */ /* 0x000fe20000000800 */
[----:B------:R-:W-:Y:S02]  /*15b20*/  FADD.FTZ R77, R136, R77 ;  /* 0x0000004d884d7221 */ /* 0x000fe40000010000 */
[----:B------:R-:W-:Y:S02]  /*15b30*/  FFMA.FTZ R78, R42, R242, R78 ;  /* 0x000000f22a4e7223 */ /* 0x000fe4000001004e */
[C---:B------:R-:W-:Y:S01]  /*15b40*/  HMMA.16816.F32.BF16 R100, R48.reuse, R58, R100 ;  /* 0x0000003a3064723c */ /* 0x040fe20000041864 */
[----:B------:R-:W4:Y:S03]  /*15b50*/  LDSM.16.MT88.4 R56, [R225+0x1100] ;  /* 0x00110000e138783b */ /* 0x000f260000004200 */
[----:B------:R-:W-:Y:S01]  /*15b60*/  FADD.FTZ R82, R80, R82 ;  /* 0x0000005250527221 */ /* 0x000fe20000010000 */
[----:B------:R-:W5:Y:S01]  /*15b70*/  MUFU.EX2 R199, R199 ;  /* 0x000000c700c77308 */ /* 0x000f620000000800 */
[----:B------:R-:W-:Y:S02]  /*15b80*/  FADD.FTZ R76, R84, R76 ;  /* 0x0000004c544c7221 */ /* 0x000fe40000010000 */
[-C--:B------:R-:W-:Y:S04]  /*15b90*/  HMMA.16816.F32.BF16 R32, R48, R64.reuse, R32 ;  /* 0x000000403020723c */ /* 0x080fe80000041820 */
[----:B------:R-:W-:Y:S02]  /*15ba0*/  FADD.FTZ R77, R137, R77 ;  /* 0x0000004d894d7221 */ /* 0x000fe40000010000 */
[----:B------:R-:W-:Y:S01]  /*15bb0*/  FADD.FTZ R78, R73, R78 ;  /* 0x0000004e494e7221 */ /* 0x000fe20000010000 */
[----:B------:R-:W-:Y:S01]  /*15bc0*/  MUFU.EX2 R203, R203 ;  /* 0x000000cb00cb7308 */ /* 0x000fe20000000800 */
[C---:B------:R-:W-:Y:S04]  /*15bd0*/  HMMA.16816.F32.BF16 R104, R52.reuse, R64, R104 ;  /* 0x000000403468723c */ /* 0x040fe80000041868 */
[----:B------:R-:W-:Y:S02]  /*15be0*/  FADD.FTZ R82, R79, R82 ;  /* 0x000000524f527221 */ /* 0x000fe40000010000 */
[----:B------:R-:W-:Y:S02]  /*15bf0*/  FADD.FTZ R76, R86, R76 ;  /* 0x0000004c564c7221 */ /* 0x000fe40000010000 */
[-C--:B------:R-:W-:Y:S01]  /*15c00*/  HMMA.16816.F32.BF16 R108, R52, R66.reuse, R108 ;  /* 0x00000042346c723c */ /* 0x080fe2000004186c */
[----:B------:R-:W2:Y:S03]  /*15c10*/  MUFU.EX2 R205, R205 ;  /* 0x000000cd00cd7308 */ /* 0x000ea60000000800 */
[----:B------:R-:W-:Y:S02]  /*15c20*/  FADD.FTZ R77, R132, R77 ;  /* 0x0000004d844d7221 */ /* 0x000fe40000010000 */
[----:B------:R-:W-:Y:S02]  /*15c30*/  FADD.FTZ R78, R68, R78 ;  /* 0x0000004e444e7221 */ /* 0x000fe40000010000 */
[C---:B------:R-:W-:Y:S01]  /*15c40*/  HMMA.16816.F32.BF16 R112, R48.reuse, R66, R112 ;  /* 0x000000423070723c */ /* 0x040fe20000041870 */
[----:B------:R-:W-:Y:S02]  /*15c50*/  LDSM.16.MT88.4 R64, [R219+0x1100] ;  /* 0x00110000db40783b */ /* 0x000fe40000004200 */
[----:B------:R-:W-:Y:S01]  /*15c60*/  MUFU.EX2 R208, R208 ;  /* 0x000000d000d07308 */ /* 0x000fe20000000800 */
[----:B------:R-:W-:Y:S02]  /*15c70*/  FADD.FTZ R82, R135, R82 ;  /* 0x0000005287527221 */ /* 0x000fe40000010000 */
[----:B------:R-:W-:Y:S02]  /*15c80*/  FADD.FTZ R76, R87, R76 ;  /* 0x0000004c574c7221 */ /* 0x000fe40000010000 */
[-C--:B-1----:R-:W-:Y:S04]  /*15c90*/  HMMA.16816.F32.BF16 R36, R48, R60.reuse, R36 ;  /* 0x0000003c3024723c */ /* 0x082fe80000041824 */
[----:B------:R-:W-:Y:S01]  /*15ca0*/  FADD.FTZ R133, R133, R77 ;  /* 0x0000004d85857221 */ /* 0x000fe20000010000 */
[----:B------:R-:W1:Y:S01]  /*15cb0*/  MUFU.EX2 R211, R211 ;  /* 0x000000d300d37308 */ /* 0x000e620000000800 */
[----:B------:R-:W-:Y:S02]  /*15cc0*/  FADD.FTZ R78, R72, R78 ;  /* 0x0000004e484e7221 */ /* 0x000fe40000010000 */
[C---:B------:R-:W-:Y:S04]  /*15cd0*/  HMMA.16816.F32.BF16 R116, R52.reuse, R60, R116 ;  /* 0x0000003c3474723c */ /* 0x040fe80000041874 */
[----:B------:R-:W-:Y:S02]  /*15ce0*/  FADD.FTZ R128, R128, R82 ;  /* 0x0000005280807221 */ /* 0x000fe40000010000 */
[----:B--2---:R-:W-:Y:S01]  /*15cf0*/  FADD.FTZ R133, R195, R133 ;  /* 0x00000085c3857221 */ /* 0x004fe20000010000 */
[----:B------:R-:W2:Y:S01]  /*15d00*/  MUFU.EX2 R201, R201 ;  /* 0x000000c900c97308 */ /* 0x000ea20000000800 */
[-C--:B------:R-:W-:Y:S04]  /*15d10*/  HMMA.16816.F32.BF16 R120, R52, R62.reuse, R120 ;  /* 0x0000003e3478723c */ /* 0x080fe80000041878 */
[----:B------:R-:W-:Y:S02]  /*15d20*/  FADD.FTZ R78, R83, R78 ;  /* 0x0000004e534e7221 */ /* 0x000fe40000010000 */
[----:B------:R-:W-:Y:S01]  /*15d30*/  FADD.FTZ R128, R129, R128 ;  /* 0x0000008081807221 */ /* 0x000fe20000010000 */
[----:B---3--:R-:W-:Y:S01]  /*15d40*/  F2FP.BF16.PACK_AB R52, R197, R195 ;  /* 0x000000c3c534723e */ /* 0x008fe200000010ff */
[----:B------:R-:W-:Y:S01]  /*15d50*/  HMMA.16816.F32.BF16 R124, R48, R62, R124 ;  /* 0x0000003e307c723c */ /* 0x000fe2000004187c */
[----:B------:R-:W3:Y:S01]  /*15d60*/  LDSM.16.MT88.4 R60, [R220+0x1100] ;  /* 0x00110000dc3c783b */ /* 0x000ee20000004200 */
[----:B------:R-:W2:Y:S02]  /*15d70*/  MUFU.EX2 R247, R247 ;  /* 0x000000f700f77308 */ /* 0x000ea40000000800 */
[----:B-----5:R-:W-:Y:S01]  /*15d80*/  F2FP.BF16.PACK_AB R54, R199, R198 ;  /* 0x000000c6c736723e */ /* 0x020fe200000010ff */
[----:B------:R-:W-:Y:S01]  /*15d90*/  FADD.FTZ R197, R197, R133 ;  /* 0x00000085c5c57221 */ /* 0x000fe20000010000 */
[----:B------:R-:W-:Y:S01]  /*15da0*/  F2FP.BF16.PACK_AB R53, R205, R203 ;  /* 0x000000cbcd35723e */ /* 0x000fe200000010ff */
[----:B------:R-:W-:Y:S01]  /*15db0*/  FADD.FTZ R78, R85, R78 ;  /* 0x0000004e554e7221 */ /* 0x000fe20000010000 */
[----:B------:R-:W-:Y:S01]  /*15dc0*/  F2FP.BF16.PACK_AB R48, R131, R134 ;  /* 0x000000868330723e */ /* 0x000fe200000010ff */
[----:B------:R-:W-:Y:S03]  /*15dd0*/  FADD.FTZ R134, R134, R76 ;  /* 0x0000004c86867221 */ /* 0x000fe60000010000 */
[----:B------:R-:W-:Y:S01]  /*15de0*/  F2FP.BF16.PACK_AB R49, R167, R166 ;  /* 0x000000a6a731723e */ /* 0x000fe200000010ff */
[----:B------:R-:W-:Y:S01]  /*15df0*/  MUFU.EX2 R251, R251 ;  /* 0x000000fb00fb7308 */ /* 0x000fe20000000800 */
[----:B------:R-:W-:Y:S01]  /*15e00*/  F2FP.BF16.PACK_AB R50, R192, R191 ;  /* 0x000000bfc032723e */ /* 0x000fe200000010ff */
[----:B------:R-:W-:Y:S01]  /*15e10*/  FADD.FTZ R131, R131, R134 ;  /* 0x0000008683837221 */ /* 0x000fe20000010000 */
[----:B------:R-:W-:Y:S01]  /*15e20*/  F2FP.BF16.PACK_AB R51, R194, R193 ;  /* 0x000000c1c233723e */ /* 0x000fe200000010ff */
[----:B------:R-:W-:Y:S01]  /*15e30*/  FADD.FTZ R128, R130, R128 ;  /* 0x0000008082807221 */ /* 0x000fe20000010000 */
[----:B-1----:R-:W-:Y:S01]  /*15e40*/  F2FP.BF16.PACK_AB R55, R211, R208 ;  /* 0x000000d0d337723e */ /* 0x002fe200000010ff */
[----:B------:R-:W-:Y:S01]  /*15e50*/  FADD.FTZ R78, R164, R78 ;  /* 0x0000004ea44e7221 */ /* 0x000fe20000010000 */
[----:B------:R-:W-:Y:S01]  /*15e60*/  MOV R164, R44 ;  /* 0x0000002c00a47202 */ /* 0x000fe20000000f00 */
[----:B------:R-:W-:Y:S02]  /*15e70*/  FADD.FTZ R131, R191, R131 ;  /* 0x00000083bf837221 */ /* 0x000fe40000010000 */
[-C--:B----4-:R-:W-:Y:S01]  /*15e80*/  HMMA.16816.F32.BF16 R4, R48, R56.reuse, R4 ;  /* 0x000000383004723c */ /* 0x090fe20000041804 */
[----:B------:R-:W-:Y:S02]  /*15e90*/  MUFU.EX2 R248, R248 ;  /* 0x000000f800f87308 */ /* 0x000fe40000000800 */
[----:B------:R-:W-:Y:S02]  /*15ea0*/  FADD.FTZ R128, R203, R128 ;  /* 0x00000080cb807221 */ /* 0x000fe40000010000 */
[----:B------:R-:W-:Y:S01]  /*15eb0*/  FADD.FTZ R78, R165, R78 ;  /* 0x0000004ea54e7221 */ /* 0x000fe20000010000 */
[----:B------:R-:W-:Y:S01]  /*15ec0*/  MOV R165, R0 ;  /* 0x0000000000a57202 */ /* 0x000fe20000000f00 */
[----:B------:R-:W-:Y:S01]  /*15ed0*/  FADD.FTZ R131, R192, R131 ;  /* 0x00000083c0837221 */ /* 0x000fe20000010000 */
[C---:B------:R-:W-:Y:S03]  /*15ee0*/  HMMA.16816.F32.BF16 R8, R52.reuse, R56, R8 ;  /* 0x000000383408723c */ /* 0x040fe60000041808 */
[----:B------:R-:W1:Y:S01]  /*15ef0*/  MUFU.EX2 R200, R200 ;  /* 0x000000c800c87308 */ /* 0x000e620000000800 */
[----:B------:R-:W-:Y:S02]  /*15f00*/  FADD.FTZ R128, R205, R128 ;  /* 0x00000080cd807221 */ /* 0x000fe40000010000 */
[----:B------:R-:W-:Y:S01]  /*15f10*/  FADD.FTZ R78, R166, R78 ;  /* 0x0000004ea64e7221 */ /* 0x000fe20000010000 */
[----:B------:R-:W-:Y:S01]  /*15f20*/  MOV R166, R2 ;  /* 0x0000000200a67202 */ /* 0x000fe20000000f00 */
[-C--:B------:R-:W-:Y:S04]  /*15f30*/  HMMA.16816.F32.BF16 R12, R52, R58.reuse, R12 ;  /* 0x0000003a340c723c */ /* 0x080fe8000004180c */
[----:B--2---:R-:W-:Y:S01]  /*15f40*/  FADD.FTZ R131, R201, R131 ;  /* 0x00000083c9837221 */ /* 0x004fe20000010000 */
[----:B------:R-:W2:Y:S01]  /*15f50*/  MUFU.EX2 R196, R196 ;  /* 0x000000c400c47308 */ /* 0x000ea20000000800 */
[----:B------:R-:W-:Y:S02]  /*15f60*/  FADD.FTZ R128, R208, R128 ;  /* 0x00000080d0807221 */ /* 0x000fe40000010000 */
[C---:B------:R-:W-:Y:S01]  /*15f70*/  HMMA.16816.F32.BF16 R16, R48.reuse, R58, R16 ;  /* 0x0000003a3010723c */ /* 0x040fe20000041810 */
[----:B------:R-:W4:Y:S03]  /*15f80*/  LDSM.16.MT88.4 R56, [R218+0x1100] ;  /* 0x00110000da38783b */ /* 0x000f260000004200 */
[----:B------:R-:W-:Y:S01]  /*15f90*/  FADD.FTZ R78, R167, R78 ;  /* 0x0000004ea74e7221 */ /* 0x000fe20000010000 */
[----:B------:R-:W-:Y:S01]  /*15fa0*/  MOV R167, R3 ;  /* 0x0000000300a77202 */ /* 0x000fe20000000f00 */
[----:B------:R-:W-:Y:S01]  /*15fb0*/  FADD.FTZ R131, R247, R131 ;  /* 0x00000083f7837221 */ /* 0x000fe20000010000 */
[----:B------:R-:W-:Y:S01]  /*15fc0*/  MUFU.EX2 R204, R204 ;  /* 0x000000cc00cc7308 */ /* 0x000fe20000000800 */
[-C--:B---3--:R-:W-:Y:S04]  /*15fd0*/  HMMA.16816.F32.BF16 R20, R48, R60.reuse, R20 ;  /* 0x0000003c3014723c */ /* 0x088fe80000041814 */
[----:B------:R-:W-:Y:S02]  /*15fe0*/  FADD.FTZ R128, R211, R128 ;  /* 0x00000080d3807221 */ /* 0x000fe40000010000 */
[----:B------:R-:W-:Y:S02]  /*15ff0*/  FADD.FTZ R78, R193, R78 ;  /* 0x0000004ec14e7221 */ /* 0x000fe40000010000 */
[C---:B------:R-:W-:Y:S01]  /*16000*/  HMMA.16816.F32.BF16 R24, R52.reuse, R60, R24 ;  /* 0x0000003c3418723c */ /* 0x040fe20000041818 */
[----:B------:R-:W-:Y:S03]  /*16010*/  MUFU.EX2 R202, R202 ;  /* 0x000000ca00ca7308 */ /* 0x000fe60000000800 */
[----:B------:R-:W-:Y:S02]  /*16020*/  FADD.FTZ R197, R198, R197 ;  /* 0x000000c5c6c57221 */ /* 0x000fe40000010000 */
[----:B-1----:R-:W-:Y:S02]  /*16030*/  FADD.FTZ R131, R200, R131 ;  /* 0x00000083c8837221 */ /* 0x002fe40000010000 */
[-C--:B------:R-:W-:Y:S03]  /*16040*/  HMMA.16816.F32.BF16 R28, R52, R62.reuse, R28 ;  /* 0x0000003e341c723c */ /* 0x080fe6000004181c */
[----:B------:R-:W1:Y:S01]  /*16050*/  MUFU.EX2 R250, R250 ;  /* 0x000000fa00fa7308 */ /* 0x000e620000000800 */
[----:B------:R-:W-:Y:S02]  /*16060*/  FADD.FTZ R78, R194, R78 ;  /* 0x0000004ec24e7221 */ /* 0x000fe40000010000 */
[----:B------:R-:W-:Y:S02]  /*16070*/  FADD.FTZ R197, R199, R197 ;  /* 0x000000c5c7c57221 */ /* 0x000fe40000010000 */
[C---:B------:R-:W-:Y:S01]  /*16080*/  HMMA.16816.F32.BF16 R100, R48.reuse, R62, R100 ;  /* 0x0000003e3064723c */ /* 0x040fe20000041864 */
[----:B------:R-:W3:Y:S03]  /*16090*/  LDSM.16.MT88.4 R60, [R225+0x1900] ;  /* 0x00190000e13c783b */ /* 0x000ee60000004200 */
[----:B--2---:R-:W-:Y:S01]  /*160a0*/  FADD.FTZ R131, R196, R131 ;  /* 0x00000083c4837221 */ /* 0x004fe20000010000 */
[----:B------:R-:W2:Y:S01]  /*160b0*/  MUFU.EX2 R246, R246 ;  /* 0x000000f600f67308 */ /* 0x000ea20000000800 */
[----:B------:R-:W-:Y:S02]  /*160c0*/  FADD.FTZ R78, R251, R78 ;  /* 0x0000004efb4e7221 */ /* 0x000fe40000010000 */
[-C--:B------:R-:W-:Y:S04]  /*160d0*/  HMMA.16816.F32.BF16 R32, R48, R64.reuse, R32 ;  /* 0x000000403020723c */ /* 0x080fe80000041820 */
[----:B------:R-:W-:Y:S03]  /*160e0*/  FADD.FTZ R78, R248, R78 ;  /* 0x0000004ef84e7221 */ /* 0x000fe60000010000 */
[----:B------:R-:W5:Y:S01]  /*160f0*/  MUFU.EX2 R210, R210 ;  /* 0x000000d200d27308 */ /* 0x000f620000000800 */
[C---:B------:R-:W-:Y:S04]  /*16100*/  HMMA.16816.F32.BF16 R104, R52.reuse, R64, R104 ;  /* 0x000000403468723c */ /* 0x040fe80000041868 */
[----:B-1----:R-:W-:Y:S02]  /*16110*/  FADD.FTZ R197, R250, R197 ;  /* 0x000000c5fac57221 */ /* 0x002fe40000010000 */
[----:B------:R-:W-:Y:S02]  /*16120*/  FADD.FTZ R78, R204, R78 ;  /* 0x0000004ecc4e7221 */ /* 0x000fe40000010000 */
[-C--:B------:R-:W-:Y:S01]  /*16130*/  HMMA.16816.F32.BF16 R108, R52, R66.reuse, R108 ;  /* 0x00000042346c723c */ /* 0x080fe2000004186c */
[----:B------:R-:W1:Y:S03]  /*16140*/  MUFU.EX2 R207, R207 ;  /* 0x000000cf00cf7308 */ /* 0x000e660000000800 */
[----:B------:R-:W-:Y:S02]  /*16150*/  FADD.FTZ R78, R202, R78 ;  /* 0x0000004eca4e7221 */ /* 0x000fe40000010000 */
[----:B--2---:R-:W-:Y:S02]  /*16160*/  FADD.FTZ R197, R246, R197 ;  /* 0x000000c5f6c57221 */ /* 0x004fe40000010000 */
[C---:B------:R-:W-:Y:S01]  /*16170*/  HMMA.16816.F32.BF16 R112, R48.reuse, R66, R112 ;  /* 0x000000423070723c */ /* 0x040fe20000041870 */
[----:B------:R-:W-:Y:S02]  /*16180*/  LDSM.16.MT88.4 R64, [R219+0x1900] ;  /* 0x00190000db40783b */ /* 0x000fe40000004200 */
[----:B------:R-:W2:Y:S01]  /*16190*/  MUFU.EX2 R249, R249 ;  /* 0x000000f900f97308 */ /* 0x000ea20000000800 */
[----:B-----5:R-:W-:Y:S04]  /*161a0*/  FADD.FTZ R197, R210, R197 ;  /* 0x000000c5d2c57221 */ /* 0x020fe80000010000 */
[-C--:B----4-:R-:W-:Y:S05]  /*161b0*/  HMMA.16816.F32.BF16 R36, R48, R56.reuse, R36 ;  /* 0x000000383024723c */ /* 0x090fea0000041824 */
[----:B------:R-:W4:Y:S03]  /*161c0*/  MUFU.EX2 R245, R245 ;  /* 0x000000f500f57308 */ /* 0x000f260000000800 */
[C---:B------:R-:W-:Y:S04]  /*161d0*/  HMMA.16816.F32.BF16 R116, R52.reuse, R56, R116 ;  /* 0x000000383474723c */ /* 0x040fe80000041874 */
[----:B-1----:R-:W-:Y:S03]  /*161e0*/  FADD.FTZ R197, R207, R197 ;  /* 0x000000c5cfc57221 */ /* 0x002fe60000010000 */
[----:B------:R-:W-:Y:S01]  /*161f0*/  MUFU.EX2 R209, R209 ;  /* 0x000000d100d17308 */ /* 0x000fe20000000800 */
[-C--:B------:R-:W-:Y:S04]  /*16200*/  HMMA.16816.F32.BF16 R120, R52, R58.reuse, R120 ;  /* 0x0000003a3478723c */ /* 0x080fe80000041878 */
[----:B--2---:R-:W-:Y:S03]  /*16210*/  FADD.FTZ R128, R249, R128 ;  /* 0x00000080f9807221 */ /* 0x004fe60000010000 */
[----:B------:R-:W-:Y:S01]  /*16220*/  F2FP.BF16.PACK_AB R52, R246, R250 ;  /* 0x000000faf634723e */ /* 0x000fe200000010ff */
[----:B------:R-:W-:Y:S01]  /*16230*/  HMMA.16816.F32.BF16 R124, R48, R58, R124 ;  /* 0x0000003a307c723c */ /* 0x000fe2000004187c */
[----:B------:R-:W1:Y:S01]  /*16240*/  MUFU.EX2 R206, R206 ;  /* 0x000000ce00ce7308 */ /* 0x000e620000000800 */
[----:B------:R-:W2:Y:S02]  /*16250*/  LDSM.16.MT88.4 R56, [R220+0x1900] ;  /* 0x00190000dc38783b */ /* 0x000ea40000004200 */
[----:B------:R-:W-:Y:S01]  /*16260*/  F2FP.BF16.PACK_AB R54, R207, R210 ;  /* 0x000000d2cf36723e */ /* 0x000fe200000010ff */
[C---:B----4-:R-:W-:Y:S01]  /*16270*/  FADD.FTZ R128, R245.reuse, R128 ;  /* 0x00000080f5807221 */ /* 0x050fe20000010000 */
[----:B------:R-:W-:Y:S02]  /*16280*/  F2FP.BF16.PACK_AB R53, R245, R249 ;  /* 0x000000f9f535723e */ /* 0x000fe400000010ff */
[----:B------:R-:W-:Y:S03]  /*16290*/  F2FP.BF16.PACK_AB R48, R247, R201 ;  /* 0x000000c9f730723e */ /* 0x000fe600000010ff */
[----:B------:R-:W-:Y:S01]  /*162a0*/  MUFU.EX2 R190, R190 ;  /* 0x000000be00be7308 */ /* 0x000fe20000000800 */
[----:B------:R-:W-:Y:S02]  /*162b0*/  F2FP.BF16.PACK_AB R49, R248, R251 ;  /* 0x000000fbf831723e */ /* 0x000fe400000010ff */
[----:B------:R-:W-:Y:S02]  /*162c0*/  F2FP.BF16.PACK_AB R50, R196, R200 ;  /* 0x000000c8c432723e */ /* 0x000fe400000010ff */
[----:B------:R-:W-:Y:S05]  /*162d0*/  F2FP.BF16.PACK_AB R51, R202, R204 ;  /* 0x000000ccca33723e */ /* 0x000fea00000010ff */
[----:B------:R-:W-:Y:S02]  /*162e0*/  MUFU.EX2 R185, R185 ;  /* 0x000000b900b97308 */ /* 0x000fe40000000800 */
[-C--:B---3--:R-:W-:Y:S03]  /*162f0*/  HMMA.16816.F32.BF16 R4, R48, R60.reuse, R4 ;  /* 0x0000003c3004723c */ /* 0x088fe60000041804 */
[C---:B-1----:R-:W-:Y:S01]  /*16300*/  F2FP.BF16.PACK_AB R55, R206.reuse, R209 ;  /* 0x000000d1ce37723e */ /* 0x042fe200000010ff */
[----:B------:R-:W-:Y:S04]  /*16310*/  FADD.FTZ R209, R209, R128 ;  /* 0x00000080d1d17221 */ /* 0x000fe80000010000 */
[----:B------:R-:W1:Y:S01]  /*16320*/  MUFU.EX2 R189, R189 ;  /* 0x000000bd00bd7308 */ /* 0x000e620000000800 */
[----:B------:R-:W-:Y:S01]  /*16330*/  FADD.FTZ R209, R206, R209 ;  /* 0x000000d1ced17221 */ /* 0x000fe20000010000 */
[C---:B------:R-:W-:Y:S08]  /*16340*/  HMMA.16816.F32.BF16 R8, R52.reuse, R60, R8 ;  /* 0x0000003c3408723c */ /* 0x040ff00000041808 */
[-C--:B------:R-:W-:Y:S01]  /*16350*/  HMMA.16816.F32.BF16 R12, R52, R62.reuse, R12 ;  /* 0x0000003e340c723c */ /* 0x080fe2000004180c */
[----:B------:R-:W3:Y:S07]  /*16360*/  MUFU.EX2 R186, R186 ;  /* 0x000000ba00ba7308 */ /* 0x000eee0000000800 */
[C---:B------:R-:W-:Y:S01]  /*16370*/  HMMA.16816.F32.BF16 R16, R48.reuse, R62, R16 ;  /* 0x0000003e3010723c */ /* 0x040fe20000041810 */
[----:B------:R-:W4:Y:S02]  /*16380*/  LDSM.16.MT88.4 R60, [R218+0x1900] ;  /* 0x00190000da3c783b */ /* 0x000f240000004200 */
[----:B------:R-:W-:Y:S01]  /*16390*/  MUFU.EX2 R176, R176 ;  /* 0x000000b000b07308 */ /* 0x000fe20000000800 */
[----:B-1----:R-:W-:Y:S04]  /*163a0*/  FADD.FTZ R78, R189, R78 ;  /* 0x0000004ebd4e7221 */ /* 0x002fe80000010000 */
[-C--:B--2---:R-:W-:Y:S05]  /*163b0*/  HMMA.16816.F32.BF16 R20, R48, R56.reuse, R20 ;  /* 0x000000383014723c */ /* 0x084fea0000041814 */
[----:B------:R-:W-:Y:S03]  /*163c0*/  MUFU.EX2 R175, R175 ;  /* 0x000000af00af7308 */ /* 0x000fe60000000800 */
[C---:B------:R-:W-:Y:S04]  /*163d0*/  HMMA.16816.F32.BF16 R24, R52.reuse, R56, R24 ;  /* 0x000000383418723c */ /* 0x040fe80000041818 */
[----:B---3--:R-:W-:Y:S03]  /*163e0*/  FADD.FTZ R78, R186, R78 ;  /* 0x0000004eba4e7221 */ /* 0x008fe60000010000 */
[----:B------:R-:W1:Y:S01]  /*163f0*/  MUFU.EX2 R178, R178 ;  /* 0x000000b200b27308 */ /* 0x000e620000000800 */
[-C--:B------:R-:W-:Y:S08]  /*16400*/  HMMA.16816.F32.BF16 R28, R52, R58.reuse, R28 ;  /* 0x0000003a341c723c */ /* 0x080ff0000004181c */
[C---:B------:R-:W-:Y:S01]  /*16410*/  HMMA.16816.F32.BF16 R100, R48.reuse, R58, R100 ;  /* 0x0000003a3064723c */ /* 0x040fe20000041864 */
[----:B------:R-:W2:Y:S01]  /*16420*/  LDSM.16.MT88.4 R56, [R225+0x2100] ;  /* 0x00210000e138783b */ /* 0x000ea20000004200 */
[----:B------:R-:W3:Y:S06]  /*16430*/  MUFU.EX2 R177, R177 ;  /* 0x000000b100b17308 */ /* 0x000eec0000000800 */
[-C--:B------:R-:W-:Y:S04]  /*16440*/  HMMA.16816.F32.BF16 R32, R48, R64.reuse, R32 ;  /* 0x000000403020723c */ /* 0x080fe80000041820 */
[----:B------:R-:W5:Y:S01]  /*16450*/  MUFU.EX2 R188, R188 ;  /* 0x000000bc00bc7308 */ /* 0x000f620000000800 */
[----:B-1----:R-:W-:Y:S03]  /*16460*/  FADD.FTZ R78, R178, R78 ;  /* 0x0000004eb24e7221 */ /* 0x002fe60000010000 */
[C---:B------:R-:W-:Y:S06]  /*16470*/  HMMA.16816.F32.BF16 R104, R52.reuse, R64, R104 ;  /* 0x000000403468723c */ /* 0x040fec0000041868 */
[----:B------:R-:W1:Y:S02]  /*16480*/  MUFU.EX2 R184, R184 ;  /* 0x000000b800b87308 */ /* 0x000e640000000800 */
[-C--:B------:R-:W-:Y:S04]  /*16490*/  HMMA.16816.F32.BF16 R108, R52, R66.reuse, R108 ;  /* 0x00000042346c723c */ /* 0x080fe8000004186c */
[----:B---3--:R-:W-:Y:S04]  /*164a0*/  FADD.FTZ R78, R177, R78 ;  /* 0x0000004eb14e7221 */ /* 0x008fe80000010000 */
[C---:B------:R-:W-:Y:S01]  /*164b0*/  HMMA.16816.F32.BF16 R112, R48.reuse, R66, R112 ;  /* 0x000000423070723c */ /* 0x040fe20000041870 */
[----:B------:R-:W-:Y:S01]  /*164c0*/  LDSM.16.MT88.4 R64, [R219+0x2100] ;  /* 0x00210000db40783b */ /* 0x000fe20000004200 */
[----:B------:R-:W3:Y:S02]  /*164d0*/  MUFU.EX2 R182, R182 ;  /* 0x000000b600b67308 */ /* 0x000ee40000000800 */
[----:B-----5:R-:W-:Y:S04]  /*164e0*/  FADD.FTZ R197, R188, R197 ;  /* 0x000000c5bcc57221 */ /* 0x020fe80000010000 */
[-C--:B----4-:R-:W-:Y:S04]  /*164f0*/  HMMA.16816.F32.BF16 R36, R48, R60.reuse, R36 ;  /* 0x0000003c3024723c */ /* 0x090fe80000041824 */
[----:B------:R-:W4:Y:S01]  /*16500*/  MUFU.EX2 R180, R180 ;  /* 0x000000b400b47308 */ /* 0x000f220000000800 */
[----:B-1----:R-:W-:Y:S03]  /*16510*/  FADD.FTZ R197, R184, R197 ;  /* 0x000000c5b8c57221 */ /* 0x002fe60000010000 */
[C---:B------:R-:W-:Y:S06]  /*16520*/  HMMA.16816.F32.BF16 R116, R52.reuse, R60, R116 ;  /* 0x0000003c3474723c */ /* 0x040fec0000041874 */
[----:B------:R-:W1:Y:S02]  /*16530*/  MUFU.EX2 R187, R187 ;  /* 0x000000bb00bb7308 */ /* 0x000e640000000800 */
[-C--:B------:R-:W-:Y:S04]  /*16540*/  HMMA.16816.F32.BF16 R120, R52, R62.reuse, R120 ;  /* 0x0000003e3478723c */ /* 0x080fe80000041878 */
[----:B---3--:R-:W-:Y:S03]  /*16550*/  FADD.FTZ R197, R182, R197 ;  /* 0x000000c5b6c57221 */ /* 0x008fe60000010000 */
[----:B------:R-:W-:Y:S01]  /*16560*/  F2FP.BF16.PACK_AB R52, R184, R188 ;  /* 0x000000bcb834723e */ /* 0x000fe200000010ff */
[----:B------:R-:W-:Y:S01]  /*16570*/  HMMA.16816.F32.BF16 R124, R48, R62, R124 ;  /* 0x0000003e307c723c */ /* 0x000fe2000004187c */
[----:B------:R-:W3:Y:S01]  /*16580*/  MUFU.EX2 R183, R183 ;  /* 0x000000b700b77308 */ /* 0x000ee20000000800 */
[----:B------:R-:W5:Y:S02]  /*16590*/  LDSM.16.MT88.4 R60, [R220+0x2100] ;  /* 0x00210000dc3c783b */ /* 0x000f640000004200 */
[C---:B----4-:R-:W-:Y:S01]  /*165a0*/  F2FP.BF16.PACK_AB R54, R180.reuse, R182 ;  /* 0x000000b6b436723e */ /* 0x050fe200000010ff */
[----:B------:R-:W-:Y:S02]  /*165b0*/  FADD.FTZ R197, R180, R197 ;  /* 0x000000c5b4c57221 */ /* 0x000fe40000010000 */
[----:B------:R-:W-:Y:S01]  /*165c0*/  F2FP.BF16.PACK_AB R48, R185, R190 ;  /* 0x000000beb930723e */ /* 0x000fe200000010ff */
[----:B------:R-:W-:Y:S01]  /*165d0*/  FADD.FTZ R190, R190, R131 ;  /* 0x00000083bebe7221 */ /* 0x000fe20000010000 */
[----:B------:R-:W-:Y:S02]  /*165e0*/  F2FP.BF16.PACK_AB R49, R186, R189 ;  /* 0x000000bdba31723e */ /* 0x000fe400000010ff */
[----:B------:R-:W4:Y:S01]  /*165f0*/  MUFU.EX2 R181, R181 ;  /* 0x000000b500b57308 */ /* 0x000f220000000800 */
[----:B------:R-:W-:Y:S01]  /*16600*/  F2FP.BF16.PACK_AB R50, R175, R176 ;  /* 0x000000b0af32723e */ /* 0x000fe200000010ff */
[----:B------:R-:W-:Y:S01]  /*16610*/  FADD.FTZ R190, R185, R190 ;  /* 0x000000beb9be7221 */ /* 0x000fe20000010000 */
[----:B------:R-:W-:Y:S01]  /*16620*/  F2FP.BF16.PACK_AB R51, R177, R178 ;  /* 0x000000b2b133723e */ /* 0x000fe200000010ff */
[----:B-1----:R-:W-:Y:S02]  /*16630*/  FADD.FTZ R209, R187, R209 ;  /* 0x000000d1bbd17221 */ /* 0x002fe40000010000 */
[----:B------:R-:W-:Y:S04]  /*16640*/  FADD.FTZ R190, R176, R190 ;  /* 0x000000beb0be7221 */ /* 0x000fe80000010000 */
[-C--:B--2---:R-:W-:Y:S01]  /*16650*/  HMMA.16816.F32.BF16 R4, R48, R56.reuse, R4 ;  /* 0x000000383004723c */ /* 0x084fe20000041804 */
[----:B------:R-:W1:Y:S02]  /*16660*/  MUFU.EX2 R179, R179 ;  /* 0x000000b300b37308 */ /* 0x000e640000000800 */
[----:B------:R-:W-:Y:S01]  /*16670*/  FADD.FTZ R190, R175, R190 ;  /* 0x000000beafbe7221 */ /* 0x000fe20000010000 */
[C---:B---3--:R-:W-:Y:S01]  /*16680*/  F2FP.BF16.PACK_AB R53, R183.reuse, R187 ;  /* 0x000000bbb735723e */ /* 0x048fe200000010ff */
[----:B------:R-:W-:Y:S06]  /*16690*/  FADD.FTZ R209, R183, R209 ;  /* 0x000000d1b7d17221 */ /* 0x000fec0000010000 */
[----:B------:R-:W2:Y:S01]  /*166a0*/  MUFU.EX2 R172, R172 ;  /* 0x000000ac00ac7308 */ /* 0x000ea20000000800 */
[----:B----4-:R-:W-:Y:S09]  /*166b0*/  FADD.FTZ R209, R181, R209 ;  /* 0x000000d1b5d17221 */ /* 0x010ff20000010000 */
[----:B------:R-:W3:Y:S01]  /*166c0*/  MUFU.EX2 R168, R168 ;  /* 0x000000a800a87308 */ /* 0x000ee20000000800 */
[C---:B-1----:R-:W-:Y:S01]  /*166d0*/  F2FP.BF16.PACK_AB R55, R179.reuse, R181 ;  /* 0x000000b5b337723e */ /* 0x042fe200000010ff */
[----:B------:R-:W-:Y:S08]  /*166e0*/  FADD.FTZ R209, R179, R209 ;  /* 0x000000d1b3d17221 */ /* 0x000ff00000010000 */
[----:B------:R-:W1:Y:S01]  /*166f0*/  MUFU.EX2 R171, R171 ;  /* 0x000000ab00ab7308 */ /* 0x000e620000000800 */
[C---:B------:R-:W-:Y:S04]  /*16700*/  HMMA.16816.F32.BF16 R8, R52.reuse, R56, R8 ;  /* 0x000000383408723c */ /* 0x040fe80000041808 */
[----:B--2---:R-:W-:Y:S04]  /*16710*/  FADD.FTZ R190, R172, R190 ;  /* 0x000000beacbe7221 */ /* 0x004fe80000010000 */
[-C--:B------:R-:W-:Y:S01]  /*16720*/  HMMA.16816.F32.BF16 R12, R52, R58.reuse, R12 ;  /* 0x0000003a340c723c */ /* 0x080fe2000004180c */
[----:B------:R-:W2:Y:S03]  /*16730*/  MUFU.EX2 R169, R169 ;  /* 0x000000a900a97308 */ /* 0x000ea60000000800 */
[----:B---3--:R-:W-:Y:S04]  /*16740*/  FADD.FTZ R190, R168, R190 ;  /* 0x000000bea8be7221 */ /* 0x008fe80000010000 */
[C---:B------:R-:W-:Y:S01]  /*16750*/  HMMA.16816.F32.BF16 R16, R48.reuse, R58, R16 ;  /* 0x0000003a3010723c */ /* 0x040fe20000041810 */
[----:B------:R-:W3:Y:S02]  /*16760*/  LDSM.16.MT88.4 R56, [R218+0x2100] ;  /* 0x00210000da38783b */ /* 0x000ee40000004200 */
[----:B------:R-:W4:Y:S01]  /*16770*/  MUFU.EX2 R96, R96 ;  /* 0x0000006000607308 */ /* 0x000f220000000800 */
[----:B-1----:R-:W-:Y:S04]  /*16780*/  FADD.FTZ R78, R171, R78 ;  /* 0x0000004eab4e7221 */ /* 0x002fe80000010000 */
[-C--:B-----5:R-:W-:Y:S05]  /*16790*/  HMMA.16816.F32.BF16 R20, R48, R60.reuse, R20 ;  /* 0x0000003c3014723c */ /* 0x0a0fea0000041814 */
[----:B------:R-:W1:Y:S03]  /*167a0*/  MUFU.EX2 R174, R174 ;  /* 0x000000ae00ae7308 */ /* 0x000e660000000800 */
[C---:B------:R-:W-:Y:S04]  /*167b0*/  HMMA.16816.F32.BF16 R24, R52.reuse, R60, R24 ;  /* 0x0000003c3418723c */ /* 0x040fe80000041818 */
[----:B--2---:R-:W-:Y:S03]  /*167c0*/  FADD.FTZ R78, R169, R78 ;  /* 0x0000004ea94e7221 */ /* 0x004fe60000010000 */
[----:B------:R-:W2:Y:S01]  /*167d0*/  MUFU.EX2 R97, R97 ;  /* 0x0000006100617308 */ /* 0x000ea20000000800 */
[-C--:B------:R-:W-:Y:S04]  /*167e0*/  HMMA.16816.F32.BF16 R28, R52, R62.reuse, R28 ;  /* 0x0000003e341c723c */ /* 0x080fe8000004181c */
[----:B----4-:R-:W-:Y:S04]  /*167f0*/  FADD.FTZ R190, R96, R190 ;  /* 0x000000be60be7221 */ /* 0x010fe80000010000 */
[C---:B------:R-:W-:Y:S01]  /*16800*/  HMMA.16816.F32.BF16 R100, R48.reuse, R62, R100 ;  /* 0x0000003e3064723c */ /* 0x040fe20000041864 */
[----:B------:R-:W4:Y:S01]  /*16810*/  LDSM.16.MT88.4 R60, [R220+0x2900] ;  /* 0x00290000dc3c783b */ /* 0x000f220000004200 */
[----:B------:R-:W5:Y:S02]  /*16820*/  MUFU.EX2 R173, R173 ;  /* 0x000000ad00ad7308 */ /* 0x000f640000000800 */
[----:B-1----:R-:W-:Y:S04]  /*16830*/  FADD.FTZ R243, R174, R190 ;  /* 0x000000beaef37221 */ /* 0x002fe80000010000 */
[-C--:B------:R-:W-:Y:S04]  /*16840*/  HMMA.16816.F32.BF16 R32, R48, R64.reuse, R32 ;  /* 0x000000403020723c */ /* 0x080fe80000041820 */
[----:B------:R-:W1:Y:S01]  /*16850*/  MUFU.EX2 R88, R88 ;  /* 0x0000005800587308 */ /* 0x000e620000000800 */
[----:B--2---:R-:W-:Y:S03]  /*16860*/  FADD.FTZ R78, R97, R78 ;  /* 0x0000004e614e7221 */ /* 0x004fe60000010000 */
[C---:B------:R-:W-:Y:S06]  /*16870*/  HMMA.16816.F32.BF16 R104, R52.reuse, R64, R104 ;  /* 0x000000403468723c */ /* 0x040fec0000041868 */
[----:B------:R-:W2:Y:S01]  /*16880*/  MUFU.EX2 R89, R89 ;  /* 0x0000005900597308 */ /* 0x000ea20000000800 */
[--C-:B------:R-:W-:Y:S01]  /*16890*/  FFMA.FTZ R64, R90, c[0x0][0x2d0], -R95.reuse ;  /* 0x0000b4005a407a23 */ /* 0x100fe2000001085f */
[-C--:B------:R-:W-:Y:S04]  /*168a0*/  HMMA.16816.F32.BF16 R108, R52, R66.reuse, R108 ;  /* 0x00000042346c723c */ /* 0x080fe8000004186c */
[----:B------:R-:W-:Y:S02]  /*168b0*/  FFMA.FTZ R65, R91, c[0x0][0x2d0], -R95 ;  /* 0x0000b4005b417a23 */ /* 0x000fe4000001085f */
[----:B-----5:R-:W-:Y:S02]  /*168c0*/  FADD.FTZ R242, R173, R78 ;  /* 0x0000004eadf27221 */ /* 0x020fe40000010000 */
[C---:B------:R-:W-:Y:S01]  /*168d0*/  HMMA.16816.F32.BF16 R112, R48.reuse, R66, R112 ;  /* 0x000000423070723c */ /* 0x040fe20000041870 */
[----:B------:R-:W5:Y:S03]  /*168e0*/  MUFU.EX2 R92, R92 ;  /* 0x0000005c005c7308 */ /* 0x000f660000000800 */
[----:B-1----:R-:W-:Y:S03]  /*168f0*/  FADD.FTZ R197, R88, R197 ;  /* 0x000000c558c57221 */ /* 0x002fe60000010000 */
[--C-:B------:R-:W-:Y:S01]  /*16900*/  FFMA.FTZ R66, R94, c[0x0][0x2d0], -R95.reuse ;  /* 0x0000b4005e427a23 */ /* 0x100fe2000001085f */
[-C--:B---3--:R-:W-:Y:S03]  /*16910*/  HMMA.16816.F32.BF16 R36, R48, R56.reuse, R36 ;  /* 0x000000383024723c */ /* 0x088fe60000041824 */
[----:B------:R-:W1:Y:S01]  /*16920*/  MUFU.EX2 R170, R170 ;  /* 0x000000aa00aa7308 */ /* 0x000e620000000800 */
[----:B------:R-:W-:Y:S02]  /*16930*/  FFMA.FTZ R95, R45, c[0x0][0x2d0], -R95 ;  /* 0x0000b4002d5f7a23 */ /* 0x000fe4000001085f */
[C---:B--2---:R-:W-:Y:S02]  /*16940*/  FADD.FTZ R197, R89.reuse, R197 ;  /* 0x000000c559c57221 */ /* 0x044fe40000010000 */
[C---:B------:R-:W-:Y:S05]  /*16950*/  HMMA.16816.F32.BF16 R116, R52.reuse, R56, R116 ;  /* 0x000000383474723c */ /* 0x040fea0000041874 */
[----:B------:R-:W2:Y:S03]  /*16960*/  MUFU.EX2 R64, R64 ;  /* 0x0000004000407308 */ /* 0x000ea60000000800 */
[-C--:B------:R-:W-:Y:S04]  /*16970*/  HMMA.16816.F32.BF16 R120, R52, R58.reuse, R120 ;  /* 0x0000003a3478723c */ /* 0x080fe80000041878 */
[----:B-----5:R-:W-:Y:S03]  /*16980*/  FADD.FTZ R197, R92, R197 ;  /* 0x000000c55cc57221 */ /* 0x020fe60000010000 */
[----:B------:R-:W3:Y:S01]  /*16990*/  MUFU.EX2 R65, R65 ;  /* 0x0000004100417308 */ /* 0x000ee20000000800 */
[----:B------:R-:W-:Y:S04]  /*169a0*/  HMMA.16816.F32.BF16 R124, R48, R58, R124 ;  /* 0x0000003a307c723c */ /* 0x000fe8000004187c */
[----:B------:R-:W-:Y:S01]  /*169b0*/  F2FP.BF16.PACK_AB R52, R89, R88 ;  /* 0x000000585934723e */ /* 0x000fe200000010ff */
[C---:B-1----:R-:W-:Y:S01]  /*169c0*/  FADD.FTZ R241, R170.reuse, R197 ;  /* 0x000000c5aaf17221 */ /* 0x042fe20000010000 */
[----:B------:R-:W-:Y:S02]  /*169d0*/  F2FP.BF16.PACK_AB R54, R170, R92 ;  /* 0x0000005caa36723e */ /* 0x000fe400000010ff */
[----:B------:R-:W-:Y:S01]  /*169e0*/  F2FP.BF16.PACK_AB R48, R168, R172 ;  /* 0x000000aca830723e */ /* 0x000fe200000010ff */
[----:B------:R-:W1:Y:S03]  /*169f0*/  MUFU.EX2 R66, R66 ;  /* 0x0000004200427308 */ /* 0x000e660000000800 */
[----:B------:R-:W-:Y:S01]  /*16a00*/  F2FP.BF16.PACK_AB R49, R169, R171 ;  /* 0x000000aba931723e */ /* 0x000fe200000010ff */
[----:B--2---:R-:W-:Y:S01]  /*16a10*/  FADD.FTZ R209, R64, R209 ;  /* 0x000000d140d17221 */ /* 0x004fe20000010000 */
[----:B------:R-:W-:Y:S02]  /*16a20*/  F2FP.BF16.PACK_AB R50, R174, R96 ;  /* 0x00000060ae32723e */ /* 0x000fe400000010ff */
[----:B------:R-:W-:Y:S03]  /*16a30*/  F2FP.BF16.PACK_AB R51, R173, R97 ;  /* 0x00000061ad33723e */ /* 0x000fe600000010ff */
[----:B------:R-:W2:Y:S04]  /*16a40*/  MUFU.EX2 R95, R95 ;  /* 0x0000005f005f7308 */ /* 0x000ea80000000800 */
[-C--:B------:R-:W-:Y:S01]  /*16a50*/  HMMA.16816.F32.BF16 R160, R48, R148.reuse, R4 ;  /* 0x0000009430a0723c */ /* 0x080fe20000041804 */
[----:B------:R-:W5:Y:S02]  /*16a60*/  LDSM.16.MT88.4 R4, [R219+0x2900] ;  /* 0x00290000db04783b */ /* 0x000f640000004200 */
[C---:B---3--:R-:W-:Y:S01]  /*16a70*/  F2FP.BF16.PACK_AB R53, R65.reuse, R64 ;  /* 0x000000404135723e */ /* 0x048fe200000010ff */
[----:B------:R-:W-:Y:S04]  /*16a80*/  FADD.FTZ R209, R65, R209 ;  /* 0x000000d141d17221 */ /* 0x000fe80000010000 */
[----:B-1----:R-:W-:Y:S01]  /*16a90*/  FADD.FTZ R209, R66, R209 ;  /* 0x000000d142d17221 */ /* 0x002fe20000010000 */
[C---:B--2---:R-:W-:Y:S03]  /*16aa0*/  F2FP.BF16.PACK_AB R55, R95.reuse, R66 ;  /* 0x000000425f37723e */ /* 0x044fe600000010ff */
[----:B------:R-:W-:Y:S04]  /*16ab0*/  FADD.FTZ R240, R95, R209 ;  /* 0x000000d15ff07221 */ /* 0x000fe80000010000 */
[C---:B------:R-:W-:Y:S01]  /*16ac0*/  HMMA.16816.F32.BF16 R156, R52.reuse, R148, R8 ;  /* 0x00000094349c723c */ /* 0x040fe20000041808 */
[----:B------:R-:W1:Y:S07]  /*16ad0*/  LDSM.16.MT88.4 R8, [R218+0x2900] ;  /* 0x00290000da08783b */ /* 0x000e6e0000004200 */
        /* <DEDUP_REMOVED lines=9> */
[C---:B------:R-:W-:Y:S08]  /*16b70*/  HMMA.16816.F32.BF16 R112, R48.reuse, R6, R112 ;  /* 0x000000063070723c */ /* 0x040ff00000041870 */
[-C--:B-1----:R-:W-:Y:S08]  /*16b80*/  HMMA.16816.F32.BF16 R128, R48, R8.reuse, R36 ;  /* 0x000000083080723c */ /* 0x082ff00000041824 */
[C---:B------:R-:W-:Y:S08]  /*16b90*/  HMMA.16816.F32.BF16 R116, R52.reuse, R8, R116 ;  /* 0x000000083474723c */ /* 0x040ff00000041874 */
[-C--:B------:R-:W-:Y:S08]  /*16ba0*/  HMMA.16816.F32.BF16 R120, R52, R10.reuse, R120 ;  /* 0x0000000a3478723c */ /* 0x080ff00000041878 */
[----:B------:R-:W-:Y:S01]  /*16bb0*/  HMMA.16816.F32.BF16 R124, R48, R10, R124 ;  /* 0x0000000a307c723c */ /* 0x000fe2000004187c */
[----:B------:R-:W-:-:S07]  /*16bc0*/  @P0 BRA `(.L_x_564) ;  /* 0xffffa58000000947 */ /* 0x000fce000383ffff */
.L_x_546:
[----:B------:R-:W1:Y:S01]  /*16bd0*/  SHFL.BFLY PT, R7, R243, 0x2, 0x1f ;  /* 0x0c401f00f3077f89 */ /* 0x000e6200000e0000 */
[----:B------:R-:W-:-:S02]  /*16be0*/  MOV R10, RZ ;  /* 0x000000ff000a7202 */ /* 0x000fc40000000f00 */
[----:B------:R-:W-:Y:S01]  /*16bf0*/  PLOP3.LUT P4, PT, PT, PT, PT, 0x8, 0x0 ;  /* 0x000000000000781c */ /* 0x000fe20003f8e170 */
        /* <DEDUP_REMOVED lines=10> */
[----:B------:R-:W4:Y:S01]  /*16ca0*/  SHFL.BFLY PT, R4, R240, 0x1, 0x1f ;  /* 0x0c201f00f0047f89 */ /* 0x000f2200000e0000 */
[----:B-1----:R-:W-:Y:S01]  /*16cb0*/  FADD.FTZ R7, R7, R8 ;  /* 0x0000000807077221 */ /* 0x002fe20000010000 */
[----:B------:R-:W-:Y:S01]  /*16cc0*/  MOV R8, RZ ;  /* 0x000000ff00087202 */ /* 0x000fe20000000f00 */
[----:B--2---:R-:W-:-:S03]  /*16cd0*/  FADD.FTZ R6, R242, R6 ;  /* 0x00000006f2067221 */ /* 0x004fc60000010000 */
[----:B------:R-:W-:Y:S01]  /*16ce0*/  FSETP.NE.FTZ.AND P3, PT, R7, RZ, PT ;  /* 0x000000ff0700720b */ /* 0x000fe20003f75000 */
[----:B---3--:R-:W-:Y:S01]  /*16cf0*/  FADD.FTZ R5, R5, R9 ;  /* 0x0000000905057221 */ /* 0x008fe20000010000 */
[----:B------:R-:W-:Y:S02]  /*16d00*/  FSETP.NE.FTZ.AND P2, PT, R6, RZ, PT ;  /* 0x000000ff0600720b */ /* 0x000fe40003f55000 */
[----:B------:R-:W-:Y:S01]  /*16d10*/  MOV R9, RZ ;  /* 0x000000ff00097202 */ /* 0x000fe20000000f00 */
[----:B----4-:R-:W-:Y:S01]  /*16d20*/  FADD.FTZ R4, R4, R240 ;  /* 0x000000f004047221 */ /* 0x010fe20000010000 */
[----:B------:R-:W-:-:S04]  /*16d30*/  FSETP.NE.FTZ.AND P1, PT, R5, RZ, PT ;  /* 0x000000ff0500720b */ /* 0x000fc80003f35000 */
[----:B------:R-:W-:-:S03]  /*16d40*/  FSETP.NE.FTZ.AND P0, PT, R4, RZ, PT ;  /* 0x000000ff0400720b */ /* 0x000fc60003f15000 */
[----:B------:R-:W1:Y:S01]  /*16d50*/  @P3 MUFU.RCP R8, R7 ;  /* 0x0000000700083308 */ /* 0x000e620000001000 */
[----:B------:R-:W-:Y:S02]  /*16d60*/  @P3 MOV R14, 0x3f317218 ;  /* 0x3f317218000e3802 */ /* 0x000fe40000000f00 */
[----:B------:R-:W-:-:S03]  /*16d70*/  @P2 MOV R13, 0x3f317218 ;  /* 0x3f317218000d2802 */ /* 0x000fc60000000f00 */
[----:B------:R-:W-:Y:S02]  /*16d80*/  @P3 FMUL.FTZ R14, R14, c[0x0][0x2d0] ;  /* 0x0000b4000e0e3a20 */ /* 0x000fe40000410000 */
[----:B------:R-:W2:Y:S01]  /*16d90*/  @P2 MUFU.RCP R10, R6 ;  /* 0x00000006000a2308 */ /* 0x000ea20000001000 */
[----:B------:R-:W-:Y:S01]  /*16da0*/  @P1 MOV R12, 0x3f317218 ;  /* 0x3f317218000c1802 */ /* 0x000fe20000000f00 */
[----:B------:R-:W-:Y:S01]  /*16db0*/  @P2 FMUL.FTZ R13, R13, c[0x0][0x2d0] ;  /* 0x0000b4000d0d2a20 */ /* 0x000fe20000410000 */
[----:B------:R-:W-:-:S03]  /*16dc0*/  @P0 MOV R11, 0x3f317218 ;  /* 0x3f317218000b0802 */ /* 0x000fc60000000f00 */
[----:B------:R-:W-:Y:S02]  /*16dd0*/  @P1 FMUL.FTZ R12, R12, c[0x0][0x2d0] ;  /* 0x0000b4000c0c1a20 */ /* 0x000fe40000410000 */
[C---:B-1----:R-:W-:Y:S01]  /*16de0*/  FMUL.FTZ R160, R8.reuse, R160 ;  /* 0x000000a008a07220 */ /* 0x042fe20000410000 */
[----:B------:R-:W1:Y:S01]  /*16df0*/  @P3 MUFU.LG2 R7, R7 ;  /* 0x0000000700073308 */ /* 0x000e620000000c00 */
[C---:B------:R-:W-:Y:S02]  /*16e00*/  FMUL.FTZ R161, R8.reuse, R161 ;  /* 0x000000a108a17220 */ /* 0x040fe40000410000 */
[C---:B------:R-:W-:Y:S02]  /*16e10*/  FMUL.FTZ R148, R8.reuse, R148 ;  /* 0x0000009408947220 */ /* 0x040fe40000410000 */
[C---:B------:R-:W-:Y:S02]  /*16e20*/  FMUL.FTZ R149, R8.reuse, R149 ;  /* 0x0000009508957220 */ /* 0x040fe40000410000 */
[C---:B------:R-:W-:Y:S01]  /*16e30*/  FMUL.FTZ R144, R8.reuse, R144 ;  /* 0x0000009008907220 */ /* 0x040fe20000410000 */
[----:B------:R-:W3:Y:S01]  /*16e40*/  @P2 MUFU.LG2 R6, R6 ;  /* 0x0000000600062308 */ /* 0x000ee20000000c00 */
[----:B------:R-:W-:-:S02]  /*16e50*/  FMUL.FTZ R145, R8, R145 ;  /* 0x0000009108917220 */ /* 0x000fc40000410000 */
[C---:B------:R-:W-:Y:S02]  /*16e60*/  FMUL.FTZ R100, R8.reuse, R100 ;  /* 0x0000006408647220 */ /* 0x040fe40000410000 */
[C---:B------:R-:W-:Y:S02]  /*16e70*/  FMUL.FTZ R101, R8.reuse, R101 ;  /* 0x0000006508657220 */ /* 0x040fe40000410000 */
[C---:B------:R-:W-:Y:S01]  /*16e80*/  FMUL.FTZ R132, R8.reuse, R132 ;  /* 0x0000008408847220 */ /* 0x040fe20000410000 */
[----:B------:R-:W4:Y:S01]  /*16e90*/  @P0 MUFU.LG2 R15, R4 ;  /* 0x00000004000f0308 */ /* 0x000f220000000c00 */
[C---:B------:R-:W-:Y:S02]  /*16ea0*/  FMUL.FTZ R133, R8.reuse, R133 ;  /* 0x0000008508857220 */ /* 0x040fe40000410000 */
[C---:B------:R-:W-:Y:S02]  /*16eb0*/  FMUL.FTZ R112, R8.reuse, R112 ;  /* 0x0000007008707220 */ /* 0x040fe40000410000 */
[----:B------:R-:W-:-:S02]  /*16ec0*/  FMUL.FTZ R113, R8, R113 ;  /* 0x0000007108717220 */ /* 0x000fc40000410000 */
[C---:B------:R-:W-:Y:S01]  /*16ed0*/  FMUL.FTZ R128, R8.reuse, R128 ;  /* 0x0000008008807220 */ /* 0x040fe20000410000 */
[----:B------:R-:W5:Y:S01]  /*16ee0*/  @P1 MUFU.RCP R9, R5 ;  /* 0x0000000500091308 */ /* 0x000f620000001000 */
[C---:B------:R-:W-:Y:S02]  /*16ef0*/  FMUL.FTZ R129, R8.reuse, R129 ;  /* 0x0000008108817220 */ /* 0x040fe40000410000 */
[C---:B------:R-:W-:Y:S02]  /*16f00*/  FMUL.FTZ R124, R8.reuse, R124 ;  /* 0x0000007c087c7220 */ /* 0x040fe40000410000 */
[----:B------:R-:W-:Y:S01]  /*16f10*/  FMUL.FTZ R125, R8, R125 ;  /* 0x0000007d087d7220 */ /* 0x000fe20000410000 */
[----:B------:R-:W-:Y:S01]  /*16f20*/  MOV R8, RZ ;  /* 0x000000ff00087202 */ /* 0x000fe20000000f00 */
[C---:B--2---:R-:W-:Y:S02]  /*16f30*/  FMUL.FTZ R162, R10.reuse, R162 ;  /* 0x000000a20aa27220 */ /* 0x044fe40000410000 */
[----:B------:R-:W-:-:S02]  /*16f40*/  FMUL.FTZ R163, R10, R163 ;  /* 0x000000a30aa37220 */ /* 0x000fc40000410000 */
[C---:B------:R-:W-:Y:S01]  /*16f50*/  FMUL.FTZ R150, R10.reuse, R150 ;  /* 0x000000960a967220 */ /* 0x040fe20000410000 */
[----:B------:R2:W-:Y:S01]  /*16f60*/  @P0 MUFU.RCP R8, R4 ;  /* 0x0000000400080308 */ /* 0x0005e20000001000 */
[C---:B------:R-:W-:Y:S02]  /*16f70*/  FMUL.FTZ R151, R10.reuse, R151 ;  /* 0x000000970a977220 */ /* 0x040fe40000410000 */
[C---:B------:R-:W-:Y:S02]  /*16f80*/  FMUL.FTZ R146, R10.reuse, R146 ;  /* 0x000000920a927220 */ /* 0x040fe40000410000 */
[C---:B------:R-:W-:Y:S02]  /*16f90*/  FMUL.FTZ R147, R10.reuse, R147 ;  /* 0x000000930a937220 */ /* 0x040fe40000410000 */
[C---:B------:R-:W-:Y:S02]  /*16fa0*/  FMUL.FTZ R102, R10.reuse, R102 ;  /* 0x000000660a667220 */ /* 0x040fe40000410000 */
[----:B------:R-:W-:-:S02]  /*16fb0*/  FMUL.FTZ R103, R10, R103 ;  /* 0x000000670a677220 */ /* 0x000fc40000410000 */
[C---:B------:R-:W-:Y:S02]  /*16fc0*/  FMUL.FTZ R134, R10.reuse, R134 ;  /* 0x000000860a867220 */ /* 0x040fe40000410000 */
[C---:B------:R-:W-:Y:S02]  /*16fd0*/  FMUL.FTZ R135, R10.reuse, R135 ;  /* 0x000000870a877220 */ /* 0x040fe40000410000 */
[C---:B------:R-:W-:Y:S01]  /*16fe0*/  FMUL.FTZ R114, R10.reuse, R114 ;  /* 0x000000720a727220 */ /* 0x040fe20000410000 */
[----:B--2---:R-:W-:Y:S01]  /*16ff0*/  MOV R4, 0xff800000 ;  /* 0xff80000000047802 */ /* 0x004fe20000000f00 */
[C---:B------:R-:W-:Y:S02]  /*17000*/  FMUL.FTZ R115, R10.reuse, R115 ;  /* 0x000000730a737220 */ /* 0x040fe40000410000 */
[C---:B------:R-:W-:Y:S02]  /*17010*/  FMUL.FTZ R130, R10.reuse, R130 ;  /* 0x000000820a827220 */ /* 0x040fe40000410000 */
[----:B------:R-:W-:-:S02]  /*17020*/  FMUL.FTZ R131, R10, R131 ;  /* 0x000000830a837220 */ /* 0x000fc40000410000 */
[C---:B------:R-:W-:Y:S02]  /*17030*/  FMUL.FTZ R126, R10.reuse, R126 ;  /* 0x0000007e0a7e7220 */ /* 0x040fe40000410000 */
[----:B------:R-:W-:Y:S02]  /*17040*/  FMUL.FTZ R127, R10, R127 ;  /* 0x0000007f0a7f7220 */ /* 0x000fe40000410000 */
[----:B------:R2:W2:Y:S01]  /*17050*/  @P1 MUFU.LG2 R10, R5 ;  /* 0x00000005000a1308 */ /* 0x0004a20000000c00 */
[----:B-1----:R-:W-:Y:S02]  /*17060*/  @P3 FMUL.FTZ R7, R7, 0.69314718246459960938 ;  /* 0x3f31721807073820 */ /* 0x002fe40000410000 */
[----:B---3--:R-:W-:Y:S02]  /*17070*/  @P2 FMUL.FTZ R6, R6, 0.69314718246459960938 ;  /* 0x3f31721806062820 */ /* 0x008fe40000410000 */
[----:B----4-:R-:W-:Y:S02]  /*17080*/  @P0 FMUL.FTZ R15, R15, 0.69314718246459960938 ;  /* 0x3f3172180f0f0820 */ /* 0x010fe40000410000 */
[----:B------:R-:W-:-:S02]  /*17090*/  @P0 FMUL.FTZ R11, R11, c[0x0][0x2d0] ;  /* 0x0000b4000b0b0a20 */ /* 0x000fc40000410000 */
[C---:B-----5:R-:W-:Y:S02]  /*170a0*/  FMUL.FTZ R156, R9.reuse, R156 ;  /* 0x0000009c099c7220 */ /* 0x060fe40000410000 */
[C---:B------:R-:W-:Y:S02]  /*170b0*/  FMUL.FTZ R157, R9.reuse, R157 ;  /* 0x0000009d099d7220 */ /* 0x040fe40000410000 */
[C---:B------:R-:W-:Y:S02]  /*170c0*/  FMUL.FTZ R152, R9.reuse, R152 ;  /* 0x0000009809987220 */ /* 0x040fe40000410000 */
[C---:B------:R-:W-:Y:S01]  /*170d0*/  FMUL.FTZ R153, R9.reuse, R153 ;  /* 0x0000009909997220 */ /* 0x040fe20000410000 */
[----:B--2---:R-:W-:Y:S01]  /*170e0*/  MOV R5, 0xff800000 ;  /* 0xff80000000057802 */ /* 0x004fe20000000f00 */
[----:B------:R-:W-:Y:S02]  /*170f0*/  @P1 FMUL.FTZ R10, R10, 0.69314718246459960938 ;  /* 0x3f3172180a0a1820 */ /* 0x000fe40000410000 */
        /* <DEDUP_REMOVED lines=12> */
[----:B------:R-:W-:Y:S01]  /*171c0*/  MOV R9, 0xff800000 ;  /* 0xff80000000097802 */ /* 0x000fe20000000f00 */
        /* <DEDUP_REMOVED lines=16> */
[----:B------:R-:W-:Y:S01]  /*172d0*/  MOV R8, 0xff800000 ;  /* 0xff80000000087802 */ /* 0x000fe20000000f00 */
[----:B------:R-:W-:Y:S02]  /*172e0*/  @P3 FFMA.FTZ R4, R14, R3, R7 ;  /* 0x000000030e043223 */ /* 0x000fe40000010007 */
[----:B------:R-:W-:Y:S02]  /*172f0*/  @P2 FFMA.FTZ R5, R13, R2, R6 ;  /* 0x000000020d052223 */ /* 0x000fe40000010006 */
[----:B------:R-:W-:-:S02]  /*17300*/  @P1 FFMA.FTZ R8, R12, R0, R10 ;  /* 0x000000000c081223 */ /* 0x000fc4000001000a */
[----:B------:R-:W-:Y:S02]  /*17310*/  @P0 FFMA.FTZ R9, R11, R44, R15 ;  /* 0x0000002c0b090223 */ /* 0x000fe4000001000f */
.L_x_484:
[----:B------:R-:W-:Y:S05]  /*17320*/  @P4 BRA `(.L_x_565) ;  /* 0x0000149000004947 */ /* 0x000fea0003800000 */
[----:B------:R-:W1:Y:S01]  /*17330*/  S2R R7, SR_TID.X ;  /* 0x0000000000077919 */ /* 0x000e620000002100 */
[----:B------:R-:W-:Y:S01]  /*17340*/  IMAD R16, RZ, RZ, -UR9 ;  /* 0x80000009ff107e24 */ /* 0x000fe2000f8e02ff */
[----:B------:R-:W-:Y:S01]  /*17350*/  USHF.R.S32.HI UR6, URZ, 0x1f, UR9 ;  /* 0x0000001f3f067899 */ /* 0x000fe20008011409 */
[----:B------:R-:W-:Y:S01]  /*17360*/  IMAD.MOV.U32 R12, RZ, RZ, c[0x0][0x4e8] ;  /* 0x00013a00ff0c7624 */ /* 0x000fe200078e00ff */
[----:B------:R-:W2:Y:S01]  /*17370*/  S2R R0, SR_CTAID.Y ;  /* 0x0000000000007919 */ /* 0x000ea20000002600 */
[----:B------:R-:W-:Y:S01]  /*17380*/  ULDC.64 UR4, c[0x0][0x4d0] ;  /* 0x0001340000047ab9 */ /* 0x000fe20000000a00 */
[----:B------:R-:W-:Y:S01]  /*17390*/  BSSY B0, `(.L_x_566) ;  /* 0x00000ac000007945 */ /* 0x000fe20003800000 */
[----:B------:R-:W-:Y:S01]  /*173a0*/  UIMAD UR7, UR6, UR4, URZ ;  /* 0x00000004060772a4 */ /* 0x000fe2000f8e023f */
[----:B------:R-:W3:Y:S01]  /*173b0*/  S2R R20, SR_CTAID.Z ;  /* 0x0000000000147919 */ /* 0x000ee20000002700 */
[----:B------:R-:W-:-:S03]  /*173c0*/  UIMAD.WIDE.U32 UR10, UR9, UR4, URZ ;  /* 0x00000004090a72a5 */ /* 0x000fc6000f8e003f */
[----:B------:R-:W-:Y:S01]  /*173d0*/  BAR.SYNC.DEFER_BLOCKING 0x1, 0x80 ;  /* 0x0042000000007b1d */ /* 0x000fe20000010000 */
[----:B------:R-:W-:Y:S01]  /*173e0*/  UIMAD UR5, UR9, UR5, UR7 ;  /* 0x00000005090572a4 */ /* 0x000fe2000f8e0207 */
[C---:B------:R-:W-:Y:S01]  /*173f0*/  ISETP.NE.AND P0, PT, R12.reuse, 0x1, PT ;  /* 0x000000010c00780c */ /* 0x040fe20003f05270 */
[----:B------:R-:W-:Y:S02]  /*17400*/  IMAD.U32 R23, RZ, RZ, UR11 ;  /* 0x0000000bff177e24 */ /* 0x000fe4000f8e00ff */
[----:B------:R-:W-:Y:S01]  /*17410*/  UIADD3 UR5, UR11, UR5, URZ ;  /* 0x000000050b057290 */ /* 0x000fe2000fffe03f */
[----:B------:R-:W4:Y:S01]  /*17420*/  S2R R13, SR_CTAID.X ;  /* 0x00000000000d7919 */ /* 0x000f220000002500 */
[----:B------:R-:W-:Y:S02]  /*17430*/  IMAD.U32 R22, RZ, RZ, UR10 ;  /* 0x0000000aff167e24 */ /* 0x000fe4000f8e00ff */
[----:B------:R-:W-:Y:S02]  /*17440*/  IMAD R12, R12, c[0x0][0x388], RZ ;  /* 0x0000e2000c0c7a24 */ /* 0x000fe400078e02ff */
[----:B------:R-:W-:Y:S01]  /*17450*/  IMAD.U32 R23, RZ, RZ, UR5 ;  /* 0x00000005ff177e24 */ /* 0x000fe2000f8e00ff */
[----:B-1----:R-:W-:Y:S01]  /*17460*/  SHF.R.S32.HI R3, RZ, 0x1f, R7 ;  /* 0x0000001fff037819 */ /* 0x002fe20000011407 */
[----:B------:R-:W-:-:S02]  /*17470*/  ULDC.64 UR4, c[0x0][0x438] ;  /* 0x00010e0000047ab9 */ /* 0x000fc40000000a00 */
[----:B------:R-:W-:Y:S01]  /*17480*/  UIMAD UR6, UR6, UR4, URZ ;  /* 0x00000004060672a4 */ /* 0x000fe2000f8e023f */
[CC--:B------:R-:W-:Y:S01]  /*17490*/  LEA.HI R6, R3.reuse, R7.reuse, RZ, 0x2 ;  /* 0x0000000703067211 */ /* 0x0c0fe200078f10ff */
[----:B--2---:R-:W-:Y:S01]  /*174a0*/  IMAD R16, R16, c[0x0][0x550], R0 ;  /* 0x0001540010107a24 */ /* 0x004fe200078e0200 */
[-C--:B------:R-:W-:Y:S01]  /*174b0*/  LEA.HI R3, R3, R7.reuse, RZ, 0x5 ;  /* 0x0000000703037211 */ /* 0x080fe200078f28ff */
[----:B------:R-:W-:Y:S01]  /*174c0*/  UIMAD.WIDE.U32 UR10, UR9, UR4, URZ ;  /* 0x00000004090a72a5 */ /* 0x000fe2000f8e003f */
[----:B------:R-:W-:Y:S01]  /*174d0*/  LOP3.LUT R6, R6, 0xfffffffc, RZ, 0xc0, !PT ;  /* 0xfffffffc06067812 */ /* 0x000fe200078ec0ff */
[----:B------:R-:W-:Y:S01]  /*174e0*/  UIMAD UR4, UR9, UR5, UR6 ;  /* 0x00000005090472a4 */ /* 0x000fe2000f8e0206 */
[----:B------:R-:W-:Y:S01]  /*174f0*/  LOP3.LUT R2, R3, 0xffffffe0, RZ, 0xc0, !PT ;  /* 0xffffffe003027812 */ /* 0x000fe200078ec0ff */
[----:B---3--:R-:W-:Y:S01]  /*17500*/  IMAD.WIDE.U32 R22, R20, c[0x0][0x4d8], R22 ;  /* 0x0001360014167a25 */ /* 0x008fe200078e0016 */
[----:B------:R-:W-:Y:S01]  /*17510*/  IADD3 R6, -R6, R7, RZ ;  /* 0x0000000706067210 */ /* 0x000fe20007ffe1ff */
[----:B------:R-:W-:Y:S01]  /*17520*/  UIADD3 UR4, UR11, UR4, URZ ;  /* 0x000000040b047290 */ /* 0x000fe2000fffe03f */
[--C-:B------:R-:W-:Y:S01]  /*17530*/  SHF.R.S32.HI R10, RZ, 0x5, R3.reuse ;  /* 0x00000005ff0a7819 */ /* 0x100fe20000011403 */
[----:B------:R-:W-:Y:S01]  /*17540*/  IMAD.IADD R2, R7, 0x1, -R2 ;  /* 0x0000000107027824 */ /* 0x000fe200078e0a02 */
[----:B------:R-:W-:Y:S01]  /*17550*/  LEA.HI R0, R6, R6, RZ, 0x1 ;  /* 0x0000000606007211 */ /* 0x000fe200078f08ff */
[----:B------:R-:W-:Y:S01]  /*17560*/  IMAD.U32 R19, RZ, RZ, UR11 ;  /* 0x0000000bff137e24 */ /* 0x000fe2000f8e00ff */
[----:B------:R-:W-:Y:S01]  /*17570*/  SHF.R.S32.HI R3, RZ, 0x1f, R3 ;  /* 0x0000001fff037819 */ /* 0x000fe20000011403 */
[----:B------:R-:W-:Y:S01]  /*17580*/  IMAD.U32 R11, RZ, RZ, UR4 ;  /* 0x00000004ff0b7e24 */ /* 0x000fe2000f8e00ff */
[----:B------:R-:W-:-:S02]  /*17590*/  LOP3.LUT R7, R0, 0x1ffffffe, RZ, 0xc0, !PT ;  /* 0x1ffffffe00077812 */ /* 0x000fc400078ec0ff */
[----:B------:R-:W-:Y:S02]  /*175a0*/  SHF.L.U32 R15, R0, 0x5, RZ ;  /* 0x00000005000f7819 */ /* 0x000fe400000006ff */
[----:B------:R-:W-:Y:S01]  /*175b0*/  SHF.R.S32.HI R0, RZ, 0x1f, R2 ;  /* 0x0000001fff007819 */ /* 0x000fe20000011402 */
[----:B------:R-:W-:Y:S01]  /*175c0*/  IMAD.IADD R6, R6, 0x1, -R7 ;  /* 0x0000000106067824 */ /* 0x000fe200078e0a07 */
[----:B------:R-:W-:Y:S02]  /*175d0*/  LEA.HI R7, R3, R10, RZ, 0x2 ;  /* 0x0000000a03077211 */ /* 0x000fe400078f10ff */
[----:B------:R-:W-:Y:S02]  /*175e0*/  LOP3.LUT R15, R15, 0xffffffc0, RZ, 0xc0, !PT ;  /* 0xffffffc00f0f7812 */ /* 0x000fe400078ec0ff */
[----:B------:R-:W-:Y:S02]  /*175f0*/  LOP3.LUT R7, R7, 0xffffffc, RZ, 0xc0, !PT ;  /* 0x0ffffffc07077812 */ /* 0x000fe400078ec0ff */
[----:B------:R-:W-:Y:S01]  /*17600*/  LEA.HI R0, R0, R2, RZ, 0x2 ;  /* 0x0000000200007211 */ /* 0x000fe200078f10ff */
[----:B------:R-:W-:Y:S01]  /*17610*/  IMAD R15, R6, 0x8, R15 ;  /* 0x00000008060f7824 */ /* 0x000fe200078e020f */
[----:B------:R-:W-:Y:S01]  /*17620*/  SHF.R.S32.HI R3, RZ, 0x1f, R20 ;  /* 0x0000001fff037819 */ /* 0x000fe20000011414 */
[----:B------:R-:W-:Y:S01]  /*17630*/  IMAD.IADD R10, R10, 0x1, -R7 ;  /* 0x000000010a0a7824 */ /* 0x000fe200078e0a07 */
[----:B------:R-:W-:-:S02]  /*17640*/  SHF.R.S32.HI R6, RZ, 0x2, R0 ;  /* 0x00000002ff067819 */ /* 0x000fc40000011400 */
[----:B------:R-:W-:Y:S01]  /*17650*/  MOV R18, UR10 ;  /* 0x0000000a00127c02 */ /* 0x000fe20008000f00 */
[C---:B------:R-:W-:Y:S01]  /*17660*/  IMAD R7, R3.reuse, c[0x0][0x4d8], RZ ;  /* 0x0001360003077a24 */ /* 0x040fe200078e02ff */
[----:B------:R-:W-:Y:S01]  /*17670*/  LEA R6, R10, R6, 0x4 ;  /* 0x000000060a067211 */ /* 0x000fe200078e20ff */
[----:B------:R-:W-:Y:S01]  /*17680*/  IMAD R3, R3, c[0x0][0x440], RZ ;  /* 0x0001100003037a24 */ /* 0x000fe200078e02ff */
[----:B------:R-:W-:Y:S01]  /*17690*/  SHF.R.S32.HI R14, RZ, 0x1f, R16 ;  /* 0x0000001fff0e7819 */ /* 0x000fe20000011410 */
[----:B------:R-:W-:Y:S01]  /*176a0*/  IMAD.MOV.U32 R10, RZ, RZ, R18 ;  /* 0x000000ffff0a7224 */ /* 0x000fe200078e0012 */
[----:B------:R-:W-:Y:S01]  /*176b0*/  IADD3 R15, R6, R15, RZ ;  /* 0x0000000f060f7210 */ /* 0x000fe20007ffe0ff */
[----:B------:R-:W-:Y:S01]  /*176c0*/  IMAD R7, R20, c[0x0][0x4dc], R7 ;  /* 0x0001370014077a24 */ /* 0x000fe200078e0207 */
[----:B------:R-:W-:Y:S01]  /*176d0*/  LOP3.LUT P1, RZ, R2, 0x3, RZ, 0xc0, !PT ;  /* 0x0000000302ff7812 */ /* 0x000fe2000782c0ff */
[----:B------:R-:W-:Y:S01]  /*176e0*/  IMAD R3, R20, c[0x0][0x444], R3 ;  /* 0x0001110014037a24 */ /* 0x000fe200078e0203 */
[----:B------:R-:W-:Y:S01]  /*176f0*/  LOP3.LUT R0, R0, 0x7ffffffc, RZ, 0xc0, !PT ;  /* 0x7ffffffc00007812 */ /* 0x000fe200078ec0ff */
[----:B----4-:R-:W-:-:S02]  /*17700*/  IMAD R15, R13, 0x80, R15 ;  /* 0x000000800d0f7824 */ /* 0x010fc400078e020f */
[----:B------:R-:W-:Y:S01]  /*17710*/  IMAD.WIDE.U32 R20, R20, c[0x0][0x440], R10 ;  /* 0x0001100014147a25 */ /* 0x000fe200078e000a */
[----:B------:R-:W-:-:S03]  /*17720*/  IADD3 R0, R2, -R0, RZ ;  /* 0x8000000002007210 */ /* 0x000fc60007ffe0ff */
[----:B------:R-:W-:-:S04]  /*17730*/  @P0 IMAD.HI.U32 R17, R15, c[0x0][0x4ec], RZ ;  /* 0x00013b000f110a27 */ /* 0x000fc800078e00ff */
[----:B------:R-:W-:-:S04]  /*17740*/  @P0 IMAD.HI.U32 R10, R15, c[0x0][0x4ec], RZ ;  /* 0x00013b000f0a0a27 */ /* 0x000fc800078e00ff */
[----:B------:R-:W-:Y:S01]  /*17750*/  IMAD.IADD R21, R21, 0x1, R3 ;  /* 0x0000000115157824 */ /* 0x000fe200078e0203 */
[----:B------:R-:W-:Y:S01]  /*17760*/  MOV R3, R15 ;  /* 0x0000000f00037202 */ /* 0x000fe20000000f00 */
[----:B------:R-:W-:Y:S01]  /*17770*/  IMAD.IADD R23, R23, 0x1, R7 ;  /* 0x0000000117177824 */ /* 0x000fe200078e0207 */
[----:B------:R-:W-:Y:S01]  /*17780*/  @P0 SHF.R.U32.HI R3, RZ, c[0x0][0x4f0], R17 ;  /* 0x00013c00ff030a19 */ /* 0x000fe20000011611 */
[----:B------:R-:W-:Y:S01]  /*17790*/  IMAD.MOV.U32 R7, RZ, RZ, R15 ;  /* 0x000000ffff077224 */ /* 0x000fe200078e000f */
[----:B------:R-:W-:Y:S01]  /*177a0*/  @P0 SHF.R.U32.HI R7, RZ, c[0x0][0x4f0], R10 ;  /* 0x00013c00ff070a19 */ /* 0x000fe2000001160a */
[C---:B------:R-:W-:Y:S02]  /*177b0*/  IMAD R11, R14.reuse, c[0x0][0x448], RZ ;  /* 0x000112000e0b7a24 */ /* 0x040fe400078e02ff */
[----:B------:R-:W-:Y:S01]  /*177c0*/  IMAD R10, R14, c[0x0][0x4e0], RZ ;  /* 0x000138000e0a7a24 */ /* 0x000fe200078e02ff */
[----:B------:R-:W-:Y:S01]  /*177d0*/  SHF.R.S32.HI R14, RZ, 0x1f, R7 ;  /* 0x0000001fff0e7819 */ /* 0x000fe20000011407 */
[----:B------:R-:W-:-:S02]  /*177e0*/  IMAD.MOV R18, RZ, RZ, -R3 ;  /* 0x000000ffff127224 */ /* 0x000fc400078e0a03 */
[C---:B------:R-:W-:Y:S02]  /*177f0*/  IMAD R11, R16.reuse, c[0x0][0x44c], R11 ;  /* 0x00011300100b7a24 */ /* 0x040fe400078e020b */
[----:B------:R-:W-:-:S04]  /*17800*/  IMAD.WIDE.U32 R20, R16, c[0x0][0x448], R20 ;  /* 0x0001120010147a25 */ /* 0x000fc800078e0014 */
[C---:B------:R-:W-:Y:S01]  /*17810*/  IMAD R10, R16.reuse, c[0x0][0x4e4], R10 ;  /* 0x00013900100a7a24 */ /* 0x040fe200078e020a */
[----:B------:R-:W-:Y:S01]  /*17820*/  IADD3 R21, R21, R11, RZ ;  /* 0x0000000b15157210 */ /* 0x000fe20007ffe0ff */
[----:B------:R-:W-:Y:S01]  /*17830*/  IMAD.WIDE.U32 R16, R16, c[0x0][0x4e0], R22 ;  /* 0x0001380010107a25 */ /* 0x000fe200078e0016 */
[----:B------:R-:W-:-:S03]  /*17840*/  SHF.R.S32.HI R11, RZ, 0x1f, R3 ;  /* 0x0000001fff0b7819 */ /* 0x000fc60000011403 */
[----:B------:R-:W-:Y:S01]  /*17850*/  IMAD R18, R18, c[0x0][0x4e8], R15 ;  /* 0x00013a0012127a24 */ /* 0x000fe200078e020f */
[----:B------:R-:W-:Y:S01]  /*17860*/  IADD3 R16, P0, R3, R16, RZ ;  /* 0x0000001003107210 */ /* 0x000fe20007f1e0ff */
[----:B------:R-:W-:Y:S02]  /*17870*/  IMAD R14, R14, c[0x0][0x430], RZ ;  /* 0x00010c000e0e7a24 */ /* 0x000fe400078e02ff */
[----:B------:R-:W-:Y:S01]  /*17880*/  IMAD R13, R13, 0x80, R6 ;  /* 0x000000800d0d7824 */ /* 0x000fe200078e0206 */
[----:B------:R-:W-:Y:S01]  /*17890*/  SHF.R.S32.HI R3, RZ, 0x1f, R18 ;  /* 0x0000001fff037819 */ /* 0x000fe20000011412 */
[----:B------:R-:W-:Y:S01]  /*178a0*/  IMAD R14, R7, c[0x0][0x434], R14 ;  /* 0x00010d00070e7a24 */ /* 0x000fe200078e020e */
[----:B------:R-:W-:Y:S01]  /*178b0*/  IADD3.X R17, R11, R17, R10, P0, !PT ;  /* 0x000000110b117210 */ /* 0x000fe200007fe40a */
[----:B------:R-:W-:Y:S01]  /*178c0*/  IMAD.WIDE.U32 R10, R7, c[0x0][0x430], R20 ;  /* 0x00010c00070a7a25 */ /* 0x000fe200078e0014 */
[----:B------:R-:W-:-:S03]  /*178d0*/  ISETP.GE.OR P4, PT, R13, R12, P1 ;  /* 0x0000000c0d00720c */ /* 0x000fc60000f86670 */
[----:B------:R-:W-:Y:S02]  /*178e0*/  IMAD R3, R3, c[0x0][0x4c8], RZ ;  /* 0x0001320003037a24 */ /* 0x000fe400078e02ff */
[----:B------:R-:W-:Y:S02]  /*178f0*/  IMAD.MOV R7, RZ, RZ, -R7 ;  /* 0x000000ffff077224 */ /* 0x000fe400078e0a07 */
[----:B------:R-:W-:-:S04]  /*17900*/  IMAD.WIDE.U32 R16, R18, c[0x0][0x4c8], R16 ;  /* 0x0001320012107a25 */ /* 0x000fc800078e0010 */
[----:B------:R-:W-:Y:S02]  /*17910*/  IMAD R3, R18, c[0x0][0x4cc], R3 ;  /* 0x0001330012037a24 */ /* 0x000fe400078e0203 */
[----:B------:R-:W-:Y:S02]  /*17920*/  IMAD R7, R7, c[0x0][0x4e8], R15 ;  /* 0x00013a0007077a24 */ /* 0x000fe400078e020f */
[----:B------:R-:W-:Y:S01]  /*17930*/  IMAD.IADD R11, R11, 0x1, R14 ;  /* 0x000000010b0b7824 */ /* 0x000fe200078e020e */
[----:B------:R-:W-:Y:S01]  /*17940*/  LEA R14, P0, R16, c[0x0][0x4a8], 0x2 ;  /* 0x00012a00100e7a11 */ /* 0x000fe200078010ff */
[----:B------:R-:W-:Y:S01]  /*17950*/  IMAD.SHL.U32 R0, R0, 0x2, RZ ;  /* 0x0000000200007824 */ /* 0x000fe200078e00ff */
[----:B------:R-:W-:Y:S01]  /*17960*/  IADD3 R15, R17, R3, RZ ;  /* 0x00000003110f7210 */ /* 0x000fe20007ffe0ff */
[----:B------:R-:W-:Y:S01]  /*17970*/  IMAD.WIDE.U32 R22, R7, c[0x0][0x428], R10 ;  /* 0x00010a0007167a25 */ /* 0x000fe200078e000a */
[----:B------:R-:W-:Y:S01]  /*17980*/  SHF.R.S32.HI R3, RZ, 0x1f, R7 ;  /* 0x0000001fff037819 */ /* 0x000fe20000011407 */
[----:B------:R-:W-:Y:S01]  /*17990*/  SHFL.IDX PT, R20, R14, RZ, 0x1c1f ;  /* 0x001c1fff0e147589 */ /* 0x000fe200000e0000 */
[----:B------:R-:W-:-:S02]  /*179a0*/  LEA.HI.X R6, R16, c[0x0][0x4ac], R15, 0x2, P0 ;  /* 0x00012b0010067a11 */ /* 0x000fc400000f140f */
[----:B------:R-:W-:Y:S01]  /*179b0*/  IADD3 R11, R13, 0x8, RZ ;  /* 0x000000080d0b7810 */ /* 0x000fe20007ffe0ff */
[----:B------:R-:W-:Y:S01]  /*179c0*/  SHFL.IDX PT, R18, R14, 0x1, 0x1c1f ;  /* 0x003c1f000e127f89 */ /* 0x000fe200000e0000 */
[----:B------:R-:W-:Y:S01]  /*179d0*/  IMAD R3, R3, c[0x0][0x428], RZ ;  /* 0x00010a0003037a24 */ /* 0x000fe200078e02ff */
[----:B------:R-:W-:Y:S02]  /*179e0*/  IADD3 R10, R13, 0x40, RZ ;  /* 0x000000400d0a7810 */ /* 0x000fe40007ffe0ff */
[----:B------:R-:W1:Y:S01]  /*179f0*/  SHFL.IDX PT, R21, R6, RZ, 0x1c1f ;  /* 0x001c1fff06157589 */ /* 0x000e6200000e0000 */
[----:B------:R-:W-:Y:S01]  /*17a00*/  IMAD R3, R7, c[0x0][0x42c], R3 ;  /* 0x00010b0007037a24 */ /* 0x000fe200078e0203 */
[----:B------:R-:W-:Y:S02]  /*17a10*/  IADD3 R7, R13, 0x48, RZ ;  /* 0x000000480d077810 */ /* 0x000fe40007ffe0ff */
[----:B------:R-:W2:Y:S01]  /*17a20*/  SHFL.IDX PT, R19, R6, 0x1, 0x1c1f ;  /* 0x003c1f0006137f89 */ /* 0x000ea200000e0000 */
[-C--:B------:R-:W-:Y:S01]  /*17a30*/  ISETP.GE.OR P3, PT, R11, R12.reuse, P1 ;  /* 0x0000000c0b00720c */ /* 0x080fe20000f66670 */
[----:B------:R-:W-:Y:S01]  /*17a40*/  IMAD.IADD R3, R23, 0x1, R3 ;  /* 0x0000000117037824 */ /* 0x000fe200078e0203 */
[-C--:B------:R-:W-:Y:S01]  /*17a50*/  ISETP.GE.OR P2, PT, R10, R12.reuse, P1 ;  /* 0x0000000c0a00720c */ /* 0x080fe20000f46670 */
[----:B------:R-:W-:Y:S01]  /*17a60*/  SHFL.IDX PT, R16, R14, 0x2, 0x1c1f ;  /* 0x005c1f000e107f89 */ /* 0x000fe200000e0000 */
[----:B------:R-:W-:-:S02]  /*17a70*/  ISETP.GE.OR P1, PT, R7, R12, P1 ;  /* 0x0000000c0700720c */ /* 0x000fc40000f26670 */
[-C--:B------:R-:W-:Y:S01]  /*17a80*/  ISETP.GE.AND P5, PT, R10, R12.reuse, PT ;  /* 0x0000000c0a00720c */ /* 0x080fe20003fa6270 */
[----:B------:R-:W3:Y:S01]  /*17a90*/  SHFL.IDX PT, R17, R6, 0x2, 0x1c1f ;  /* 0x005c1f0006117f89 */ /* 0x000ee200000e0000 */
[----:B------:R-:W-:-:S03]  /*17aa0*/  ISETP.GE.AND P6, PT, R7, R12, PT ;  /* 0x0000000c0700720c */ /* 0x000fc60003fc6270 */
[----:B------:R-:W-:Y:S04]  /*17ab0*/  SHFL.IDX PT, R14, R14, 0x3, 0x1c1f ;  /* 0x007c1f000e0e7f89 */ /* 0x000fe800000e0000 */
[----:B------:R4:W4:Y:S04]  /*17ac0*/  SHFL.IDX PT, R15, R6, 0x3, 0x1c1f ;  /* 0x007c1f00060f7f89 */ /* 0x00092800000e0000 */
[----:B-1----:R1:W-:Y:S04]  /*17ad0*/  @!P4 ST.E [R20.64], R4 ;  /* 0x000000041400c985 */ /* 0x0023e8000c101910 */
[----:B--2---:R1:W-:Y:S04]  /*17ae0*/  @!P3 ST.E [R18.64], R5 ;  /* 0x000000051200b985 */ /* 0x0043e8000c101910 */
[----:B---3--:R1:W-:Y:S01]  /*17af0*/  @!P2 ST.E [R16.64], R8 ;  /* 0x000000081000a985 */ /* 0x0083e2000c101910 */
[----:B----4-:R-:W-:-:S03]  /*17b00*/  LEA R6, P0, R22, c[0x0][0x400], 0x2 ;  /* 0x0001000016067a11 */ /* 0x010fc600078010ff */
[----:B------:R1:W-:Y:S01]  /*17b10*/  @!P1 ST.E [R14.64], R9 ;  /* 0x000000090e009985 */ /* 0x0003e2000c101910 */
[-C--:B------:R-:W-:Y:S02]  /*17b20*/  ISETP.GE.AND P1, PT, R13, R12.reuse, PT ;  /* 0x0000000c0d00720c */ /* 0x080fe40003f26270 */
[----:B------:R-:W-:Y:S01]  /*17b30*/  LEA.HI.X R3, R22, c[0x0][0x404], R3, 0x2, P0 ;  /* 0x0001010016037a11 */ /* 0x000fe200000f1403 */
[----:B------:R1:W2:Y:S01]  /*17b40*/  SHFL.IDX PT, R20, R6, RZ, 0x1c1f ;  /* 0x001c1fff06147589 */ /* 0x0002a200000e0000 */
[----:B------:R-:W-:-:S03]  /*17b50*/  ISETP.GE.AND P0, PT, R11, R12, PT ;  /* 0x0000000c0b00720c */ /* 0x000fc60003f06270 */
[----:B------:R1:W3:Y:S06]  /*17b60*/  SHFL.IDX PT, R21, R3, RZ, 0x1c1f ;  /* 0x001c1fff03157589 */ /* 0x0002ec00000e0000 */
[----:B------:R-:W-:Y:S05]  /*17b70*/  @P1 BRA `(.L_x_567) ;  /* 0x000002d000001947 */ /* 0x000fea0003800000 */
[C---:B-1----:R-:W-:Y:S02]  /*17b80*/  IADD3 R5, R0.reuse, 0x8, RZ ;  /* 0x0000000800057810 */ /* 0x042fe40007ffe0ff */
[----:B------:R-:W-:Y:S02]  /*17b90*/  IADD3 R4, R0, 0x10, RZ ;  /* 0x0000001000047810 */ /* 0x000fe40007ffe0ff */
[----:B------:R-:W-:-:S02]  /*17ba0*/  ISETP.GE.AND P3, PT, R5, c[0x0][0x3c8], PT ;  /* 0x0000f20005007a0c */ /* 0x000fc40003f66270 */
[----:B------:R-:W-:Y:S02]  /*17bb0*/  IADD3 R2, R0, 0x18, RZ ;  /* 0x0000001800027810 */ /* 0x000fe40007ffe0ff */
[----:B------:R-:W-:Y:S02]  /*17bc0*/  ISETP.GE.AND P2, PT, R4, c[0x0][0x3c8], PT ;  /* 0x0000f20004007a0c */ /* 0x000fe40003f46270 */
[----:B------:R-:W-:Y:S02]  /*17bd0*/  ISETP.GE.AND P1, PT, R2, c[0x0][0x3c8], PT ;  /* 0x0000f20002007a0c */ /* 0x000fe40003f26270 */
[C---:B------:R-:W-:Y:S02]  /*17be0*/  ISETP.GE.AND P4, PT, R0.reuse, c[0x0][0x3c8], PT ;  /* 0x0000f20000007a0c */ /* 0x040fe40003f86270 */
[----:B------:R-:W-:-:S03]  /*17bf0*/  IADD3 R7, R0, 0x30, RZ ;  /* 0x0000003000077810 */ /* 0x000fc60007ffe0ff */
[----:B------:R-:W-:-:S04]  /*17c00*/  @!P3 LEA.HI R5, R5, R5, RZ, 0x1 ;  /* 0x000000050505b211 */ /* 0x000fc800078f08ff */
[----:B------:R-:W-:Y:S02]  /*17c10*/  @!P2 LEA.HI R4, R4, R4, RZ, 0x1 ;  /* 0x000000040404a211 */ /* 0x000fe400078f08ff */
[----:B------:R-:W-:Y:S02]  /*17c20*/  @!P3 LOP3.LUT R5, R5, 0xfffffffe, RZ, 0xc0, !PT ;  /* 0xfffffffe0505b812 */ /* 0x000fe400078ec0ff */
[----:B------:R-:W-:Y:S01]  /*17c30*/  @!P1 LEA.HI R2, R2, R2, RZ, 0x1 ;  /* 0x0000000202029211 */ /* 0x000fe200078f08ff */
[--C-:B--23--:R-:W-:Y:S01]  /*17c40*/  @!P4 IMAD.WIDE R8, R0, 0x4, R20.reuse ;  /* 0x000000040008c825 */ /* 0x10cfe200078e0214 */
[----:B------:R-:W-:Y:S02]  /*17c50*/  @!P2 LOP3.LUT R4, R4, 0xfffffffe, RZ, 0xc0, !PT ;  /* 0xfffffffe0404a812 */ /* 0x000fe400078ec0ff */
[----:B------:R-:W-:Y:S01]  /*17c60*/  @!P1 LOP3.LUT R2, R2, 0xfffffffe, RZ, 0xc0, !PT ;  /* 0xfffffffe02029812 */ /* 0x000fe200078ec0ff */
[--C-:B------:R-:W-:Y:S01]  /*17c70*/  @!P3 IMAD.WIDE R10, R5, 0x4, R20.reuse ;  /* 0x00000004050ab825 */ /* 0x100fe200078e0214 */
[----:B------:R1:W-:Y:S03]  /*17c80*/  @!P4 ST.E.64 [R8.64], R160 ;  /* 0x000000a00800c985 */ /* 0x0003e6000c101b10 */
[----:B------:R-:W-:Y:S01]  /*17c90*/  @!P2 IMAD.WIDE R4, R4, 0x4, R20 ;  /* 0x000000040404a825 */ /* 0x000fe200078e0214 */
[----:B------:R-:W-:Y:S04]  /*17ca0*/  @!P3 ST.E.64 [R10.64], R148 ;  /* 0x000000940a00b985 */ /* 0x000fe8000c101b10 */
[----:B------:R2:W-:Y:S01]  /*17cb0*/  @!P2 ST.E.64 [R4.64], R144 ;  /* 0x000000900400a985 */ /* 0x0005e2000c101b10 */
[----:B------:R-:W-:-:S13]  /*17cc0*/  ISETP.GE.AND P2, PT, R7, c[0x0][0x3c8], PT ;  /* 0x0000f20007007a0c */ /* 0x000fda0003f46270 */
[----:B------:R-:W-:-:S04]  /*17cd0*/  @!P2 LEA.HI R7, R7, R7, RZ, 0x1 ;  /* 0x000000070707a211 */ /* 0x000fc800078f08ff */
[----:B------:R-:W-:Y:S01]  /*17ce0*/  @!P2 LOP3.LUT R7, R7, 0xfffffffe, RZ, 0xc0, !PT ;  /* 0xfffffffe0707a812 */ /* 0x000fe200078ec0ff */
[----:B-1----:R-:W-:Y:S01]  /*17cf0*/  @!P1 IMAD.WIDE R8, R2, 0x4, R20 ;  /* 0x0000000402089825 */ /* 0x002fe200078e0214 */
[----:B------:R-:W-:-:S03]  /*17d00*/  IADD3 R2, R0, 0x20, RZ ;  /* 0x0000002000027810 */ /* 0x000fc60007ffe0ff */
[----:B------:R-:W-:Y:S01]  /*17d10*/  @!P2 IMAD.WIDE R12, R7, 0x4, R20 ;  /* 0x00000004070ca825 */ /* 0x000fe200078e0214 */
[----:B------:R-:W-:Y:S01]  /*17d20*/  ISETP.GE.AND P4, PT, R2, c[0x0][0x3c8], PT ;  /* 0x0000f20002007a0c */ /* 0x000fe20003f86270 */
[----:B------:R1:W-:Y:S01]  /*17d30*/  @!P1 ST.E.64 [R8.64], R100 ;  /* 0x0000006408009985 */ /* 0x0003e2000c101b10 */
[C---:B--2---:R-:W-:Y:S02]  /*17d40*/  IADD3 R4, R0.reuse, 0x28, RZ ;  /* 0x0000002800047810 */ /* 0x044fe40007ffe0ff */
[----:B------:R-:W-:Y:S02]  /*17d50*/  IADD3 R5, R0, 0x38, RZ ;  /* 0x0000003800057810 */ /* 0x000fe40007ffe0ff */
[----:B------:R-:W-:Y:S02]  /*17d60*/  ISETP.GE.AND P3, PT, R4, c[0x0][0x3c8], PT ;  /* 0x0000f20004007a0c */ /* 0x000fe40003f66270 */
[----:B------:R-:W-:-:S05]  /*17d70*/  ISETP.GE.AND P1, PT, R5, c[0x0][0x3c8], PT ;  /* 0x0000f20005007a0c */ /* 0x000fca0003f26270 */
[----:B------:R-:W-:-:S04]  /*17d80*/  @!P4 LEA.HI R2, R2, R2, RZ, 0x1 ;  /* 0x000000020202c211 */ /* 0x000fc800078f08ff */
[----:B------:R-:W-:Y:S02]  /*17d90*/  @!P4 LOP3.LUT R2, R2, 0xfffffffe, RZ, 0xc0, !PT ;  /* 0xfffffffe0202c812 */ /* 0x000fe400078ec0ff */
[----:B------:R-:W-:Y:S02]  /*17da0*/  @!P3 LEA.HI R4, R4, R4, RZ, 0x1 ;  /* 0x000000040404b211 */ /* 0x000fe400078f08ff */
[----:B------:R-:W-:Y:S02]  /*17db0*/  @!P1 LEA.HI R5, R5, R5, RZ, 0x1 ;  /* 0x0000000505059211 */ /* 0x000fe400078f08ff */
[----:B------:R-:W-:Y:S02]  /*17dc0*/  @!P3 LOP3.LUT R4, R4, 0xfffffffe, RZ, 0xc0, !PT ;  /* 0xfffffffe0404b812 */ /* 0x000fe400078ec0ff */
[----:B------:R-:W-:-:S03]  /*17dd0*/  @!P1 LOP3.LUT R5, R5, 0xfffffffe, RZ, 0xc0, !PT ;  /* 0xfffffffe05059812 */ /* 0x000fc600078ec0ff */
[----:B------:R-:W-:-:S04]  /*17de0*/  @!P3 IMAD.WIDE R10, R4, 0x4, R20 ;  /* 0x00000004040ab825 */ /* 0x000fc800078e0214 */
[----:B-1----:R-:W-:-:S04]  /*17df0*/  @!P4 IMAD.WIDE R8, R2, 0x4, R20 ;  /* 0x000000040208c825 */ /* 0x002fc800078e0214 */
[----:B------:R-:W-:Y:S01]  /*17e00*/  @!P1 IMAD.WIDE R20, R5, 0x4, R20 ;  /* 0x0000000405149825 */ /* 0x000fe200078e0214 */
[----:B------:R1:W-:Y:S04]  /*17e10*/  @!P4 ST.E.64 [R8.64], R132 ;  /* 0x000000840800c985 */ /* 0x0003e8000c101b10 */
[----:B------:R1:W-:Y:S04]  /*17e20*/  @!P3 ST.E.64 [R10.64], R112 ;  /* 0x000000700a00b985 */ /* 0x0003e8000c101b10 */
[----:B------:R1:W-:Y:S04]  /*17e30*/  @!P2 ST.E.64 [R12.64], R128 ;  /* 0x000000800c00a985 */ /* 0x0003e8000c101b10 */
[----:B------:R1:W-:Y:S02]  /*17e40*/  @!P1 ST.E.64 [R20.64], R124 ;  /* 0x0000007c14009985 */ /* 0x0003e4000c101b10 */
.L_x_567:
[----:B------:R-:W-:Y:S05]  /*17e50*/  BSYNC B0 ;  /* 0x0000000000007941 */ /* 0x000fea0003800000 */
.L_x_566:
[----:B-1----:R1:W4:Y:S01]  /*17e60*/  SHFL.IDX PT, R9, R3, 0x1, 0x1c1f ;  /* 0x003c1f0003097f89 */ /* 0x00232200000e0000 */
[----:B------:R-:W-:Y:S03]  /*17e70*/  BSSY B0, `(.L_x_568) ;  /* 0x0000030000007945 */ /* 0x000fe60003800000 */
[----:B------:R1:W3:Y:S01]  /*17e80*/  SHFL.IDX PT, R8, R6, 0x1, 0x1c1f ;  /* 0x003c1f0006087f89 */ /* 0x0002e200000e0000 */
[----:B------:R-:W-:Y:S05]  /*17e90*/  @P0 BRA `(.L_x_569) ;  /* 0x000002d000000947 */ /* 0x000fea0003800000 */
[C---:B------:R-:W-:Y:S02]  /*17ea0*/  IADD3 R4, R0.reuse, 0x8, RZ ;  /* 0x0000000800047810 */ /* 0x040fe40007ffe0ff */
[----:B------:R-:W-:-:S02]  /*17eb0*/  IADD3 R2, R0, 0x10, RZ ;  /* 0x0000001000027810 */ /* 0x000fc40007ffe0ff */
[----:B------:R-:W-:Y:S02]  /*17ec0*/  ISETP.GE.AND P1, PT, R4, c[0x0][0x3c8], PT ;  /* 0x0000f20004007a0c */ /* 0x000fe40003f26270 */
[----:B------:R-:W-:Y:S02]  /*17ed0*/  ISETP.GE.AND P0, PT, R2, c[0x0][0x3c8], PT ;  /* 0x0000f20002007a0c */ /* 0x000fe40003f06270 */
[C---:B------:R-:W-:Y:S02]  /*17ee0*/  ISETP.GE.AND P2, PT, R0.reuse, c[0x0][0x3c8], PT ;  /* 0x0000f20000007a0c */ /* 0x040fe40003f46270 */
[----:B------:R-:W-:-:S07]  /*17ef0*/  IADD3 R7, R0, 0x30, RZ ;  /* 0x0000003000077810 */ /* 0x000fce0007ffe0ff */
[----:B------:R-:W-:Y:S02]  /*17f00*/  @!P1 LEA.HI R4, R4, R4, RZ, 0x1 ;  /* 0x0000000404049211 */ /* 0x000fe400078f08ff */
[----:B------:R-:W-:Y:S02]  /*17f10*/  @!P0 LEA.HI R2, R2, R2, RZ, 0x1 ;  /* 0x0000000202028211 */ /* 0x000fe400078f08ff */
[----:B------:R-:W-:Y:S01]  /*17f20*/  @!P1 LOP3.LUT R4, R4, 0xfffffffe, RZ, 0xc0, !PT ;  /* 0xfffffffe04049812 */ /* 0x000fe200078ec0ff */
[----:B---34-:R-:W-:Y:S01]  /*17f30*/  @!P2 IMAD.WIDE R10, R0, 0x4, R8 ;  /* 0x00000004000aa825 */ /* 0x018fe200078e0208 */
[----:B------:R-:W-:-:S03]  /*17f40*/  @!P0 LOP3.LUT R2, R2, 0xfffffffe, RZ, 0xc0, !PT ;  /* 0xfffffffe02028812 */ /* 0x000fc600078ec0ff */
[--C-:B------:R-:W-:Y:S01]  /*17f50*/  @!P1 IMAD.WIDE R4, R4, 0x4, R8.reuse ;  /* 0x0000000404049825 */ /* 0x100fe200078e0208 */
[----:B------:R3:W-:Y:S03]  /*17f60*/  @!P2 ST.E.64 [R10.64], R162 ;  /* 0x000000a20a00a985 */ /* 0x0007e6000c101b10 */
[----:B------:R-:W-:Y:S01]  /*17f70*/  @!P0 IMAD.WIDE R12, R2, 0x4, R8 ;  /* 0x00000004020c8825 */ /* 0x000fe200078e0208 */
[----:B------:R-:W-:Y:S01]  /*17f80*/  IADD3 R2, R0, 0x18, RZ ;  /* 0x0000001800027810 */ /* 0x000fe20007ffe0ff */
[----:B------:R4:W-:Y:S01]  /*17f90*/  @!P1 ST.E.64 [R4.64], R150 ;  /* 0x0000009604009985 */ /* 0x0009e2000c101b10 */
[C---:B------:R-:W-:Y:S02]  /*17fa0*/  ISETP.GE.AND P1, PT, R7.reuse, c[0x0][0x3c8], PT ;  /* 0x0000f20007007a0c */ /* 0x040fe40003f26270 */
[----:B------:R-:W-:Y:S01]  /*17fb0*/  ISETP.GE.AND P4, PT, R2, c[0x0][0x3c8], PT ;  /* 0x0000f20002007a0c */ /* 0x000fe20003f86270 */
[----:B------:R1:W-:Y:S10]  /*17fc0*/  @!P0 ST.E.64 [R12.64], R146 ;  /* 0x000000920c008985 */ /* 0x0003f4000c101b10 */
[----:B------:R-:W-:-:S02]  /*17fd0*/  @!P1 LEA.HI R7, R7, R7, RZ, 0x1 ;  /* 0x0000000707079211 */ /* 0x000fc400078f08ff */
[----:B------:R-:W-:Y:S02]  /*17fe0*/  @!P4 LEA.HI R2, R2, R2, RZ, 0x1 ;  /* 0x000000020202c211 */ /* 0x000fe400078f08ff */
[----:B------:R-:W-:Y:S02]  /*17ff0*/  @!P1 LOP3.LUT R7, R7, 0xfffffffe, RZ, 0xc0, !PT ;  /* 0xfffffffe07079812 */ /* 0x000fe400078ec0ff */
[----:B------:R-:W-:-:S03]  /*18000*/  @!P4 LOP3.LUT R2, R2, 0xfffffffe, RZ, 0xc0, !PT ;  /* 0xfffffffe0202c812 */ /* 0x000fc600078ec0ff */
[----:B------:R-:W-:Y:S01]  /*18010*/  @!P1 IMAD.WIDE R16, R7, 0x4, R8 ;  /* 0x0000000407109825 */ /* 0x000fe200078e0208 */
[----:B---3--:R-:W-:-:S04]  /*18020*/  IADD3 R10, R0, 0x28, RZ ;  /* 0x00000028000a7810 */ /* 0x008fc80007ffe0ff */
[----:B------:R-:W-:Y:S02]  /*18030*/  ISETP.GE.AND P2, PT, R10, c[0x0][0x3c8], PT ;  /* 0x0000f2000a007a0c */ /* 0x000fe40003f46270 */
[C---:B----4-:R-:W-:Y:S02]  /*18040*/  IADD3 R4, R0.reuse, 0x20, RZ ;  /* 0x0000002000047810 */ /* 0x050fe40007ffe0ff */
[----:B------:R-:W-:Y:S01]  /*18050*/  IADD3 R5, R0, 0x38, RZ ;  /* 0x0000003800057810 */ /* 0x000fe20007ffe0ff */
[----:B-1----:R-:W-:Y:S01]  /*18060*/  @!P4 IMAD.WIDE R12, R2, 0x4, R8 ;  /* 0x00000004020cc825 */ /* 0x002fe200078e0208 */
[----:B------:R-:W-:Y:S02]  /*18070*/  ISETP.GE.AND P3, PT, R4, c[0x0][0x3c8], PT ;  /* 0x0000f20004007a0c */ /* 0x000fe40003f66270 */
[----:B------:R-:W-:Y:S02]  /*18080*/  ISETP.GE.AND P0, PT, R5, c[0x0][0x3c8], PT ;  /* 0x0000f20005007a0c */ /* 0x000fe40003f06270 */
[----:B------:R1:W-:Y:S03]  /*18090*/  @!P4 ST.E.64 [R12.64], R102 ;  /* 0x000000660c00c985 */ /* 0x0003e6000c101b10 */
[----:B------:R-:W-:-:S04]  /*180a0*/  @!P2 LEA.HI R10, R10, R10, RZ, 0x1 ;  /* 0x0000000a0a0aa211 */ /* 0x000fc800078f08ff */
[----:B------:R-:W-:Y:S02]  /*180b0*/  @!P2 LOP3.LUT R10, R10, 0xfffffffe, RZ, 0xc0, !PT ;  /* 0xfffffffe0a0aa812 */ /* 0x000fe400078ec0ff */
[----:B------:R-:W-:Y:S02]  /*180c0*/  @!P3 LEA.HI R4, R4, R4, RZ, 0x1 ;  /* 0x000000040404b211 */ /* 0x000fe400078f08ff */
[----:B------:R-:W-:Y:S01]  /*180d0*/  @!P0 LEA.HI R5, R5, R5, RZ, 0x1 ;  /* 0x0000000505058211 */ /* 0x000fe200078f08ff */
[----:B------:R-:W-:Y:S01]  /*180e0*/  @!P2 IMAD.WIDE R10, R10, 0x4, R8 ;  /* 0x000000040a0aa825 */ /* 0x000fe200078e0208 */
[----:B------:R-:W-:Y:S02]  /*180f0*/  @!P3 LOP3.LUT R4, R4, 0xfffffffe, RZ, 0xc0, !PT ;  /* 0xfffffffe0404b812 */ /* 0x000fe400078ec0ff */
[----:B------:R-:W-:-:S03]  /*18100*/  @!P0 LOP3.LUT R5, R5, 0xfffffffe, RZ, 0xc0, !PT ;  /* 0xfffffffe05058812 */ /* 0x000fc600078ec0ff */
[----:B------:R-:W-:-:S04]  /*18110*/  @!P3 IMAD.WIDE R14, R4, 0x4, R8 ;  /* 0x00000004040eb825 */ /* 0x000fc800078e0208 */
[----:B------:R-:W-:Y:S01]  /*18120*/  @!P0 IMAD.WIDE R8, R5, 0x4, R8 ;  /* 0x0000000405088825 */ /* 0x000fe200078e0208 */
[----:B------:R1:W-:Y:S04]  /*18130*/  @!P3 ST.E.64 [R14.64], R134 ;  /* 0x000000860e00b985 */ /* 0x0003e8000c101b10 */
[----:B------:R1:W-:Y:S04]  /*18140*/  @!P2 ST.E.64 [R10.64], R114 ;  /* 0x000000720a00a985 */ /* 0x0003e8000c101b10 */
[----:B------:R1:W-:Y:S04]  /*18150*/  @!P1 ST.E.64 [R16.64], R130 ;  /* 0x0000008210009985 */ /* 0x0003e8000c101b10 */
[----:B------:R1:W-:Y:S02]  /*18160*/  @!P0 ST.E.64 [R8.64], R126 ;  /* 0x0000007e08008985 */ /* 0x0003e4000c101b10 */
.L_x_569:
[----:B------:R-:W-:Y:S05]  /*18170*/  BSYNC B0 ;  /* 0x0000000000007941 */ /* 0x000fea0003800000 */
.L_x_568:
[----:B------:R1:W4:Y:S01]  /*18180*/  SHFL.IDX PT, R5, R3, 0x2, 0x1c1f ;  /* 0x005c1f0003057f89 */ /* 0x00032200000e0000 */
[----:B------:R-:W-:Y:S03]  /*18190*/  BSSY B0, `(.L_x_570) ;  /* 0x0000030000007945 */ /* 0x000fe60003800000 */
[----:B------:R1:W3:Y:S01]  /*181a0*/  SHFL.IDX PT, R4, R6, 0x2, 0x1c1f ;  /* 0x005c1f0006047f89 */ /* 0x0002e200000e0000 */
[----:B------:R-:W-:Y:S05]  /*181b0*/  @P5 BRA `(.L_x_571) ;  /* 0x000002d000005947 */ /* 0x000fea0003800000 */
[C---:B------:R-:W-:Y:S02]  /*181c0*/  IADD3 R2, R0.reuse, 0x8, RZ ;  /* 0x0000000800027810 */ /* 0x040fe40007ffe0ff */
[----:B------:R-:W-:-:S02]  /*181d0*/  ISETP.GE.AND P1, PT, R0, c[0x0][0x3c8], PT ;  /* 0x0000f20000007a0c */ /* 0x000fc40003f26270 */
[----:B------:R-:W-:Y:S02]  /*181e0*/  ISETP.GE.AND P0, PT, R2, c[0x0][0x3c8], PT ;  /* 0x0000f20002007a0c */ /* 0x000fe40003f06270 */
[----:B------:R-:W-:-:S04]  /*181f0*/  IADD3 R7, R0, 0x18, RZ ;  /* 0x0000001800077810 */ /* 0x000fc80007ffe0ff */
[----:B------:R-:W-:-:S05]  /*18200*/  ISETP.GE.AND P4, PT, R7, c[0x0][0x3c8], PT ;  /* 0x0000f20007007a0c */ /* 0x000fca0003f86270 */
[----:B-1-34-:R-:W-:Y:S02]  /*18210*/  @!P1 IMAD.WIDE R8, R0, 0x4, R4 ;  /* 0x0000000400089825 */ /* 0x01afe400078e0204 */
[----:B------:R-:W-:-:S03]  /*18220*/  @!P0 LEA.HI R2, R2, R2, RZ, 0x1 ;  /* 0x0000000202028211 */ /* 0x000fc600078f08ff */
[----:B------:R1:W-:Y:S01]  /*18230*/  @!P1 ST.E.64 [R8.64], R156 ;  /* 0x0000009c08009985 */ /* 0x0003e2000c101b10 */
[----:B------:R-:W-:Y:S02]  /*18240*/  @!P0 LOP3.LUT R2, R2, 0xfffffffe, RZ, 0xc0, !PT ;  /* 0xfffffffe02028812 */ /* 0x000fe400078ec0ff */
[----:B------:R-:W-:-:S03]  /*18250*/  @!P4 LEA.HI R7, R7, R7, RZ, 0x1 ;  /* 0x000000070707c211 */ /* 0x000fc600078f08ff */
[--C-:B------:R-:W-:Y:S01]  /*18260*/  @!P0 IMAD.WIDE R10, R2, 0x4, R4.reuse ;  /* 0x00000004020a8825 */ /* 0x100fe200078e0204 */
[----:B------:R-:W-:Y:S02]  /*18270*/  IADD3 R2, R0, 0x10, RZ ;  /* 0x0000001000027810 */ /* 0x000fe40007ffe0ff */
[----:B------:R-:W-:Y:S02]  /*18280*/  @!P4 LOP3.LUT R7, R7, 0xfffffffe, RZ, 0xc0, !PT ;  /* 0xfffffffe0707c812 */ /* 0x000fe400078ec0ff */
[----:B------:R3:W-:Y:S01]  /*18290*/  @!P0 ST.E.64 [R10.64], R152 ;  /* 0x000000980a008985 */ /* 0x0007e2000c101b10 */
[----:B------:R-:W-:Y:S02]  /*182a0*/  ISETP.GE.AND P5, PT, R2, c[0x0][0x3c8], PT ;  /* 0x0000f20002007a0c */ /* 0x000fe40003fa6270 */
[----:B------:R-:W-:-:S11]  /*182b0*/  @!P4 IMAD.WIDE R14, R7, 0x4, R4 ;  /* 0x00000004070ec825 */ /* 0x000fd600078e0204 */
[----:B------:R-:W-:Y:S02]  /*182c0*/  @!P5 LEA.HI R2, R2, R2, RZ, 0x1 ;  /* 0x000000020202d211 */ /* 0x000fe400078f08ff */
[C---:B-1----:R-:W-:Y:S02]  /*182d0*/  IADD3 R9, R0.reuse, 0x30, RZ ;  /* 0x0000003000097810 */ /* 0x042fe40007ffe0ff */
[----:B------:R-:W-:Y:S02]  /*182e0*/  IADD3 R8, R0, 0x38, RZ ;  /* 0x0000003800087810 */ /* 0x000fe40007ffe0ff */
[----:B------:R-:W-:Y:S02]  /*182f0*/  ISETP.GE.AND P1, PT, R9, c[0x0][0x3c8], PT ;  /* 0x0000f20009007a0c */ /* 0x000fe40003f26270 */
[----:B------:R-:W-:Y:S02]  /*18300*/  ISETP.GE.AND P0, PT, R8, c[0x0][0x3c8], PT ;  /* 0x0000f20008007a0c */ /* 0x000fe40003f06270 */
[----:B------:R-:W-:-:S02]  /*18310*/  @!P5 LOP3.LUT R2, R2, 0xfffffffe, RZ, 0xc0, !PT ;  /* 0xfffffffe0202d812 */ /* 0x000fc400078ec0ff */
[C---:B---3--:R-:W-:Y:S02]  /*18320*/  IADD3 R11, R0.reuse, 0x20, RZ ;  /* 0x00000020000b7810 */ /* 0x048fe40007ffe0ff */
[----:B------:R-:W-:Y:S01]  /*18330*/  IADD3 R10, R0, 0x28, RZ ;  /* 0x00000028000a7810 */ /* 0x000fe20007ffe0ff */
[----:B------:R-:W-:Y:S01]  /*18340*/  @!P5 IMAD.WIDE R12, R2, 0x4, R4 ;  /* 0x00000004020cd825 */ /* 0x000fe200078e0204 */
[----:B------:R-:W-:Y:S02]  /*18350*/  ISETP.GE.AND P3, PT, R11, c[0x0][0x3c8], PT ;  /* 0x0000f2000b007a0c */ /* 0x000fe40003f66270 */
[----:B------:R-:W-:Y:S02]  /*18360*/  ISETP.GE.AND P2, PT, R10, c[0x0][0x3c8], PT ;  /* 0x0000f2000a007a0c */ /* 0x000fe40003f46270 */
[----:B------:R-:W-:Y:S01]  /*18370*/  @!P1 LEA.HI R9, R9, R9, RZ, 0x1 ;  /* 0x0000000909099211 */ /* 0x000fe200078f08ff */
[----:B------:R1:W-:Y:S01]  /*18380*/  @!P5 ST.E.64 [R12.64], R140 ;  /* 0x0000008c0c00d985 */ /* 0x0003e2000c101b10 */
[----:B------:R-:W-:-:S02]  /*18390*/  @!P0 LEA.HI R8, R8, R8, RZ, 0x1 ;  /* 0x0000000808088211 */ /* 0x000fc400078f08ff */
[----:B------:R-:W-:Y:S01]  /*183a0*/  @!P1 LOP3.LUT R9, R9, 0xfffffffe, RZ, 0xc0, !PT ;  /* 0xfffffffe09099812 */ /* 0x000fe200078ec0ff */
[----:B------:R1:W-:Y:S01]  /*183b0*/  @!P4 ST.E.64 [R14.64], R136 ;  /* 0x000000880e00c985 */ /* 0x0003e2000c101b10 */
[----:B------:R-:W-:-:S03]  /*183c0*/  @!P0 LOP3.LUT R8, R8, 0xfffffffe, RZ, 0xc0, !PT ;  /* 0xfffffffe08088812 */ /* 0x000fc600078ec0ff */
[----:B------:R-:W-:Y:S01]  /*183d0*/  @!P3 LEA.HI R11, R11, R11, RZ, 0x1 ;  /* 0x0000000b0b0bb211 */ /* 0x000fe200078f08ff */
[--C-:B------:R-:W-:Y:S01]  /*183e0*/  @!P1 IMAD.WIDE R18, R9, 0x4, R4.reuse ;  /* 0x0000000409129825 */ /* 0x100fe200078e0204 */
[----:B------:R-:W-:Y:S02]  /*183f0*/  @!P2 LEA.HI R10, R10, R10, RZ, 0x1 ;  /* 0x0000000a0a0aa211 */ /* 0x000fe400078f08ff */
[----:B------:R-:W-:Y:S01]  /*18400*/  @!P3 LOP3.LUT R11, R11, 0xfffffffe, RZ, 0xc0, !PT ;  /* 0xfffffffe0b0bb812 */ /* 0x000fe200078ec0ff */
[----:B------:R-:W-:Y:S01]  /*18410*/  @!P0 IMAD.WIDE R8, R8, 0x4, R4 ;  /* 0x0000000408088825 */ /* 0x000fe200078e0204 */
[----:B------:R-:W-:-:S03]  /*18420*/  @!P2 LOP3.LUT R10, R10, 0xfffffffe, RZ, 0xc0, !PT ;  /* 0xfffffffe0a0aa812 */ /* 0x000fc600078ec0ff */
[----:B------:R-:W-:-:S04]  /*18430*/  @!P3 IMAD.WIDE R16, R11, 0x4, R4 ;  /* 0x000000040b10b825 */ /* 0x000fc800078e0204 */
[----:B------:R-:W-:Y:S01]  /*18440*/  @!P2 IMAD.WIDE R10, R10, 0x4, R4 ;  /* 0x000000040a0aa825 */ /* 0x000fe200078e0204 */
[----:B------:R1:W-:Y:S04]  /*18450*/  @!P3 ST.E.64 [R16.64], R104 ;  /* 0x000000681000b985 */ /* 0x0003e8000c101b10 */
[----:B------:R1:W-:Y:S04]  /*18460*/  @!P2 ST.E.64 [R10.64], R108 ;  /* 0x0000006c0a00a985 */ /* 0x0003e8000c101b10 */
[----:B------:R1:W-:Y:S04]  /*18470*/  @!P1 ST.E.64 [R18.64], R116 ;  /* 0x0000007412009985 */ /* 0x0003e8000c101b10 */
[----:B------:R1:W-:Y:S02]  /*18480*/  @!P0 ST.E.64 [R8.64], R120 ;  /* 0x0000007808008985 */ /* 0x0003e4000c101b10 */
.L_x_571:
[----:B------:R-:W-:Y:S05]  /*18490*/  BSYNC B0 ;  /* 0x0000000000007941 */ /* 0x000fea0003800000 */
.L_x_570:
[----:B-1--4-:R1:W4:Y:S04]  /*184a0*/  SHFL.IDX PT, R9, R3, 0x3, 0x1c1f ;  /* 0x007c1f0003097f89 */ /* 0x01232800000e0000 */
[----:B---3--:R1:W3:Y:S01]  /*184b0*/  SHFL.IDX PT, R8, R6, 0x3, 0x1c1f ;  /* 0x007c1f0006087f89 */ /* 0x0082e200000e0000 */
[----:B------:R-:W-:Y:S05]  /*184c0*/  @P6 EXIT ;  /* 0x000000000000694d */ /* 0x000fea0003800000 */
[C---:B------:R-:W-:Y:S02]  /*184d0*/  IADD3 R7, R0.reuse, 0x8, RZ ;  /* 0x0000000800077810 */ /* 0x040fe40007ffe0ff */
[----:B-1----:R-:W-:-:S02]  /*184e0*/  IADD3 R6, R0, 0x10, RZ ;  /* 0x0000001000067810 */ /* 0x002fc40007ffe0ff */
[----:B------:R-:W-:Y:S02]  /*184f0*/  ISETP.GE.AND P5, PT, R7, c[0x0][0x3c8], PT ;  /* 0x0000f20007007a0c */ /* 0x000fe40003fa6270 */
[C---:B------:R-:W-:Y:S02]  /*18500*/  IADD3 R5, R0.reuse, 0x18, RZ ;  /* 0x0000001800057810 */ /* 0x040fe40007ffe0ff */
[C---:B------:R-:W-:Y:S02]  /*18510*/  IADD3 R4, R0.reuse, 0x20, RZ ;  /* 0x0000002000047810 */ /* 0x040fe40007ffe0ff */
[C---:B------:R-:W-:Y:S02]  /*18520*/  IADD3 R3, R0.reuse, 0x28, RZ ;  /* 0x0000002800037810 */ /* 0x040fe40007ffe0ff */
[----:B------:R-:W-:Y:S02]  /*18530*/  IADD3 R2, R0, 0x30, RZ ;  /* 0x0000003000027810 */ /* 0x000fe40007ffe0ff */
[----:B------:R-:W-:-:S02]  /*18540*/  ISETP.GE.AND P4, PT, R6, c[0x0][0x3c8], PT ;  /* 0x0000f20006007a0c */ /* 0x000fc40003f86270 */
[----:B------:R-:W-:Y:S02]  /*18550*/  ISETP.GE.AND P3, PT, R5, c[0x0][0x3c8], PT ;  /* 0x0000f20005007a0c */ /* 0x000fe40003f66270 */
[----:B------:R-:W-:Y:S02]  /*18560*/  ISETP.GE.AND P2, PT, R4, c[0x0][0x3c8], PT ;  /* 0x0000f20004007a0c */ /* 0x000fe40003f46270 */
[----:B------:R-:W-:Y:S02]  /*18570*/  ISETP.GE.AND P1, PT, R3, c[0x0][0x3c8], PT ;  /* 0x0000f20003007a0c */ /* 0x000fe40003f26270 */
[----:B------:R-:W-:Y:S02]  /*18580*/  ISETP.GE.AND P6, PT, R0, c[0x0][0x3c8], PT ;  /* 0x0000f20000007a0c */ /* 0x000fe40003fc6270 */
[----:B------:R-:W-:Y:S02]  /*18590*/  ISETP.GE.AND P0, PT, R2, c[0x0][0x3c8], PT ;  /* 0x0000f20002007a0c */ /* 0x000fe40003f06270 */
[----:B------:R-:W-:-:S02]  /*185a0*/  @!P5 LEA.HI R7, R7, R7, RZ, 0x1 ;  /* 0x000000070707d211 */ /* 0x000fc400078f08ff */
[----:B------:R-:W-:Y:S02]  /*185b0*/  @!P4 LEA.HI R6, R6, R6, RZ, 0x1 ;  /* 0x000000060606c211 */ /* 0x000fe400078f08ff */
[----:B------:R-:W-:Y:S02]  /*185c0*/  @!P5 LOP3.LUT R7, R7, 0xfffffffe, RZ, 0xc0, !PT ;  /* 0xfffffffe0707d812 */ /* 0x000fe400078ec0ff */
[----:B------:R-:W-:Y:S02]  /*185d0*/  @!P3 LEA.HI R5, R5, R5, RZ, 0x1 ;  /* 0x000000050505b211 */ /* 0x000fe400078f08ff */
[----:B------:R-:W-:Y:S01]  /*185e0*/  @!P2 LEA.HI R4, R4, R4, RZ, 0x1 ;  /* 0x000000040404a211 */ /* 0x000fe200078f08ff */
[--C-:B---34-:R-:W-:Y:S01]  /*185f0*/  @!P6 IMAD.WIDE R10, R0, 0x4, R8.reuse ;  /* 0x00000004000ae825 */ /* 0x118fe200078e0208 */
[----:B------:R-:W-:Y:S02]  /*18600*/  @!P1 LEA.HI R3, R3, R3, RZ, 0x1 ;  /* 0x0000000303039211 */ /* 0x000fe400078f08ff */
[----:B------:R-:W-:Y:S01]  /*18610*/  @!P0 LEA.HI R2, R2, R2, RZ, 0x1 ;  /* 0x0000000202028211 */ /* 0x000fe200078f08ff */
[----:B------:R-:W-:Y:S01]  /*18620*/  @!P5 IMAD.WIDE R12, R7, 0x4, R8 ;  /* 0x00000004070cd825 */ /* 0x000fe200078e0208 */
[----:B------:R-:W-:Y:S01]  /*18630*/  @!P4 LOP3.LUT R6, R6, 0xfffffffe, RZ, 0xc0, !PT ;  /* 0xfffffffe0606c812 */ /* 0x000fe200078ec0ff */
[----:B------:R1:W-:Y:S01]  /*18640*/  @!P6 ST.E.64 [R10.64], R158 ;  /* 0x0000009e0a00e985 */ /* 0x0003e2000c101b10 */
[----:B------:R-:W-:-:S02]  /*18650*/  @!P3 LOP3.LUT R5, R5, 0xfffffffe, RZ, 0xc0, !PT ;  /* 0xfffffffe0505b812 */ /* 0x000fc400078ec0ff */
[----:B------:R-:W-:Y:S01]  /*18660*/  @!P2 LOP3.LUT R4, R4, 0xfffffffe, RZ, 0xc0, !PT ;  /* 0xfffffffe0404a812 */ /* 0x000fe200078ec0ff */
[--C-:B------:R-:W-:Y:S01]  /*18670*/  @!P4 IMAD.WIDE R6, R6, 0x4, R8.reuse ;  /* 0x000000040606c825 */ /* 0x100fe200078e0208 */
[----:B------:R-:W-:Y:S01]  /*18680*/  @!P1 LOP3.LUT R3, R3, 0xfffffffe, RZ, 0xc0, !PT ;  /* 0xfffffffe03039812 */ /* 0x000fe200078ec0ff */
[----:B------:R3:W-:Y:S01]  /*18690*/  @!P5 ST.E.64 [R12.64], R154 ;  /* 0x0000009a0c00d985 */ /* 0x0007e2000c101b10 */
[----:B------:R-:W-:Y:S02]  /*186a0*/  @!P0 LOP3.LUT R2, R2, 0xfffffffe, RZ, 0xc0, !PT ;  /* 0xfffffffe02028812 */ /* 0x000fe400078ec0ff */
[----:B------:R-:W-:Y:S01]  /*186b0*/  IADD3 R0, R0, 0x38, RZ ;  /* 0x0000003800007810 */ /* 0x000fe20007ffe0ff */
[----:B------:R4:W-:Y:S01]  /*186c0*/  @!P4 ST.E.64 [R6.64], R142 ;  /* 0x0000008e0600c985 */ /* 0x0009e2000c101b10 */
[----:B-1----:R-:W-:-:S04]  /*186d0*/  @!P3 IMAD.WIDE R10, R5, 0x4, R8 ;  /* 0x00000004050ab825 */ /* 0x002fc800078e0208 */
[--C-:B------:R-:W-:Y:S01]  /*186e0*/  @!P2 IMAD.WIDE R4, R4, 0x4, R8.reuse ;  /* 0x000000040404a825 */ /* 0x100fe200078e0208 */
[----:B------:R4:W-:Y:S03]  /*186f0*/  @!P3 ST.E.64 [R10.64], R138 ;  /* 0x0000008a0a00b985 */ /* 0x0009e6000c101b10 */
[--C-:B---3--:R-:W-:Y:S01]  /*18700*/  @!P1 IMAD.WIDE R12, R3, 0x4, R8.reuse ;  /* 0x00000004030c9825 */ /* 0x108fe200078e0208 */
[----:B------:R4:W-:Y:S03]  /*18710*/  @!P2 ST.E.64 [R4.64], R106 ;  /* 0x0000006a0400a985 */ /* 0x0009e6000c101b10 */
[----:B------:R-:W-:Y:S01]  /*18720*/  @!P0 IMAD.WIDE R2, R2, 0x4, R8 ;  /* 0x0000000402028825 */ /* 0x000fe200078e0208 */
        /* <DEDUP_REMOVED lines=9> */
.L_x_565:
[----:B------:R-:W1:Y:S02]  /*187c0*/  S2R R3, SR_TID.X ;  /* 0x0000000000037919 */ /* 0x000e640000002100 */
[----:B-1----:R-:W-:-:S13]  /*187d0*/  ISETP.GT.AND P0, PT, R3, 0x7f, PT ;  /* 0x0000007f0300780c */ /* 0x002fda0003f04270 */
[----:B------:R-:W-:Y:S05]  /*187e0*/  @P0 EXIT ;  /* 0x000000000000094d */ /* 0x000fea0003800000 */
[----:B------:R-:W1:Y:S01]  /*187f0*/  S2R R7, SR_CTAID.X ;  /* 0x0000000000077919 */ /* 0x000e620000002500 */
[----:B------:R-:W-:-:S05]  /*18800*/  MOV R0, c[0x0][0x4e8] ;  /* 0x00013a0000007a02 */ /* 0x000fca0000000f00 */
[----:B------:R-:W-:Y:S01]  /*18810*/  IMAD R2, R0, c[0x0][0x388], RZ ;  /* 0x0000e20000027a24 */ /* 0x000fe200078e02ff */
[----:B-1----:R-:W-:-:S04]  /*18820*/  LEA R7, R7, R3, 0x7 ;  /* 0x0000000307077211 */ /* 0x002fc800078e38ff */
[----:B------:R-:W-:-:S13]  /*18830*/  ISETP.GE.AND P0, PT, R7, R2, PT ;  /* 0x000000020700720c */ /* 0x000fda0003f06270 */
[----:B------:R-:W-:Y:S05]  /*18840*/  @P0 EXIT ;  /* 0x000000000000094d */ /* 0x000fea0003800000 */
[----:B------:R-:W1:Y:S01]  /*18850*/  S2R R4, SR_CTAID.Z ;  /* 0x0000000000047919 */ /* 0x000e620000002700 */
[----:B------:R-:W-:Y:S01]  /*18860*/  USHF.R.S32.HI UR6, URZ, 0x1f, UR9 ;  /* 0x0000001f3f067899 */ /* 0x000fe20008011409 */
[----:B------:R-:W-:Y:S01]  /*18870*/  ISETP.NE.AND P0, PT, R0, 0x1, PT ;  /* 0x000000010000780c */ /* 0x000fe20003f05270 */
[----:B------:R-:W-:Y:S01]  /*18880*/  ULDC.64 UR4, c[0x0][0x4d0] ;  /* 0x0001340000047ab9 */ /* 0x000fe20000000a00 */
[----:B------:R-:W2:Y:S01]  /*18890*/  S2R R3, SR_CTAID.Y ;  /* 0x0000000000037919 */ /* 0x000ea20000002600 */
[----:B------:R-:W-:Y:S01]  /*188a0*/  UIMAD UR6, UR6, UR4, URZ ;  /* 0x00000004060672a4 */ /* 0x000fe2000f8e023f */
[----:B------:R-:W-:Y:S01]  /*188b0*/  IADD3 R2, RZ, -UR9, RZ ;  /* 0x80000009ff027c10 */ /* 0x000fe2000fffe0ff */
[----:B------:R-:W-:Y:S01]  /*188c0*/  UIMAD.WIDE.U32 UR10, UR9, UR4, URZ ;  /* 0x00000004090a72a5 */ /* 0x000fe2000f8e003f */
        /* <DEDUP_REMOVED lines=11> */
[----:B--2---:R-:W-:Y:S02]  /*18980*/  IMAD R2, R2, c[0x0][0x550], R3 ;  /* 0x0001540002027a24 */ /* 0x004fe400078e0203 */
[----:B------:R-:W-:Y:S01]  /*18990*/  IMAD R0, R4, c[0x0][0x4dc], R0 ;  /* 0x0001370004007a24 */ /* 0x000fe200078e0200 */
[----:B------:R-:W-:Y:S02]  /*189a0*/  IADD3 R4, -R6, RZ, RZ ;  /* 0x000000ff06047210 */ /* 0x000fe40007ffe1ff */
[----:B------:R-:W-:Y:S01]  /*189b0*/  SHF.R.S32.HI R3, RZ, 0x1f, R2 ;  /* 0x0000001fff037819 */ /* 0x000fe20000011402 */
[----:B------:R-:W-:Y:S01]  /*189c0*/  IMAD.IADD R9, R0, 0x1, R9 ;  /* 0x0000000100097824 */ /* 0x000fe200078e0209 */
[----:B------:R-:W-:Y:S01]  /*189d0*/  SHF.R.S32.HI R0, RZ, 0x1f, R6 ;  /* 0x0000001fff007819 */ /* 0x000fe20000011406 */
[----:B------:R-:W-:-:S02]  /*189e0*/  IMAD R4, R4, c[0x0][0x4e8], R7 ;  /* 0x00013a0004047a24 */ /* 0x000fc400078e0207 */
[----:B------:R-:W-:Y:S02]  /*189f0*/  IMAD R3, R3, c[0x0][0x4e0], RZ ;  /* 0x0001380003037a24 */ /* 0x000fe400078e02ff */
[----:B------:R-:W-:-:S04]  /*18a00*/  IMAD.WIDE.U32 R8, R2, c[0x0][0x4e0], R8 ;  /* 0x0001380002087a25 */ /* 0x000fc800078e0008 */
[----:B------:R-:W-:Y:S01]  /*18a10*/  IMAD R3, R2, c[0x0][0x4e4], R3 ;  /* 0x0001390002037a24 */ /* 0x000fe200078e0203 */
[----:B------:R-:W-:Y:S02]  /*18a20*/  SHF.R.S32.HI R2, RZ, 0x1f, R4 ;  /* 0x0000001fff027819 */ /* 0x000fe40000011404 */
[----:B------:R-:W-:-:S03]  /*18a30*/  IADD3 R6, P0, R6, R8, RZ ;  /* 0x0000000806067210 */ /* 0x000fc60007f1e0ff */
[----:B------:R-:W-:Y:S01]  /*18a40*/  IMAD R2, R2, c[0x0][0x4c8], RZ ;  /* 0x0001320002027a24 */ /* 0x000fe200078e02ff */
[----:B------:R-:W-:Y:S02]  /*18a50*/  IADD3.X R7, R0, R9, R3, P0, !PT ;  /* 0x0000000900077210 */ /* 0x000fe400007fe403 */
[----:B------:R-:W-:Y:S01]  /*18a60*/  MOV R0, 0xff800000 ;  /* 0xff80000000007802 */ /* 0x000fe20000000f00 */
[C---:B------:R-:W-:Y:S02]  /*18a70*/  IMAD R2, R4.reuse, c[0x0][0x4cc], R2 ;  /* 0x0001330004027a24 */ /* 0x040fe400078e0202 */
[----:B------:R-:W-:-:S05]  /*18a80*/  IMAD.WIDE.U32 R6, R4, c[0x0][0x4c8], R6 ;  /* 0x0001320004067a25 */ /* 0x000fca00078e0006 */
[----:B------:R-:W-:Y:S02]  /*18a90*/  IADD3 R2, R7, R2, RZ ;  /* 0x0000000207027210 */ /* 0x000fe40007ffe0ff */
[----:B------:R-:W-:-:S04]  /*18aa0*/  LEA R4, P0, R6, c[0x0][0x4a8], 0x2 ;  /* 0x00012a0006047a11 */ /* 0x000fc800078010ff */
[----:B------:R-:W-:-:S05]  /*18ab0*/  LEA.HI.X R5, R6, c[0x0][0x4ac], R2, 0x2, P0 ;  /* 0x00012b0006057a11 */ /* 0x000fca00000f1402 */
[----:B------:R-:W-:Y:S01]  /*18ac0*/  STG.E [R4.64], R0 ;  /* 0x0000000004007986 */ /* 0x000fe2000c101910 */
[----:B------:R-:W-:Y:S05]  /*18ad0*/  EXIT ;  /* 0x000000000000794d */ /* 0x000fea0003800000 */
.L_x_572:
        /* <DEDUP_REMOVED lines=10> */
.L_x_1920:


//--------------------- .text._ZN7cutlass13device_kernelIN5flash19enable_sm80_to_sm89INS1_16FlashAttnFwdSm80INS1_25CollectiveMainloopFwdSm80ILi4ELi1ELb0EN4cute5tupleIJNS5_1CILi128EEENS7_ILi80EEENS7_ILi64EEEEEELi64ENS_10bfloat16_tEfNS_4arch4Sm80ELb0ELb1ELb0ELb1ELb1ELb0ELb1ELb1EEENS1_21CollectiveEpilogueFwdINS6_IJS8_SA_S9_EEENS6_IJNS7_ILi1EEESI_SI_EEESC_SE_Li128ELb1ELb1ELb1ELb0EEENS1_36VarlenDynamicPersistentTileSchedulerILi128ELi80ELi128ELi128ELb1ELb1ELb0ELb1ELb0ELb1EEEEEEEEEvNT_6ParamsE --------------------------
	.section	.text._ZN7cutlass13device_kernelIN5flash19enable_sm80_to_sm89INS1_16FlashAttnFwdSm80INS1_25CollectiveMainloopFwdSm80ILi4ELi1ELb0EN4cute5tupleIJNS5_1CILi128EEENS7_ILi80EEENS7_ILi64EEEEEELi64ENS_10bfloat16_tEfNS_4arch4Sm80ELb0ELb1ELb0ELb1ELb1ELb0ELb1ELb1EEENS1_21CollectiveEpilogueFwdINS6_IJS8_SA_S9_EEENS6_IJNS7_ILi1EEESI_SI_EEESC_SE_Li128ELb1ELb1ELb1ELb0EEENS1_36VarlenDynamicPersistentTileSchedulerILi128ELi80ELi128ELi128ELb1ELb1ELb0ELb1ELb0ELb1EEEEEEEEEvNT_6ParamsE,"ax",@progbits
	.sectioninfo	@"SHI_REGISTERS=255"
	.align	128
.text._ZN7cutlass13device_kernelIN5flash19enable_sm80_to_sm89INS1_16FlashAttnFwdSm80INS1_25CollectiveMainloopFwdSm80ILi4ELi1ELb0EN4cute5tupleIJNS5_1CILi128EEENS7_ILi80EEENS7_ILi64EEEEEELi64ENS_10bfloat16_tEfNS_4arch4Sm80ELb0ELb1ELb0ELb1ELb1ELb0ELb1ELb1EEENS1_21CollectiveEpilogueFwdINS6_IJS8_SA_S9_EEENS6_IJNS7_ILi1EEESI_SI_EEESC_SE_Li128ELb1ELb1ELb1ELb0EEENS1_36VarlenDynamicPersistentTileSchedulerILi128ELi80ELi128ELi128ELb1ELb1ELb0ELb1ELb0ELb1EEEEEEEEEvNT_6ParamsE:
        .type           _ZN7cutlass13device_kernelIN5flash19enable_sm80_to_sm89INS1_16FlashAttnFwdSm80INS1_25CollectiveMainloopFwdSm80ILi4ELi1ELb0EN4cute5tupleIJNS5_1CILi128EEENS7_ILi80EEENS7_ILi64EEEEEELi64ENS_10bfloat16_tEfNS_4arch4Sm80ELb0ELb1ELb0ELb1ELb1ELb0ELb1ELb1EEENS1_21CollectiveEpilogueFwdINS6_IJS8_SA_S9_EEENS6_IJNS7_ILi1EEESI_SI_EEESC_SE_Li128ELb1ELb1ELb1ELb0EEENS1_36VarlenDynamicPersistentTileSchedulerILi128ELi80ELi128ELi128ELb1ELb1ELb0ELb1ELb0ELb1EEEEEEEEEvNT_6ParamsE,@function
        .size           _ZN7cutlass13device_kernelIN5flash19enable_sm80_to_sm89INS1_16FlashAttnFwdSm80INS1_25CollectiveMainloopFwdSm80ILi4ELi1ELb0EN4cute5tupleIJNS5_1CILi128EEENS7_ILi80EEENS7_ILi64EEEEEELi64ENS_10bfloat16_tEfNS_4arch4Sm80ELb0ELb1ELb0ELb1ELb1ELb0ELb1ELb1EEENS1_21CollectiveEpilogueFwdINS6_IJS8_SA_S9_EEENS6_IJNS7_ILi1EEESI_SI_EEESC_SE_Li128ELb1ELb1ELb1ELb0EEENS1_36VarlenDynamicPersistentTileSchedulerILi128ELi80ELi128ELi128ELb1ELb1ELb0ELb1ELb0ELb1EEEEEEEEEvNT_6ParamsE,(.L_x_1921 - _ZN7cutlass13device_kernelIN5flash19enable_sm80_to_sm89INS1_16FlashAttnFwdSm80INS1_25CollectiveMainloopFwdSm80ILi4ELi1ELb0EN4cute5tupleIJNS5_1CILi128EEENS7_ILi80EEENS7_ILi64EEEEEELi64ENS_10bfloat16_tEfNS_4arch4Sm80ELb0ELb1ELb0ELb1ELb1ELb0ELb1ELb1EEENS1_21CollectiveEpilogueFwdINS6_IJS8_SA_S9_EEENS6_IJNS7_ILi1EEESI_SI_EEESC_SE_Li128ELb1ELb1ELb1ELb0EEENS1_36VarlenDynamicPersistentTileSchedulerILi128ELi80ELi128ELi128ELb1ELb1ELb0ELb1ELb0ELb1EEEEEEEEEvNT_6ParamsE)
        .other          _ZN7cutlass13device_kernelIN5flash19enable_sm80_to_sm89INS1_16FlashAttnFwdSm80INS1_25CollectiveMainloopFwdSm80ILi4ELi1ELb0EN4cute5tupleIJNS5_1CILi128EEENS7_ILi80EEENS7_ILi64EEEEEELi64ENS_10bfloat16_tEfNS_4arch4Sm80ELb0ELb1ELb0ELb1ELb1ELb0ELb1ELb1EEENS1_21CollectiveEpilogueFwdINS6_IJS8_SA_S9_EEENS6_IJNS7_ILi1EEESI_SI_EEESC_SE_Li128ELb1ELb1ELb1ELb0EEENS1_36VarlenDynamicPersistentTileSchedulerILi128ELi80ELi128ELi128ELb1ELb1ELb0ELb1ELb0ELb1EEEEEEEEEvNT_6ParamsE,@"STO_CUDA_ENTRY STV_DEFAULT"
_ZN7cutlass13device_kernelIN5flash19enable_sm80_to_sm89INS1_16FlashAttnFwdSm80INS1_25CollectiveMainloopFwdSm80ILi4ELi1ELb0EN4cute5tupleIJNS5_1CILi128EEENS7_ILi80EEENS7_ILi64EEEEEELi64ENS_10bfloat16_tEfNS_4arch4Sm80ELb0ELb1ELb0ELb1ELb1ELb0ELb1ELb1EEENS1_21CollectiveEpilogueFwdINS6_IJS8_SA_S9_EEENS6_IJNS7_ILi1EEESI_SI_EEESC_SE_Li128ELb1ELb1ELb1ELb0EEENS1_36VarlenDynamicPersistentTileSchedulerILi128ELi80ELi128ELi128ELb1ELb1ELb0ELb1ELb0ELb1EEEEEEEEEvNT_6ParamsE:
        /* <DEDUP_REMOVED lines=15> */
[----:B------:R-:W-:-:S03]  /*00f0*/  CS2R R8, SRZ ;  /* 0x0000000000087805 */ /* 0x000fc6000001ff00 */
[----:B------:R-:W-:-:S04]  /*0100*/  ISETP.NE.AND P6, PT, R13, 0x1f, PT ;  /* 0x0000001f0d00780c */ /* 0x000fc80003fc5270 */
[----:B------:R-:W-:-:S13]  /*0110*/  ISETP.GE.OR P0, PT, R13, c[0x0][0x53c], !P6 ;  /* 0x00014f000d007a0c */ /* 0x000fda0007706670 */
[----:B-1----:R-:W-:Y:S02]  /*0120*/  @!P0 IMAD.MOV.U32 R4, RZ, RZ, 0x4 ;  /* 0x00000004ff048424 */ /* 0x002fe400078e00ff */
[----:B------:R-:W-:Y:S02]  /*0130*/  @!P0 IMAD.MOV.U32 R2, RZ, RZ, 0x4 ;  /* 0x00000004ff028424 */ /* 0x000fe400078e00ff */
[----:B------:R-:W-:-:S04]  /*0140*/  @!P0 IMAD.WIDE.U32 R4, R13, R4, c[0x0][0x580] ;  /* 0x000160000d048625 */ /* 0x000fc800078e0004 */
[C---:B------:R-:W-:Y:S01]  /*0150*/  @!P0 IMAD.WIDE.U32 R2, R13.reuse, R2, c[0x0][0x578] ;  /* 0x00015e000d028625 */ /* 0x040fe200078e0002 */
[----:B------:R-:W2:Y:S04]  /*0160*/  @!P0 LDG.E R9, [R4.64] ;  /* 0x0000000604098981 */ /* 0x000ea8000c1e1900 */
[----:B------:R-:W2:Y:S01]  /*0170*/  @!P0 LDG.E R8, [R2.64] ;  /* 0x0000000602088981 */ /* 0x000ea2000c1e1900 */
[C---:B------:R-:W-:Y:S01]  /*0180*/  ISETP.NE.AND P5, PT, R13.reuse, RZ, PT ;  /* 0x000000ff0d00720c */ /* 0x040fe20003fa5270 */
[----:B------:R-:W1:Y:S01]  /*0190*/  S2UR UR4, SR_CTAID.X ;  /* 0x00000000000479c3 */ /* 0x000e620000002500 */
[C---:B------:R-:W-:Y:S01]  /*01a0*/  ISETP.GE.U32.AND P4, PT, R13.reuse, 0x2, PT ;  /* 0x000000020d00780c */ /* 0x040fe20003f86070 */
[----:B------:R-:W-:Y:S01]  /*01b0*/  IMAD.MOV.U32 R6, RZ, RZ, RZ ;  /* 0x000000ffff067224 */ /* 0x000fe200078e00ff */
        /* <DEDUP_REMOVED lines=26> */
.L_x_578:
[----:B------:R-:W-:-:S04]  /*0360*/  IADD3 R0, R6, 0x1f, RZ ;  /* 0x0000001f06007810 */ /* 0x000fc80007ffe0ff */
[----:B------:R-:W-:-:S13]  /*0370*/  ISETP.GE.AND P0, PT, R0, c[0x0][0x53c], PT ;  /* 0x00014f0000007a0c */ /* 0x000fda0003f06270 */
[----:B------:R-:W-:Y:S05]  /*0380*/  @P0 BRA `(.L_x_575) ;  /* 0x00000c4000000947 */ /* 0x000fea0003800000 */
[----:B------:R-:W-:Y:S01]  /*0390*/  MOV R6, R0 ;  /* 0x0000000000067202 */ /* 0x000fe20000000f00 */
[----:B------:R-:W-:-:S03]  /*03a0*/  CS2R R8, SRZ ;  /* 0x0000000000087805 */ /* 0x000fc6000001ff00 */
[----:B------:R-:W-:-:S04]  /*03b0*/  IADD3 R0, R13, R6, RZ ;  /* 0x000000060d007210 */ /* 0x000fc80007ffe0ff */
[----:B------:R-:W-:-:S13]  /*03c0*/  ISETP.GE.OR P0, PT, R0, c[0x0][0x53c], !P6 ;  /* 0x00014f0000007a0c */ /* 0x000fda0007706670 */
[----:B------:R-:W-:Y:S02]  /*03d0*/  @!P0 MOV R2, 0x4 ;  /* 0x0000000400028802 */ /* 0x000fe40000000f00 */
        /* <DEDUP_REMOVED lines=8> */
.L_x_805:
        /* <DEDUP_REMOVED lines=16> */
.L_x_806:
[----:B--2---:R-:W-:-:S05]  /*0560*/  IMAD R0, R0, c[0x0][0x538], RZ ;  /* 0x00014e0000007a24 */ /* 0x004fca00078e02ff */
[----:B------:R-:W-:-:S04]  /*0570*/  IADD3 R7, R0, R7, RZ ;  /* 0x0000000700077210 */ /* 0x000fc80007ffe0ff */
[----:B------:R-:W-:-:S13]  /*0580*/  ISETP.GT.AND P0, PT, R7, UR4, PT ;  /* 0x0000000407007c0c */ /* 0x000fda000bf04270 */
[----:B-1----:R-:W-:Y:S05]  /*0590*/  @!P0 BRA `(.L_x_578) ;  /* 0xfffffdc000008947 */ /* 0x002fea000383ffff */
.L_x_574:
[----:B------:R-:W-:-:S05]  /*05a0*/  IADD3 R10, -R0, R7, RZ ;  /* 0x00000007000a7210 */ /* 0x000fca0007ffe1ff */
[----:B------:R-:W-:-:S05]  /*05b0*/  IMAD R0, R4, c[0x0][0x538], R10 ;  /* 0x00014e0004007a24 */ /* 0x000fca00078e020a */
[----:B------:R-:W-:Y:S01]  /*05c0*/  ISETP.GT.AND P0, PT, R0, UR4, PT ;  /* 0x0000000400007c0c */ /* 0x000fe2000bf04270 */
[----:B------:R-:W-:-:S12]  /*05d0*/  BRA.DIV ~URZ, `(.L_x_579) ;  /* 0x0001a1227f007947 */ /* 0x000fd8000b800000 */
[----:B------:R-:W-:-:S04]  /*05e0*/  VOTE.ANY R7, PT, !P0 ;  /* 0x0000000000077806 */ /* 0x000fc800040e0100 */
.L_x_807:
[----:B------:R-:W1:Y:S02]  /*05f0*/  POPC R0, R7 ;  /* 0x0000000700007309 */ /* 0x000e640000000000 */
[----:B-1----:R-:W-:-:S05]  /*0600*/  IADD3 R2, R0, R6, RZ ;  /* 0x0000000600027210 */ /* 0x002fca0007ffe0ff */
[----:B------:R1:W-:Y:S01]  /*0610*/  STL [R1+0x4c], R2 ;  /* 0x00004c0201007387 */ /* 0x0003e20000100800 */
[----:B------:R-:W-:Y:S05]  /*0620*/  BRA.DIV ~URZ, `(.L_x_580) ;  /* 0x0001a1227f007947 */ /* 0x000fea000b800000 */
[----:B------:R2:W3:Y:S01]  /*0630*/  SHFL.IDX PT, R12, R9, R0, 0x1f ;  /* 0x00001f00090c7589 */ /* 0x0004e200000e0000 */
[----:B------:R-:W-:-:S03]  /*0640*/  MOV R5, RZ ;  /* 0x000000ff00057202 */ /* 0x000fc60000000f00 */
[----:B------:R2:W4:Y:S04]  /*0650*/  SHFL.IDX PT, R9, R8, R0, 0x1f ;  /* 0x00001f0008097589 */ /* 0x00052800000e0000 */
.L_x_808:
[----:B------:R-:W-:Y:S01]  /*0660*/  ISETP.NE.AND P0, PT, R7, RZ, PT ;  /* 0x000000ff0700720c */ /* 0x000fe20003f05270 */
[----:B------:R-:W-:-:S12]  /*0670*/  BSSY B0, `(.L_x_581) ;  /* 0x0000005000007945 */ /* 0x000fd80003800000 */
[----:B------:R-:W-:Y:S05]  /*0680*/  @!P0 BRA `(.L_x_582) ;  /* 0x0000003000008947 */ /* 0x000fea0003800000 */
[----:B--2---:R-:W-:Y:S01]  /*0690*/  IADD3 R0, R0, -0x1, RZ ;  /* 0xffffffff00007810 */ /* 0x004fe20007ffe0ff */
[----:B------:R-:W-:Y:S05]  /*06a0*/  BRA.DIV ~URZ, `(.L_x_583) ;  /* 0x0001a1827f007947 */ /* 0x000fea000b800000 */
[----:B------:R2:W1:Y:S02]  /*06b0*/  SHFL.IDX PT, R5, R4, R0, 0x1f ;  /* 0x00001f0004057589 */ /* 0x00046400000e0000 */
.L_x_582:
[----:B------:R-:W-:Y:S05]  /*06c0*/  BSYNC B0 ;  /* 0x0000000000007941 */ /* 0x000fea0003800000 */
.L_x_581:
[----:B-12---:R-:W-:Y:S01]  /*06d0*/  IMAD R0, R5, c[0x0][0x538], R10 ;  /* 0x00014e0005007a24 */ /* 0x006fe200078e020a */
[----:B----4-:R-:W-:Y:S01]  /*06e0*/  ISETP.NE.AND P0, PT, R9, 0x1, PT ;  /* 0x000000010900780c */ /* 0x010fe20003f05270 */
[----:B------:R-:W-:Y:S03]  /*06f0*/  BSSY B0, `(.L_x_584) ;  /* 0x0000089000007945 */ /* 0x000fe60003800000 */
[----:B------:R1:W-:Y:S01]  /*0700*/  STL [R1+0x40], R0 ;  /* 0x0000400001007387 */ /* 0x0003e20000100800 */
[----:B------:R-:W-:-:S08]  /*0710*/  IADD3 R11, -R0, UR4, RZ ;  /* 0x00000004000b7c10 */ /* 0x000fd0000fffe1ff */
[----:B------:R-:W-:Y:S05]  /*0720*/  @!P0 BRA `(.L_x_585) ;  /* 0x000003f000008947 */ /* 0x000fea0003800000 */
[-C--:B-1-3--:R-:W-:Y:S02]  /*0730*/  IABS R0, R12.reuse ;  /* 0x0000000c00007213 */ /* 0x08afe40000000000 */
[----:B------:R-:W-:-:S03]  /*0740*/  IABS R6, R12 ;  /* 0x0000000c00067213 */ /* 0x000fc60000000000 */
[----:B------:R-:W-:Y:S01]  /*0750*/  IMAD.MOV.U32 R5, RZ, RZ, R0 ;  /* 0x000000ffff057224 */ /* 0x000fe200078e0000 */
[----:B------:R-:W-:-:S03]  /*0760*/  IABS R0, R9 ;  /* 0x0000000900007213 */ /* 0x000fc60000000000 */
[----:B------:R-:W1:Y:S02]  /*0770*/  I2F.RP R2, R5 ;  /* 0x0000000500027306 */ /* 0x000e640000209400 */
[----:B------:R-:W-:Y:S01]  /*0780*/  IMAD.MOV.U32 R8, RZ, RZ, R0 ;  /* 0x000000ffff087224 */ /* 0x000fe200078e0000 */
[----:B------:R-:W-:-:S05]  /*0790*/  IABS R0, R11 ;  /* 0x0000000b00007213 */ /* 0x000fca0000000000 */
[----:B------:R-:W-:Y:S08]  /*07a0*/  I2F.RP R7, R8 ;  /* 0x0000000800077306 */ /* 0x000ff00000209400 */
[----:B-1----:R-:W1:Y:S02]  /*07b0*/  MUFU.RCP R2, R2 ;  /* 0x0000000200027308 */ /* 0x002e640000001000 */
[----:B-1----:R-:W-:-:S06]  /*07c0*/  IADD3 R2, R2, 0xffffffe, RZ ;  /* 0x0ffffffe02027810 */ /* 0x002fcc0007ffe0ff */
[----:B------:R-:W1:Y:S02]  /*07d0*/  F2I.FTZ.U32.TRUNC.NTZ R3, R2 ;  /* 0x0000000200037305 */ /* 0x000e64000021f000 */
[----:B-1----:R-:W-:-:S04]  /*07e0*/  IMAD.MOV R2, RZ, RZ, -R3 ;  /* 0x000000ffff027224 */ /* 0x002fc800078e0a03 */
[----:B------:R-:W-:Y:S02]  /*07f0*/  IMAD R4, R2, R5, RZ ;  /* 0x0000000502047224 */ /* 0x000fe400078e02ff */
[----:B------:R-:W-:-:S04]  /*0800*/  IMAD.MOV.U32 R2, RZ, RZ, RZ ;  /* 0x000000ffff027224 */ /* 0x000fc800078e00ff */
[----:B------:R-:W-:Y:S01]  /*0810*/  IMAD.HI.U32 R2, R3, R4, R2 ;  /* 0x0000000403027227 */ /* 0x000fe200078e0002 */
[----:B------:R-:W-:-:S03]  /*0820*/  MOV R3, R0 ;  /* 0x0000000000037202 */ /* 0x000fc60000000f00 */
[----:B------:R-:W-:Y:S02]  /*0830*/  IMAD.MOV R0, RZ, RZ, -R6 ;  /* 0x000000ffff007224 */ /* 0x000fe400078e0a06 */
        /* <DEDUP_REMOVED lines=28> */
[----:B------:R-:W-:-:S03]  /*0a00*/  IMAD.MOV R5, RZ, RZ, -R4 ;  /* 0x000000ffff057224 */ /* 0x000fc600078e0a04 */
        /* <DEDUP_REMOVED lines=10> */
[----:B------:R-:W-:-:S04]  /*0ab0*/  IMAD.MOV R2, RZ, RZ, -R0 ;  /* 0x000000ffff027224 */ /* 0x000fc800078e0a00 */
[C---:B------:R-:W-:Y:S01]  /*0ac0*/  IMAD R3, R9.reuse, R2, R4 ;  /* 0x0000000209037224 */ /* 0x040fe200078e0204 */
[----:B------:R-:W-:Y:S01]  /*0ad0*/  LEA R2, R9, R0, 0x18 ;  /* 0x0000000009027211 */ /* 0x000fe200078ec0ff */
[----:B------:R-:W-:-:S04]  /*0ae0*/  IMAD R0, R12, R5, R11 ;  /* 0x000000050c007224 */ /* 0x000fc800078e020b */
[----:B------:R-:W-:-:S05]  /*0af0*/  IMAD R2, R3, 0x10000, R2 ;  /* 0x0001000003027824 */ /* 0x000fca00078e0202 */
[----:B------:R1:W-:Y:S01]  /*0b00*/  STL [R1+0x48], R2 ;  /* 0x0000480201007387 */ /* 0x0003e20000100800 */
[----:B------:R-:W-:Y:S05]  /*0b10*/  BRA `(.L_x_586) ;  /* 0x0000046000007947 */ /* 0x000fea0003800000 */
.L_x_585:
[----:B------:R-:W2:Y:S01]  /*0b20*/  LDL R3, [R1+0x4c] ;  /* 0x00004c0001037983 */ /* 0x000ea20000100800 */
[----:B------:R-:W-:-:S04]  /*0b30*/  IMAD.MOV.U32 R2, RZ, RZ, 0x4 ;  /* 0x00000004ff027424 */ /* 0x000fc800078e00ff */
[----:B--2---:R-:W-:-:S05]  /*0b40*/  IMAD.WIDE R2, R3, R2, c[0x0][0x590] ;  /* 0x0001640003027625 */ /* 0x004fca00078e0202 */
[----:B------:R-:W2:Y:S02]  /*0b50*/  LDG.E R7, [R2.64] ;  /* 0x0000000602077981 */ /* 0x000ea4000c1e1900 */
[----:B--23--:R-:W-:-:S05]  /*0b60*/  IMAD R9, R7, R12, RZ ;  /* 0x0000000c07097224 */ /* 0x00cfca00078e02ff */
[-C--:B-1----:R-:W-:Y:S02]  /*0b70*/  IABS R0, R9.reuse ;  /* 0x0000000900007213 */ /* 0x082fe40000000000 */
[----:B------:R-:W-:-:S03]  /*0b80*/  IABS R8, R9 ;  /* 0x0000000900087213 */ /* 0x000fc60000000000 */
[----:B------:R-:W-:-:S04]  /*0b90*/  IMAD.MOV.U32 R6, RZ, RZ, R0 ;  /* 0x000000ffff067224 */ /* 0x000fc800078e0000 */
[----:B------:R-:W1:Y:S08]  /*0ba0*/  I2F.RP R2, R6 ;  /* 0x0000000600027306 */ /* 0x000e700000209400 */
[----:B-1----:R-:W1:Y:S02]  /*0bb0*/  MUFU.RCP R2, R2 ;  /* 0x0000000200027308 */ /* 0x002e640000001000 */
[----:B-1----:R-:W-:-:S06]  /*0bc0*/  IADD3 R2, R2, 0xffffffe, RZ ;  /* 0x0ffffffe02027810 */ /* 0x002fcc0007ffe0ff */
[----:B------:R-:W1:Y:S02]  /*0bd0*/  F2I.FTZ.U32.TRUNC.NTZ R3, R2 ;  /* 0x0000000200037305 */ /* 0x000e64000021f000 */
[----:B-1----:R-:W-:-:S04]  /*0be0*/  IMAD.MOV R0, RZ, RZ, -R3 ;  /* 0x000000ffff007224 */ /* 0x002fc800078e0a03 */
[----:B------:R-:W-:Y:S01]  /*0bf0*/  IMAD.MOV.U32 R2, RZ, RZ, R0 ;  /* 0x000000ffff027224 */ /* 0x000fe200078e0000 */
[----:B------:R-:W-:-:S03]  /*0c00*/  IABS R0, R11 ;  /* 0x0000000b00007213 */ /* 0x000fc60000000000 */
[----:B------:R-:W-:Y:S01]  /*0c10*/  IMAD R4, R2, R6, RZ ;  /* 0x0000000602047224 */ /* 0x000fe200078e02ff */
[----:B------:R-:W-:Y:S01]  /*0c20*/  MOV R5, R0 ;  /* 0x0000000000057202 */ /* 0x000fe20000000f00 */
[----:B------:R-:W-:-:S04]  /*0c30*/  IMAD.MOV.U32 R2, RZ, RZ, RZ ;  /* 0x000000ffff027224 */ /* 0x000fc800078e00ff */
[----:B------:R-:W-:-:S04]  /*0c40*/  IMAD.HI.U32 R0, R3, R4, R2 ;  /* 0x0000000403007227 */ /* 0x000fc800078e0002 */
[----:B------:R-:W-:Y:S02]  /*0c50*/  IMAD.MOV R2, RZ, RZ, -R8 ;  /* 0x000000ffff027224 */ /* 0x000fe400078e0a08 */
        /* <DEDUP_REMOVED lines=9> */
[----:B------:R-:W-:-:S04]  /*0cf0*/  @P2 IADD3 R0, R0, 0x1, RZ ;  /* 0x0000000100002810 */ /* 0x000fc80007ffe0ff */
[----:B------:R-:W-:-:S05]  /*0d00*/  MOV R4, R0 ;  /* 0x0000000000047202 */ /* 0x000fca0000000f00 */
[----:B------:R-:W-:Y:S01]  /*0d10*/  @!P1 IMAD.MOV R4, RZ, RZ, -R4 ;  /* 0x000000ffff049224 */ /* 0x000fe200078e0a04 */
[----:B------:R-:W-:-:S05]  /*0d20*/  @!P0 LOP3.LUT R4, RZ, R9, RZ, 0x33, !PT ;  /* 0x00000009ff048212 */ /* 0x000fca00078e33ff */
[----:B------:R-:W-:-:S05]  /*0d30*/  IMAD R10, R7, R4, RZ ;  /* 0x00000004070a7224 */ /* 0x000fca00078e02ff */
[----:B------:R-:W-:-:S04]  /*0d40*/  IADD3 R0, -R10, c[0x0][0x538], RZ ;  /* 0x00014e000a007a10 */ /* 0x000fc80007ffe1ff */
[----:B------:R-:W-:-:S04]  /*0d50*/  IMNMX R6, R7, R0, PT ;  /* 0x0000000007067217 */ /* 0x000fc80003800200 */
[----:B------:R-:W-:-:S05]  /*0d60*/  IABS R0, R6 ;  /* 0x0000000600007213 */ /* 0x000fca0000000000 */
[----:B------:R-:W-:-:S04]  /*0d70*/  IMAD.MOV.U32 R5, RZ, RZ, R0 ;  /* 0x000000ffff057224 */ /* 0x000fc800078e0000 */
[----:B------:R-:W1:Y:S08]  /*0d80*/  I2F.RP R2, R5 ;  /* 0x0000000500027306 */ /* 0x000e700000209400 */
[----:B-1----:R-:W1:Y:S02]  /*0d90*/  MUFU.RCP R2, R2 ;  /* 0x0000000200027308 */ /* 0x002e640000001000 */
[----:B-1----:R-:W-:-:S06]  /*0da0*/  IADD3 R2, R2, 0xffffffe, RZ ;  /* 0x0ffffffe02027810 */ /* 0x002fcc0007ffe0ff */
[----:B------:R1:W2:Y:S02]  /*0db0*/  F2I.FTZ.U32.TRUNC.NTZ R3, R2 ;  /* 0x0000000200037305 */ /* 0x0002a4000021f000 */
[----:B-1----:R-:W-:Y:S01]  /*0dc0*/  IMAD.MOV R2, RZ, RZ, -R4 ;  /* 0x000000ffff027224 */ /* 0x002fe200078e0a04 */
[----:B--2---:R-:W-:-:S03]  /*0dd0*/  IADD3 R0, RZ, -R3, RZ ;  /* 0x80000003ff007210 */ /* 0x004fc60007ffe0ff */
[----:B------:R-:W-:Y:S01]  /*0de0*/  IMAD R8, R9, R2, R11 ;  /* 0x0000000209087224 */ /* 0x000fe200078e020b */
[----:B------:R-:W-:Y:S01]  /*0df0*/  IABS R9, R6 ;  /* 0x0000000600097213 */ /* 0x000fe20000000000 */
[----:B------:R-:W-:-:S03]  /*0e00*/  IMAD.MOV.U32 R2, RZ, RZ, R0 ;  /* 0x000000ffff027224 */ /* 0x000fc600078e0000 */
[----:B------:R-:W-:Y:S01]  /*0e10*/  IABS R0, R8 ;  /* 0x0000000800007213 */ /* 0x000fe20000000000 */
[----:B------:R-:W-:Y:S02]  /*0e20*/  IMAD R7, R2, R5, RZ ;  /* 0x0000000502077224 */ /* 0x000fe400078e02ff */
[----:B------:R-:W-:Y:S02]  /*0e30*/  IMAD.MOV.U32 R2, RZ, RZ, RZ ;  /* 0x000000ffff027224 */ /* 0x000fe400078e00ff */
[----:B------:R-:W-:Y:S01]  /*0e40*/  IMAD.MOV.U32 R4, RZ, RZ, R0 ;  /* 0x000000ffff047224 */ /* 0x000fe200078e0000 */
[----:B------:R-:W-:Y:S01]  /*0e50*/  IADD3 R0, RZ, -R9, RZ ;  /* 0x80000009ff007210 */ /* 0x000fe20007ffe0ff */
[----:B------:R-:W-:-:S04]  /*0e60*/  IMAD.HI.U32 R3, R3, R7, R2 ;  /* 0x0000000703037227 */ /* 0x000fc800078e0002 */
[----:B------:R-:W-:Y:S02]  /*0e70*/  IMAD.MOV.U32 R2, RZ, RZ, R0 ;  /* 0x000000ffff027224 */ /* 0x000fe400078e0000 */
[----:B------:R-:W-:Y:S01]  /*0e80*/  IMAD.HI.U32 R0, R3, R4, RZ ;  /* 0x0000000403007227 */ /* 0x000fe200078e00ff */
[----:B------:R-:W-:-:S03]  /*0e90*/  IADD3 R3, R10, 0x1000000, R8 ;  /* 0x010000000a037810 */ /* 0x000fc60007ffe008 */
[----:B------:R-:W-:-:S05]  /*0ea0*/  IMAD R2, R0, R2, R4 ;  /* 0x0000000200027224 */ /* 0x000fca00078e0204 */
[----:B------:R-:W-:-:S13]  /*0eb0*/  ISETP.GT.U32.AND P0, PT, R5, R2, PT ;  /* 0x000000020500720c */ /* 0x000fda0003f04070 */
[----:B------:R-:W-:Y:S01]  /*0ec0*/  @!P0 IMAD.IADD R2, R2, 0x1, -R5 ;  /* 0x0000000102028824 */ /* 0x000fe200078e0a05 */
[----:B------:R-:W-:Y:S02]  /*0ed0*/  @!P0 IADD3 R0, R0, 0x1, RZ ;  /* 0x0000000100008810 */ /* 0x000fe40007ffe0ff */
[----:B------:R-:W-:Y:S02]  /*0ee0*/  ISETP.NE.AND P0, PT, R6, RZ, PT ;  /* 0x000000ff0600720c */ /* 0x000fe40003f05270 */
[----:B------:R-:W-:Y:S02]  /*0ef0*/  ISETP.GE.U32.AND P2, PT, R2, R5, PT ;  /* 0x000000050200720c */ /* 0x000fe40003f46070 */
[----:B------:R-:W-:-:S04]  /*0f00*/  LOP3.LUT R2, R8, R6, RZ, 0x3c, !PT ;  /* 0x0000000608027212 */ /* 0x000fc800078e3cff */
[----:B------:R-:W-:Y:S01]  /*0f10*/  ISETP.GE.AND P1, PT, R2, RZ, PT ;  /* 0x000000ff0200720c */ /* 0x000fe20003f26270 */
[----:B------:R-:W-:-:S06]  /*0f20*/  IMAD.MOV R2, RZ, RZ, -R6 ;  /* 0x000000ffff027224 */ /* 0x000fcc00078e0a06 */
[----:B------:R-:W-:-:S06]  /*0f30*/  @P2 IADD3 R0, R0, 0x1, RZ ;  /* 0x0000000100002810 */ /* 0x000fcc0007ffe0ff */
[----:B------:R-:W-:Y:S02]  /*0f40*/  @!P1 IADD3 R0, -R0, RZ, RZ ;  /* 0x000000ff00009210 */ /* 0x000fe40007ffe1ff */
[----:B------:R-:W-:-:S05]  /*0f50*/  @!P0 LOP3.LUT R0, RZ, R6, RZ, 0x33, !PT ;  /* 0x00000006ff008212 */ /* 0x000fca00078e33ff */
[----:B------:R-:W-:-:S05]  /*0f60*/  IMAD R2, R0, R2, R3 ;  /* 0x0000000200027224 */ /* 0x000fca00078e0203 */
[----:B------:R1:W-:Y:S02]  /*0f70*/  STL [R1+0x48], R2 ;  /* 0x0000480201007387 */ /* 0x0003e40000100800 */
.L_x_586:
[----:B------:R-:W-:Y:S05]  /*0f80*/  BSYNC B0 ;  /* 0x0000000000007941 */ /* 0x000fea0003800000 */
.L_x_584:
[----:B------:R-:W-:-:S04]  /*0f90*/  LOP3.LUT R0, RZ, R0, RZ, 0x33, !PT ;  /* 0x00000000ff007212 */ /* 0x000fc800078e33ff */
[----:B------:R-:W-:-:S05]  /*0fa0*/  IADD3 R0, R0, R12, RZ ;  /* 0x0000000c00007210 */ /* 0x000fca0007ffe0ff */
[----:B------:R2:W-:Y:S01]  /*0fb0*/  STL [R1+0x44], R0 ;  /* 0x0000440001007387 */ /* 0x0005e20000100800 */
[----:B------:R-:W-:Y:S05]  /*0fc0*/  BRA `(.L_x_587) ;  /* 0x0000006000007947 */ /* 0x000fea0003800000 */
.L_x_575:
[----:B------:R-:W-:Y:S01]  /*0fd0*/  MOV R0, UR4 ;  /* 0x0000000400007c02 */ /* 0x000fe20008000f00 */
[----:B------:R-:W-:Y:S04]  /*0fe0*/  STL [R1+0x44], RZ ;  /* 0x000044ff01007387 */ /* 0x000fe80000100800 */
[----:B------:R-:W-:Y:S04]  /*0ff0*/  STL [R1+0x48], RZ ;  /* 0x000048ff01007387 */ /* 0x000fe80000100800 */
[----:B------:R1:W-:Y:S02]  /*1000*/  STL [R1+0x40], R0 ;  /* 0x0000400001007387 */ /* 0x0003e40000100800 */
[----:B-1----:R-:W-:-:S05]  /*1010*/  MOV R0, c[0x0][0x53c] ;  /* 0x00014f0000007a02 */ /* 0x002fca0000000f00 */
[----:B------:R1:W-:Y:S02]  /*1020*/  STL [R1+0x4c], R0 ;  /* 0x00004c0001007387 */ /* 0x0003e40000100800 */
.L_x_587:
[----:B------:R-:W3:Y:S04]  /*1030*/  LDL R4, [R1+0x40] ;  /* 0x0000400001047983 */ /* 0x000ee80000100800 */
[----:B------:R-:W3:Y:S04]  /*1040*/  LDL R5, [R1+0x44] ;  /* 0x0000440001057983 */ /* 0x000ee80000100800 */
[----:B------:R-:W3:Y:S04]  /*1050*/  LDL R6, [R1+0x48] ;  /* 0x0000480001067983 */ /* 0x000ee80000100800 */
[----:B------:R-:W3:Y:S01]  /*1060*/  LDL R7, [R1+0x4c] ;  /* 0x00004c0001077983 */ /* 0x000ee20000100800 */
[----:B------:R-:W-:Y:S01]  /*1070*/  ISETP.NE.AND P0, PT, R13, RZ, PT ;  /* 0x000000ff0d00720c */ /* 0x000fe20003f05270 */
[----:B------:R-:W-:-:S12]  /*1080*/  WARPSYNC 0xffffffff ;  /* 0xffffffff00007948 */ /* 0x000fd80003800000 */
[----:B---3--:R3:W-:Y:S04]  /*1090*/  @!P0 STS.128 [0x9100], R4 ;  /* 0x00910004ff008388 */ /* 0x0087e80000000c00 */
[----:B------:R-:W-:Y:S06]  /*10a0*/  BAR.ARV 0x5, 0x80 ;  /* 0x0142000000007b1d */ /* 0x000fec0000002000 */
.L_x_573:
[----:B-12---:R-:W2:Y:S02]  /*10b0*/  LDL R0, [R1+0x4c] ;  /* 0x00004c0001007983 */ /* 0x006ea40000100800 */
[----:B--2---:R-:W-:-:S13]  /*10c0*/  ISETP.GE.AND P0, PT, R0, c[0x0][0x53c], PT ;  /* 0x00014f0000007a0c */ /* 0x004fda0003f06270 */
[----:B------:R-:W-:Y:S05]  /*10d0*/  @P0 EXIT ;  /* 0x000000000000094d */ /* 0x000fea0003800000 */
[----:B------:R-:W1:Y:S01]  /*10e0*/  S2R R18, SR_TID.X ;  /* 0x0000000000127919 */ /* 0x000e620000002100 */
[----:B------:R-:W-:Y:S02]  /*10f0*/  ULDC UR4, c[0x0][0x2ac] ;  /* 0x0000ab0000047ab9 */ /* 0x000fe40000000800 */
[----:B------:R-:W-:Y:S02]  /*1100*/  ULDC UR5, c[0x0][0x1d0] ;  /* 0x0000740000057ab9 */ /* 0x000fe40000000800 */
[----:B------:R-:W-:Y:S01]  /*1110*/  UIMAD UR5, UR4, UR5, URZ ;  /* 0x00000005040572a4 */ /* 0x000fe2000f8e023f */
[----:B-1----:R-:W-:-:S04]  /*1120*/  SHF.R.S32.HI R12, RZ, 0x1f, R18 ;  /* 0x0000001fff0c7819 */ /* 0x002fc80000011412 */
[CC--:B------:R-:W-:Y:S02]  /*1130*/  LEA.HI R3, R12.reuse, R18.reuse, RZ, 0x4 ;  /* 0x000000120c037211 */ /* 0x0c0fe400078f20ff */
[CC--:B------:R-:W-:Y:S02]  /*1140*/  LEA.HI R9, R12.reuse, R18.reuse, RZ, 0x2 ;  /* 0x000000120c097211 */ /* 0x0c0fe400078f10ff */
[----:B------:R-:W-:Y:S02]  /*1150*/  LEA.HI R14, R12, R18, RZ, 0x3 ;  /* 0x000000120c0e7211 */ /* 0x000fe400078f18ff */
[----:B------:R-:W-:Y:S02]  /*1160*/  LOP3.LUT R0, R3, 0xfffffff0, RZ, 0xc0, !PT ;  /* 0xfffffff003007812 */ /* 0x000fe400078ec0ff */
[--C-:B------:R-:W-:Y:S02]  /*1170*/  SHF.R.S32.HI R11, RZ, 0x2, R9.reuse ;  /* 0x00000002ff0b7819 */ /* 0x100fe40000011409 */
[----:B------:R-:W-:Y:S01]  /*1180*/  SHF.R.S32.HI R2, RZ, 0x1f, R9 ;  /* 0x0000001fff027819 */ /* 0x000fe20000011409 */
[----:B------:R-:W-:Y:S01]  /*1190*/  IMAD.IADD R0, R18, 0x1, -R0 ;  /* 0x0000000112007824 */ /* 0x000fe200078e0a00 */
[----:B------:R-:W-:-:S02]  /*11a0*/  LOP3.LUT R10, R14, 0xfffffff8, RZ, 0xc0, !PT ;  /* 0xfffffff80e0a7812 */ /* 0x000fc400078ec0ff */
[----:B------:R-:W-:Y:S02]  /*11b0*/  SHF.R.S32.HI R20, RZ, 0x3, R14 ;  /* 0x00000003ff147819 */ /* 0x000fe4000001140e */
[----:B---3--:R-:W-:Y:S01]  /*11c0*/  SHF.R.S32.HI R6, RZ, 0x4, R3 ;  /* 0x00000004ff067819 */ /* 0x008fe20000011403 */
[----:B------:R-:W-:Y:S01]  /*11d0*/  IMAD.IADD R10, R18, 0x1, -R10 ;  /* 0x00000001120a7824 */ /* 0x000fe200078e0a0a */
[----:B------:R-:W-:Y:S01]  /*11e0*/  LEA.HI R2, R2, R11, RZ, 0x3 ;  /* 0x0000000b02027211 */ /* 0x000fe200078f18ff */
[----:B------:R-:W-:Y:S01]  /*11f0*/  IMAD.SHL.U32 R5, R20, 0x40, RZ ;  /* 0x0000004014057824 */ /* 0x000fe200078e00ff */
[----:B------:R-:W-:Y:S01]  /*1200*/  LEA.HI R4, R3, R6, RZ, 0x1 ;  /* 0x0000000603047211 */ /* 0x000fe200078f08ff */
[----:B------:R-:W-:Y:S01]  /*1210*/  IMAD.SHL.U32 R205, R10, 0x8, RZ ;  /* 0x000000080acd7824 */ /* 0x000fe200078e00ff */
[----:B------:R-:W-:Y:S02]  /*1220*/  LOP3.LUT R3, R2, 0xfffffff8, RZ, 0xc0, !PT ;  /* 0xfffffff802037812 */ /* 0x000fe400078ec0ff */
[----:B------:R-:W-:-:S02]  /*1230*/  SHF.R.S32.HI R7, RZ, 0x1f, R0 ;  /* 0x0000001fff077819 */ /* 0x000fc40000011400 */
[----:B------:R-:W-:Y:S01]  /*1240*/  LOP3.LUT R2, R5, 0x1c0, RZ, 0xc0, !PT ;  /* 0x000001c005027812 */ /* 0x000fe200078ec0ff */
[----:B------:R-:W-:Y:S01]  /*1250*/  IMAD.IADD R11, R11, 0x1, -R3 ;  /* 0x000000010b0b7824 */ /* 0x000fe200078e0a03 */
[----:B------:R-:W-:Y:S02]  /*1260*/  LEA.HI R15, R7, R0, RZ, 0x3 ;  /* 0x00000000070f7211 */ /* 0x000fe400078f18ff */
[----:B------:R-:W-:Y:S02]  /*1270*/  LOP3.LUT R7, R2, 0x38, R205, 0xf8, !PT ;  /* 0x0000003802077812 */ /* 0x000fe400078ef8cd */
[----:B------:R-:W-:Y:S02]  /*1280*/  SHF.R.U32.HI R3, RZ, 0x3, R2 ;  /* 0x00000003ff037819 */ /* 0x000fe40000011602 */
[----:B------:R-:W-:Y:S02]  /*1290*/  LOP3.LUT R5, R15, 0xfffffff8, RZ, 0xc0, !PT ;  /* 0xfffffff80f057812 */ /* 0x000fe400078ec0ff */
[----:B------:R-:W-:-:S02]  /*12a0*/  LOP3.LUT R2, R11, 0x1, RZ, 0xc0, !PT ;  /* 0x000000010b027812 */ /* 0x000fc400078ec0ff */
[----:B------:R-:W-:Y:S01]  /*12b0*/  LOP3.LUT R17, R7, R3, RZ, 0x3c, !PT ;  /* 0x0000000307117212 */ /* 0x000fe200078e3cff */
[----:B------:R-:W-:Y:S01]  /*12c0*/  IMAD.IADD R8, R0, 0x1, -R5 ;  /* 0x0000000100087824 */ /* 0x000fe200078e0a05 */
[----:B------:R-:W-:Y:S02]  /*12d0*/  LEA.HI R3, R12, R18, RZ, 0x5 ;  /* 0x000000120c037211 */ /* 0x000fe400078f28ff */
[----:B------:R-:W-:Y:S02]  /*12e0*/  ISETP.NE.U32.AND P0, PT, R2, 0x1, PT ;  /* 0x000000010200780c */ /* 0x000fe40003f05070 */
[----:B------:R-:W-:Y:S02]  /*12f0*/  LOP3.LUT R4, R4, 0xfffffffe, RZ, 0xc0, !PT ;  /* 0xfffffffe04047812 */ /* 0x000fe400078ec0ff */
[----:B------:R-:W-:Y:S02]  /*1300*/  LOP3.LUT R2, R9, 0xfffffffc, RZ, 0xc0, !PT ;  /* 0xfffffffc09027812 */ /* 0x000fe400078ec0ff */
[--C-:B------:R-:W-:Y:S01]  /*1310*/  SHF.R.S32.HI R7, RZ, 0x5, R3.reuse ;  /* 0x00000005ff077819 */ /* 0x100fe20000011403 */
[----:B------:R-:W-:Y:S01]  /*1320*/  IMAD.IADD R16, R6, 0x1, -R4 ;  /* 0x0000000106107824 */ /* 0x000fe200078e0a04 */
[----:B------:R-:W-:Y:S01]  /*1330*/  SHF.R.S32.HI R0, RZ, 0x1f, R3 ;  /* 0x0000001fff007819 */ /* 0x000fe20000011403 */
[----:B------:R-:W-:Y:S01]  /*1340*/  IMAD.IADD R9, R18, 0x1, -R2 ;  /* 0x0000000112097824 */ /* 0x000fe200078e0a02 */
[----:B------:R-:W-:-:S02]  /*1350*/  LOP3.LUT R3, R3, 0xffffffe0, RZ, 0xc0, !PT ;  /* 0xffffffe003037812 */ /* 0x000fc400078ec0ff */
[----:B------:R-:W-:Y:S02]  /*1360*/  LEA.HI R4, R12, R18, RZ, 0x6 ;  /* 0x000000120c047211 */ /* 0x000fe400078f30ff */
[----:B------:R-:W-:Y:S01]  /*1370*/  LEA.HI R2, R0, R7, RZ, 0x2 ;  /* 0x0000000700027211 */ /* 0x000fe200078f10ff */
[----:B------:R-:W-:Y:S01]  /*1380*/  IMAD.IADD R19, R18, 0x1, -R3 ;  /* 0x0000000112137824 */ /* 0x000fe200078e0a03 */
[----:B------:R-:W-:Y:S01]  /*1390*/  LEA.HI R0, R9, R9, RZ, 0x1 ;  /* 0x0000000909007211 */ /* 0x000fe200078f08ff */
[----:B------:R-:W-:Y:S01]  /*13a0*/  IMAD.SHL.U32 R3, R10, 0x40, RZ ;  /* 0x000000400a037824 */ /* 0x000fe200078e00ff */
[----:B------:R-:W-:Y:S01]  /*13b0*/  R2P PR, R11, 0x6 ;  /* 0x000000060b007804 */ /* 0x000fe20000000000 */
[----:B------:R-:W-:Y:S01]  /*13c0*/  IMAD.SHL.U32 R13, R4, 0x8, RZ ;  /* 0x00000008040d7824 */ /* 0x000fe200078e00ff */
[----:B------:R-:W-:Y:S02]  /*13d0*/  LOP3.LUT R4, R2, 0xffffffc, RZ, 0xc0, !PT ;  /* 0x0ffffffc02047812 */ /* 0x000fe400078ec0ff */
[----:B------:R-:W-:-:S02]  /*13e0*/  LOP3.LUT R2, R3, 0x1c0, RZ, 0xc0, !PT ;  /* 0x000001c003027812 */ /* 0x000fc400078ec0ff */
[C---:B------:R-:W-:Y:S01]  /*13f0*/  LOP3.LUT R3, R0.reuse, 0x1ffffffe, RZ, 0xc0, !PT ;  /* 0x1ffffffe00037812 */ /* 0x040fe200078ec0ff */
[----:B------:R-:W-:Y:S01]  /*1400*/  IMAD.SHL.U32 R0, R0, 0x20, RZ ;  /* 0x0000002000007824 */ /* 0x000fe200078e00ff */
[----:B------:R-:W-:Y:S01]  /*1410*/  SHF.R.S32.HI R12, RZ, 0x1f, R19 ;  /* 0x0000001fff0c7819 */ /* 0x000fe20000011413 */
[----:B------:R-:W-:Y:S01]  /*1420*/  IMAD.IADD R5, R7, 0x1, -R4 ;  /* 0x0000000107057824 */ /* 0x000fe200078e0a04 */
[----:B------:R-:W-:Y:S01]  /*1430*/  LOP3.LUT R6, R2, 0x8, R14, 0xf8, !PT ;  /* 0x0000000802067812 */ /* 0x000fe200078ef80e */
[----:B------:R-:W-:Y:S01]  /*1440*/  IMAD.IADD R3, R9, 0x1, -R3 ;  /* 0x0000000109037824 */ /* 0x000fe200078e0a03 */
[----:B------:R-:W-:Y:S02]  /*1450*/  LEA.HI R12, R12, R19, RZ, 0x2 ;  /* 0x000000130c0c7211 */ /* 0x000fe400078f10ff */
[----:B------:R-:W-:Y:S02]  /*1460*/  LOP3.LUT R0, R0, 0xffffffc0, RZ, 0xc0, !PT ;  /* 0xffffffc000007812 */ /* 0x000fe400078ec0ff */
[----:B------:R-:W-:-:S02]  /*1470*/  SHF.R.U32.HI R4, RZ, 0x3, R2 ;  /* 0x00000003ff047819 */ /* 0x000fc40000011602 */
[----:B------:R-:W-:Y:S02]  /*1480*/  SHF.R.S32.HI R2, RZ, 0x2, R12 ;  /* 0x00000002ff027819 */ /* 0x000fe4000001140c */
[----:B------:R-:W-:Y:S01]  /*1490*/  LOP3.LUT R17, R17, 0x7ffffe00, R13, 0xf8, !PT ;  /* 0x7ffffe0011117812 */ /* 0x000fe200078ef80d */
[----:B------:R-:W-:Y:S01]  /*14a0*/  IMAD R13, R3, 0x8, R0 ;  /* 0x00000008030d7824 */ /* 0x000fe200078e0200 */
[----:B------:R-:W-:Y:S01]  /*14b0*/  LOP3.LUT R14, R6, R4, RZ, 0x3c, !PT ;  /* 0x00000004060e7212 */ /* 0x000fe200078e3cff */
[C---:B------:R-:W-:Y:S01]  /*14c0*/  IMAD.SHL.U32 R0, R8.reuse, 0x40, RZ ;  /* 0x0000004008007824 */ /* 0x040fe200078e00ff */
[C---:B------:R-:W-:Y:S01]  /*14d0*/  LOP3.LUT P6, RZ, R8.reuse, 0x2, RZ, 0xc0, !PT ;  /* 0x0000000208ff7812 */ /* 0x040fe200078cc0ff */
[----:B------:R-:W-:Y:S01]  /*14e0*/  IMAD R18, R5, 0x10, R2 ;  /* 0x0000001005127824 */ /* 0x000fe200078e0202 */
[----:B------:R-:W-:Y:S01]  /*14f0*/  LOP3.LUT P5, RZ, R8, 0x4, RZ, 0xc0, !PT ;  /* 0x0000000408ff7812 */ /* 0x000fe200078ac0ff */
[----:B------:R-:W-:Y:S01]  /*1500*/  IMAD.SHL.U32 R2, R11, 0x40, RZ ;  /* 0x000000400b027824 */ /* 0x000fe200078e00ff */
[----:B------:R-:W-:Y:S01]  /*1510*/  LOP3.LUT R0, R0, 0x1c0, RZ, 0xc0, !PT ;  /* 0x000001c000007812 */ /* 0x000fe200078ec0ff */
[----:B------:R-:W-:Y:S01]  /*1520*/  IMAD.SHL.U32 R3, R16, 0x8, RZ ;  /* 0x0000000810037824 */ /* 0x000fe200078e00ff */
[----:B------:R-:W-:Y:S01]  /*1530*/  LOP3.LUT P4, RZ, R10, 0x2, RZ, 0xc0, !PT ;  /* 0x000000020aff7812 */ /* 0x000fe2000788c0ff */
[----:B------:R-:W-:Y:S01]  /*1540*/  IMAD.SHL.U32 R5, R7, 0x400, RZ ;  /* 0x0000040007057824 */ /* 0x000fe200078e00ff */
[----:B------:R-:W-:Y:S01]  /*1550*/  LOP3.LUT R4, R2, 0x1c0, RZ, 0xc0, !PT ;  /* 0x000001c002047812 */ /* 0x000fe200078ec0ff */
[----:B------:R-:W-:Y:S01]  /*1560*/  IMAD.MOV.U32 R7, RZ, RZ, -0x10 ;  /* 0xfffffff0ff077424 */ /* 0x000fe200078e00ff */
[----:B------:R-:W-:Y:S01]  /*1570*/  LOP3.LUT R2, R0, 0x8, R3, 0xf8, !PT ;  /* 0x0000000800027812 */ /* 0x000fe200078ef803 */
[----:B------:R-:W-:Y:S01]  /*1580*/  IMAD.SHL.U32 R3, R15, 0x40, RZ ;  /* 0x000000400f037824 */ /* 0x000fe200078e00ff */
[----:B------:R-:W-:Y:S01]  /*1590*/  SHF.R.U32.HI R0, RZ, 0x3, R0 ;  /* 0x00000003ff007819 */ /* 0x000fe20000011600 */
[--C-:B------:R-:W-:Y:S01]  /*15a0*/  IMAD R6, R9, 0x2, R5.reuse ;  /* 0x0000000209067824 */ /* 0x100fe200078e0205 */
[----:B------:R-:W-:Y:S01]  /*15b0*/  LEA.HI R4, R4, R4, RZ, 0x1d ;  /* 0x0000000404047211 */ /* 0x000fe200078fe8ff */
[----:B------:R-:W-:Y:S01]  /*15c0*/  IMAD.MOV.U32 R9, RZ, RZ, 0x20 ;  /* 0x00000020ff097424 */ /* 0x000fe200078e00ff */
[----:B------:R-:W-:Y:S01]  /*15d0*/  LOP3.LUT R2, R2, R0, RZ, 0x3c, !PT ;  /* 0x0000000002027212 */ /* 0x000fe200078e3cff */
[----:B------:R-:W-:Y:S01]  /*15e0*/  IMAD R0, R16, 0x200, R14 ;  /* 0x0000020010007824 */ /* 0x000fe200078e020e */
[----:B------:R-:W-:Y:S01]  /*15f0*/  LOP3.LUT R3, R3, 0xfffffe00, RZ, 0xc0, !PT ;  /* 0xfffffe0003037812 */ /* 0x000fe200078ec0ff */
[----:B------:R-:W-:Y:S01]  /*1600*/  IMAD.IADD R8, R6, 0x1, R4 ;  /* 0x0000000106087824 */ /* 0x000fe200078e0204 */
[C---:B------:R-:W-:Y:S01]  /*1610*/  LOP3.LUT P3, RZ, R10.reuse, 0x4, RZ, 0xc0, !PT ;  /* 0x000000040aff7812 */ /* 0x040fe2000786c0ff */
[----:B------:R-:W-:Y:S01]  /*1620*/  IMAD R6, R10, 0x10, R20 ;  /* 0x000000100a067824 */ /* 0x000fe200078e0214 */
[CC--:B------:R-:W-:Y:S01]  /*1630*/  IADD3 R4, R2.reuse, R3.reuse, R5 ;  /* 0x0000000302047210 */ /* 0x0c0fe20007ffe005 */
[----:B------:R-:W-:Y:S01]  /*1640*/  STL [R1+0x7c], R18 ;  /* 0x00007c1201007387 */ /* 0x000fe20000100800 */
[----:B------:R-:W-:Y:S01]  /*1650*/  LOP3.LUT R5, R2, R3, RZ, 0xfc, !PT ;  /* 0x0000000302057212 */ /* 0x000fe200078efcff */
[----:B------:R-:W-:Y:S01]  /*1660*/  IMAD.MOV.U32 R11, RZ, RZ, 0x40 ;  /* 0x00000040ff0b7424 */ /* 0x000fe200078e00ff */
[----:B------:R-:W-:Y:S01]  /*1670*/  LOP3.LUT R3, R12, 0x7ffffffc, RZ, 0xc0, !PT ;  /* 0x7ffffffc0c037812 */ /* 0x000fe200078ec0ff */
[----:B------:R1:W-:Y:S01]  /*1680*/  STL [R1+0x8], R6 ;  /* 0x0000080601007387 */ /* 0x0003e20000100800 */
[----:B------:R-:W-:Y:S01]  /*1690*/  SHF.R.S32.HI R10, RZ, 0x1f, R205 ;  /* 0x0000001fff0a7819 */ /* 0x000fe200000114cd */
[----:B------:R-:W-:Y:S01]  /*16a0*/  IMAD.IADD R10, R18, 0x1, R13 ;  /* 0x00000001120a7824 */ /* 0x000fe200078e020d */
[----:B------:R-:W-:Y:S01]  /*16b0*/  LEA R188, R0, 0x2900, 0x1 ;  /* 0x0000290000bc7811 */ /* 0x000fe200078e08ff */
[----:B------:R-:W-:Y:S01]  /*16c0*/  IMAD.IADD R3, R19, 0x1, -R3 ;  /* 0x0000000113037824 */ /* 0x000fe200078e0a03 */
[----:B------:R-:W-:Y:S01]  /*16d0*/  SEL R0, R9, 0xffffffe0, !P6 ;  /* 0xffffffe009007807 */ /* 0x000fe20007000000 */
[----:B------:R-:W-:Y:S01]  /*16e0*/  IMAD.SHL.U32 R207, R17, 0x2, RZ ;  /* 0x0000000211cf7824 */ /* 0x000fe200078e00ff */
[----:B------:R2:W-:Y:S01]  /*16f0*/  STL [R1+0x3c], R10 ;  /* 0x00003c0a01007387 */ /* 0x0005e20000100800 */
[----:B------:R-:W-:Y:S01]  /*1700*/  IMAD.SHL.U32 R248, R3, 0x2, RZ ;  /* 0x0000000203f87824 */ /* 0x000fe200078e00ff */
[----:B------:R-:W-:-:S02]  /*1710*/  SEL R7, R7, 0x10, !P0 ;  /* 0x0000001007077807 */ /* 0x000fc40004000000 */
[C---:B------:R-:W-:Y:S02]  /*1720*/  SEL R2, R11.reuse, 0xffffffc0, !P3 ;  /* 0xffffffc00b027807 */ /* 0x040fe40005800000 */
[C---:B------:R-:W-:Y:S02]  /*1730*/  IADD3 R16, R248.reuse, 0x8, RZ ;  /* 0x00000008f8107810 */ /* 0x040fe40007ffe0ff */
[----:B------:R-:W-:Y:S01]  /*1740*/  IADD3 R13, R248, 0x20, RZ ;  /* 0x00000020f80d7810 */ /* 0x000fe20007ffe0ff */
[----:B------:R-:W-:Y:S01]  /*1750*/  IMAD.IADD R194, R188, 0x1, R2 ;  /* 0x00000001bcc27824 */ /* 0x000fe200078e0202 */
[----:B------:R-:W-:Y:S02]  /*1760*/  SEL R3, R11, 0xffffffc0, !P5 ;  /* 0xffffffc00b037807 */ /* 0x000fe40006800000 */
[----:B------:R-:W-:Y:S02]  /*1770*/  IADD3 R11, R248, 0x30, RZ ;  /* 0x00000030f80b7810 */ /* 0x000fe40007ffe0ff */
[----:B------:R-:W-:-:S02]  /*1780*/  IADD3 R199, R188, 0x20, RZ ;  /* 0x00000020bcc77810 */ /* 0x000fc40007ffe0ff */
[----:B------:R-:W-:Y:S02]  /*1790*/  @P4 IADD3 R199, R188, -0x20, RZ ;  /* 0xffffffe0bcc74810 */ /* 0x000fe40007ffe0ff */
[----:B-1----:R-:W-:Y:S02]  /*17a0*/  SEL R6, R9, 0xffffffe0, !P1 ;  /* 0xffffffe009067807 */ /* 0x002fe40004800000 */
[----:B------:R-:W-:Y:S01]  /*17b0*/  SHF.R.S32.HI R9, RZ, 0x1f, R248 ;  /* 0x0000001fff097819 */ /* 0x000fe200000114f8 */
[----:B------:R-:W-:Y:S01]  /*17c0*/  IMAD.IADD R191, R2, 0x1, R199 ;  /* 0x0000000102bf7824 */ /* 0x000fe200078e02c7 */
[----:B------:R-:W-:Y:S02]  /*17d0*/  IADD3 R9, R248, 0x38, RZ ;  /* 0x00000038f8097810 */ /* 0x000fe40007ffe0ff */
[----:B------:R-:W-:Y:S02]  /*17e0*/  SHF.R.S32.HI R11, RZ, 0x1f, R11 ;  /* 0x0000001fff0b7819 */ /* 0x000fe4000001140b */
[----:B--2---:R-:W-:-:S02]  /*17f0*/  LEA R10, R8, 0x80, 0x1 ;  /* 0x00000080080a7811 */ /* 0x004fc400078e08ff */
[----:B------:R-:W-:Y:S02]  /*1800*/  SHF.R.S32.HI R8, RZ, 0x1f, R16 ;  /* 0x0000001fff087819 */ /* 0x000fe40000011410 */
[----:B------:R-:W-:Y:S01]  /*1810*/  SHF.R.S32.HI R8, RZ, 0x1f, R13 ;  /* 0x0000001fff087819 */ /* 0x000fe2000001140d */
[C-C-:B------:R-:W-:Y:S01]  /*1820*/  IMAD.IADD R11, R10.reuse, 0x1, R6.reuse ;  /* 0x000000010a0b7824 */ /* 0x140fe200078e0206 */
[----:B------:R-:W-:Y:S01]  /*1830*/  SHF.R.S32.HI R8, RZ, 0x1f, R9 ;  /* 0x0000001fff087819 */ /* 0x000fe20000011409 */
[C---:B------:R-:W-:Y:S01]  /*1840*/  IMAD.IADD R8, R10.reuse, 0x1, R7 ;  /* 0x000000010a087824 */ /* 0x040fe200078e0207 */
[C---:B------:R-:W-:Y:S01]  /*1850*/  IADD3 R9, R10.reuse, 0x40, RZ ;  /* 0x000000400a097810 */ /* 0x040fe20007ffe0ff */
[----:B------:R-:W-:Y:S01]  /*1860*/  STL [R1+0x54], R10 ;  /* 0x0000540a01007387 */ /* 0x000fe20000100800 */
[----:B------:R-:W-:Y:S01]  /*1870*/  @P2 IADD3 R9, R10, -0x40, RZ ;  /* 0xffffffc00a092810 */ /* 0x000fe20007ffe0ff */
[----:B------:R-:W-:Y:S01]  /*1880*/  IMAD.IADD R2, R8, 0x1, R6 ;  /* 0x0000000108027824 */ /* 0x000fe200078e0206 */
[----:B------:R-:W-:Y:S01]  /*1890*/  LEA R195, R4, 0x5100, 0x1 ;  /* 0x0000510004c37811 */ /* 0x000fe200078e08ff */
[----:B------:R-:W-:Y:S01]  /*18a0*/  STL [R1+0x6c], R11 ;  /* 0x00006c0b01007387 */ /* 0x000fe20000100800 */
[----:B------:R-:W-:-:S02]  /*18b0*/  LEA R189, R5, 0x100, 0x1 ;  /* 0x0000010005bd7811 */ /* 0x000fc400078e08ff */
[C---:B------:R-:W-:Y:S01]  /*18c0*/  IADD3 R15, R248.reuse, 0x10, RZ ;  /* 0x00000010f80f7810 */ /* 0x040fe20007ffe0ff */
[----:B------:R1:W-:Y:S01]  /*18d0*/  STL [R1+0x64], R8 ;  /* 0x0000640801007387 */ /* 0x0003e20000100800 */
[----:B------:R-:W-:Y:S01]  /*18e0*/  IMAD.IADD R196, R195, 0x1, R3 ;  /* 0x00000001c3c47824 */ /* 0x000fe200078e0203 */
[C---:B------:R-:W-:Y:S01]  /*18f0*/  IADD3 R14, R248.reuse, 0x18, RZ ;  /* 0x00000018f80e7810 */ /* 0x040fe20007ffe0ff */
[----:B------:R-:W-:Y:S01]  /*1900*/  IMAD.IADD R190, R3, 0x1, R189 ;  /* 0x0000000103be7824 */ /* 0x000fe200078e02bd */
[----:B------:R2:W-:Y:S01]  /*1910*/  STL [R1+0x68], R2 ;  /* 0x0000680201007387 */ /* 0x0005e20000100800 */
[----:B------:R-:W-:Y:S01]  /*1920*/  IADD3 R12, R248, 0x28, RZ ;  /* 0x00000028f80c7810 */ /* 0x000fe20007ffe0ff */
[----:B------:R-:W-:Y:S01]  /*1930*/  IMAD.IADD R198, R195, 0x1, R0 ;  /* 0x00000001c3c67824 */ /* 0x000fe200078e0200 */
[----:B------:R-:W-:Y:S01]  /*1940*/  SHF.R.S32.HI R15, RZ, 0x1f, R15 ;  /* 0x0000001fff0f7819 */ /* 0x000fe2000001140f */
[----:B------:R-:W-:Y:S01]  /*1950*/  STL [R1+0x58], R9 ;  /* 0x0000580901007387 */ /* 0x000fe20000100800 */
[----:B------:R-:W-:Y:S01]  /*1960*/  SHF.R.S32.HI R14, RZ, 0x1f, R14 ;  /* 0x0000001fff0e7819 */ /* 0x000fe2000001140e */
[C---:B------:R-:W-:Y:S01]  /*1970*/  IMAD.IADD R193, R0.reuse, 0x1, R189 ;  /* 0x0000000100c17824 */ /* 0x040fe200078e02bd */
[----:B------:R-:W-:Y:S01]  /*1980*/  SHF.R.S32.HI R12, RZ, 0x1f, R12 ;  /* 0x0000001fff0c7819 */ /* 0x000fe2000001140c */
[C---:B------:R-:W-:Y:S01]  /*1990*/  IMAD.IADD R197, R0.reuse, 0x1, R196 ;  /* 0x0000000100c57824 */ /* 0x040fe200078e02c4 */
[C---:B------:R-:W-:Y:S01]  /*19a0*/  IADD3 R203, R199.reuse, 0x800, RZ ;  /* 0x00000800c7cb7810 */ /* 0x040fe20007ffe0ff */
[----:B------:R-:W-:Y:S01]  /*19b0*/  IMAD.IADD R192, R0, 0x1, R190 ;  /* 0x0000000100c07824 */ /* 0x000fe200078e02be */
[----:B------:R-:W-:-:S02]  /*19c0*/  IADD3 R202, R199, 0x1000, RZ ;  /* 0x00001000c7ca7810 */ /* 0x000fc40007ffe0ff */
[C---:B------:R-:W-:Y:S02]  /*19d0*/  IADD3 R201, R199.reuse, 0x1800, RZ ;  /* 0x00001800c7c97810 */ /* 0x040fe40007ffe0ff */
[----:B------:R-:W-:Y:S01]  /*19e0*/  IADD3 R200, R199, 0x2000, RZ ;  /* 0x00002000c7c87810 */ /* 0x000fe20007ffe0ff */
[--C-:B-1----:R-:W-:Y:S02]  /*19f0*/  IMAD.IADD R8, R6, 0x1, R9.reuse ;  /* 0x0000000106087824 */ /* 0x102fe400078e0209 */
[----:B--2---:R-:W-:-:S03]  /*1a00*/  IMAD.IADD R2, R7, 0x1, R9 ;  /* 0x0000000107027824 */ /* 0x004fc600078e0209 */
[----:B------:R-:W-:Y:S01]  /*1a10*/  STL [R1+0x5c], R8 ;  /* 0x00005c0801007387 */ /* 0x000fe20000100800 */
[----:B------:R-:W-:-:S03]  /*1a20*/  IMAD.IADD R3, R7, 0x1, R8 ;  /* 0x0000000107037824 */ /* 0x000fc600078e0208 */
[----:B------:R1:W-:Y:S04]  /*1a30*/  STL [R1+0x60], R2 ;  /* 0x0000600201007387 */ /* 0x0003e80000100800 */
[----:B------:R2:W-:Y:S01]  /*1a40*/  STL [R1+0x74], R3 ;  /* 0x0000740301007387 */ /* 0x0005e20000100800 */
[----:B-1----:R-:W-:-:S05]  /*1a50*/  IMAD.IADD R2, R6, 0x1, R2 ;  /* 0x0000000106027824 */ /* 0x002fca00078e0202 */
[----:B------:R2:W-:Y:S02]  /*1a60*/  STL [R1+0x70], R2 ;  /* 0x0000700201007387 */ /* 0x0005e40000100800 */
.L_x_804:
[----:B------:R-:W3:Y:S01]  /*1a70*/  LDL R14, [R1+0x4c] ;  /* 0x00004c00010e7983 */ /* 0x000ee20000100800 */
[----:B------:R-:W-:Y:S01]  /*1a80*/  ISETP.NE.U32.AND P0, PT, RZ, c[0x0][0x370], PT ;  /* 0x0000dc00ff007a0c */ /* 0x000fe20003f05070 */
[----:B------:R-:W-:Y:S01]  /*1a90*/  IMAD.MOV.U32 R13, RZ, RZ, 0x4 ;  /* 0x00000004ff0d7424 */ /* 0x000fe200078e00ff */
[----:B------:R-:W-:Y:S01]  /*1aa0*/  ISETP.NE.U32.AND P2, PT, RZ, c[0x0][0x360], PT ;  /* 0x0000d800ff007a0c */ /* 0x000fe20003f45070 */
[----:B------:R-:W-:Y:S01]  /*1ab0*/  IMAD.MOV.U32 R8, RZ, RZ, RZ ;  /* 0x000000ffff087224 */ /* 0x000fe200078e00ff */
[----:B------:R-:W-:Y:S01]  /*1ac0*/  ISETP.NE.AND.EX P1, PT, RZ, c[0x0][0x374], PT, P0 ;  /* 0x0000dd00ff007a0c */ /* 0x000fe20003f25300 */
[----:B------:R-:W-:Y:S01]  /*1ad0*/  IMAD.MOV.U32 R12, RZ, RZ, RZ ;  /* 0x000000ffff0c7224 */ /* 0x000fe200078e00ff */
[----:B------:R-:W-:Y:S02]  /*1ae0*/  ISETP.NE.AND.EX P0, PT, RZ, c[0x0][0x364], PT, P2 ;  /* 0x0000d900ff007a0c */ /* 0x000fe40003f05320 */
[----:B------:R-:W-:-:S04]  /*1af0*/  ISETP.NE.U32.AND P3, PT, RZ, c[0x0][0x348], PT ;  /* 0x0000d200ff007a0c */ /* 0x000fc80003f65070 */
[----:B------:R-:W-:-:S05]  /*1b00*/  ISETP.NE.AND.EX P3, PT, RZ, c[0x0][0x34c], PT, P3 ;  /* 0x0000d300ff007a0c */ /* 0x000fca0003f65330 */
[----:B---3--:R-:W-:-:S04]  /*1b10*/  @P1 IMAD.WIDE R6, R14, R13, c[0x0][0x370] ;  /* 0x0000dc000e061625 */ /* 0x008fc800078e020d */
[CC--:B--2---:R-:W-:Y:S01]  /*1b20*/  IMAD.WIDE R2, R14.reuse, R13.reuse, c[0x0][0x348] ;  /* 0x0000d2000e027625 */ /* 0x0c4fe200078e020d */
[----:B------:R-:W2:Y:S03]  /*1b30*/  @P1 LDG.E R8, [R6.64] ;  /* 0x0000000606081981 */ /* 0x000ea6000c1e1900 */
[----:B------:R-:W-:Y:S01]  /*1b40*/  @P0 IMAD.WIDE R4, R14, R13, c[0x0][0x360] ;  /* 0x0000d8000e040625 */ /* 0x000fe200078e020d */
[----:B------:R1:W5:Y:S04]  /*1b50*/  @P3 LDG.E R12, [R2.64] ;  /* 0x00000006020c3981 */ /* 0x000368000c1e1900 */
[----:B------:R1:W5:Y:S01]  /*1b60*/  @P0 LDG.E R236, [R4.64] ;  /* 0x0000000604ec0981 */ /* 0x000362000c1e1900 */
[----:B------:R-:W-:Y:S03]  /*1b70*/  YIELD ;  /* 0x0000000000007946 */ /* 0x000fe60003800000 */
[----:B--2---:R1:W-:Y:S01]  /*1b80*/  STL [R1+0x10], R8 ;  /* 0x0000100801007387 */ /* 0x0043e20000100800 */
[----:B------:R-:W-:Y:S05]  /*1b90*/  @P0 BRA `(.L_x_588) ;  /* 0x0000005000000947 */ /* 0x000fea0003800000 */
[----:B-----5:R-:W-:Y:S01]  /*1ba0*/  MOV R236, c[0x0][0x168] ;  /* 0x00005a0000ec7a02 */ /* 0x020fe20000000f00 */
[----:B------:R-:W-:Y:S05]  /*1bb0*/  @!P3 BRA `(.L_x_588) ;  /* 0x000000300000b947 */ /* 0x000fea0003800000 */
[----:B------:R2:W3:Y:S04]  /*1bc0*/  LDG.E R0, [R2.64] ;  /* 0x0000000602007981 */ /* 0x0004e8000c1e1900 */
[----:B-12---:R-:W3:Y:S02]  /*1bd0*/  LDG.E R2, [R2.64+0x4] ;  /* 0x0000040602027981 */ /* 0x006ee4000c1e1900 */
[----:B---3--:R-:W-:-:S02]  /*1be0*/  IADD3 R236, -R0, R2, RZ ;  /* 0x0000000200ec7210 */ /* 0x008fc40007ffe1ff */
.L_x_588:
[----:B------:R-:W-:-:S04]  /*1bf0*/  ISETP.NE.U32.AND P0, PT, RZ, c[0x0][0x368], PT ;  /* 0x0000da00ff007a0c */ /* 0x000fc80003f05070 */
[----:B------:R-:W-:-:S13]  /*1c00*/  ISETP.NE.AND.EX P0, PT, RZ, c[0x0][0x36c], PT, P0 ;  /* 0x0000db00ff007a0c */ /* 0x000fda0003f05300 */
[----:B------:R-:W-:Y:S05]  /*1c10*/  @!P0 BRA `(.L_x_589) ;  /* 0x0000003000008947 */ /* 0x000fea0003800000 */
[----:B-1----:R-:W-:-:S05]  /*1c20*/  IMAD.WIDE R2, R14, R13, c[0x0][0x368] ;  /* 0x0000da000e027625 */ /* 0x002fca00078e020d */
[----:B------:R1:W5:Y:S01]  /*1c30*/  LDG.E R0, [R2.64] ;  /* 0x0000000602007981 */ /* 0x000362000c1e1900 */
[----:B------:R-:W-:Y:S05]  /*1c40*/  BRA `(.L_x_590) ;  /* 0x0000008000007947 */ /* 0x000fea0003800000 */
.L_x_589:
[----:B------:R-:W-:Y:S01]  /*1c50*/  ISETP.NE.U32.AND P0, PT, RZ, c[0x0][0x350], PT ;  /* 0x0000d400ff007a0c */ /* 0x000fe20003f05070 */
[----:B------:R-:W-:-:S03]  /*1c60*/  IMAD.U32 R0, RZ, RZ, UR5 ;  /* 0x00000005ff007e24 */ /* 0x000fc6000f8e00ff */
[----:B------:R-:W-:-:S13]  /*1c70*/  ISETP.NE.AND.EX P0, PT, RZ, c[0x0][0x354], PT, P0 ;  /* 0x0000d500ff007a0c */ /* 0x000fda0003f05300 */
[----:B------:R-:W-:Y:S05]  /*1c80*/  @!P0 BRA `(.L_x_590) ;  /* 0x0000004000008947 */ /* 0x000fea0003800000 */
[----:B-1----:R-:W-:-:S05]  /*1c90*/  IMAD.WIDE R2, R14, R13, c[0x0][0x350] ;  /* 0x0000d4000e027625 */ /* 0x002fca00078e020d */
[----:B------:R-:W2:Y:S04]  /*1ca0*/  LDG.E R4, [R2.64] ;  /* 0x0000000602047981 */ /* 0x000ea8000c1e1900 */
[----:B------:R-:W2:Y:S02]  /*1cb0*/  LDG.E R0, [R2.64+0x4] ;  /* 0x0000040602007981 */ /* 0x000ea4000c1e1900 */
[----:B--2---:R-:W-:Y:S02]  /*1cc0*/  IADD3 R0, -R4, R0, RZ ;  /* 0x0000000004007210 */ /* 0x004fe40007ffe1ff */
.L_x_590:
[----:B-1----:R-:W2:Y:S01]  /*1cd0*/  LDL.LU R2, [R1+0x44] ;  /* 0x0000440001027983 */ /* 0x002ea20000300800 */
[----:B------:R-:W-:Y:S01]  /*1ce0*/  IMAD.MOV.U32 R3, RZ, RZ, c[0x0][0x2c4] ;  /* 0x0000b100ff037624 */ /* 0x000fe200078e00ff */
[----:B------:R-:W-:Y:S01]  /*1cf0*/  LOP3.LUT R204, R204, 0xfffbffff, RZ, 0xc0, !PT ;  /* 0xfffbffffcccc7812 */ /* 0x000fe200078ec0ff */
[----:B------:R-:W-:Y:S02]  /*1d00*/  IMAD.MOV.U32 R6, RZ, RZ, c[0x0][0x32c] ;  /* 0x0000cb00ff067624 */ /* 0x000fe400078e00ff */
[----:B-----5:R-:W-:Y:S01]  /*1d10*/  IMAD.IADD R237, R0, 0x1, -R8 ;  /* 0x0000000100ed7824 */ /* 0x020fe200078e0a08 */
[----:B------:R-:W-:-:S02]  /*1d20*/  ISETP.NE.AND P4, PT, R3, 0x1, PT ;  /* 0x000000010300780c */ /* 0x000fc40003f85270 */
[----:B------:R-:W-:-:S11]  /*1d30*/  ISETP.GE.AND P1, PT, R6, 0x1, PT ;  /* 0x000000010600780c */ /* 0x000fd60003f26270 */
[----:B------:R-:W-:-:S04]  /*1d40*/  @P4 LOP3.LUT R204, R204, 0x40000, RZ, 0xfc, !PT ;  /* 0x00040000cccc4812 */ /* 0x000fc800078efcff */
[----:B------:R-:W-:-:S04]  /*1d50*/  LOP3.LUT R204, R204, 0xfffeffff, RZ, 0xc0, !PT ;  /* 0xfffeffffcccc7812 */ /* 0x000fc800078ec0ff */
[----:B------:R-:W-:Y:S01]  /*1d60*/  @P1 LOP3.LUT R204, R204, 0x10000, RZ, 0xfc, !PT ;  /* 0x00010000cccc1812 */ /* 0x000fe200078efcff */
[----:B--2---:R-:W-:-:S05]  /*1d70*/  IMAD.SHL.U32 R15, R2, 0x80, RZ ;  /* 0x00000080020f7824 */ /* 0x004fca00078e00ff */
[----:B------:R1:W-:Y:S01]  /*1d80*/  STL [R1+0x38], R15 ;  /* 0x0000380f01007387 */ /* 0x0003e20000100800 */
[----:B------:R-:W-:-:S05]  /*1d90*/  IADD3 R2, R15, 0x7f, RZ ;  /* 0x0000007f0f027810 */ /* 0x000fca0007ffe0ff */
[----:B------:R-:W-:-:S04]  /*1da0*/  @P4 IMAD.HI.U32 R3, R2, c[0x0][0x2c8], RZ ;  /* 0x0000b20002034a27 */ /* 0x000fc800078e00ff */
[----:B------:R-:W-:Y:S01]  /*1db0*/  IMAD.MOV.U32 R0, RZ, RZ, R2 ;  /* 0x000000ffff007224 */ /* 0x000fe200078e0002 */
[----:B------:R-:W-:Y:S02]  /*1dc0*/  IADD3 R2, R237, 0x1, -R236 ;  /* 0x00000001ed027810 */ /* 0x000fe40007ffe8ec */
[----:B------:R-:W-:-:S05]  /*1dd0*/  @P4 SHF.R.U32.HI R0, RZ, c[0x0][0x2cc], R3 ;  /* 0x0000b300ff004a19 */ /* 0x000fca0000011603 */
[----:B------:R-:W-:-:S05]  /*1de0*/  IMAD.IADD R0, R2, 0x1, R0 ;  /* 0x0000000102007824 */ /* 0x000fca00078e0200 */
[----:B------:R-:W-:Y:S01]  /*1df0*/  IADD3 R3, R0, c[0x0][0x328], RZ ;  /* 0x0000ca0000037a10 */ /* 0x000fe20007ffe0ff */
[----:B------:R-:W-:Y:S05]  /*1e00*/  @!P1 BRA `(.L_x_591) ;  /* 0x0000010000009947 */ /* 0x000fea0003800000 */
[C---:B------:R-:W-:Y:S01]  /*1e10*/  ISETP.GT.AND P0, PT, R0.reuse, RZ, PT ;  /* 0x000000ff0000720c */ /* 0x040fe20003f04270 */
[----:B------:R-:W-:Y:S01]  /*1e20*/  BSSY B0, `(.L_x_592) ;  /* 0x000000c000007945 */ /* 0x000fe20003800000 */
[----:B------:R-:W-:-:S11]  /*1e30*/  IADD3 R2, R0, -0x1, RZ ;  /* 0xffffffff00027810 */ /* 0x000fd60007ffe0ff */
[----:B------:R-:W-:Y:S05]  /*1e40*/  @P0 BRA `(.L_x_593) ;  /* 0x0000006000000947 */ /* 0x000fea0003800000 */
[----:B------:R-:W-:Y:S01]  /*1e50*/  ISETP.NE.AND P0, PT, R6, 0x1, PT ;  /* 0x000000010600780c */ /* 0x000fe20003f05270 */
[----:B------:R-:W-:-:S12]  /*1e60*/  IMAD.MOV R0, RZ, RZ, -R0 ;  /* 0x000000ffff007224 */ /* 0x000fd800078e0a00 */
[----:B------:R-:W-:-:S05]  /*1e70*/  @P0 IMAD.HI.U32 R2, R0, c[0x0][0x330], RZ ;  /* 0x0000cc0000020a27 */ /* 0x000fca00078e00ff */
[----:B------:R-:W-:-:S04]  /*1e80*/  @P0 SHF.R.U32.HI R0, RZ, c[0x0][0x334], R2 ;  /* 0x0000cd00ff000a19 */ /* 0x000fc80000011602 */
[----:B------:R-:W-:Y:S01]  /*1e90*/  LOP3.LUT R2, RZ, R0, RZ, 0x33, !PT ;  /* 0x00000000ff027212 */ /* 0x000fe200078e33ff */
[----:B------:R-:W-:Y:S05]  /*1ea0*/  BRA `(.L_x_594) ;  /* 0x0000003000007947 */ /* 0x000fea0003800000 */
.L_x_593:
[----:B------:R-:W-:-:S13]  /*1eb0*/  ISETP.NE.AND P0, PT, R6, 0x1, PT ;  /* 0x000000010600780c */ /* 0x000fda0003f05270 */
[----:B------:R-:W-:-:S05]  /*1ec0*/  @P0 IMAD.HI.U32 R0, R2, c[0x0][0x330], RZ ;  /* 0x0000cc0002000a27 */ /* 0x000fca00078e00ff */
[----:B------:R-:W-:Y:S02]  /*1ed0*/  @P0 SHF.R.U32.HI R2, RZ, c[0x0][0x334], R0 ;  /* 0x0000cd00ff020a19 */ /* 0x000fe40000011600 */
.L_x_594:
[----:B------:R-:W-:Y:S05]  /*1ee0*/  BSYNC B0 ;  /* 0x0000000000007941 */ /* 0x000fea0003800000 */
.L_x_592:
[----:B------:R-:W-:-:S05]  /*1ef0*/  IMAD R2, R2, R6, c[0x0][0x32c] ;  /* 0x0000cb0002027624 */ /* 0x000fca00078e0206 */
[----:B------:R-:W-:-:S04]  /*1f00*/  IMNMX R3, R3, R2, PT ;  /* 0x0000000203037217 */ /* 0x000fc80003800200 */
.L_x_591:
[----:B------:R-:W-:Y:S01]  /*1f10*/  IADD3 R3, R3, 0x4f, RZ ;  /* 0x0000004f03037810 */ /* 0x000fe20007ffe0ff */
[----:B------:R-:W-:Y:S01]  /*1f20*/  @P4 IMAD.HI.U32 R4, R15, c[0x0][0x2c8], RZ ;  /* 0x0000b2000f044a27 */ /* 0x000fe200078e00ff */
[----:B------:R-:W-:-:S03]  /*1f30*/  IADD3 R2, R237, 0x4f, RZ ;  /* 0x0000004fed027810 */ /* 0x000fc60007ffe0ff */
[----:B------:R-:W-:-:S04]  /*1f40*/  IMAD.HI R5, R3, 0x66666667, RZ ;  /* 0x6666666703057827 */ /* 0x000fc800078e02ff */
[----:B------:R-:W-:-:S04]  /*1f50*/  IMAD.HI R2, R2, 0x66666667, RZ ;  /* 0x6666666702027827 */ /* 0x000fc800078e02ff */
[----:B------:R-:W-:Y:S01]  /*1f60*/  IMAD.MOV.U32 R0, RZ, RZ, R15 ;  /* 0x000000ffff007224 */ /* 0x000fe200078e000f */
[----:B------:R-:W-:Y:S01]  /*1f70*/  @P4 SHF.R.U32.HI R0, RZ, c[0x0][0x2cc], R4 ;  /* 0x0000b300ff004a19 */ /* 0x000fe20000011604 */
[----:B------:R-:W-:Y:S01]  /*1f80*/  IMAD.IADD R249, R237, 0x1, -R236 ;  /* 0x00000001edf97824 */ /* 0x000fe200078e0aec */
[----:B------:R-:W-:Y:S02]  /*1f90*/  SHF.R.U32.HI R4, RZ, 0x1f, R5 ;  /* 0x0000001fff047819 */ /* 0x000fe40000011605 */
[----:B------:R-:W-:Y:S01]  /*1fa0*/  SHF.R.U32.HI R3, RZ, 0x1f, R2 ;  /* 0x0000001fff037819 */ /* 0x000fe20000011602 */
[----:B------:R-:W-:Y:S01]  /*1fb0*/  IMAD.IADD R0, R249, 0x1, R0 ;  /* 0x00000001f9007824 */ /* 0x000fe200078e0200 */
[----:B------:R-:W-:Y:S02]  /*1fc0*/  LEA.HI.SX32 R4, R5, R4, 0x1b ;  /* 0x0000000405047211 */ /* 0x000fe400078fdaff */
[----:B------:R-:W-:Y:S02]  /*1fd0*/  LEA.HI.SX32 R3, R2, R3, 0x1b ;  /* 0x0000000302037211 */ /* 0x000fe400078fdaff */
[----:B------:R-:W-:-:S02]  /*1fe0*/  IADD3 R2, R0, -c[0x0][0x324], RZ ;  /* 0x8000c90000027a10 */ /* 0x000fc40007ffe0ff */
[----:B------:R-:W-:Y:S01]  /*1ff0*/  IMNMX R9, R3, R4, PT ;  /* 0x0000000403097217 */ /* 0x000fe20003800200 */
[----:B------:R-:W-:Y:S05]  /*2000*/  @!P1 BRA `(.L_x_595) ;  /* 0x000000f000009947 */ /* 0x000fea0003800000 */
[----:B------:R-:W-:Y:S01]  /*2010*/  ISETP.GT.AND P0, PT, R0, -0x1, PT ;  /* 0xffffffff0000780c */ /* 0x000fe20003f04270 */
[----:B------:R-:W-:-:S12]  /*2020*/  BSSY B0, `(.L_x_596) ;  /* 0x000000b000007945 */ /* 0x000fd80003800000 */
[----:B------:R-:W-:Y:S05]  /*2030*/  @P0 BRA `(.L_x_597) ;  /* 0x0000006000000947 */ /* 0x000fea0003800000 */
[----:B------:R-:W-:Y:S02]  /*2040*/  ISETP.NE.AND P0, PT, R6, 0x1, PT ;  /* 0x000000010600780c */ /* 0x000fe40003f05270 */
[----:B------:R-:W-:-:S11]  /*2050*/  LOP3.LUT R0, RZ, R0, RZ, 0x33, !PT ;  /* 0x00000000ff007212 */ /* 0x000fd600078e33ff */
[----:B------:R-:W-:-:S05]  /*2060*/  @P0 IMAD.HI.U32 R3, R0, c[0x0][0x330], RZ ;  /* 0x0000cc0000030a27 */ /* 0x000fca00078e00ff */
[----:B------:R-:W-:-:S04]  /*2070*/  @P0 SHF.R.U32.HI R0, RZ, c[0x0][0x334], R3 ;  /* 0x0000cd00ff000a19 */ /* 0x000fc80000011603 */
[----:B------:R-:W-:Y:S01]  /*2080*/  LOP3.LUT R0, RZ, R0, RZ, 0x33, !PT ;  /* 0x00000000ff007212 */ /* 0x000fe200078e33ff */
[----:B------:R-:W-:Y:S05]  /*2090*/  BRA `(.L_x_598) ;  /* 0x0000003000007947 */ /* 0x000fea0003800000 */
.L_x_597:
[----:B------:R-:W-:-:S13]  /*20a0*/  ISETP.NE.AND P0, PT, R6, 0x1, PT ;  /* 0x000000010600780c */ /* 0x000fda0003f05270 */
[----:B------:R-:W-:-:S05]  /*20b0*/  @P0 IMAD.HI.U32 R3, R0, c[0x0][0x330], RZ ;  /* 0x0000cc0000030a27 */ /* 0x000fca00078e00ff */
[----:B------:R-:W-:Y:S02]  /*20c0*/  @P0 SHF.R.U32.HI R0, RZ, c[0x0][0x334], R3 ;  /* 0x0000cd00ff000a19 */ /* 0x000fe40000011603 */
.L_x_598:
[----:B------:R-:W-:Y:S05]  /*20d0*/  BSYNC B0 ;  /* 0x0000000000007941 */ /* 0x000fea0003800000 */
.L_x_596:
[----:B------:R-:W-:-:S05]  /*20e0*/  IMAD R0, R0, c[0x0][0x32c], RZ ;  /* 0x0000cb0000007a24 */ /* 0x000fca00078e02ff */
[----:B------:R-:W-:-:S04]  /*20f0*/  IMNMX R2, R2, R0, !PT ;  /* 0x0000000002027217 */ /* 0x000fc80007800200 */
.L_x_595:
[----:B------:R-:W2:Y:S01]  /*2100*/  LDL R16, [R1+0x48] ;  /* 0x0000480001107983 */ /* 0x000ea20000100800 */
[----:B------:R-:W-:Y:S01]  /*2110*/  IMAD.HI R2, R2, 0x66666667, RZ ;  /* 0x6666666702027827 */ /* 0x000fe200078e02ff */
[----:B------:R-:W-:Y:S04]  /*2120*/  BSSY B0, `(.L_x_599) ;  /* 0x000002e000007945 */ /* 0x000fe80003800000 */
[----:B------:R-:W-:-:S04]  /*2130*/  SHF.R.U32.HI R0, RZ, 0x1f, R2 ;  /* 0x0000001fff007819 */ /* 0x000fc80000011602 */
[----:B------:R-:W-:-:S04]  /*2140*/  LEA.HI.SX32 R2, R2, R0, 0x1b ;  /* 0x0000000002027211 */ /* 0x000fc800078fdaff */
[----:B------:R-:W-:Y:S01]  /*2150*/  IMNMX R6, RZ, R2, !PT ;  /* 0x00000002ff067217 */ /* 0x000fe20007800200 */
[----:B------:R-:W-:-:S03]  /*2160*/  IMAD.MOV.U32 R2, RZ, RZ, RZ ;  /* 0x000000ffff027224 */ /* 0x000fc600078e00ff */
[----:B------:R-:W-:Y:S02]  /*2170*/  ISETP.GT.AND P0, PT, R9, R6, PT ;  /* 0x000000060900720c */ /* 0x000fe40003f04270 */
        /* <DEDUP_REMOVED lines=9> */
[----:B------:R-:W-:-:S04]  /*2210*/  ISETP.NE.AND P0, PT, R5, RZ, PT ;  /* 0x000000ff0500720c */ /* 0x000fc80003f05270 */
[----:B------:R-:W-:-:S04]  /*2220*/  SEL R0, R5, c[0x0][0x338], P0 ;  /* 0x0000ce0005007a07 */ /* 0x000fc80000000000 */
[----:B------:R-:W-:Y:S02]  /*2230*/  IABS R3, R0 ;  /* 0x0000000000037213 */ /* 0x000fe40000000000 */
[----:B------:R-:W-:Y:S02]  /*2240*/  IADD3 R7, R0, -0x1, R9 ;  /* 0xffffffff00077810 */ /* 0x000fe40007ffe009 */
[----:B------:R-:W3:Y:S03]  /*2250*/  I2F.RP R2, R3 ;  /* 0x0000000300027306 */ /* 0x000ee60000209400 */
[----:B------:R-:W-:-:S05]  /*2260*/  IMAD.IADD R7, R7, 0x1, -R6 ;  /* 0x0000000107077824 */ /* 0x000fca00078e0a06 */
[----:B------:R-:W-:Y:S01]  /*2270*/  IABS R11, R7 ;  /* 0x00000007000b7213 */ /* 0x000fe20000000000 */
[----:B---3--:R-:W3:Y:S02]  /*2280*/  MUFU.RCP R2, R2 ;  /* 0x0000000200027308 */ /* 0x008ee40000001000 */
[----:B---3--:R-:W-:-:S06]  /*2290*/  IADD3 R2, R2, 0xffffffe, RZ ;  /* 0x0ffffffe02027810 */ /* 0x008fcc0007ffe0ff */
[----:B--2---:R-:W2:Y:S02]  /*22a0*/  F2I.FTZ.U32.TRUNC.NTZ R5, R2 ;  /* 0x0000000200057305 */ /* 0x004ea4000021f000 */
[----:B--2---:R-:W-:-:S04]  /*22b0*/  IMAD.MOV R2, RZ, RZ, -R5 ;  /* 0x000000ffff027224 */ /* 0x004fc800078e0a05 */
        /* <DEDUP_REMOVED lines=20> */
.L_x_600:
[----:B------:R-:W-:Y:S05]  /*2400*/  BSYNC B0 ;  /* 0x0000000000007941 */ /* 0x000fea0003800000 */
.L_x_599:
[----:B------:R-:W-:Y:S01]  /*2410*/  IMAD R3, R17, R2, R6 ;  /* 0x0000000211037224 */ /* 0x000fe200078e0206 */
[----:B------:R-:W-:Y:S01]  /*2420*/  PRMT R0, RZ, 0x7610, R0 ;  /* 0x00007610ff007816 */ /* 0x000fe20000000000 */
[----:B------:R-:W-:Y:S01]  /*2430*/  CS2R R22, SRZ ;  /* 0x0000000000167805 */ /* 0x000fe2000001ff00 */
[----:B------:R-:W-:Y:S01]  /*2440*/  CS2R R24, SRZ ;  /* 0x0000000000187805 */ /* 0x000fe2000001ff00 */
[----:B------:R-:W-:Y:S01]  /*2450*/  IMAD.IADD R2, R3, 0x1, R2 ;  /* 0x0000000103027824 */ /* 0x000fe200078e0202 */
[----:B------:R3:W-:Y:S01]  /*2460*/  STL [R1+0x4], R3 ;  /* 0x0000040301007387 */ /* 0x0007e20000100800 */
        /* <DEDUP_REMOVED lines=35> */
[----:B---3--:R-:W3:Y:S01]  /*26a0*/  LDL R4, [R1+0x8] ;  /* 0x0000080001047983 */ /* 0x008ee20000100800 */
[----:B------:R-:W-:-:S04]  /*26b0*/  ISETP.NE.U32.AND P0, PT, RZ, c[0x0][0x340], PT ;  /* 0x0000d000ff007a0c */ /* 0x000fc80003f05070 */
[----:B------:R-:W-:-:S13]  /*26c0*/  ISETP.NE.AND.EX P1, PT, RZ, c[0x0][0x344], PT, P0 ;  /* 0x0000d100ff007a0c */ /* 0x000fda0003f25300 */
[----:B------:R-:W-:-:S05]  /*26d0*/  @P1 IMAD.WIDE R2, R14, R13, c[0x0][0x340] ;  /* 0x0000d0000e021625 */ /* 0x000fca00078e020d */
[----:B------:R4:W5:Y:S01]  /*26e0*/  @P1 LDG.E R8, [R2.64] ;  /* 0x0000000602081981 */ /* 0x000962000c1e1900 */
[----:B------:R-:W-:Y:S02]  /*26f0*/  SHF.R.S32.HI R0, RZ, 0x1f, R12 ;  /* 0x0000001fff007819 */ /* 0x000fe4000001140c */
[----:B------:R-:W-:Y:S02]  /*2700*/  LOP3.LUT R32, R16, 0xffff, RZ, 0xc0, !PT ;  /* 0x0000ffff10207812 */ /* 0x000fe400078ec0ff */
[----:B--2---:R-:W-:Y:S01]  /*2710*/  SEL R5, R14, RZ, !P3 ;  /* 0x000000ff0e057207 */ /* 0x004fe20005800000 */
[----:B------:R-:W-:Y:S01]  /*2720*/  IMAD R0, R0, c[0x0][0x178], RZ ;  /* 0x00005e0000007a24 */ /* 0x000fe200078e02ff */
[----:B------:R-:W-:Y:S02]  /*2730*/  ISETP.GE.AND P2, PT, R205, c[0x0][0x198], PT ;  /* 0x00006600cd007a0c */ /* 0x000fe40003f46270 */
[----:B------:R-:W-:Y:S01]  /*2740*/  IADD3 R122, R206, -0x1, RZ ;  /* 0xffffffffce7a7810 */ /* 0x000fe20007ffe0ff */
[----:B------:R-:W-:-:S02]  /*2750*/  IMAD R0, R12, c[0x0][0x17c], R0 ;  /* 0x00005f000c007a24 */ /* 0x000fc400078e0200 */
[----:B----4-:R-:W-:-:S05]  /*2760*/  IMAD.WIDE.U32 R2, R12, c[0x0][0x178], RZ ;  /* 0x00005e000c027a25 */ /* 0x010fca00078e00ff */
[----:B------:R-:W-:Y:S02]  /*2770*/  IADD3 R3, R3, R0, RZ ;  /* 0x0000000003037210 */ /* 0x000fe40007ffe0ff */
[----:B------:R-:W-:-:S03]  /*2780*/  SHF.R.S32.HI R0, RZ, 0x1f, R14 ;  /* 0x0000001fff007819 */ /* 0x000fc6000001140e */
[----:B------:R-:W-:Y:S01]  /*2790*/  IMAD.WIDE.U32 R2, R32, c[0x0][0x1b8], R2 ;  /* 0x00006e0020027a25 */ /* 0x000fe200078e0002 */
[----:B------:R-:W-:-:S03]  /*27a0*/  SEL R6, R0, RZ, !P3 ;  /* 0x000000ff00067207 */ /* 0x000fc60005800000 */
[----:B------:R-:W-:Y:S02]  /*27b0*/  IMAD R3, R32, c[0x0][0x1bc], R3 ;  /* 0x00006f0020037a24 */ /* 0x000fe400078e0203 */
[----:B------:R-:W-:Y:S02]  /*27c0*/  IMAD R6, R6, c[0x0][0x1c0], RZ ;  /* 0x0000700006067a24 */ /* 0x000fe400078e02ff */
[----:B------:R-:W-:-:S04]  /*27d0*/  IMAD.WIDE.U32 R2, R5, c[0x0][0x1c0], R2 ;  /* 0x0000700005027a25 */ /* 0x000fc800078e0002 */
[----:B------:R-:W-:-:S05]  /*27e0*/  IMAD R6, R5, c[0x0][0x1c4], R6 ;  /* 0x0000710005067a24 */ /* 0x000fca00078e0206 */
[----:B------:R-:W-:Y:S02]  /*27f0*/  IADD3 R3, R3, R6, RZ ;  /* 0x0000000603037210 */ /* 0x000fe40007ffe0ff */
[----:B---3--:R-:W-:-:S04]  /*2800*/  IADD3 R4, R4, R15, RZ ;  /* 0x0000000f04047210 */ /* 0x008fc80007ffe0ff */
[----:B------:R-:W-:Y:S01]  /*2810*/  MOV R0, R4 ;  /* 0x0000000400007202 */ /* 0x000fe20000000f00 */
[----:B------:R-:W-:-:S05]  /*2820*/  @P4 IMAD.HI.U32 R7, R4, c[0x0][0x2c8], RZ ;  /* 0x0000b20004074a27 */ /* 0x000fca00078e00ff */
[----:B------:R-:W-:-:S04]  /*2830*/  @P4 SHF.R.U32.HI R0, RZ, c[0x0][0x2cc], R7 ;  /* 0x0000b300ff004a19 */ /* 0x000fc80000011607 */
[--C-:B------:R-:W-:Y:S01]  /*2840*/  SHF.R.S32.HI R7, RZ, 0x1f, R0.reuse ;  /* 0x0000001fff077819 */ /* 0x100fe20000011400 */
[----:B------:R-:W-:Y:S02]  /*2850*/  IMAD.MOV R5, RZ, RZ, -R0 ;  /* 0x000000ffff057224 */ /* 0x000fe400078e0a00 */
[----:B------:R-:W-:-:S04]  /*2860*/  IMAD.WIDE.U32 R2, R0, c[0x0][0x1b0], R2 ;  /* 0x00006c0000027a25 */ /* 0x000fc800078e0002 */
[----:B------:R-:W-:Y:S02]  /*2870*/  IMAD R4, R5, c[0x0][0x2c4], R4 ;  /* 0x0000b10005047a24 */ /* 0x000fe400078e0204 */
[----:B------:R-:W-:Y:S01]  /*2880*/  IMAD R5, R7, c[0x0][0x1b0], RZ ;  /* 0x00006c0007057a24 */ /* 0x000fe200078e02ff */
[----:B------:R-:W-:-:S03]  /*2890*/  @!P1 MOV R8, R14 ;  /* 0x0000000e00089202 */ /* 0x000fc60000000f00 */
[----:B------:R-:W-:Y:S01]  /*28a0*/  IMAD R6, R0, c[0x0][0x1b4], R5 ;  /* 0x00006d0000067a24 */ /* 0x000fe200078e0205 */
[----:B------:R-:W-:-:S03]  /*28b0*/  SHF.R.S32.HI R5, RZ, 0x1f, R4 ;  /* 0x0000001fff057819 */ /* 0x000fc60000011404 */
        /* <DEDUP_REMOVED lines=8> */
[----:B------:R2:W3:Y:S02]  /*2940*/  SHFL.IDX PT, R7, R5, RZ, 0x181f ;  /* 0x00181fff05077589 */ /* 0x0004e400000e0000 */
.L_x_809:
[----:B------:R-:W-:Y:S05]  /*2950*/  BRA.DIV ~URZ, `(.L_x_603) ;  /* 0x00017fb27f007947 */ /* 0x000fea000b800000 */
[----:B------:R4:W1:Y:S02]  /*2960*/  SHFL.IDX PT, R2, R6, RZ, 0x181f ;  /* 0x00181fff06027589 */ /* 0x00086400000e0000 */
.L_x_810:
[----:B--2---:R-:W2:Y:S04]  /*2970*/  LDL R3, [R1+0x38] ;  /* 0x0000380001037983 */ /* 0x004ea80000100800 */
[----:B------:R-:W4:Y:S02]  /*2980*/  S2R R4, SR_TID.X ;  /* 0x0000000000047919 */ /* 0x000f240000002100 */
[----:B----4-:R-:W-:-:S04]  /*2990*/  SHF.R.S32.HI R0, RZ, 0x1f, R4 ;  /* 0x0000001fff007819 */ /* 0x010fc80000011404 */
[----:B------:R-:W-:-:S04]  /*29a0*/  LEA.HI R0, R0, R4, RZ, 0x3 ;  /* 0x0000000400007211 */ /* 0x000fc800078f18ff */
[----:B------:R-:W-:Y:S01]  /*29b0*/  SHF.R.S32.HI R0, RZ, 0x3, R0 ;  /* 0x00000003ff007819 */ /* 0x000fe20000011400 */
[----:B------:R-:W-:Y:S01]  /*29c0*/  IMAD R4, R236, c[0x0][0x2c4], RZ ;  /* 0x0000b100ec047a24 */ /* 0x000fe200078e02ff */
[----:B------:R-:W-:Y:S03]  /*29d0*/  BSSY B0, `(.L_x_604) ;  /* 0x000000b000007945 */ /* 0x000fe60003800000 */
[----:B--2---:R-:W-:-:S05]  /*29e0*/  IMAD.IADD R0, R0, 0x1, R3 ;  /* 0x0000000100007824 */ /* 0x004fca00078e0203 */
[----:B------:R-:W-:-:S13]  /*29f0*/  ISETP.GE.AND P0, PT, R0, R4, PT ;  /* 0x000000040000720c */ /* 0x000fda0003f06270 */
[----:B------:R-:W-:Y:S05]  /*2a00*/  @P0 BRA `(.L_x_605) ;  /* 0x0000007000000947 */ /* 0x000fea0003800000 */
[----:B------:R-:W-:Y:S02]  /*2a10*/  SHF.R.S32.HI R9, RZ, 0x1f, R205 ;  /* 0x0000001fff097819 */ /* 0x000fe400000114cd */
[----:B-1----:R-:W-:-:S04]  /*2a20*/  LEA R2, P0, R205, R2, 0x1 ;  /* 0x00000002cd027211 */ /* 0x002fc800078008ff */
[----:B---3--:R-:W-:-:S05]  /*2a30*/  LEA.HI.X R3, R205, R7, R9, 0x1, P0 ;  /* 0x00000007cd037211 */ /* 0x008fca00000f0c09 */
[----:B------:R-:W-:Y:S01]  /*2a40*/  @!PT LDS RZ, [RZ] ;  /* 0x00000000fffff984 */ /* 0x000fe20000000800 */
[----:B------:R-:W-:Y:S01]  /*2a50*/  @!PT LDS RZ, [RZ] ;  /* 0x00000000fffff984 */ /* 0x000fe20000000800 */
[----:B------:R-:W-:Y:S01]  /*2a60*/  @!PT LDS RZ, [RZ] ;  /* 0x00000000fffff984 */ /* 0x000fe20000000800 */
[----:B------:R1:W-:Y:S04]  /*2a70*/  LDGSTS.E.BYPASS.LTC128B.128 [R207+0x5100], [R2.64], !P2 ;  /* 0x0510000002cf7fae */ /* 0x0003e8000d101d46 */
.L_x_605:
[----:B------:R-:W-:Y:S05]  /*2a80*/  BSYNC B0 ;  /* 0x0000000000007941 */ /* 0x000fea0003800000 */
.L_x_604:
[----:B------:R-:W-:Y:S05]  /*2a90*/  BRA.DIV ~URZ, `(.L_x_606) ;  /* 0x00017ee27f007947 */ /* 0x000fea000b800000 */
[----:B---3--:R2:W3:Y:S04]  /*2aa0*/  SHFL.IDX PT, R7, R5, 0x1, 0x181f ;  /* 0x00381f0005077f89 */ /* 0x0084e800000e0000 */
[----:B-1----:R2:W1:Y:S02]  /*2ab0*/  SHFL.IDX PT, R2, R6, 0x1, 0x181f ;  /* 0x00381f0006027f89 */ /* 0x00246400000e0000 */
.L_x_811:
[----:B------:R-:W-:Y:S01]  /*2ac0*/  IADD3 R3, R0, 0x10, RZ ;  /* 0x0000001000037810 */ /* 0x000fe20007ffe0ff */
[----:B------:R-:W-:Y:S03]  /*2ad0*/  BSSY B0, `(.L_x_607) ;  /* 0x000000a000007945 */ /* 0x000fe60003800000 */
        /* <DEDUP_REMOVED lines=9> */
.L_x_608:
[----:B------:R-:W-:Y:S05]  /*2b70*/  BSYNC B0 ;  /* 0x0000000000007941 */ /* 0x000fea0003800000 */
.L_x_607:
[----:B------:R-:W-:Y:S05]  /*2b80*/  BRA.DIV ~URZ, `(.L_x_609) ;  /* 0x00017ec27f007947 */ /* 0x000fea000b800000 */
[----:B---3--:R3:W4:Y:S02]  /*2b90*/  SHFL.IDX PT, R7, R5, 0x2, 0x181f ;  /* 0x00581f0005077f89 */ /* 0x00872400000e0000 */
.L_x_812:
[----:B------:R-:W-:Y:S05]  /*2ba0*/  BRA.DIV ~URZ, `(.L_x_610) ;  /* 0x00017f127f007947 */ /* 0x000fea000b800000 */
[----:B-1----:R1:W2:Y:S02]  /*2bb0*/  SHFL.IDX PT, R2, R6, 0x2, 0x181f ;  /* 0x00581f0006027f89 */ /* 0x0022a400000e0000 */
.L_x_813:
[----:B------:R-:W-:Y:S01]  /*2bc0*/  IADD3 R3, R0, 0x20, RZ ;  /* 0x0000002000037810 */ /* 0x000fe20007ffe0ff */
[----:B------:R-:W-:Y:S03]  /*2bd0*/  BSSY B0, `(.L_x_611) ;  /* 0x000000a000007945 */ /* 0x000fe60003800000 */
[----:B------:R-:W-:-:S13]  /*2be0*/  ISETP.GE.AND P0, PT, R3, R4, PT ;  /* 0x000000040300720c */ /* 0x000fda0003f06270 */
[----:B------:R-:W-:Y:S05]  /*2bf0*/  @P0 BRA `(.L_x_612) ;  /* 0x0000007000000947 */ /* 0x000fea0003800000 */
[----:B------:R-:W-:Y:S02]  /*2c00*/  SHF.R.S32.HI R9, RZ, 0x1f, R205 ;  /* 0x0000001fff097819 */ /* 0x000fe400000114cd */
[----:B--2---:R-:W-:-:S04]  /*2c10*/  LEA R2, P0, R205, R2, 0x1 ;  /* 0x00000002cd027211 */ /* 0x004fc800078008ff */
[----:B----4-:R-:W-:-:S05]  /*2c20*/  LEA.HI.X R3, R205, R7, R9, 0x1, P0 ;  /* 0x00000007cd037211 */ /* 0x010fca00000f0c09 */
[----:B------:R-:W-:Y:S01]  /*2c30*/  @!PT LDS RZ, [RZ] ;  /* 0x00000000fffff984 */ /* 0x000fe20000000800 */
[----:B------:R-:W-:Y:S01]  /*2c40*/  @!PT LDS RZ, [RZ] ;  /* 0x00000000fffff984 */ /* 0x000fe20000000800 */
[----:B------:R-:W-:Y:S01]  /*2c50*/  @!PT LDS RZ, [RZ] ;  /* 0x00000000fffff984 */ /* 0x000fe20000000800 */
[----:B------:R2:W-:Y:S04]  /*2c60*/  LDGSTS.E.BYPASS.LTC128B.128 [R207+0x6100], [R2.64], !P2 ;  /* 0x0610000002cf7fae */ /* 0x0005e8000d101d46 */
.L_x_612:
[----:B------:R-:W-:Y:S05]  /*2c70*/  BSYNC B0 ;  /* 0x0000000000007941 */ /* 0x000fea0003800000 */
.L_x_611:
[----:B------:R-:W-:Y:S05]  /*2c80*/  BRA.DIV ~URZ, `(.L_x_613) ;  /* 0x00017ea27f007947 */ /* 0x000fea000b800000 */
[----:B----4-:R4:W1:Y:S04]  /*2c90*/  SHFL.IDX PT, R7, R5, 0x3, 0x181f ;  /* 0x00781f0005077f89 */ /* 0x01086800000e0000 */
[----:B--2---:R4:W2:Y:S02]  /*2ca0*/  SHFL.IDX PT, R2, R6, 0x3, 0x181f ;  /* 0x00781f0006027f89 */ /* 0x0048a400000e0000 */
.L_x_814:
        /* <DEDUP_REMOVED lines=11> */
.L_x_615:
[----:B------:R-:W-:Y:S05]  /*2d60*/  BSYNC B0 ;  /* 0x0000000000007941 */ /* 0x000fea0003800000 */
.L_x_614:
[----:B------:R-:W-:Y:S05]  /*2d70*/  BRA.DIV ~URZ, `(.L_x_616) ;  /* 0x00017e827f007947 */ /* 0x000fea000b800000 */
[----:B-1----:R1:W3:Y:S02]  /*2d80*/  SHFL.IDX PT, R7, R5, 0x4, 0x181f ;  /* 0x00981f0005077f89 */ /* 0x0022e400000e0000 */
.L_x_815:
[----:B------:R-:W-:Y:S05]  /*2d90*/  BRA.DIV ~URZ, `(.L_x_617) ;  /* 0x00017ed27f007947 */ /* 0x000fea000b800000 */
[----:B--2---:R2:W1:Y:S02]  /*2da0*/  SHFL.IDX PT, R2, R6, 0x4, 0x181f ;  /* 0x00981f0006027f89 */ /* 0x00446400000e0000 */
.L_x_816:
        /* <DEDUP_REMOVED lines=11> */
.L_x_619:
[----:B------:R-:W-:Y:S05]  /*2e60*/  BSYNC B0 ;  /* 0x0000000000007941 */ /* 0x000fea0003800000 */
.L_x_618:
[----:B------:R-:W-:Y:S05]  /*2e70*/  BRA.DIV ~URZ, `(.L_x_620) ;  /* 0x00017e627f007947 */ /* 0x000fea000b800000 */
[----:B---3--:R3:W2:Y:S04]  /*2e80*/  SHFL.IDX PT, R7, R5, 0x5, 0x181f ;  /* 0x00b81f0005077f89 */ /* 0x0086a800000e0000 */
[----:B-1----:R3:W1:Y:S02]  /*2e90*/  SHFL.IDX PT, R2, R6, 0x5, 0x181f ;  /* 0x00b81f0006027f89 */ /* 0x00266400000e0000 */
.L_x_817:
[----:B------:R-:W-:Y:S01]  /*2ea0*/  IADD3 R3, R0, 0x50, RZ ;  /* 0x0000005000037810 */ /* 0x000fe20007ffe0ff */
[----:B------:R-:W-:Y:S03]  /*2eb0*/  BSSY B0, `(.L_x_621) ;  /* 0x000000a000007945 */ /* 0x000fe60003800000 */
[----:B------:R-:W-:-:S13]  /*2ec0*/  ISETP.GE.AND P0, PT, R3, R4, PT ;  /* 0x000000040300720c */ /* 0x000fda0003f06270 */
[----:B------:R-:W-:Y:S05]  /*2ed0*/  @P0 BRA `(.L_x_622) ;  /* 0x0000007000000947 */ /* 0x000fea0003800000 */
[----:B------:R-:W-:Y:S02]  /*2ee0*/  SHF.R.S32.HI R9, RZ, 0x1f, R205 ;  /* 0x0000001fff097819 */ /* 0x000fe400000114cd */
[----:B-1----:R-:W-:-:S04]  /*2ef0*/  LEA R2, P0, R205, R2, 0x1 ;  /* 0x00000002cd027211 */ /* 0x002fc800078008ff */
[----:B--2---:R-:W-:-:S05]  /*2f00*/  LEA.HI.X R3, R205, R7, R9, 0x1, P0 ;  /* 0x00000007cd037211 */ /* 0x004fca00000f0c09 */
[----:B------:R-:W-:Y:S01]  /*2f10*/  @!PT LDS RZ, [RZ] ;  /* 0x00000000fffff984 */ /* 0x000fe20000000800 */
[----:B------:R-:W-:Y:S01]  /*2f20*/  @!PT LDS RZ, [RZ] ;  /* 0x00000000fffff984 */ /* 0x000fe20000000800 */
[----:B------:R-:W-:Y:S01]  /*2f30*/  @!PT LDS RZ, [RZ] ;  /* 0x00000000fffff984 */ /* 0x000fe20000000800 */
[----:B------:R1:W-:Y:S04]  /*2f40*/  LDGSTS.E.BYPASS.LTC128B.128 [R207+0x7900], [R2.64], !P2 ;  /* 0x0790000002cf7fae */ /* 0x0003e8000d101d46 */
.L_x_622:
[----:B------:R-:W-:Y:S05]  /*2f50*/  BSYNC B0 ;  /* 0x0000000000007941 */ /* 0x000fea0003800000 */
.L_x_621:
[----:B------:R-:W-:Y:S05]  /*2f60*/  BRA.DIV ~URZ, `(.L_x_623) ;  /* 0x00017e427f007947 */ /* 0x000fea000b800000 */
[----:B--2---:R2:W3:Y:S02]  /*2f70*/  SHFL.IDX PT, R7, R5, 0x6, 0x181f ;  /* 0x00d81f0005077f89 */ /* 0x0044e400000e0000 */
.L_x_818:
[----:B------:R-:W-:Y:S05]  /*2f80*/  BRA.DIV ~URZ, `(.L_x_624) ;  /* 0x00017e927f007947 */ /* 0x000fea000b800000 */
[----:B-1----:R1:W2:Y:S02]  /*2f90*/  SHFL.IDX PT, R2, R6, 0x6, 0x181f ;  /* 0x00d81f0006027f89 */ /* 0x0022a400000e0000 */
.L_x_819:
        /* <DEDUP_REMOVED lines=11> */
.L_x_626:
[----:B------:R-:W-:Y:S05]  /*3050*/  BSYNC B0 ;  /* 0x0000000000007941 */ /* 0x000fea0003800000 */
.L_x_625:
[----:B------:R-:W-:Y:S05]  /*3060*/  BRA.DIV ~URZ, `(.L_x_627) ;  /* 0x00017e227f007947 */ /* 0x000fea000b800000 */
[----:B--234-:R-:W2:Y:S04]  /*3070*/  SHFL.IDX PT, R5, R5, 0x7, 0x181f ;  /* 0x00f81f0005057f89 */ /* 0x01cea800000e0000 */
[----:B------:R3:W4:Y:S02]  /*3080*/  SHFL.IDX PT, R2, R6, 0x7, 0x181f ;  /* 0x00f81f0006027f89 */ /* 0x00072400000e0000 */
.L_x_820:
[----:B------:R-:W-:Y:S01]  /*3090*/  IADD3 R0, R0, 0x70, RZ ;  /* 0x0000007000007810 */ /* 0x000fe20007ffe0ff */
[----:B-----5:R-:W-:Y:S01]  /*30a0*/  IMAD.WIDE.U32 R172, R8, c[0x0][0x2b0], RZ ;  /* 0x0000ac0008ac7a25 */ /* 0x020fe200078e00ff */
[----:B------:R-:W-:Y:S02]  /*30b0*/  SHF.R.S32.HI R41, RZ, 0x1f, R205 ;  /* 0x0000001fff297819 */ /* 0x000fe400000114cd */
[----:B------:R-:W-:Y:S02]  /*30c0*/  ISETP.GE.AND P0, PT, R0, R4, PT ;  /* 0x000000040000720c */ /* 0x000fe40003f06270 */
[----:B------:R-:W-:Y:S01]  /*30d0*/  SHF.R.S32.HI R0, RZ, 0x1f, R8 ;  /* 0x0000001fff007819 */ /* 0x000fe20000011408 */
[----:B------:R1:W-:Y:S04]  /*30e0*/  STL.64 [R1+0x20], R172 ;  /* 0x000020ac01007387 */ /* 0x0003e80000100a00 */
[----:B------:R-:W-:-:S04]  /*30f0*/  IMAD R0, R0, c[0x0][0x2b0], RZ ;  /* 0x0000ac0000007a24 */ /* 0x000fc800078e02ff */
[----:B------:R-:W-:Y:S02]  /*3100*/  IMAD R0, R8, c[0x0][0x2b4], R0 ;  /* 0x0000ad0008007a24 */ /* 0x000fe400078e0200 */
[----:B----4-:R-:W-:Y:S02]  /*3110*/  @!P0 LEA R2, P1, R205, R2, 0x1 ;  /* 0x00000002cd028211 */ /* 0x010fe400078208ff */
[----:B------:R-:W-:Y:S02]  /*3120*/  IMAD.IADD R169, R173, 0x1, R0 ;  /* 0x00000001ada97824 */ /* 0x000fe400078e0200 */
[----:B--2---:R-:W-:-:S03]  /*3130*/  @!P0 LEA.HI.X R3, R205, R5, R41, 0x1, P1 ;  /* 0x00000005cd038211 */ /* 0x004fc600008f0c29 */
[----:B------:R1:W-:Y:S04]  /*3140*/  STL [R1+0x30], R169 ;  /* 0x000030a901007387 */ /* 0x0003e80000100800 */
[----:B------:R-:W-:Y:S01]  /*3150*/  @!PT LDS RZ, [RZ] ;  /* 0x00000000fffff984 */ /* 0x000fe20000000800 */
[----:B------:R-:W-:Y:S01]  /*3160*/  @!PT LDS RZ, [RZ] ;  /* 0x00000000fffff984 */ /* 0x000fe20000000800 */
[----:B------:R-:W-:Y:S01]  /*3170*/  @!PT LDS RZ, [RZ] ;  /* 0x00000000fffff984 */ /* 0x000fe20000000800 */
[----:B------:R1:W-:Y:S04]  /*3180*/  @!P0 LDGSTS.E.BYPASS.LTC128B.128 [R207+0x8900], [R2.64], !P2 ;  /* 0x0890000002cf8fae */ /* 0x0003e8000d101d46 */
[----:B------:R-:W0:Y:S01]  /*3190*/  LDGDEPBAR ;  /* 0x00000000000079af */ /* 0x000e220000000000 */
[----:B------:R-:W-:Y:S02]  /*31a0*/  WARPSYNC 0xffffffff ;  /* 0xffffffff00007948 */ /* 0x000fe40003800000 */
[----:B------:R-:W2:Y:S04]  /*31b0*/  LDL R174, [R1+0x8] ;  /* 0x0000080001ae7983 */ /* 0x000ea80000100800 */
[----:B------:R-:W4:Y:S01]  /*31c0*/  LDL R175, [R1+0x10] ;  /* 0x0000100001af7983 */ /* 0x000f220000100800 */
[----:B-1-3--:R-:W-:-:S02]  /*31d0*/  IMAD.MOV.U32 R6, RZ, RZ, 0x50 ;  /* 0x00000050ff067424 */ /* 0x00afc400078e00ff */
[----:B------:R-:W-:Y:S02]  /*31e0*/  IMAD.MOV.U32 R0, RZ, RZ, c[0x0][0x2b8] ;  /* 0x0000ae00ff007624 */ /* 0x000fe400078e00ff */
[----:B------:R-:W-:-:S03]  /*31f0*/  IMAD R121, R206, R6, -0x50 ;  /* 0xffffffb0ce797424 */ /* 0x000fc600078e0206 */
[----:B------:R-:W-:Y:S01]  /*3200*/  ISETP.NE.AND P5, PT, R0, 0x1, PT ;  /* 0x000000010000780c */ /* 0x000fe20003fa5270 */
[----:B------:R-:W-:Y:S01]  /*3210*/  IMAD.MOV.U32 R211, RZ, RZ, RZ ;  /* 0x000000ffffd37224 */ /* 0x000fe200078e00ff */
[----:B------:R-:W-:Y:S01]  /*3220*/  BAR.SYNC.DEFER_BLOCKING 0x0 ;  /* 0x0000000000007b1d */ /* 0x000fe20000010000 */
[----:B--2---:R-:W-:-:S05]  /*3230*/  IMAD.IADD R2, R174, 0x1, R121 ;  /* 0x00000001ae027824 */ /* 0x004fca00078e0279 */
[C---:B------:R-:W-:Y:S01]  /*3240*/  ISETP.GE.AND P0, PT, R2.reuse, R237, PT ;  /* 0x000000ed0200720c */ /* 0x040fe20003f06270 */
[----:B----4-:R-:W-:-:S03]  /*3250*/  IMAD.IADD R2, R2, 0x1, R175 ;  /* 0x0000000102027824 */ /* 0x010fc600078e02af */
[----:B------:R-:W-:Y:S01]  /*3260*/  ISETP.GT.OR P0, PT, R174, 0x4f, P0 ;  /* 0x0000004fae00780c */ /* 0x000fe20000704670 */
[----:B------:R-:W-:-:S04]  /*3270*/  @P5 IMAD.HI.U32 R3, R2, c[0x0][0x2bc], RZ ;  /* 0x0000af0002035a27 */ /* 0x000fc800078e00ff */
[----:B------:R-:W-:Y:S01]  /*3280*/  IMAD.MOV.U32 R0, RZ, RZ, R2 ;  /* 0x000000ffff007224 */ /* 0x000fe200078e0002 */
[----:B------:R-:W-:-:S07]  /*3290*/  @P5 SHF.R.U32.HI R0, RZ, c[0x0][0x2c0], R3 ;  /* 0x0000b000ff005a19 */ /* 0x000fce0000011603 */
[----:B------:R-:W-:-:S04]  /*32a0*/  @!P0 IADD3 R3, P1, R0, R172, RZ ;  /* 0x000000ac00038210 */ /* 0x000fc80007f3e0ff */
[----:B------:R-:W-:Y:S02]  /*32b0*/  @!P0 LEA.HI.X.SX32 R5, R0, R169, 0x1, P1 ;  /* 0x000000a900058211 */ /* 0x000fe400008f0eff */
        /* <DEDUP_REMOVED lines=8> */
[----:B------:R-:W-:-:S04]  /*3340*/  IMAD R0, R33, c[0x0][0x1e0], RZ ;  /* 0x0000780021007a24 */ /* 0x000fc800078e02ff */
[----:B------:R-:W-:-:S04]  /*3350*/  IMAD R0, R224, c[0x0][0x1e4], R0 ;  /* 0x00007900e0007a24 */ /* 0x000fc800078e0200 */
[----:B------:R-:W-:Y:S02]  /*3360*/  IMAD.IADD R3, R3, 0x1, R0 ;  /* 0x0000000103037824 */ /* 0x000fe400078e0200 */
[----:B------:R-:W-:-:S04]  /*3370*/  IMAD.WIDE.U32 R170, R32, c[0x0][0x1e8], RZ ;  /* 0x00007a0020aa7a25 */ /* 0x000fc800078e00ff */
[----:B------:R-:W-:Y:S01]  /*3380*/  IMAD R168, R32, c[0x0][0x1ec], R171 ;  /* 0x00007b0020a87a24 */ /* 0x000fe200078e02ab */
[----:B---3--:R-:W-:Y:S01]  /*3390*/  SHF.R.S32.HI R7, RZ, 0x1f, R8 ;  /* 0x0000001fff077819 */ /* 0x008fe20000011408 */
[----:B-1----:R-:W-:-:S03]  /*33a0*/  IMAD R4, R206, -0x50, R6 ;  /* 0xffffffb0ce047824 */ /* 0x002fc600078e0206 */
[----:B------:R-:W-:Y:S01]  /*33b0*/  LEA.HI R7, R7, R8, RZ, 0x3 ;  /* 0x0000000807077211 */ /* 0x000fe200078f18ff */
[----:B------:R-:W-:-:S03]  /*33c0*/  IMAD.IADD R120, R237, 0x1, R4 ;  /* 0x00000001ed787824 */ /* 0x000fc600078e0204 */
[----:B------:R-:W-:Y:S01]  /*33d0*/  SHF.R.S32.HI R7, RZ, 0x3, R7 ;  /* 0x00000003ff077819 */ /* 0x000fe20000011407 */
[----:B------:R-:W-:-:S04]  /*33e0*/  IMAD.WIDE.U32 R42, R32, c[0x0][0x210], RZ ;  /* 0x00008400202a7a25 */ /* 0x000fc800078e00ff */
[----:B------:R-:W-:Y:S02]  /*33f0*/  IMAD.IADD R5, R120, 0x1, -R7 ;  /* 0x0000000178057824 */ /* 0x000fe400078e0a07 */
[----:B------:R-:W-:Y:S01]  /*3400*/  IMAD R35, R32, c[0x0][0x214], R43 ;  /* 0x0000850020237a24 */ /* 0x000fe200078e022b */
[----:B------:R-:W-:Y:S04]  /*3410*/  STL.64 [R1+0x18], R170 ;  /* 0x000018aa01007387 */ /* 0x000fe80000100a00 */
[----:B------:R-:W-:Y:S04]  /*3420*/  STL [R1+0x14], R168 ;  /* 0x000014a801007387 */ /* 0x000fe80000100800 */
[----:B------:R-:W-:Y:S01]  /*3430*/  STL.64 [R1+0x28], R42 ;  /* 0x0000282a01007387 */ /* 0x000fe20000100a00 */
[----:B------:R-:W-:-:S03]  /*3440*/  ISETP.GE.AND P6, PT, R205, c[0x0][0x1d4], PT ;  /* 0x00007500cd007a0c */ /* 0x000fc60003fc6270 */
[----:B------:R-:W-:Y:S04]  /*3450*/  STL [R1+0x34], R35 ;  /* 0x0000342301007387 */ /* 0x000fe80000100800 */
[----:B------:R-:W3:Y:S01]  /*3460*/  LDL R176, [R1+0x4] ;  /* 0x0000040001b07983 */ /* 0x000ee20000100800 */
[C---:B------:R-:W-:Y:S02]  /*3470*/  ISETP.GE.AND P4, PT, R5.reuse, 0x11, PT ;  /* 0x000000110500780c */ /* 0x040fe40003f86270 */
[----:B------:R-:W-:Y:S01]  /*3480*/  ISETP.GE.AND P3, PT, R5, 0x21, PT ;  /* 0x000000210500780c */ /* 0x000fe20003f66270 */
[----:B------:R-:W-:Y:S01]  /*3490*/  IMAD.SHL.U32 R123, R205, 0x2, RZ ;  /* 0x00000002cd7b7824 */ /* 0x000fe200078e00ff */
        /* <DEDUP_REMOVED lines=9> */
[----:B------:R-:W2:Y:S01]  /*3530*/  SHFL.IDX PT, R3, R12, RZ, 0x181f ;  /* 0x00181fff0c037589 */ /* 0x000ea200000e0000 */
[----:B------:R-:W-:-:S03]  /*3540*/  ISETP.GE.AND P0, PT, R5, 0x1, PT ;  /* 0x000000010500780c */ /* 0x000fc60003f06270 */
[----:B------:R-:W4:Y:S04]  /*3550*/  SHFL.IDX PT, R6, R0, 0x1, 0x181f ;  /* 0x00381f0000067f89 */ /* 0x000f2800000e0000 */
[----:B------:R-:W5:Y:S04]  /*3560*/  SHFL.IDX PT, R8, R12, 0x1, 0x181f ;  /* 0x00381f000c087f89 */ /* 0x000f6800000e0000 */
[----:B------:R-:W3:Y:S02]  /*3570*/  SHFL.IDX PT, R7, R0, 0x2, 0x181f ;  /* 0x00581f0000077f89 */ /* 0x000ee400000e0000 */
[----:B-1----:R-:W-:-:S04]  /*3580*/  @P0 LEA R2, P1, R205, R2, 0x1 ;  /* 0x00000002cd020211 */ /* 0x002fc800078208ff */
[----:B--2---:R-:W-:Y:S01]  /*3590*/  @P0 LEA.HI.X R3, R205, R3, R41, 0x1, P1 ;  /* 0x00000003cd030211 */ /* 0x004fe200008f0c29 */
[----:B------:R-:W1:Y:S04]  /*35a0*/  SHFL.IDX PT, R9, R12, 0x2, 0x181f ;  /* 0x00581f000c097f89 */ /* 0x000e6800000e0000 */
[----:B------:R2:W-:Y:S01]  /*35b0*/  @P0 LDGSTS.E.BYPASS.LTC128B.128 [R207+0x2900], [R2.64], !P6 ;  /* 0x0290000002cf0fae */ /* 0x0005e2000f101d46 */
[----:B------:R-:W-:Y:S02]  /*35c0*/  ISETP.GE.AND P1, PT, R5, 0x31, PT ;  /* 0x000000310500780c */ /* 0x000fe40003f26270 */
[----:B----4-:R-:W-:-:S04]  /*35d0*/  @P4 LEA R10, P0, R205, R6, 0x1 ;  /* 0x00000006cd0a4211 */ /* 0x010fc800078008ff */
[C---:B-----5:R-:W-:Y:S01]  /*35e0*/  @P4 LEA.HI.X R11, R205.reuse, R8, R41, 0x1, P0 ;  /* 0x00000008cd0b4211 */ /* 0x060fe200000f0c29 */
[----:B--2---:R-:W2:Y:S04]  /*35f0*/  SHFL.IDX PT, R2, R0, 0x3, 0x181f ;  /* 0x00781f0000027f89 */ /* 0x004ea800000e0000 */
[----:B------:R-:W4:Y:S01]  /*3600*/  SHFL.IDX PT, R3, R12, 0x3, 0x181f ;  /* 0x00781f000c037f89 */ /* 0x000f2200000e0000 */
[----:B---3--:R-:W-:-:S03]  /*3610*/  @P3 LEA R8, P0, R205, R7, 0x1 ;  /* 0x00000007cd083211 */ /* 0x008fc600078008ff */
[----:B------:R3:W-:Y:S01]  /*3620*/  @P4 LDGSTS.E.BYPASS.LTC128B.128 [R207+0x3100], [R10.64], !P6 ;  /* 0x031000000acf4fae */ /* 0x0007e2000f101d46 */
[----:B-1----:R-:W-:-:S03]  /*3630*/  @P3 LEA.HI.X R9, R205, R9, R41, 0x1, P0 ;  /* 0x00000009cd093211 */ /* 0x002fc600000f0c29 */
[----:B------:R-:W1:Y:S04]  /*3640*/  SHFL.IDX PT, R0, R0, 0x4, 0x181f ;  /* 0x00981f0000007f89 */ /* 0x000e6800000e0000 */
[----:B------:R3:W-:Y:S01]  /*3650*/  @P3 LDGSTS.E.BYPASS.LTC128B.128 [R207+0x3900], [R8.64], !P6 ;  /* 0x0390000008cf3fae */ /* 0x0007e2000f101d46 */
[----:B--2---:R-:W-:-:S04]  /*3660*/  @P1 LEA R6, P0, R205, R2, 0x1 ;  /* 0x00000002cd061211 */ /* 0x004fc800078008ff */
[----:B----4-:R-:W-:Y:S02]  /*3670*/  @P1 LEA.HI.X R7, R205, R3, R41, 0x1, P0 ;  /* 0x00000003cd071211 */ /* 0x010fe400000f0c29 */
[----:B------:R-:W2:Y:S01]  /*3680*/  SHFL.IDX PT, R3, R12, 0x4, 0x181f ;  /* 0x00981f000c037f89 */ /* 0x000ea200000e0000 */
[----:B------:R-:W-:-:S03]  /*3690*/  ISETP.GE.AND P0, PT, R5, 0x41, PT ;  /* 0x000000410500780c */ /* 0x000fc60003f06270 */
[----:B------:R4:W-:Y:S10]  /*36a0*/  @P1 LDGSTS.E.BYPASS.LTC128B.128 [R207+0x4100], [R6.64], !P6 ;  /* 0x0410000006cf1fae */ /* 0x0009f4000f101d46 */
[----:B-1----:R-:W-:-:S04]  /*36b0*/  @P0 LEA R2, P2, R205, R0, 0x1 ;  /* 0x00000000cd020211 */ /* 0x002fc800078408ff */
[----:B--2---:R-:W-:-:S05]  /*36c0*/  @P0 LEA.HI.X R3, R205, R3, R41, 0x1, P2 ;  /* 0x00000003cd030211 */ /* 0x004fca00010f0c29 */
[----:B------:R1:W-:Y:S04]  /*36d0*/  @P0 LDGSTS.E.BYPASS.LTC128B.128 [R207+0x4900], [R2.64], !P6 ;  /* 0x0490000002cf0fae */ /* 0x0003e8000f101d46 */
[----:B------:R-:W0:Y:S01]  /*36e0*/  LDGDEPBAR ;  /* 0x00000000000079af */ /* 0x000e220000000000 */
[----:B------:R-:W-:-:S04]  /*36f0*/  DEPBAR.LE SB0, 0x1 ;  /* 0x000080400000791a */ /* 0x000fc80000000000 */
[----:B------:R-:W-:-:S04]  /*3700*/  DEPBAR.LE SB0, 0x0 ;  /* 0x000080000000791a */ /* 0x000fc80000000000 */
[----:B------:R-:W-:Y:S01]  /*3710*/  BAR.SYNC.DEFER_BLOCKING 0x0 ;  /* 0x0000000000007b1d */ /* 0x000fe20000010000 */
[----:B------:R-:W-:Y:S02]  /*3720*/  IMAD R0, R33, c[0x0][0x208], RZ ;  /* 0x0000820021007a24 */ /* 0x000fe400078e02ff */
[----:B-1----:R-:W-:-:S04]  /*3730*/  IMAD.WIDE.U32 R2, R224, c[0x0][0x208], RZ ;  /* 0x00008200e0027a25 */ /* 0x002fc800078e00ff */
[----:B------:R-:W-:Y:S01]  /*3740*/  IMAD R0, R224, c[0x0][0x20c], R0 ;  /* 0x00008300e0007a24 */ /* 0x000fe200078e0200 */
[----:B---3--:R-:W-:Y:S04]  /*3750*/  LDSM.16.M88.4 R8, [R195+0x2000] ;  /* 0x00200000c308783b */ /* 0x008fe80000000200 */
[----:B------:R-:W1:Y:S04]  /*3760*/  LDSM.16.M88.4 R16, [R188] ;  /* 0x00000000bc10783b */ /* 0x000e680000000200 */
[----:B------:R-:W2:Y:S04]  /*3770*/  LDSM.16.M88.4 R12, [R195] ;  /* 0x00000000c30c783b */ /* 0x000ea80000000200 */
[----:B------:R-:W3:Y:S01]  /*3780*/  LDSM.16.M88.4 R36, [R188+0x2000] ;  /* 0x00200000bc24783b */ /* 0x000ee20000000200 */
[----:B------:R-:W-:-:S03]  /*3790*/  IMAD.IADD R3, R3, 0x1, R0 ;  /* 0x0000000103037824 */ /* 0x000fc600078e0200 */
[----:B------:R-:W5:Y:S01]  /*37a0*/  LDSM.16.M88.4 R20, [R188+0x800] ;  /* 0x00080000bc14783b */ /* 0x000f620000000200 */
[----:B------:R-:W-:Y:S02]  /*37b0*/  IMAD R0, R34, c[0x0][0x218], RZ ;  /* 0x0000860022007a24 */ /* 0x000fe400078e02ff */
[C---:B------:R-:W-:Y:S01]  /*37c0*/  IMAD.WIDE.U32 R2, R211.reuse, c[0x0][0x218], R2 ;  /* 0x00008600d3027a25 */ /* 0x040fe200078e0002 */
[----:B------:R-:W-:Y:S03]  /*37d0*/  LDSM.16.M88.4 R24, [R188+0x1000] ;  /* 0x00100000bc18783b */ /* 0x000fe60000000200 */
[----:B------:R-:W-:Y:S01]  /*37e0*/  IMAD R0, R211, c[0x0][0x21c], R0 ;  /* 0x00008700d3007a24 */ /* 0x000fe200078e0200 */
[----:B------:R-:W-:Y:S01]  /*37f0*/  LDSM.16.M88.4 R28, [R188+0x1800] ;  /* 0x00180000bc1c783b */ /* 0x000fe20000000200 */
[----:B------:R-:W-:Y:S02]  /*3800*/  IADD3 R2, P0, R2, R42, RZ ;  /* 0x0000002a02027210 */ /* 0x000fe40007f1e0ff */
[----:B----4-:R-:W-:Y:S01]  /*3810*/  SHF.L.U64.HI R6, R205, 0x1, R41 ;  /* 0x00000001cd067819 */ /* 0x010fe20000010229 */
[----:B------:R-:W-:Y:S01]  /*3820*/  LDSM.16.M88.4 R68, [R199] ;  /* 0x00000000c744783b */ /* 0x000fe20000000200 */
[----:B------:R-:W-:-:S02]  /*3830*/  IADD3.X R3, R35, R3, R0, P0, !PT ;  /* 0x0000000323037210 */ /* 0x000fc400007fe400 */
[C---:B------:R-:W-:Y:S01]  /*3840*/  LEA R0, P0, R2.reuse, c[0x0][0x1f8], 0x1 ;  /* 0x00007e0002007a11 */ /* 0x040fe200078008ff */
[----:B------:R-:W-:Y:S03]  /*3850*/  LDSM.16.M88.4 R32, [R202] ;  /* 0x00000000ca20783b */ /* 0x000fe60000000200 */
[----:B------:R-:W-:Y:S01]  /*3860*/  LEA.HI.X R2, R2, c[0x0][0x1fc], R3, 0x1, P0 ;  /* 0x00007f0002027a11 */ /* 0x000fe200000f0c03 */
[----:B------:R-:W-:Y:S04]  /*3870*/  LDSM.16.M88.4 R64, [R203] ;  /* 0x00000000cb40783b */ /* 0x000fe80000000200 */
[----:B------:R-:W4:Y:S01]  /*3880*/  SHFL.IDX PT, R3, R0, RZ, 0x181f ;  /* 0x00181fff00037589 */ /* 0x000f2200000e0000 */
[-C--:B-1----:R-:W-:Y:S03]  /*3890*/  HMMA.16816.F32.BF16 R84, R8, R18.reuse, RZ ;  /* 0x000000120854723c */ /* 0x082fe600000418ff */
[----:B------:R-:W-:Y:S05]  /*38a0*/  SHFL.IDX PT, R7, R0, 0x1, 0x181f ;  /* 0x00381f0000077f89 */ /* 0x000fea00000e0000 */
[----:B--2---:R-:W-:Y:S01]  /*38b0*/  HMMA.16816.F32.BF16 R124, R12, R18, RZ ;  /* 0x000000120c7c723c */ /* 0x004fe200000418ff */
[----:B------:R-:W1:Y:S04]  /*38c0*/  SHFL.IDX PT, R19, R2, RZ, 0x181f ;  /* 0x00181fff02137589 */ /* 0x000e6800000e0000 */
[----:B------:R-:W2:Y:S03]  /*38d0*/  SHFL.IDX PT, R18, R0, 0x2, 0x181f ;  /* 0x00581f0000127f89 */ /* 0x000ea600000e0000 */
[-C--:B------:R-:W-:Y:S01]  /*38e0*/  HMMA.16816.F32.BF16 R44, R8, R16.reuse, RZ ;  /* 0x00000010082c723c */ /* 0x080fe200000418ff */
[----:B------:R-:W-:Y:S07]  /*38f0*/  SHFL.IDX PT, R40, R2, 0x3, 0x181f ;  /* 0x00781f0002287f89 */ /* 0x000fee00000e0000 */
[----:B------:R-:W-:Y:S01]  /*3900*/  HMMA.16816.F32.BF16 R144, R12, R16, RZ ;  /* 0x000000100c90723c */ /* 0x000fe200000418ff */
[----:B------:R-:W-:Y:S04]  /*3910*/  SHFL.IDX PT, R17, R2, 0x1, 0x181f ;  /* 0x00381f0002117f89 */ /* 0x000fe800000e0000 */
[----:B------:R-:W-:Y:S03]  /*3920*/  SHFL.IDX PT, R16, R0, 0x3, 0x181f ;  /* 0x00781f0000107f89 */ /* 0x000fe600000e0000 */
[-C--:B---3--:R-:W-:Y:S08]  /*3930*/  HMMA.16816.F32.BF16 R88, R8, R36.reuse, RZ ;  /* 0x000000240858723c */ /* 0x088ff000000418ff */
[----:B------:R-:W-:Y:S01]  /*3940*/  HMMA.16816.F32.BF16 R100, R12, R36, RZ ;  /* 0x000000240c64723c */ /* 0x000fe200000418ff */
[----:B------:R-:W3:Y:S04]  /*3950*/  SHFL.IDX PT, R37, R2, 0x2, 0x181f ;  /* 0x00581f0002257f89 */ /* 0x000ee800000e0000 */
[----:B------:R-:W1:Y:S04]  /*3960*/  SHFL.IDX PT, R36, R0, 0x4, 0x181f ;  /* 0x00981f0000247f89 */ /* 0x000e6800000e0000 */
[----:B------:R3:W3:Y:S01]  /*3970*/  SHFL.IDX PT, R0, R2, 0x4, 0x181f ;  /* 0x00981f0002007f89 */ /* 0x0006e200000e0000 */
[-C--:B-----5:R-:W-:Y:S08]  /*3980*/  HMMA.16816.F32.BF16 R80, R8, R22.reuse, RZ ;  /* 0x000000160850723c */ /* 0x0a0ff000000418ff */
[----:B------:R-:W-:Y:S07]  /*3990*/  HMMA.16816.F32.BF16 R116, R12, R22, RZ ;  /* 0x000000160c74723c */ /* 0x000fee00000418ff */
[-C--:B----4-:R-:W-:Y:S01]  /*39a0*/  IADD3 R22, P0, R3, R123.reuse, RZ ;  /* 0x0000007b03167210 */ /* 0x090fe20007f1e0ff */
[----:B------:R-:W-:Y:S04]  /*39b0*/  HMMA.16816.F32.BF16 R72, R8, R20, RZ ;  /* 0x000000140848723c */ /* 0x000fe800000418ff */
[----:B-1----:R-:W-:Y:S01]  /*39c0*/  IMAD.X R23, R19, 0x1, R6, P0 ;  /* 0x0000000113177824 */ /* 0x002fe200000e0606 */
[----:B--2---:R-:W-:-:S03]  /*39d0*/  IADD3 R18, P0, R18, R123, RZ ;  /* 0x0000007b12127210 */ /* 0x004fc60007f1e0ff */
[C---:B------:R-:W-:Y:S08]  /*39e0*/  HMMA.16816.F32.BF16 R48, R8.reuse, R24, RZ ;  /* 0x000000180830723c */ /* 0x040ff000000418ff */
[----:B------:R-:W-:Y:S01]  /*39f0*/  HMMA.16816.F32.BF16 R92, R8, R28, RZ ;  /* 0x0000001c085c723c */ /* 0x000fe200000418ff */
[----:B---3--:R-:W-:-:S07]  /*3a00*/  IMAD.X R19, R37, 0x1, R6, P0 ;  /* 0x0000000125137824 */ /* 0x008fce00000e0606 */
[C---:B------:R-:W-:Y:S08]  /*3a10*/  HMMA.16816.F32.BF16 R52, R8.reuse, R26, RZ ;  /* 0x0000001a0834723c */ /* 0x040ff000000418ff */
[C---:B------:R-:W-:Y:S08]  /*3a20*/  HMMA.16816.F32.BF16 R140, R8.reuse, R30, RZ ;  /* 0x0000001e088c723c */ /* 0x040ff000000418ff */
[----:B------:R-:W-:Y:S01]  /*3a30*/  HMMA.16816.F32.BF16 R136, R8, R38, RZ ;  /* 0x000000260888723c */ /* 0x000fe200000418ff */
[----:B------:R-:W1:Y:S07]  /*3a40*/  LDSM.16.M88.4 R8, [R198+0x2000] ;  /* 0x00200000c608783b */ /* 0x000e6e0000000200 */
[----:B------:R-:W-:Y:S07]  /*3a50*/  HMMA.16816.F32.BF16 R148, R12, R20, RZ ;  /* 0x000000140c94723c */ /* 0x000fee00000418ff */
[----:B------:R-:W-:-:S02]  /*3a60*/  IADD3 R20, P2, R7, R123, RZ ;  /* 0x0000007b07147210 */ /* 0x000fc40007f5e0ff */
[----:B------:R-:W-:-:S03]  /*3a70*/  IADD3 R2, P0, R36, R123, RZ ;  /* 0x0000007b24027210 */ /* 0x000fc60007f1e0ff */
[--C-:B------:R-:W-:Y:S01]  /*3a80*/  IMAD.X R21, R17, 0x1, R6.reuse, P2 ;  /* 0x0000000111157824 */ /* 0x100fe200010e0606 */
[----:B------:R-:W-:Y:S02]  /*3a90*/  IADD3 R16, P2, R16, R123, RZ ;  /* 0x0000007b10107210 */ /* 0x000fe40007f5e0ff */
[----:B------:R-:W-:Y:S01]  /*3aa0*/  ISETP.GE.AND P1, PT, R205, c[0x0][0x1d4], PT ;  /* 0x00007500cd007a0c */ /* 0x000fe20003f26270 */
[--C-:B------:R-:W-:Y:S02]  /*3ab0*/  IMAD.X R3, R0, 0x1, R6.reuse, P0 ;  /* 0x0000000100037824 */ /* 0x100fe400000e0606 */
[----:B------:R-:W-:Y:S01]  /*3ac0*/  IMAD.X R17, R40, 0x1, R6, P2 ;  /* 0x0000000128117824 */ /* 0x000fe200010e0606 */
[C---:B------:R-:W-:Y:S02]  /*3ad0*/  ISETP.LT.OR P2, PT, R5.reuse, 0x1, P1 ;  /* 0x000000010500780c */ /* 0x040fe40000f41670 */
[C---:B------:R-:W-:Y:S01]  /*3ae0*/  ISETP.LT.OR P0, PT, R5.reuse, 0x11, P1 ;  /* 0x000000110500780c */ /* 0x040fe20000f01670 */
[----:B------:R-:W-:Y:S01]  /*3af0*/  HMMA.16816.F32.BF16 R112, R12, R24, RZ ;  /* 0x000000180c70723c */ /* 0x000fe200000418ff */
[----:B------:R-:W-:-:S07]  /*3b00*/  ISETP.LT.OR P3, PT, R5, 0x21, P1 ;  /* 0x000000210500780c */ /* 0x000fce0000f61670 */
[C---:B------:R-:W-:Y:S01]  /*3b10*/  HMMA.16816.F32.BF16 R128, R12.reuse, R26, RZ ;  /* 0x0000001a0c80723c */ /* 0x040fe200000418ff */
[----:B------:R-:W-:Y:S07]  /*3b20*/  LDSM.16.M88.4 R24, [R200] ;  /* 0x00000000c818783b */ /* 0x000fee0000000200 */
[C---:B------:R-:W-:Y:S08]  /*3b30*/  HMMA.16816.F32.BF16 R104, R12.reuse, R28, RZ ;  /* 0x0000001c0c68723c */ /* 0x040ff000000418ff */
[C---:B------:R-:W-:Y:S01]  /*3b40*/  HMMA.16816.F32.BF16 R108, R12.reuse, R30, RZ ;  /* 0x0000001e0c6c723c */ /* 0x040fe200000418ff */
[----:B------:R-:W-:Y:S07]  /*3b50*/  LDSM.16.M88.4 R28, [R201] ;  /* 0x00000000c91c783b */ /* 0x000fee0000000200 */
[----:B------:R-:W-:Y:S01]  /*3b60*/  HMMA.16816.F32.BF16 R96, R12, R38, RZ ;  /* 0x000000260c60723c */ /* 0x000fe200000418ff */
[----:B------:R-:W2:Y:S04]  /*3b70*/  LDSM.16.M88.4 R12, [R198] ;  /* 0x00000000c60c783b */ /* 0x000ea80000000200 */
[----:B------:R-:W-:Y:S01]  /*3b80*/  @!PT LDS RZ, [RZ] ;  /* 0x00000000fffff984 */ /* 0x000fe20000000800 */
[----:B------:R-:W-:Y:S01]  /*3b90*/  @!PT LDS RZ, [RZ] ;  /* 0x00000000fffff984 */ /* 0x000fe20000000800 */
[----:B------:R-:W-:Y:S01]  /*3ba0*/  @!PT LDS RZ, [RZ] ;  /* 0x00000000fffff984 */ /* 0x000fe20000000800 */
[----:B------:R3:W-:Y:S01]  /*3bb0*/  LDGSTS.E.BYPASS.LTC128B.128 [R207+0x100], [R22.64], !P2 ;  /* 0x0010000016cf7fae */ /* 0x0007e2000d101d46 */
[----:B------:R-:W-:-:S03]  /*3bc0*/  ISETP.LT.OR P2, PT, R5, 0x31, P1 ;  /* 0x000000310500780c */ /* 0x000fc60000f41670 */
[----:B------:R3:W-:Y:S01]  /*3bd0*/  LDGSTS.E.BYPASS.LTC128B.128 [R207+0x900], [R20.64], !P0 ;  /* 0x0090000014cf7fae */ /* 0x0007e2000c101d46 */
[----:B------:R-:W-:Y:S01]  /*3be0*/  ISETP.LT.OR P0, PT, R5, 0x41, P1 ;  /* 0x000000410500780c */ /* 0x000fe20000f01670 */
[C---:B-1----:R-:W-:Y:S02]  /*3bf0*/  HMMA.16816.F32.BF16 R160, R8.reuse, R34, R52 ;  /* 0x0000002208a0723c */ /* 0x042fe40000041834 */
[----:B------:R1:W-:Y:S06]  /*3c00*/  LDGSTS.E.BYPASS.LTC128B.128 [R207+0x1100], [R18.64], !P3 ;  /* 0x0110000012cf7fae */ /* 0x0003ec000d901d46 */
[----:B------:R1:W-:Y:S04]  /*3c10*/  LDGSTS.E.BYPASS.LTC128B.128 [R207+0x1900], [R16.64], !P2 ;  /* 0x0190000010cf7fae */ /* 0x0003e8000d101d46 */
[----:B------:R4:W-:Y:S04]  /*3c20*/  LDGSTS.E.BYPASS.LTC128B.128 [R207+0x2100], [R2.64], !P0 ;  /* 0x0210000002cf7fae */ /* 0x0009e8000c101d46 */
[----:B------:R-:W-:Y:S01]  /*3c30*/  LDSM.16.M88.4 R52, [R194+0x1000] ;  /* 0x00100000c234783b */ /* 0x000fe20000000200 */
[C---:B------:R-:W-:Y:S03]  /*3c40*/  HMMA.16816.F32.BF16 R36, R8.reuse, R32, R48 ;  /* 0x000000200824723c */ /* 0x040fe60000041830 */
[----:B------:R-:W-:Y:S04]  /*3c50*/  LDSM.16.M88.4 R56, [R194+0x800] ;  /* 0x00080000c238783b */ /* 0x000fe80000000200 */
[----:B------:R-:W-:Y:S04]  /*3c60*/  LDSM.16.M88.4 R60, [R194] ;  /* 0x00000000c23c783b */ /* 0x000fe80000000200 */
[----:B---3--:R-:W3:Y:S01]  /*3c70*/  LDSM.16.M88.4 R20, [R196+0x2000] ;  /* 0x00200000c414783b */ /* 0x008ee20000000200 */
[C---:B------:R-:W-:Y:S03]  /*3c80*/  HMMA.16816.F32.BF16 R76, R8.reuse, R68, R44 ;  /* 0x00000044084c723c */ /* 0x040fe6000004182c */
[----:B------:R-:W5:Y:S04]  /*3c90*/  LDSM.16.M88.4 R48, [R194+0x1800] ;  /* 0x00180000c230783b */ /* 0x000f680000000200 */
[----:B-1----:R-:W1:Y:S04]  /*3ca0*/  LDSM.16.M88.4 R16, [R196] ;  /* 0x00000000c410783b */ /* 0x002e680000000200 */
[----:B------:R-:W1:Y:S01]  /*3cb0*/  LDSM.16.M88.4 R44, [R194+0x2000] ;  /* 0x00200000c22c783b */ /* 0x000e620000000200 */
[C---:B------:R-:W-:Y:S03]  /*3cc0*/  HMMA.16816.F32.BF16 R72, R8.reuse, R64, R72 ;  /* 0x000000400848723c */ /* 0x040fe60000041848 */
[----:B------:R-:W-:Y:S04]  /*3cd0*/  LDSM.16.M88.4 R40, [R191] ;  /* 0x00000000bf28783b */ /* 0x000fe80000000200 */
[----:B------:R-:W0:Y:S01]  /*3ce0*/  LDGDEPBAR ;  /* 0x00000000000079af */ /* 0x000e220000000000 */
[----:B------:R-:W-:Y:S08]  /*3cf0*/  HMMA.16816.F32.BF16 R84, R8, R70, R84 ;  /* 0x000000460854723c */ /* 0x000ff00000041854 */
[----:B--2---:R-:W-:Y:S08]  /*3d00*/  HMMA.16816.F32.BF16 R144, R12, R68, R144 ;  /* 0x000000440c90723c */ /* 0x004ff00000041890 */
[C---:B------:R-:W-:Y:S08]  /*3d10*/  HMMA.16816.F32.BF16 R92, R8.reuse, R28, R92 ;  /* 0x0000001c085c723c */ /* 0x040ff0000004185c */
[----:B------:R-:W-:Y:S08]  /*3d20*/  HMMA.16816.F32.BF16 R80, R8, R66, R80 ;  /* 0x000000420850723c */ /* 0x000ff00000041850 */
[C---:B------:R-:W-:Y:S08]  /*3d30*/  HMMA.16816.F32.BF16 R148, R12.reuse, R64, R148 ;  /* 0x000000400c94723c */ /* 0x040ff00000041894 */
[----:B------:R-:W-:Y:S08]  /*3d40*/  HMMA.16816.F32.BF16 R68, R12, R70, R124 ;  /* 0x000000460c44723c */ /* 0x000ff0000004187c */
[----:B------:R-:W-:Y:S08]  /*3d50*/  HMMA.16816.F32.BF16 R88, R8, R24, R88 ;  /* 0x000000180858723c */ /* 0x000ff00000041858 */
[C---:B------:R-:W-:Y:S08]  /*3d60*/  HMMA.16816.F32.BF16 R64, R12.reuse, R66, R116 ;  /* 0x000000420c40723c */ /* 0x040ff00000041874 */
[C---:B------:R-:W-:Y:S08]  /*3d70*/  HMMA.16816.F32.BF16 R152, R12.reuse, R32, R112 ;  /* 0x000000200c98723c */ /* 0x040ff00000041870 */
[----:B------:R-:W-:Y:S01]  /*3d80*/  HMMA.16816.F32.BF16 R128, R12, R34, R128 ;  /* 0x000000220c80723c */ /* 0x000fe20000041880 */
[----:B------:R-:W-:Y:S07]  /*3d90*/  LDSM.16.M88.4 R32, [R191+0x1000] ;  /* 0x00100000bf20783b */ /* 0x000fee0000000200 */
[----:B------:R-:W-:Y:S08]  /*3da0*/  HMMA.16816.F32.BF16 R140, R8, R30, R140 ;  /* 0x0000001e088c723c */ /* 0x000ff0000004188c */
[----:B------:R-:W-:Y:S08]  /*3db0*/  HMMA.16816.F32.BF16 R156, R12, R28, R104 ;  /* 0x0000001c0c9c723c */ /* 0x000ff00000041868 */
[----:B------:R-:W-:Y:S01]  /*3dc0*/  HMMA.16816.F32.BF16 R136, R8, R26, R136 ;  /* 0x0000001a0888723c */ /* 0x000fe20000041888 */
[----:B------:R-:W-:Y:S07]  /*3dd0*/  LDSM.16.M88.4 R8, [R197+0x2000] ;  /* 0x00200000c508783b */ /* 0x000fee0000000200 */
[C---:B------:R-:W-:Y:S01]  /*3de0*/  HMMA.16816.F32.BF16 R132, R12.reuse, R30, R108 ;  /* 0x0000001e0c84723c */ /* 0x040fe2000004186c */
[----:B------:R-:W2:Y:S07]  /*3df0*/  LDSM.16.M88.4 R28, [R191+0x1800] ;  /* 0x00180000bf1c783b */ /* 0x000eae0000000200 */
[C---:B------:R-:W-:Y:S08]  /*3e00*/  HMMA.16816.F32.BF16 R164, R12.reuse, R24, R100 ;  /* 0x000000180ca4723c */ /* 0x040ff00000041864 */
[----:B------:R-:W-:Y:S01]  /*3e10*/  HMMA.16816.F32.BF16 R124, R12, R26, R96 ;  /* 0x0000001a0c7c723c */ /* 0x000fe20000041860 */
[----:B------:R-:W2:Y:S04]  /*3e20*/  LDSM.16.M88.4 R12, [R197] ;  /* 0x00000000c50c783b */ /* 0x000ea80000000200 */
[----:B------:R-:W2:Y:S03]  /*3e30*/  LDSM.16.M88.4 R24, [R191+0x2000] ;  /* 0x00200000bf18783b */ /* 0x000ea60000000200 */
[----:B---3--:R-:W-:Y:S01]  /*3e40*/  HMMA.16816.F32.BF16 R108, R20, R52, R36 ;  /* 0x00000034146c723c */ /* 0x008fe20000041824 */
[----:B------:R-:W3:Y:S01]  /*3e50*/  LDSM.16.M88.4 R36, [R191+0x800] ;  /* 0x00080000bf24783b */ /* 0x000ee20000000200 */
[----:B------:R-:W-:Y:S01]  /*3e60*/  LOP3.LUT R204, R204, 0xfffdffff, RZ, 0xc0, !PT ;  /* 0xfffdffffcccc7812 */ /* 0x000fe200078ec0ff */
[----:B------:R-:W-:-:S05]  /*3e70*/  DEPBAR.LE SB0, 0x0 ;  /* 0x000080000000791a */ /* 0x000fca0000000000 */
[C---:B------:R-:W-:Y:S08]  /*3e80*/  HMMA.16816.F32.BF16 R112, R20.reuse, R56, R72 ;  /* 0x000000381470723c */ /* 0x040ff00000041848 */
[C---:B------:R-:W-:Y:S08]  /*3e90*/  HMMA.16816.F32.BF16 R116, R20.reuse, R60, R76 ;  /* 0x0000003c1474723c */ /* 0x040ff0000004184c */
[----:B-----5:R-:W-:Y:S08]  /*3ea0*/  HMMA.16816.F32.BF16 R104, R20, R48, R92 ;  /* 0x000000301468723c */ /* 0x020ff0000004185c */
[----:B-1----:R-:W-:Y:S08]  /*3eb0*/  HMMA.16816.F32.BF16 R72, R16, R62, R68 ;  /* 0x0000003e1048723c */ /* 0x002ff00000041844 */
[C---:B------:R-:W-:Y:S08]  /*3ec0*/  HMMA.16816.F32.BF16 R100, R20.reuse, R44, R88 ;  /* 0x0000002c1464723c */ /* 0x040ff00000041858 */
[C---:B------:R-:W-:Y:S08]  /*3ed0*/  HMMA.16816.F32.BF16 R96, R20.reuse, R62, R84 ;  /* 0x0000003e1460723c */ /* 0x040ff00000041854 */
[----:B------:R-:W-:Y:S08]  /*3ee0*/  HMMA.16816.F32.BF16 R92, R20, R58, R80 ;  /* 0x0000003a145c723c */ /* 0x000ff00000041850 */
[C---:B------:R-:W-:Y:S08]  /*3ef0*/  HMMA.16816.F32.BF16 R76, R16.reuse, R60, R144 ;  /* 0x0000003c104c723c */ /* 0x040ff00000041890 */
[C---:B------:R-:W-:Y:S08]  /*3f00*/  HMMA.16816.F32.BF16 R68, R16.reuse, R56, R148 ;  /* 0x000000381044723c */ /* 0x040ff00000041894 */
[----:B------:R-:W-:Y:S08]  /*3f10*/  HMMA.16816.F32.BF16 R64, R16, R58, R64 ;  /* 0x0000003a1040723c */ /* 0x000ff00000041840 */
[----:B------:R-:W-:Y:S08]  /*3f20*/  HMMA.16816.F32.BF16 R88, R20, R54, R160 ;  /* 0x000000361458723c */ /* 0x000ff000000418a0 */
[C---:B------:R-:W-:Y:S08]  /*3f30*/  HMMA.16816.F32.BF16 R60, R16.reuse, R52, R152 ;  /* 0x00000034103c723c */ /* 0x040ff00000041898 */
[----:B------:R-:W-:Y:S08]  /*3f40*/  HMMA.16816.F32.BF16 R56, R16, R54, R128 ;  /* 0x000000361038723c */ /* 0x000ff00000041880 */
[----:B------:R-:W-:Y:S08]  /*3f50*/  HMMA.16816.F32.BF16 R84, R20, R50, R140 ;  /* 0x000000321454723c */ /* 0x000ff0000004188c */
[----:B------:R-:W-:Y:S08]  /*3f60*/  HMMA.16816.F32.BF16 R52, R16, R48, R156 ;  /* 0x000000301034723c */ /* 0x000ff0000004189c */
[----:B------:R-:W-:Y:S08]  /*3f70*/  HMMA.16816.F32.BF16 R80, R20, R46, R136 ;  /* 0x0000002e1450723c */ /* 0x000ff00000041888 */
[C---:B------:R-:W-:Y:S08]  /*3f80*/  HMMA.16816.F32.BF16 R48, R16.reuse, R50, R132 ;  /* 0x000000321030723c */ /* 0x040ff00000041884 */
[C---:B------:R-:W-:Y:S08]  /*3f90*/  HMMA.16816.F32.BF16 R20, R16.reuse, R44, R164 ;  /* 0x0000002c1014723c */ /* 0x040ff000000418a4 */
[----:B------:R-:W-:Y:S01]  /*3fa0*/  HMMA.16816.F32.BF16 R16, R16, R46, R124 ;  /* 0x0000002e1010723c */ /* 0x000fe2000004187c */
[----:B------:R-:W-:-:S02]  /*3fb0*/  @P5 LOP3.LUT R204, R204, 0x20000, RZ, 0xfc, !PT ;  /* 0x00020000cccc5812 */ /* 0x000fc400078efcff */
[----:B------:R-:W-:Y:S02]  /*3fc0*/  ISETP.GT.AND P0, PT, R122, R176, PT ;  /* 0x000000b07a00720c */ /* 0x000fe40003f04270 */
[----:B------:R-:W-:Y:S02]  /*3fd0*/  ISETP.GT.AND P4, PT, R174, 0x4f, PT ;  /* 0x0000004fae00780c */ /* 0x000fe40003f84270 */
[----:B------:R-:W-:Y:S01]  /*3fe0*/  LOP3.LUT R204, R204, 0xffffffbf, RZ, 0xc0, !PT ;  /* 0xffffffbfcccc7812 */ /* 0x000fe200078ec0ff */
[C---:B--2---:R-:W-:Y:S03]  /*3ff0*/  HMMA.16816.F32.BF16 R104, R8.reuse, R28, R104 ;  /* 0x0000001c0868723c */ /* 0x044fe60000041868 */
[----:B------:R-:W-:Y:S01]  /*4000*/  @P6 LOP3.LUT R204, R204, 0x40, RZ, 0xfc, !PT ;  /* 0x00000040cccc6812 */ /* 0x000fe200078efcff */
[----:B------:R-:W-:Y:S03]  /*4010*/  BSSY B0, `(.L_x_628) ;  /* 0x0000053000007945 */ /* 0x000fe60003800000 */
[----:B------:R-:W-:Y:S01]  /*4020*/  LOP3.LUT R204, R204, 0xffff7fff, RZ, 0xc0, !PT ;  /* 0xffff7fffcccc7812 */ /* 0x000fe200078ec0ff */
[----:B------:R-:W-:Y:S03]  /*4030*/  HMMA.16816.F32.BF16 R84, R8, R30, R84 ;  /* 0x0000001e0854723c */ /* 0x000fe60000041854 */
[----:B------:R-:W-:-:S05]  /*4040*/  @P4 LOP3.LUT R204, R204, 0x8000, RZ, 0xfc, !PT ;  /* 0x00008000cccc4812 */ /* 0x000fca00078efcff */
[C---:B------:R-:W-:Y:S08]  /*4050*/  HMMA.16816.F32.BF16 R52, R12.reuse, R28, R52 ;  /* 0x0000001c0c34723c */ /* 0x040ff00000041834 */
[----:B------:R-:W-:Y:S08]  /*4060*/  HMMA.16816.F32.BF16 R48, R12, R30, R48 ;  /* 0x0000001e0c30723c */ /* 0x000ff00000041830 */
[C---:B------:R-:W-:Y:S08]  /*4070*/  HMMA.16816.F32.BF16 R44, R8.reuse, R42, R96 ;  /* 0x0000002a082c723c */ /* 0x040ff00000041860 */
[C---:B------:R-:W-:Y:S08]  /*4080*/  HMMA.16816.F32.BF16 R100, R8.reuse, R24, R100 ;  /* 0x000000180864723c */ /* 0x040ff00000041864 */
[----:B------:R-:W-:Y:S08]  /*4090*/  HMMA.16816.F32.BF16 R80, R8, R26, R80 ;  /* 0x0000001a0850723c */ /* 0x000ff00000041850 */
[----:B------:R-:W-:Y:S08]  /*40a0*/  HMMA.16816.F32.BF16 R28, R12, R24, R20 ;  /* 0x000000180c1c723c */ /* 0x000ff00000041814 */
[C---:B------:R-:W-:Y:S08]  /*40b0*/  HMMA.16816.F32.BF16 R116, R8.reuse, R40, R116 ;  /* 0x000000280874723c */ /* 0x040ff00000041874 */
[C---:B---3--:R-:W-:Y:S08]  /*40c0*/  HMMA.16816.F32.BF16 R112, R8.reuse, R36, R112 ;  /* 0x000000240870723c */ /* 0x048ff00000041870 */
        /* <DEDUP_REMOVED lines=13> */
[----:B----4-:R-:W-:Y:S01]  /*41a0*/  IADD3 R2, R174, R121, R175 ;  /* 0x00000079ae027210 */ /* 0x010fe20007ffe0af */
        /* <DEDUP_REMOVED lines=27> */
.L_x_821:
        /* <DEDUP_REMOVED lines=22> */
[----:B------:R2:W-:Y:S02]  /*44c0*/  LDGSTS.E.BYPASS.LTC128B.128 [R207+0x4100], [R2.64], !P3 ;  /* 0x0410000002cf7fae */ /* 0x0005e4000d901d46 */
.L_x_822:
[----:B---3--:R-:W-:Y:S02]  /*44d0*/  ISETP.GE.AND P1, PT, R205, c[0x0][0x1d4], PT ;  /* 0x00007500cd007a0c */ /* 0x008fe40003f26270 */
[----:B--2---:R-:W-:-:S05]  /*44e0*/  IADD3 R2, P0, R0, R123, RZ ;  /* 0x0000007b00027210 */ /* 0x004fca0007f1e0ff */
[----:B-1----:R-:W-:-:S06]  /*44f0*/  IMAD.X R3, R5, 0x1, R6, P0 ;  /* 0x0000000105037824 */ /* 0x002fcc00000e0606 */
[----:B------:R-:W-:Y:S01]  /*4500*/  @!PT LDS RZ, [RZ] ;  /* 0x00000000fffff984 */ /* 0x000fe20000000800 */
[----:B------:R-:W-:Y:S01]  /*4510*/  @!PT LDS RZ, [RZ] ;  /* 0x00000000fffff984 */ /* 0x000fe20000000800 */
[----:B------:R-:W-:Y:S01]  /*4520*/  @!PT LDS RZ, [RZ] ;  /* 0x00000000fffff984 */ /* 0x000fe20000000800 */
[----:B------:R1:W-:Y:S02]  /*4530*/  LDGSTS.E.BYPASS.LTC128B.128 [R207+0x4900], [R2.64], !P1 ;  /* 0x0490000002cf7fae */ /* 0x0003e4000c901d46 */
.L_x_629:
[----:B----4-:R-:W-:Y:S05]  /*4540*/  BSYNC B0 ;  /* 0x0000000000007941 */ /* 0x010fea0003800000 */
.L_x_628:
[----:B-1----:R-:W2:Y:S01]  /*4550*/  LDL R2, [R1+0x38] ;  /* 0x0000380001027983 */ /* 0x002ea20000100800 */
[----:B------:R-:W-:-:S03]  /*4560*/  IMAD.MOV.U32 R3, RZ, RZ, c[0x0][0x2c4] ;  /* 0x0000b100ff037624 */ /* 0x000fc600078e00ff */
[----:B------:R-:W2:Y:S02]  /*4570*/  LDL R0, [R1+0x3c] ;  /* 0x00003c0001007983 */ /* 0x000ea40000100800 */
[----:B------:R-:W-:Y:S01]  /*4580*/  ISETP.NE.AND P0, PT, R3, 0x1, PT ;  /* 0x000000010300780c */ /* 0x000fe20003f05270 */
[----:B------:R-:W-:Y:S01]  /*4590*/  ULDC UR4, c[0x0][0x324] ;  /* 0x0000c90000047ab9 */ /* 0x000fe20000000800 */
[----:B------:R-:W0:Y:S01]  /*45a0*/  LDGDEPBAR ;  /* 0x00000000000079af */ /* 0x000e220000000000 */
[----:B------:R-:W-:Y:S01]  /*45b0*/  ULOP3.LUT UR4, URZ, UR4, URZ, 0x33, !UPT ;  /* 0x000000043f047292 */ /* 0x000fe2000f8e333f */
[----:B------:R-:W-:Y:S01]  /*45c0*/  IMAD.IADD R11, R120, 0x1, -R248 ;  /* 0x00000001780b7824 */ /* 0x000fe200078e0af8 */
[----:B------:R-:W-:Y:S01]  /*45d0*/  IADD3 R12, -R248, R4, RZ ;  /* 0x00000004f80c7210 */ /* 0x000fe20007ffe1ff */
[----:B--2---:R-:W-:Y:S01]  /*45e0*/  IMAD.IADD R0, R0, 0x1, R2 ;  /* 0x0000000100007824 */ /* 0x004fe200078e0202 */
[----:B------:R-:W-:-:S06]  /*45f0*/  IADD3 R2, -R248, 0x1, R120 ;  /* 0x00000001f8027810 */ /* 0x000fcc0007ffe178 */
[----:B------:R-:W-:-:S04]  /*4600*/  @P0 IMAD.HI.U32 R3, R0, c[0x0][0x2c8], RZ ;  /* 0x0000b20000030a27 */ /* 0x000fc800078e00ff */
[----:B------:R-:W-:Y:S01]  /*4610*/  IMAD.MOV.U32 R8, RZ, RZ, R0 ;  /* 0x000000ffff087224 */ /* 0x000fe200078e0000 */
[----:B------:R-:W-:-:S04]  /*4620*/  IADD3 R0, R2, -R236, RZ ;  /* 0x800000ec02007210 */ /* 0x000fc80007ffe0ff */
[C---:B------:R-:W-:Y:S02]  /*4630*/  IADD3 R10, R0.reuse, UR4, RZ ;  /* 0x00000004000a7c10 */ /* 0x040fe4000fffe0ff */
[----:B------:R-:W-:Y:S02]  /*4640*/  @P0 SHF.R.U32.HI R8, RZ, c[0x0][0x2cc], R3 ;  /* 0x0000b300ff080a19 */ /* 0x000fe40000011603 */
[----:B------:R-:W-:Y:S01]  /*4650*/  IADD3 R9, R0, c[0x0][0x328], RZ ;  /* 0x0000ca0000097a10 */ /* 0x000fe20007ffe0ff */
[----:B------:R-:W-:Y:S05]  /*4660*/  BRA.DIV ~URZ, `(.L_x_632) ;  /* 0x00016e527f007947 */ /* 0x000fea000b800000 */
[----:B------:R1:W2:Y:S02]  /*4670*/  SHFL.IDX PT, R2, R8, RZ, 0x1c1f ;  /* 0x001c1fff08027589 */ /* 0x0002a400000e0000 */
.L_x_823:
[----:B------:R-:W-:Y:S01]  /*4680*/  IMAD.MOV.U32 R0, RZ, RZ, c[0x0][0x32c] ;  /* 0x0000cb00ff007624 */ /* 0x000fe200078e00ff */
[----:B--2---:R-:W-:-:S04]  /*4690*/  IADD3 R3, R9, R2, RZ ;  /* 0x0000000209037210 */ /* 0x004fc80007ffe0ff */
[----:B------:R-:W-:Y:S01]  /*46a0*/  ISETP.GE.AND P0, PT, R0, 0x1, PT ;  /* 0x000000010000780c */ /* 0x000fe20003f06270 */
[----:B------:R-:W-:Y:S01]  /*46b0*/  IMAD.IADD R0, R10, 0x1, R2 ;  /* 0x000000010a007824 */ /* 0x000fe200078e0202 */
[----:B------:R-:W-:-:S11]  /*46c0*/  IMNMX R5, R11, R3, PT ;  /* 0x000000030b057217 */ /* 0x000fd60003800200 */
[----:B------:R-:W-:Y:S05]  /*46d0*/  @!P0 BRA `(.L_x_633) ;  /* 0x0000014000008947 */ /* 0x000fea0003800000 */
[----:B------:R-:W-:Y:S01]  /*46e0*/  IADD3 R2, -R236, R237, R2 ;  /* 0x000000edec027210 */ /* 0x000fe20007ffe102 */
[----:B------:R-:W-:Y:S03]  /*46f0*/  BSSY B0, `(.L_x_634) ;  /* 0x000000e000007945 */ /* 0x000fe60003800000 */
        /* <DEDUP_REMOVED lines=9> */
.L_x_635:
[----:B------:R-:W-:-:S04]  /*4790*/  MOV R3, c[0x0][0x32c] ;  /* 0x0000cb0000037a02 */ /* 0x000fc80000000f00 */
[----:B------:R-:W-:-:S13]  /*47a0*/  ISETP.NE.AND P0, PT, R3, 0x1, PT ;  /* 0x000000010300780c */ /* 0x000fda0003f05270 */
[----:B------:R-:W-:-:S05]  /*47b0*/  @P0 IMAD.HI.U32 R3, R2, c[0x0][0x330], RZ ;  /* 0x0000cc0002030a27 */ /* 0x000fca00078e00ff */
[----:B------:R-:W-:Y:S02]  /*47c0*/  @P0 SHF.R.U32.HI R2, RZ, c[0x0][0x334], R3 ;  /* 0x0000cd00ff020a19 */ /* 0x000fe40000011603 */
.L_x_636:
[----:B------:R-:W-:Y:S05]  /*47d0*/  BSYNC B0 ;  /* 0x0000000000007941 */ /* 0x000fea0003800000 */
.L_x_634:
[----:B------:R-:W-:-:S05]  /*47e0*/  IMAD R2, R2, c[0x0][0x32c], R12 ;  /* 0x0000cb0002027a24 */ /* 0x000fca00078e020c */
[----:B------:R-:W-:Y:S02]  /*47f0*/  IADD3 R3, R2, c[0x0][0x32c], RZ ;  /* 0x0000cb0002037a10 */ /* 0x000fe40007ffe0ff */
[----:B------:R-:W-:Y:S02]  /*4800*/  IMNMX R0, R0, R2, !PT ;  /* 0x0000000200007217 */ /* 0x000fe40007800200 */
[----:B------:R-:W-:Y:S02]  /*4810*/  IMNMX R5, R5, R3, PT ;  /* 0x0000000305057217 */ /* 0x000fe40003800200 */
.L_x_633:
[----:B------:R-:W-:Y:S05]  /*4820*/  BRA.DIV ~URZ, `(.L_x_637) ;  /* 0x00016d027f007947 */ /* 0x000fea000b800000 */
[----:B------:R2:W3:Y:S02]  /*4830*/  SHFL.IDX PT, R2, R8, 0x1, 0x1c1f ;  /* 0x003c1f0008027f89 */ /* 0x0004e400000e0000 */
.L_x_824:
[----:B------:R-:W-:Y:S02]  /*4840*/  IMAD.MOV.U32 R3, RZ, RZ, c[0x0][0x32c] ;  /* 0x0000cb00ff037624 */ /* 0x000fe400078e00ff */
[----:B---3--:R-:W-:-:S03]  /*4850*/  IMAD.IADD R6, R10, 0x1, R2 ;  /* 0x000000010a067824 */ /* 0x008fc600078e0202 */
[----:B------:R-:W-:Y:S02]  /*4860*/  ISETP.GE.AND P0, PT, R3, 0x1, PT ;  /* 0x000000010300780c */ /* 0x000fe40003f06270 */
[----:B------:R-:W-:-:S04]  /*4870*/  IADD3 R3, R9, R2, RZ ;  /* 0x0000000209037210 */ /* 0x000fc80007ffe0ff */
[----:B------:R-:W-:-:S07]  /*4880*/  IMNMX R7, R11, R3, PT ;  /* 0x000000030b077217 */ /* 0x000fce0003800200 */
        /* <DEDUP_REMOVED lines=12> */
.L_x_640:
[----:B------:R-:W-:-:S04]  /*4950*/  MOV R3, c[0x0][0x32c] ;  /* 0x0000cb0000037a02 */ /* 0x000fc80000000f00 */
[----:B------:R-:W-:-:S13]  /*4960*/  ISETP.NE.AND P0, PT, R3, 0x1, PT ;  /* 0x000000010300780c */ /* 0x000fda0003f05270 */
[----:B------:R-:W-:-:S05]  /*4970*/  @P0 IMAD.HI.U32 R3, R2, c[0x0][0x330], RZ ;  /* 0x0000cc0002030a27 */ /* 0x000fca00078e00ff */
[----:B------:R-:W-:Y:S02]  /*4980*/  @P0 SHF.R.U32.HI R2, RZ, c[0x0][0x334], R3 ;  /* 0x0000cd00ff020a19 */ /* 0x000fe40000011603 */
.L_x_641:
[----:B------:R-:W-:Y:S05]  /*4990*/  BSYNC B0 ;  /* 0x0000000000007941 */ /* 0x000fea0003800000 */
.L_x_639:
[----:B------:R-:W-:-:S05]  /*49a0*/  IMAD R2, R2, c[0x0][0x32c], R12 ;  /* 0x0000cb0002027a24 */ /* 0x000fca00078e020c */
[----:B------:R-:W-:Y:S02]  /*49b0*/  IADD3 R3, R2, c[0x0][0x32c], RZ ;  /* 0x0000cb0002037a10 */ /* 0x000fe40007ffe0ff */
[----:B------:R-:W-:Y:S02]  /*49c0*/  IMNMX R6, R6, R2, !PT ;  /* 0x0000000206067217 */ /* 0x000fe40007800200 */
[----:B------:R-:W-:Y:S02]  /*49d0*/  IMNMX R7, R7, R3, PT ;  /* 0x0000000307077217 */ /* 0x000fe40003800200 */
.L_x_638:
[----:B------:R-:W-:Y:S02]  /*49e0*/  ISETP.GE.AND P0, PT, R4, 0x2, PT ;  /* 0x000000020400780c */ /* 0x000fe40003f06270 */
[----:B------:R-:W-:Y:S02]  /*49f0*/  LOP3.LUT R204, R204, 0xffffbfff, RZ, 0xc0, !PT ;  /* 0xffffbfffcccc7812 */ /* 0x000fe400078ec0ff */
[C---:B------:R-:W-:Y:S02]  /*4a00*/  ISETP.GE.AND P1, PT, R4.reuse, 0x9, PT ;  /* 0x000000090400780c */ /* 0x040fe40003f26270 */
[----:B------:R-:W-:-:S02]  /*4a10*/  ISETP.GE.AND P6, PT, R4, 0x31, PT ;  /* 0x000000310400780c */ /* 0x000fc40003fc6270 */
[C---:B------:R-:W-:Y:S02]  /*4a20*/  ISETP.GE.AND P5, PT, R4.reuse, 0x32, PT ;  /* 0x000000320400780c */ /* 0x040fe40003fa6270 */
[C---:B------:R-:W-:Y:S02]  /*4a30*/  ISETP.GE.AND P4, PT, R4.reuse, 0x39, PT ;  /* 0x000000390400780c */ /* 0x040fe40003f86270 */
[----:B------:R-:W-:Y:S02]  /*4a40*/  ISETP.GE.AND P3, PT, R4, 0x3a, PT ;  /* 0x0000003a0400780c */ /* 0x000fe40003f66270 */
[----:B------:R-:W-:Y:S02]  /*4a50*/  @P0 LOP3.LUT R204, R204, 0x4000, RZ, 0xfc, !PT ;  /* 0x00004000cccc0812 */ /* 0x000fe400078efcff */
[----:B------:R-:W-:Y:S02]  /*4a60*/  ISETP.GT.AND P0, PT, R0, 0x1, !P0 ;  /* 0x000000010000780c */ /* 0x000fe40004704270 */
[----:B------:R-:W-:-:S02]  /*4a70*/  LOP3.LUT R204, R204, 0xfffffbff, RZ, 0xc0, !PT ;  /* 0xfffffbffcccc7812 */ /* 0x000fc400078ec0ff */
[----:B------:R-:W-:Y:S02]  /*4a80*/  ISETP.LT.OR P0, PT, R5, 0x2, P0 ;  /* 0x000000020500780c */ /* 0x000fe40000701670 */
[----:B------:R-:W-:Y:S02]  /*4a90*/  @P1 LOP3.LUT R204, R204, 0x400, RZ, 0xfc, !PT ;  /* 0x00000400cccc1812 */ /* 0x000fe400078efcff */
[----:B------:R-:W-:Y:S02]  /*4aa0*/  FSEL R15, R77, -INF , !P0 ;  /* 0xff8000004d0f7808 */ /* 0x000fe40004000000 */
[----:B------:R-:W-:Y:S02]  /*4ab0*/  ISETP.GT.AND P0, PT, R0, 0x8, !P1 ;  /* 0x000000080000780c */ /* 0x000fe40004f04270 */
[----:B------:R-:W-:Y:S02]  /*4ac0*/  ISETP.GE.AND P1, PT, R4, 0xa, PT ;  /* 0x0000000a0400780c */ /* 0x000fe40003f26270 */
[----:B------:R-:W-:-:S02]  /*4ad0*/  ISETP.LT.OR P0, PT, R5, 0x9, P0 ;  /* 0x000000090500780c */ /* 0x000fc40000701670 */
[----:B------:R-:W-:Y:S02]  /*4ae0*/  LOP3.LUT R204, R204, 0xfffffdff, RZ, 0xc0, !PT ;  /* 0xfffffdffcccc7812 */ /* 0x000fe400078ec0ff */
[----:B------:R-:W-:Y:S02]  /*4af0*/  FSEL R17, R72, -INF , !P0 ;  /* 0xff80000048117808 */ /* 0x000fe40004000000 */
[----:B------:R-:W-:Y:S02]  /*4b00*/  ISETP.GT.AND P0, PT, R0, 0x9, !P1 ;  /* 0x000000090000780c */ /* 0x000fe40004f04270 */
[----:B------:R-:W-:Y:S02]  /*4b10*/  ISETP.GE.AND P2, PT, R4, 0x41, PT ;  /* 0x000000410400780c */ /* 0x000fe40003f46270 */
[----:B------:R-:W-:Y:S02]  /*4b20*/  ISETP.LT.OR P0, PT, R5, 0xa, P0 ;  /* 0x0000000a0500780c */ /* 0x000fe40000701670 */
[----:B------:R-:W-:-:S02]  /*4b30*/  @P1 LOP3.LUT R204, R204, 0x200, RZ, 0xfc, !PT ;  /* 0x00000200cccc1812 */ /* 0x000fc400078efcff */
[----:B------:R-:W-:Y:S02]  /*4b40*/  ISETP.GE.AND P1, PT, R4, 0x11, PT ;  /* 0x000000110400780c */ /* 0x000fe40003f26270 */
[----:B------:R-:W-:Y:S02]  /*4b50*/  LOP3.LUT R204, R204, 0xfffffeff, RZ, 0xc0, !PT ;  /* 0xfffffeffcccc7812 */ /* 0x000fe400078ec0ff */
[----:B------:R-:W-:Y:S02]  /*4b60*/  FSEL R18, R73, -INF , !P0 ;  /* 0xff80000049127808 */ /* 0x000fe40004000000 */
[----:B------:R-:W-:-:S04]  /*4b70*/  ISETP.GT.AND P0, PT, R0, 0x10, !P1 ;  /* 0x000000100000780c */ /* 0x000fc80004f04270 */
[----:B------:R-:W-:-:S03]  /*4b80*/  ISETP.LT.OR P0, PT, R5, 0x11, P0 ;  /* 0x000000110500780c */ /* 0x000fc60000701670 */
[----:B------:R-:W-:Y:S02]  /*4b90*/  @P1 LOP3.LUT R204, R204, 0x100, RZ, 0xfc, !PT ;  /* 0x00000100cccc1812 */ /* 0x000fe400078efcff */
        /* <DEDUP_REMOVED lines=31> */
[----:B------:R-:W-:Y:S02]  /*4d90*/  FSEL R136, R61, -INF , !P0 ;  /* 0xff8000003d887808 */ /* 0x000fe40004000000 */
[----:B------:R-:W-:Y:S02]  /*4da0*/  LOP3.LUT R204, R204, 0xfffffffd, RZ, 0xc0, !PT ;  /* 0xfffffffdcccc7812 */ /* 0x000fe400078ec0ff */
[----:B------:R-:W-:-:S04]  /*4db0*/  ISETP.GT.AND P0, PT, R0, 0x28, !P1 ;  /* 0x000000280000780c */ /* 0x000fc80004f04270 */
[----:B------:R-:W-:-:S03]  /*4dc0*/  ISETP.LT.OR P0, PT, R5, 0x29, P0 ;  /* 0x000000290500780c */ /* 0x000fc60000701670 */
[----:B------:R-:W-:Y:S02]  /*4dd0*/  @P1 LOP3.LUT R204, R204, 0x2, RZ, 0xfc, !PT ;  /* 0x00000002cccc1812 */ /* 0x000fe400078efcff */
[----:B------:R-:W-:Y:S02]  /*4de0*/  ISETP.GE.AND P1, PT, R4, 0x2a, PT ;  /* 0x0000002a0400780c */ /* 0x000fe40003f26270 */
[----:B------:R-:W-:Y:S02]  /*4df0*/  FSEL R135, R56, -INF , !P0 ;  /* 0xff80000038877808 */ /* 0x000fe40004000000 */
[----:B------:R-:W-:Y:S02]  /*4e00*/  ISETP.GT.AND P0, PT, R0, 0x29, !P1 ;  /* 0x000000290000780c */ /* 0x000fe40004f04270 */
[----:B------:R-:W-:Y:S02]  /*4e10*/  LOP3.LUT R204, R204, 0xfffffffe, RZ, 0xc0, !PT ;  /* 0xfffffffecccc7812 */ /* 0x000fe400078ec0ff */
[----:B------:R-:W-:-:S04]  /*4e20*/  ISETP.LT.OR P0, PT, R5, 0x2a, P0 ;  /* 0x0000002a0500780c */ /* 0x000fc80000701670 */
[----:B------:R-:W-:Y:S02]  /*4e30*/  FSEL R134, R57, -INF , !P0 ;  /* 0xff80000039867808 */ /* 0x000fe40004000000 */
[----:B------:R-:W-:Y:S02]  /*4e40*/  ISETP.GT.AND P0, PT, R0, 0x30, !P6 ;  /* 0x000000300000780c */ /* 0x000fe40007704270 */
[----:B------:R-:W-:Y:S02]  /*4e50*/  @P1 LOP3.LUT R204, R204, 0x1, RZ, 0xfc, !PT ;  /* 0x00000001cccc1812 */ /* 0x000fe400078efcff */
[----:B------:R-:W-:Y:S02]  /*4e60*/  ISETP.LT.OR P0, PT, R5, 0x31, P0 ;  /* 0x000000310500780c */ /* 0x000fe40000701670 */
[----:B------:R-:W-:Y:S02]  /*4e70*/  ISETP.GE.AND P1, PT, R4, 0x42, PT ;  /* 0x000000420400780c */ /* 0x000fe40003f26270 */
[----:B------:R-:W-:-:S02]  /*4e80*/  FSEL R149, R52, -INF , !P0 ;  /* 0xff80000034957808 */ /* 0x000fc40004000000 */
[----:B------:R-:W-:Y:S02]  /*4e90*/  ISETP.GT.AND P0, PT, R0, 0x31, !P5 ;  /* 0x000000310000780c */ /* 0x000fe40006f04270 */
[----:B------:R-:W-:Y:S02]  /*4ea0*/  LOP3.LUT R204, R204, 0xfffff7ff, RZ, 0xc0, !PT ;  /* 0xfffff7ffcccc7812 */ /* 0x000fe400078ec0ff */
        /* <DEDUP_REMOVED lines=14> */
[----:B------:R-:W-:-:S13]  /*4f90*/  ISETP.GE.AND P0, PT, R4, 0x49, PT ;  /* 0x000000490400780c */ /* 0x000fda0003f06270 */
[----:B------:R-:W-:Y:S02]  /*4fa0*/  @P0 LOP3.LUT R204, R204, 0x800, RZ, 0xfc, !PT ;  /* 0x00000800cccc0812 */ /* 0x000fe400078efcff */
[----:B------:R-:W-:Y:S02]  /*4fb0*/  ISETP.GT.AND P0, PT, R0, 0x48, !P0 ;  /* 0x000000480000780c */ /* 0x000fe40004704270 */
[----:B------:R-:W-:Y:S02]  /*4fc0*/  LOP3.LUT R204, R204, 0xffffefff, RZ, 0xc0, !PT ;  /* 0xffffefffcccc7812 */ /* 0x000fe400078ec0ff */
[----:B------:R-:W-:-:S04]  /*4fd0*/  ISETP.LT.OR P0, PT, R5, 0x49, P0 ;  /* 0x000000490500780c */ /* 0x000fc80000701670 */
[----:B------:R-:W-:Y:S02]  /*4fe0*/  FSEL R167, R24, -INF , !P0 ;  /* 0xff80000018a77808 */ /* 0x000fe40004000000 */
[----:B------:R-:W-:-:S13]  /*4ff0*/  ISETP.GE.AND P0, PT, R4, 0x1, PT ;  /* 0x000000010400780c */ /* 0x000fda0003f06270 */
[----:B------:R-:W-:Y:S02]  /*5000*/  @P0 LOP3.LUT R204, R204, 0x1000, RZ, 0xfc, !PT ;  /* 0x00001000cccc0812 */ /* 0x000fe400078efcff */
[----:B------:R-:W-:Y:S02]  /*5010*/  ISETP.GT.AND P0, PT, R0, RZ, !P0 ;  /* 0x000000ff0000720c */ /* 0x000fe40004704270 */
[----:B------:R-:W-:Y:S02]  /*5020*/  LOP3.LUT R204, R204, 0xffffdfff, RZ, 0xc0, !PT ;  /* 0xffffdfffcccc7812 */ /* 0x000fe400078ec0ff */
[----:B------:R-:W-:-:S04]  /*5030*/  ISETP.LT.OR P0, PT, R5, 0x1, P0 ;  /* 0x000000010500780c */ /* 0x000fc80000701670 */
[----:B------:R-:W-:Y:S02]  /*5040*/  FSEL R14, R76, -INF , !P0 ;  /* 0xff8000004c0e7808 */ /* 0x000fe40004000000 */
[----:B------:R-:W-:-:S13]  /*5050*/  ISETP.GE.AND P0, PT, R4, 0x4a, PT ;  /* 0x0000004a0400780c */ /* 0x000fda0003f06270 */
[----:B------:R-:W-:Y:S02]  /*5060*/  @P0 LOP3.LUT R204, R204, 0x2000, RZ, 0xfc, !PT ;  /* 0x00002000cccc0812 */ /* 0x000fe400078efcff */
[----:B------:R-:W-:-:S04]  /*5070*/  ISETP.GT.AND P0, PT, R0, 0x49, !P0 ;  /* 0x000000490000780c */ /* 0x000fc80004704270 */
[----:B------:R-:W-:-:S04]  /*5080*/  ISETP.LT.OR P0, PT, R5, 0x4a, P0 ;  /* 0x0000004a0500780c */ /* 0x000fc80000701670 */
[----:B------:R-:W-:Y:S01]  /*5090*/  FSEL R166, R25, -INF , !P0 ;  /* 0xff80000019a67808 */ /* 0x000fe20004000000 */
[----:B------:R-:W-:Y:S06]  /*50a0*/  BRA.DIV ~URZ, `(.L_x_642) ;  /* 0x000164f27f007947 */ /* 0x000fec000b800000 */
[----:B------:R3:W4:Y:S02]  /*50b0*/  SHFL.IDX PT, R3, R8, 0x2, 0x1c1f ;  /* 0x005c1f0008037f89 */ /* 0x00072400000e0000 */
.L_x_825:
[----:B------:R-:W-:Y:S01]  /*50c0*/  IMAD.MOV.U32 R0, RZ, RZ, c[0x0][0x32c] ;  /* 0x0000cb00ff007624 */ /* 0x000fe200078e00ff */
[----:B----4-:R-:W-:-:S04]  /*50d0*/  IADD3 R2, R9, R3, RZ ;  /* 0x0000000309027210 */ /* 0x010fc80007ffe0ff */
        /* <DEDUP_REMOVED lines=15> */
.L_x_645:
[----:B------:R-:W-:-:S04]  /*51d0*/  MOV R4, c[0x0][0x32c] ;  /* 0x0000cb0000047a02 */ /* 0x000fc80000000f00 */
[----:B------:R-:W-:-:S13]  /*51e0*/  ISETP.NE.AND P0, PT, R4, 0x1, PT ;  /* 0x000000010400780c */ /* 0x000fda0003f05270 */
[----:B------:R-:W-:-:S05]  /*51f0*/  @P0 IMAD.HI.U32 R4, R3, c[0x0][0x330], RZ ;  /* 0x0000cc0003040a27 */ /* 0x000fca00078e00ff */
[----:B------:R-:W-:Y:S02]  /*5200*/  @P0 SHF.R.U32.HI R3, RZ, c[0x0][0x334], R4 ;  /* 0x0000cd00ff030a19 */ /* 0x000fe40000011604 */
.L_x_646:
[----:B------:R-:W-:Y:S05]  /*5210*/  BSYNC B0 ;  /* 0x0000000000007941 */ /* 0x000fea0003800000 */
.L_x_644:
[----:B------:R-:W-:-:S05]  /*5220*/  IMAD R3, R3, c[0x0][0x32c], R12 ;  /* 0x0000cb0003037a24 */ /* 0x000fca00078e020c */
[----:B------:R-:W-:Y:S02]  /*5230*/  IADD3 R4, R3, c[0x0][0x32c], RZ ;  /* 0x0000cb0003047a10 */ /* 0x000fe40007ffe0ff */
[----:B------:R-:W-:Y:S02]  /*5240*/  IMNMX R0, R0, R3, !PT ;  /* 0x0000000300007217 */ /* 0x000fe40007800200 */
[----:B------:R-:W-:Y:S02]  /*5250*/  IMNMX R2, R2, R4, PT ;  /* 0x0000000402027217 */ /* 0x000fe40003800200 */
.L_x_643:
[----:B------:R-:W-:Y:S02]  /*5260*/  LOP3.LUT P0, RZ, R204, 0x400, RZ, 0xc0, !PT ;  /* 0x00000400ccff7812 */ /* 0x000fe4000780c0ff */
[----:B------:R-:W-:Y:S02]  /*5270*/  P2R R3, PR, RZ, 0x40 ;  /* 0x00000040ff037803 */ /* 0x000fe40000000000 */
[----:B------:R-:W-:-:S04]  /*5280*/  ISETP.GT.AND P0, PT, R6, 0x8, !P0 ;  /* 0x000000080600780c */ /* 0x000fc80004704270 */
[----:B------:R-:W-:-:S04]  /*5290*/  ISETP.LT.OR P0, PT, R7, 0x9, P0 ;  /* 0x000000090700780c */ /* 0x000fc80000701670 */
[----:B------:R-:W-:Y:S02]  /*52a0*/  FSEL R19, R74, -INF , !P0 ;  /* 0xff8000004a137808 */ /* 0x000fe40004000000 */
[----:B------:R-:W-:-:S04]  /*52b0*/  LOP3.LUT P0, RZ, R204, 0x200, RZ, 0xc0, !PT ;  /* 0x00000200ccff7812 */ /* 0x000fc8000780c0ff */
        /* <DEDUP_REMOVED lines=35> */
[----:B------:R-:W-:Y:S02]  /*54f0*/  ISETP.GT.AND P0, PT, R6, 0x30, !P6 ;  /* 0x000000300600780c */ /* 0x000fe40007704270 */
[----:B------:R-:W-:Y:S02]  /*5500*/  LOP3.LUT P6, RZ, R204, 0x1000, RZ, 0xc0, !PT ;  /* 0x00001000ccff7812 */ /* 0x000fe400078cc0ff */
        /* <DEDUP_REMOVED lines=17> */
[----:B------:R-:W-:-:S04]  /*5620*/  LOP3.LUT P0, RZ, R204, 0x4000, RZ, 0xc0, !PT ;  /* 0x00004000ccff7812 */ /* 0x000fc8000780c0ff */
[----:B------:R-:W-:-:S04]  /*5630*/  ISETP.GT.AND P0, PT, R6, 0x1, !P0 ;  /* 0x000000010600780c */ /* 0x000fc80004704270 */
[----:B------:R-:W-:-:S04]  /*5640*/  ISETP.LT.OR P0, PT, R7, 0x2, P0 ;  /* 0x000000020700780c */ /* 0x000fc80000701670 */
[----:B------:R-:W-:Y:S02]  /*5650*/  FSEL R16, R79, -INF , !P0 ;  /* 0xff8000004f107808 */ /* 0x000fe40004000000 */
[----:B------:R-:W-:-:S04]  /*5660*/  ISETP.GT.AND P0, PT, R6, RZ, !P6 ;  /* 0x000000ff0600720c */ /* 0x000fc80007704270 */
        /* <DEDUP_REMOVED lines=10> */
[----:B------:R-:W-:Y:S02]  /*5710*/  ISETP.GT.AND P0, PT, R0, RZ, !P6 ;  /* 0x000000ff0000720c */ /* 0x000fe40007704270 */
[----:B------:R-:W-:Y:S02]  /*5720*/  ISETP.NE.AND P6, PT, R3, RZ, PT ;  /* 0x000000ff0300720c */ /* 0x000fe40003fc5270 */
        /* <DEDUP_REMOVED lines=71> */
[----:B------:R-:W-:Y:S01]  /*5ba0*/  FSEL R158, R81, -INF , !P0 ;  /* 0xff800000519e7808 */ /* 0x000fe20004000000 */
[----:B------:R-:W-:Y:S06]  /*5bb0*/  BRA.DIV ~URZ, `(.L_x_647) ;  /* 0x00015a527f007947 */ /* 0x000fec000b800000 */
[----:B------:R4:W1:Y:S02]  /*5bc0*/  SHFL.IDX PT, R3, R8, 0x3, 0x1c1f ;  /* 0x007c1f0008037f89 */ /* 0x00086400000e0000 */
.L_x_826:
[----:B------:R-:W-:Y:S01]  /*5bd0*/  IMAD.MOV.U32 R0, RZ, RZ, c[0x0][0x32c] ;  /* 0x0000cb00ff007624 */ /* 0x000fe200078e00ff */
[----:B-1----:R-:W-:-:S04]  /*5be0*/  IADD3 R2, R9, R3, RZ ;  /* 0x0000000309027210 */ /* 0x002fc80007ffe0ff */
        /* <DEDUP_REMOVED lines=15> */
.L_x_650:
[----:B------:R-:W-:-:S04]  /*5ce0*/  MOV R4, c[0x0][0x32c] ;  /* 0x0000cb0000047a02 */ /* 0x000fc80000000f00 */
[----:B------:R-:W-:-:S13]  /*5cf0*/  ISETP.NE.AND P0, PT, R4, 0x1, PT ;  /* 0x000000010400780c */ /* 0x000fda0003f05270 */
[----:B------:R-:W-:-:S05]  /*5d00*/  @P0 IMAD.HI.U32 R4, R3, c[0x0][0x330], RZ ;  /* 0x0000cc0003040a27 */ /* 0x000fca00078e00ff */
[----:B------:R-:W-:Y:S02]  /*5d10*/  @P0 SHF.R.U32.HI R3, RZ, c[0x0][0x334], R4 ;  /* 0x0000cd00ff030a19 */ /* 0x000fe40000011604 */
.L_x_651:
[----:B------:R-:W-:Y:S05]  /*5d20*/  BSYNC B0 ;  /* 0x0000000000007941 */ /* 0x000fea0003800000 */
.L_x_649:
[----:B------:R-:W-:-:S05]  /*5d30*/  IMAD R3, R3, c[0x0][0x32c], R12 ;  /* 0x0000cb0003037a24 */ /* 0x000fca00078e020c */
[----:B------:R-:W-:Y:S02]  /*5d40*/  IADD3 R4, R3, c[0x0][0x32c], RZ ;  /* 0x0000cb0003047a10 */ /* 0x000fe40007ffe0ff */
[----:B------:R-:W-:Y:S02]  /*5d50*/  IMNMX R0, R0, R3, !PT ;  /* 0x0000000300007217 */ /* 0x000fe40007800200 */
[----:B------:R-:W-:Y:S02]  /*5d60*/  IMNMX R2, R2, R4, PT ;  /* 0x0000000402027217 */ /* 0x000fe40003800200 */
.L_x_648:
[----:B------:R-:W-:Y:S02]  /*5d70*/  LOP3.LUT P0, RZ, R204, 0x400, RZ, 0xc0, !PT ;  /* 0x00000400ccff7812 */ /* 0x000fe4000780c0ff */
[----:B------:R-:W-:Y:S02]  /*5d80*/  FMNMX.FTZ R3, R33, R34, !PT ;  /* 0x0000002221037209 */ /* 0x000fe40007810000 */
[----:B------:R-:W-:Y:S02]  /*5d90*/  ISETP.GT.AND P0, PT, R0, 0x8, !P0 ;  /* 0x000000080000780c */ /* 0x000fe40004704270 */
[----:B------:R-:W-:-:S02]  /*5da0*/  FMNMX.FTZ R3, R36, R3, !PT ;  /* 0x0000000324037209 */ /* 0x000fc40007810000 */
[----:B------:R-:W-:Y:S02]  /*5db0*/  ISETP.LT.OR P0, PT, R2, 0x9, P0 ;  /* 0x000000090200780c */ /* 0x000fe40000701670 */
[----:B------:R-:W-:Y:S02]  /*5dc0*/  FMNMX.FTZ R3, R37, R3, !PT ;  /* 0x0000000325037209 */ /* 0x000fe40007810000 */
[----:B------:R-:W-:Y:S02]  /*5dd0*/  FSEL R11, R46, -INF , !P0 ;  /* 0xff8000002e0b7808 */ /* 0x000fe40004000000 */
[----:B------:R-:W-:Y:S02]  /*5de0*/  LOP3.LUT P0, RZ, R204, 0x200, RZ, 0xc0, !PT ;  /* 0x00000200ccff7812 */ /* 0x000fe4000780c0ff */
[----:B------:R-:W-:Y:S02]  /*5df0*/  FMNMX.FTZ R3, R39, R3, !PT ;  /* 0x0000000327037209 */ /* 0x000fe40007810000 */
[----:B------:R-:W-:-:S02]  /*5e00*/  ISETP.GT.AND P0, PT, R0, 0x9, !P0 ;  /* 0x000000090000780c */ /* 0x000fc40004704270 */
[----:B------:R-:W-:Y:S02]  /*5e10*/  FMNMX.FTZ R3, R44, R3, !PT ;  /* 0x000000032c037209 */ /* 0x000fe40007810000 */
[----:B------:R-:W-:Y:S02]  /*5e20*/  ISETP.LT.OR P0, PT, R2, 0xa, P0 ;  /* 0x0000000a0200780c */ /* 0x000fe40000701670 */
[----:B------:R-:W-:Y:S02]  /*5e30*/  FMNMX.FTZ R3, R48, R3, !PT ;  /* 0x0000000330037209 */ /* 0x000fe40007810000 */
[----:B------:R-:W-:Y:S02]  /*5e40*/  FSEL R32, R47, -INF , !P0 ;  /* 0xff8000002f207808 */ /* 0x000fe40004000000 */
[----:B------:R-:W-:Y:S02]  /*5e50*/  LOP3.LUT P0, RZ, R204, 0x100, RZ, 0xc0, !PT ;  /* 0x00000100ccff7812 */ /* 0x000fe4000780c0ff */
[----:B------:R-:W-:-:S02]  /*5e60*/  FMNMX.FTZ R3, R94, R3, !PT ;  /* 0x000000035e037209 */ /* 0x000fc40007810000 */
[----:B------:R-:W-:Y:S02]  /*5e70*/  ISETP.GT.AND P0, PT, R0, 0x10, !P0 ;  /* 0x000000100000780c */ /* 0x000fe40004704270 */
[----:B------:R-:W-:Y:S02]  /*5e80*/  FMNMX.FTZ R3, R126, R3, !PT ;  /* 0x000000037e037209 */ /* 0x000fe40007810000 */
[----:B------:R-:W-:Y:S02]  /*5e90*/  ISETP.LT.OR P0, PT, R2, 0x11, P0 ;  /* 0x000000110200780c */ /* 0x000fe40000701670 */
[----:B------:R-:W-:Y:S02]  /*5ea0*/  FMNMX.FTZ R3, R127, R3, !PT ;  /* 0x000000037f037209 */ /* 0x000fe40007810000 */
[----:B------:R-:W-:Y:S02]  /*5eb0*/  FSEL R60, R114, -INF , !P0 ;  /* 0xff800000723c7808 */ /* 0x000fe40004000000 */
[----:B------:R-:W-:-:S02]  /*5ec0*/  LOP3.LUT P0, RZ, R204, 0x80, RZ, 0xc0, !PT ;  /* 0x00000080ccff7812 */ /* 0x000fc4000780c0ff */
[----:B------:R-:W-:Y:S02]  /*5ed0*/  FMNMX.FTZ R3, R128, R3, !PT ;  /* 0x0000000380037209 */ /* 0x000fe40007810000 */
[----:B------:R-:W-:Y:S02]  /*5ee0*/  ISETP.GT.AND P0, PT, R0, 0x11, !P0 ;  /* 0x000000110000780c */ /* 0x000fe40004704270 */
[----:B------:R-:W-:Y:S02]  /*5ef0*/  FMNMX.FTZ R3, R129, R3, !PT ;  /* 0x0000000381037209 */ /* 0x000fe40007810000 */
[----:B------:R-:W-:Y:S02]  /*5f00*/  ISETP.LT.OR P0, PT, R2, 0x12, P0 ;  /* 0x000000120200780c */ /* 0x000fe40000701670 */
[----:B------:R-:W-:Y:S02]  /*5f10*/  FMNMX.FTZ R3, R153, R3, !PT ;  /* 0x0000000399037209 */ /* 0x000fe40007810000 */
[----:B------:R-:W-:-:S02]  /*5f20*/  FSEL R62, R115, -INF , !P0 ;  /* 0xff800000733e7808 */ /* 0x000fc40004000000 */
[----:B------:R-:W-:Y:S02]  /*5f30*/  LOP3.LUT P0, RZ, R204, 0x20, RZ, 0xc0, !PT ;  /* 0x00000020ccff7812 */ /* 0x000fe4000780c0ff */
[----:B------:R-:W-:Y:S02]  /*5f40*/  FMNMX.FTZ R3, R152, R3, !PT ;  /* 0x0000000398037209 */ /* 0x000fe40007810000 */
[----:B------:R-:W-:Y:S02]  /*5f50*/  ISETP.GT.AND P0, PT, R0, 0x18, !P0 ;  /* 0x000000180000780c */ /* 0x000fe40004704270 */
[----:B------:R-:W-:Y:S02]  /*5f60*/  FMNMX.FTZ R3, R151, R3, !PT ;  /* 0x0000000397037209 */ /* 0x000fe40007810000 */
[----:B------:R-:W-:Y:S02]  /*5f70*/  ISETP.LT.OR P0, PT, R2, 0x19, P0 ;  /* 0x000000190200780c */ /* 0x000fe40000701670 */
[----:B------:R-:W-:-:S02]  /*5f80*/  FMNMX.FTZ R3, R150, R3, !PT ;  /* 0x0000000396037209 */ /* 0x000fc40007810000 */
[----:B------:R-:W-:Y:S02]  /*5f90*/  FSEL R63, R98, -INF , !P0 ;  /* 0xff800000623f7808 */ /* 0x000fe40004000000 */
[----:B------:R-:W-:Y:S02]  /*5fa0*/  LOP3.LUT P0, RZ, R204, 0x10, RZ, 0xc0, !PT ;  /* 0x00000010ccff7812 */ /* 0x000fe4000780c0ff */
[----:B------:R-:W-:Y:S02]  /*5fb0*/  FMNMX.FTZ R3, R161, R3, !PT ;  /* 0x00000003a1037209 */ /* 0x000fe40007810000 */
        /* <DEDUP_REMOVED lines=38> */
[C---:B------:R-:W-:Y:S02]  /*6220*/  ISETP.GT.AND P0, PT, R0.reuse, 0x41, !P1 ;  /* 0x000000410000780c */ /* 0x040fe40004f04270 */
[----:B------:R-:W-:Y:S02]  /*6230*/  ISETP.GT.AND P1, PT, R0, RZ, !P5 ;  /* 0x000000ff0000720c */ /* 0x000fe40006f24270 */
[C---:B------:R-:W-:Y:S02]  /*6240*/  ISETP.LT.OR P0, PT, R2.reuse, 0x42, P0 ;  /* 0x000000420200780c */ /* 0x040fe40000701670 */
[----:B------:R-:W-:Y:S02]  /*6250*/  ISETP.LT.OR P1, PT, R2, 0x1, P1 ;  /* 0x000000010200780c */ /* 0x000fe40000f21670 */
[----:B------:R-:W-:-:S02]  /*6260*/  FSEL R156, R103, -INF , !P0 ;  /* 0xff800000679c7808 */ /* 0x000fc40004000000 */
[----:B------:R-:W-:Y:S02]  /*6270*/  ISETP.GT.AND P0, PT, R0, 0x1, !P3 ;  /* 0x000000010000780c */ /* 0x000fe40005f04270 */
[----:B------:R-:W-:Y:S02]  /*6280*/  FSEL R9, R118, -INF , !P1 ;  /* 0xff80000076097808 */ /* 0x000fe40004800000 */
[----:B------:R-:W-:-:S04]  /*6290*/  ISETP.LT.OR P0, PT, R2, 0x2, P0 ;  /* 0x000000020200780c */ /* 0x000fc80000701670 */
[----:B------:R-:W-:Y:S02]  /*62a0*/  FSEL R10, R119, -INF , !P0 ;  /* 0xff800000770a7808 */ /* 0x000fe40004000000 */
[----:B------:R-:W-:Y:S02]  /*62b0*/  ISETP.GT.AND P0, PT, R0, 0x48, !P4 ;  /* 0x000000480000780c */ /* 0x000fe40006704270 */
[----:B------:R-:W-:Y:S02]  /*62c0*/  FMNMX.FTZ R7, R9, R10, !PT ;  /* 0x0000000a09077209 */ /* 0x000fe40007810000 */
[----:B------:R-:W-:Y:S02]  /*62d0*/  ISETP.LT.OR P0, PT, R2, 0x49, P0 ;  /* 0x000000490200780c */ /* 0x000fe40000701670 */
[----:B------:R-:W-:Y:S02]  /*62e0*/  FMNMX.FTZ R7, R11, R7, !PT ;  /* 0x000000070b077209 */ /* 0x000fe40007810000 */
[----:B------:R-:W-:-:S02]  /*62f0*/  FSEL R155, R82, -INF , !P0 ;  /* 0xff800000529b7808 */ /* 0x000fc40004000000 */
[----:B------:R-:W-:Y:S02]  /*6300*/  ISETP.GT.AND P0, PT, R0, 0x49, !P6 ;  /* 0x000000490000780c */ /* 0x000fe40007704270 */
[----:B------:R-:W-:Y:S02]  /*6310*/  FMNMX.FTZ R0, R13, R16, !PT ;  /* 0x000000100d007209 */ /* 0x000fe40007810000 */
[----:B------:R-:W-:Y:S02]  /*6320*/  ISETP.LT.OR P0, PT, R2, 0x4a, P0 ;  /* 0x0000004a0200780c */ /* 0x000fe40000701670 */
        /* <DEDUP_REMOVED lines=50> */
[----:B------:R-:W-:-:S02]  /*6650*/  FSEL R154, R83, -INF , !P0 ;  /* 0xff800000539a7808 */ /* 0x000fc40004000000 */
[----:B------:R-:W-:Y:S02]  /*6660*/  FMNMX.FTZ R4, R167, R4, !PT ;  /* 0x00000004a7047209 */ /* 0x000fe40007810000 */
[----:B------:R-:W-:Y:S02]  /*6670*/  FMNMX.FTZ R2, R159, R0, !PT ;  /* 0x000000009f027209 */ /* 0x000fe40007810000 */
[----:B------:R-:W-:Y:S02]  /*6680*/  FMNMX.FTZ R7, R155, R7, !PT ;  /* 0x000000079b077209 */ /* 0x000fe40007810000 */
[----:B------:R-:W-:Y:S02]  /*6690*/  FMNMX.FTZ R0, R166, R4, !PT ;  /* 0x00000004a6007209 */ /* 0x000fe40007810000 */
[----:B------:R-:W-:Y:S02]  /*66a0*/  FMNMX.FTZ R5, R162, R3, !PT ;  /* 0x00000003a2057209 */ /* 0x000fe40007810000 */
[----:B------:R-:W-:-:S02]  /*66b0*/  FMNMX.FTZ R6, R158, R2, !PT ;  /* 0x000000029e067209 */ /* 0x000fc40007810000 */
[----:B------:R-:W-:Y:S01]  /*66c0*/  FMNMX.FTZ R7, R154, R7, !PT ;  /* 0x000000079a077209 */ /* 0x000fe20007810000 */
[----:B------:R-:W-:Y:S05]  /*66d0*/  BRA.DIV ~URZ, `(.L_x_652) ;  /* 0x00014fa27f007947 */ /* 0x000fea000b800000 */
[----:B------:R1:W2:Y:S02]  /*66e0*/  SHFL.BFLY PT, R2, R0, 0x2, 0x1f ;  /* 0x0c401f0000027f89 */ /* 0x0002a400000e0000 */
.L_x_827:
[----:B--2---:R-:W-:Y:S01]  /*66f0*/  FMNMX.FTZ R4, R0, R2, !PT ;  /* 0x0000000200047209 */ /* 0x004fe20007810000 */
[----:B------:R-:W-:Y:S05]  /*6700*/  BRA.DIV ~URZ, `(.L_x_653) ;  /* 0x00014fd27f007947 */ /* 0x000fea000b800000 */
[----:B-1----:R-:W1:Y:S04]  /*6710*/  SHFL.BFLY PT, R0, R5, 0x2, 0x1f ;  /* 0x0c401f0005007f89 */ /* 0x002e6800000e0000 */
[----:B------:R-:W2:Y:S04]  /*6720*/  SHFL.BFLY PT, R2, R6, 0x2, 0x1f ;  /* 0x0c401f0006027f89 */ /* 0x000ea800000e0000 */
[----:B---34-:R-:W3:Y:S04]  /*6730*/  SHFL.BFLY PT, R8, R7, 0x2, 0x1f ;  /* 0x0c401f0007087f89 */ /* 0x018ee800000e0000 */
        /* <DEDUP_REMOVED lines=10> */
.L_x_828:
[C---:B------:R-:W-:Y:S01]  /*67e0*/  FMUL.FTZ R0, R97.reuse, c[0x0][0x2d0] ;  /* 0x0000b40061007a20 */ /* 0x040fe20000410000 */
[----:B------:R-:W-:Y:S01]  /*67f0*/  FSETP.NEU.FTZ.AND P0, PT, R97, -INF , PT ;  /* 0xff8000006100780b */ /* 0x000fe20003f1d000 */
[----:B------:R-:W-:Y:S01]  /*6800*/  FMUL.FTZ R3, R96, c[0x0][0x2d0] ;  /* 0x0000b40060037a20 */ /* 0x000fe20000410000 */
[----:B----4-:R-:W-:Y:S01]  /*6810*/  FMNMX.FTZ R61, R8, R7, !PT ;  /* 0x00000007083d7209 */ /* 0x010fe20007810000 */
[----:B------:R-:W-:Y:S01]  /*6820*/  FMUL.FTZ R2, R95, c[0x0][0x2d0] ;  /* 0x0000b4005f027a20 */ /* 0x000fe20000410000 */
[----:B------:R-:W-:Y:S01]  /*6830*/  FSEL R4, R0, RZ, P0 ;  /* 0x000000ff00047208 */ /* 0x000fe20000000000 */
[----:B------:R-:W-:Y:S01]  /*6840*/  WARPSYNC 0xffffffff ;  /* 0xffffffff00007948 */ /* 0x000fe20003800000 */
[----:B------:R-:W-:Y:S01]  /*6850*/  FSETP.NEU.FTZ.AND P0, PT, R96, -INF , PT ;  /* 0xff8000006000780b */ /* 0x000fe20003f1d000 */
[----:B------:R-:W-:Y:S02]  /*6860*/  LDSM.16.MT88.4 R28, [R189] ;  /* 0x00000000bd1c783b */ /* 0x000fe40000004200 */
[----:B------:R-:W-:Y:S01]  /*6870*/  FFMA.FTZ R0, R14, c[0x0][0x2d0], -R4 ;  /* 0x0000b4000e007a23 */ /* 0x000fe20000010804 */
[----:B------:R-:W-:Y:S01]  /*6880*/  FSEL R3, R3, RZ, P0 ;  /* 0x000000ff03037208 */ /* 0x000fe20000000000 */
[----:B------:R-:W-:Y:S01]  /*6890*/  LDSM.16.MT88.4 R24, [R193] ;  /* 0x00000000c118783b */ /* 0x000fe20000004200 */
[----:B------:R-:W-:Y:S01]  /*68a0*/  FSETP.NEU.FTZ.AND P0, PT, R95, -INF , PT ;  /* 0xff8000005f00780b */ /* 0x000fe20003f1d000 */
[----:B------:R1:W-:Y:S03]  /*68b0*/  MUFU.EX2 R225, R0 ;  /* 0x0000000000e17308 */ /* 0x0003e60000000800 */
[----:B------:R-:W-:-:S02]  /*68c0*/  FSEL R2, R2, RZ, P0 ;  /* 0x000000ff02027208 */ /* 0x000fc40000000000 */
[----:B------:R-:W-:-:S03]  /*68d0*/  FSETP.NEU.FTZ.AND P0, PT, R61, -INF , PT ;  /* 0xff8000003d00780b */ /* 0x000fc60003f1d000 */
[----:B------:R-:W-:-:S04]  /*68e0*/  FFMA.FTZ R5, R36, c[0x0][0x2d0], -R2 ;  /* 0x0000b40024057a23 */ /* 0x000fc80000010802 */
[----:B------:R2:W-:Y:S01]  /*68f0*/  MUFU.EX2 R218, R5 ;  /* 0x0000000500da7308 */ /* 0x0005e20000000800 */
[----:B-1----:R-:W-:-:S07]  /*6900*/  FFMA.FTZ R0, R15, c[0x0][0x2d0], -R4 ;  /* 0x0000b4000f007a23 */ /* 0x002fce0000010804 */
[----:B------:R1:W4:Y:S01]  /*6910*/  MUFU.EX2 R223, R0 ;  /* 0x0000000000df7308 */ /* 0x0003220000000800 */
[----:B--2---:R-:W-:-:S07]  /*6920*/  FFMA.FTZ R5, R37, c[0x0][0x2d0], -R2 ;  /* 0x0000b40025057a23 */ /* 0x004fce0000010802 */
[----:B------:R-:W-:Y:S01]  /*6930*/  MUFU.EX2 R232, R5 ;  /* 0x0000000500e87308 */ /* 0x000fe20000000800 */
[----:B-1----:R-:W-:Y:S01]  /*6940*/  FFMA.FTZ R0, R17, c[0x0][0x2d0], -R4 ;  /* 0x0000b40011007a23 */ /* 0x002fe20000010804 */
[----:B----4-:R-:W-:-:S06]  /*6950*/  F2FP.BF16.PACK_AB R12, R223, R225 ;  /* 0x000000e1df0c723e */ /* 0x010fcc00000010ff */
[----:B------:R1:W-:Y:S02]  /*6960*/  MUFU.EX2 R227, R0 ;  /* 0x0000000000e37308 */ /* 0x0003e40000000800 */
[----:B-1----:R-:W-:-:S06]  /*6970*/  FFMA.FTZ R0, R18, c[0x0][0x2d0], -R4 ;  /* 0x0000b40012007a23 */ /* 0x002fcc0000010804 */
[----:B------:R1:W2:Y:S02]  /*6980*/  MUFU.EX2 R243, R0 ;  /* 0x0000000000f37308 */ /* 0x0002a40000000800 */
[----:B-1----:R-:W-:Y:S01]  /*6990*/  FFMA.FTZ R0, R20, c[0x0][0x2d0], -R4 ;  /* 0x0000b40014007a23 */ /* 0x002fe20000010804 */
[----:B--2---:R-:W-:-:S05]  /*69a0*/  F2FP.BF16.PACK_AB R14, R243, R227 ;  /* 0x000000e3f30e723e */ /* 0x004fca00000010ff */
[----:B------:R1:W-:Y:S02]  /*69b0*/  MUFU.EX2 R246, R0 ;  /* 0x0000000000f67308 */ /* 0x0003e40000000800 */
[----:B-1----:R-:W-:-:S06]  /*69c0*/  FFMA.FTZ R0, R21, c[0x0][0x2d0], -R4 ;  /* 0x0000b40015007a23 */ /* 0x002fcc0000010804 */
[----:B------:R1:W-:Y:S02]  /*69d0*/  MUFU.EX2 R251, R0 ;  /* 0x0000000000fb7308 */ /* 0x0003e40000000800 */
[----:B-1----:R-:W-:Y:S02]  /*69e0*/  FFMA.FTZ R0, R22, c[0x0][0x2d0], -R4 ;  /* 0x0000b40016007a23 */ /* 0x002fe40000010804 */
[----:B------:R-:W-:Y:S04]  /*69f0*/  LDSM.16.MT88.4 R20, [R190] ;  /* 0x00000000be14783b */ /* 0x000fe80000004200 */
[----:B------:R1:W-:Y:S02]  /*6a00*/  MUFU.EX2 R252, R0 ;  /* 0x0000000000fc7308 */ /* 0x0003e40000000800 */
[----:B-1----:R-:W-:-:S06]  /*6a10*/  FFMA.FTZ R0, R13, c[0x0][0x2d0], -R3 ;  /* 0x0000b4000d007a23 */ /* 0x002fcc0000010803 */
[----:B------:R1:W-:Y:S02]  /*6a20*/  MUFU.EX2 R221, R0 ;  /* 0x0000000000dd7308 */ /* 0x0003e40000000800 */
[----:B-1----:R-:W-:-:S06]  /*6a30*/  FFMA.FTZ R0, R16, c[0x0][0x2d0], -R3 ;  /* 0x0000b40010007a23 */ /* 0x002fcc0000010803 */
[----:B------:R1:W2:Y:S02]  /*6a40*/  MUFU.EX2 R219, R0 ;  /* 0x0000000000db7308 */ /* 0x0002a40000000800 */
[--C-:B-1----:R-:W-:Y:S01]  /*6a50*/  FFMA.FTZ R0, R19, c[0x0][0x2d0], -R3.reuse ;  /* 0x0000b40013007a23 */ /* 0x102fe20000010803 */
[----:B--2---:R-:W-:Y:S01]  /*6a60*/  F2FP.BF16.PACK_AB R13, R219, R221 ;  /* 0x000000dddb0d723e */ /* 0x004fe200000010ff */
[----:B------:R-:W1:Y:S04]  /*6a70*/  LDSM.16.MT88.4 R16, [R192] ;  /* 0x00000000c010783b */ /* 0x000e680000004200 */
[----:B------:R2:W-:Y:S02]  /*6a80*/  MUFU.EX2 R222, R0 ;  /* 0x0000000000de7308 */ /* 0x0005e40000000800 */
[----:B--2---:R-:W-:-:S06]  /*6a90*/  FFMA.FTZ R0, R35, c[0x0][0x2d0], -R3 ;  /* 0x0000b40023007a23 */ /* 0x004fcc0000010803 */
[----:B------:R2:W4:Y:S02]  /*6aa0*/  MUFU.EX2 R239, R0 ;  /* 0x0000000000ef7308 */ /* 0x0005240000000800 */
[----:B--2---:R-:W-:Y:S01]  /*6ab0*/  FFMA.FTZ R0, R33, c[0x0][0x2d0], -R2 ;  /* 0x0000b40021007a23 */ /* 0x004fe20000010802 */
[----:B----4-:R-:W-:-:S05]  /*6ac0*/  F2FP.BF16.PACK_AB R15, R239, R222 ;  /* 0x000000deef0f723e */ /* 0x010fca00000010ff */
[----:B------:R2:W-:Y:S02]  /*6ad0*/  MUFU.EX2 R216, R0 ;  /* 0x0000000000d87308 */ /* 0x0005e40000000800 */
[C---:B-1----:R-:W-:Y:S08]  /*6ae0*/  HMMA.16816.F32.BF16 R88, R12.reuse, R16, RZ ;  /* 0x000000100c58723c */ /* 0x042ff000000418ff */
[----:B------:R-:W-:Y:S01]  /*6af0*/  HMMA.16816.F32.BF16 R68, R12, R18, RZ ;  /* 0x000000120c44723c */ /* 0x000fe200000418ff */
[----:B--2---:R-:W-:-:S04]  /*6b00*/  FFMA.FTZ R0, R34, c[0x0][0x2d0], -R2 ;  /* 0x0000b40022007a23 */ /* 0x004fc80000010802 */
[----:B------:R1:W2:Y:S03]  /*6b10*/  MUFU.EX2 R215, R0 ;  /* 0x0000000000d77308 */ /* 0x0002a60000000800 */
[C---:B------:R-:W-:Y:S08]  /*6b20*/  HMMA.16816.F32.BF16 R104, R12.reuse, R20, RZ ;  /* 0x000000140c68723c */ /* 0x040ff000000418ff */
[----:B------:R-:W-:Y:S01]  /*6b30*/  HMMA.16816.F32.BF16 R84, R12, R22, RZ ;  /* 0x000000160c54723c */ /* 0x000fe200000418ff */
[----:B-1----:R-:W-:Y:S01]  /*6b40*/  FMUL.FTZ R0, R61, c[0x0][0x2d0] ;  /* 0x0000b4003d007a20 */ /* 0x002fe20000410000 */
[----:B--2---:R-:W-:-:S06]  /*6b50*/  F2FP.BF16.PACK_AB R8, R215, R216 ;  /* 0x000000d8d708723e */ /* 0x004fcc00000010ff */
[----:B------:R-:W-:Y:S01]  /*6b60*/  HMMA.16816.F32.BF16 R72, R12, R28, RZ ;  /* 0x0000001c0c48723c */ /* 0x000fe200000418ff */
[----:B------:R-:W-:-:S05]  /*6b70*/  FSEL R0, R0, RZ, P0 ;  /* 0x000000ff00007208 */ /* 0x000fca0000000000 */
[--C-:B------:R-:W-:Y:S02]  /*6b80*/  FFMA.FTZ R5, R9, c[0x0][0x2d0], -R0.reuse ;  /* 0x0000b40009057a23 */ /* 0x100fe40000010800 */
[C---:B------:R-:W-:Y:S01]  /*6b90*/  HMMA.16816.F32.BF16 R80, R12.reuse, R30, RZ ;  /* 0x0000001e0c50723c */ /* 0x040fe200000418ff */
[--C-:B------:R-:W-:Y:S01]  /*6ba0*/  FFMA.FTZ R6, R63, c[0x0][0x2d0], -R0.reuse ;  /* 0x0000b4003f067a23 */ /* 0x100fe20000010800 */
[----:B------:R1:W-:Y:S06]  /*6bb0*/  MUFU.EX2 R220, R5 ;  /* 0x0000000500dc7308 */ /* 0x0003ec0000000800 */
[C---:B------:R-:W-:Y:S02]  /*6bc0*/  HMMA.16816.F32.BF16 R76, R12.reuse, R24, RZ ;  /* 0x000000180c4c723c */ /* 0x040fe400000418ff */
[----:B------:R2:W-:Y:S06]  /*6bd0*/  MUFU.EX2 R234, R6 ;  /* 0x0000000600ea7308 */ /* 0x0005ec0000000800 */
[----:B------:R-:W-:Y:S01]  /*6be0*/  HMMA.16816.F32.BF16 R100, R12, R26, RZ ;  /* 0x0000001a0c64723c */ /* 0x000fe200000418ff */
[----:B-1----:R-:W-:Y:S01]  /*6bf0*/  FFMA.FTZ R5, R10, c[0x0][0x2d0], -R0 ;  /* 0x0000b4000a057a23 */ /* 0x002fe20000010800 */
[----:B------:R-:W-:-:S03]  /*6c00*/  F2FP.BF16.PACK_AB R10, R232, R218 ;  /* 0x000000dae80a723e */ /* 0x000fc600000010ff */
[----:B------:R1:W4:Y:S02]  /*6c10*/  MUFU.EX2 R217, R5 ;  /* 0x0000000500d97308 */ /* 0x0003240000000800 */
[----:B------:R-:W-:Y:S01]  /*6c20*/  F2FP.BF16.PACK_AB R12, R251, R246 ;  /* 0x000000f6fb0c723e */ /* 0x000fe200000010ff */
[----:B--2---:R-:W-:-:S05]  /*6c30*/  FFMA.FTZ R6, R129, c[0x0][0x2d0], -R2 ;  /* 0x0000b40081067a23 */ /* 0x004fca0000010802 */
        /* <DEDUP_REMOVED lines=14> */
[C---:B------:R-:W-:Y:S01]  /*6d20*/  HMMA.16816.F32.BF16 R64, R8.reuse, R30, RZ ;  /* 0x0000001e0840723c */ /* 0x040fe200000418ff */
[----:B------:R-:W2:Y:S07]  /*6d30*/  LDSM.16.MT88.4 R28, [R189+0x800] ;  /* 0x00080000bd1c783b */ /* 0x000eae0000004200 */
[----:B------:R-:W-:Y:S01]  /*6d40*/  HMMA.16816.F32.BF16 R56, R8, R26, RZ ;  /* 0x0000001a0838723c */ /* 0x000fe200000418ff */
[----:B-1----:R-:W-:-:S04]  /*6d50*/  FFMA.FTZ R5, R40, c[0x0][0x2d0], -R3 ;  /* 0x0000b40028057a23 */ /* 0x002fc80000010803 */
[----:B------:R1:W4:Y:S02]  /*6d60*/  MUFU.EX2 R245, R5 ;  /* 0x0000000500f57308 */ /* 0x0003240000000800 */
[----:B-1----:R-:W-:Y:S01]  /*6d70*/  FFMA.FTZ R5, R41, c[0x0][0x2d0], -R3 ;  /* 0x0000b40029057a23 */ /* 0x002fe20000010803 */
[----:B----4-:R-:W-:-:S05]  /*6d80*/  F2FP.BF16.PACK_AB R13, R245, R228 ;  /* 0x000000e4f50d723e */ /* 0x010fca00000010ff */
[----:B------:R1:W-:Y:S02]  /*6d90*/  MUFU.EX2 R244, R5 ;  /* 0x0000000500f47308 */ /* 0x0003e40000000800 */
[----:B-1----:R-:W-:Y:S02]  /*6da0*/  FFMA.FTZ R5, R42, c[0x0][0x2d0], -R3 ;  /* 0x0000b4002a057a23 */ /* 0x002fe40000010803 */
[C---:B------:R-:W-:Y:S01]  /*6db0*/  HMMA.16816.F32.BF16 R40, R8.reuse, R24, RZ ;  /* 0x000000180828723c */ /* 0x040fe200000418ff */
[----:B------:R-:W1:Y:S03]  /*6dc0*/  LDSM.16.MT88.4 R24, [R190+0x800] ;  /* 0x00080000be18783b */ /* 0x000e660000004200 */
[----:B------:R4:W5:Y:S02]  /*6dd0*/  MUFU.EX2 R247, R5 ;  /* 0x0000000500f77308 */ /* 0x0009640000000800 */
[--C-:B----4-:R-:W-:Y:S01]  /*6de0*/  FFMA.FTZ R5, R39, c[0x0][0x2d0], -R2.reuse ;  /* 0x0000b40027057a23 */ /* 0x110fe20000010802 */
[----:B-----5:R-:W-:Y:S01]  /*6df0*/  F2FP.BF16.PACK_AB R15, R247, R244 ;  /* 0x000000f4f70f723e */ /* 0x020fe200000010ff */
[----:B------:R-:W-:Y:S01]  /*6e00*/  HMMA.16816.F32.BF16 R36, R8, R16, RZ ;  /* 0x000000100824723c */ /* 0x000fe200000418ff */
[----:B------:R-:W4:Y:S03]  /*6e10*/  LDSM.16.MT88.4 R16, [R192+0x800] ;  /* 0x00080000c010783b */ /* 0x000f260000004200 */
[----:B------:R5:W-:Y:S04]  /*6e20*/  MUFU.EX2 R226, R5 ;  /* 0x0000000500e27308 */ /* 0x000be80000000800 */
[----:B--2---:R-:W-:Y:S01]  /*6e30*/  HMMA.16816.F32.BF16 R72, R12, R28, R72 ;  /* 0x0000001c0c48723c */ /* 0x004fe20000041848 */
[----:B-----5:R-:W-:-:S07]  /*6e40*/  FFMA.FTZ R5, R44, c[0x0][0x2d0], -R2 ;  /* 0x0000b4002c057a23 */ /* 0x020fce0000010802 */
[----:B------:R-:W-:Y:S01]  /*6e50*/  HMMA.16816.F32.BF16 R44, R8, R20, RZ ;  /* 0x00000014082c723c */ /* 0x000fe200000418ff */
[----:B------:R2:W5:Y:S07]  /*6e60*/  MUFU.EX2 R241, R5 ;  /* 0x0000000500f17308 */ /* 0x00056e0000000800 */
[----:B-1----:R-:W-:Y:S01]  /*6e70*/  HMMA.16816.F32.BF16 R112, R12, R24, R104 ;  /* 0x000000180c70723c */ /* 0x002fe20000041868 */
[----:B--2---:R-:W-:-:S07]  /*6e80*/  FFMA.FTZ R5, R48, c[0x0][0x2d0], -R2 ;  /* 0x0000b40030057a23 */ /* 0x004fce0000010802 */
[----:B------:R-:W-:Y:S01]  /*6e90*/  HMMA.16816.F32.BF16 R48, R8, R22, RZ ;  /* 0x000000160830723c */ /* 0x000fe200000418ff */
[----:B------:R-:W1:Y:S01]  /*6ea0*/  LDSM.16.MT88.4 R20, [R193+0x800] ;  /* 0x00080000c114783b */ /* 0x000e620000004200 */
[----:B------:R2:W-:Y:S05]  /*6eb0*/  MUFU.EX2 R240, R5 ;  /* 0x0000000500f07308 */ /* 0x0005ea0000000800 */
[----:B-----5:R-:W-:Y:S01]  /*6ec0*/  F2FP.BF16.PACK_AB R8, R241, R226 ;  /* 0x000000e2f108723e */ /* 0x020fe200000010ff */
[C---:B----4-:R-:W-:Y:S08]  /*6ed0*/  HMMA.16816.F32.BF16 R88, R12.reuse, R16, R88 ;  /* 0x000000100c58723c */ /* 0x050ff00000041858 */
[----:B------:R-:W-:Y:S01]  /*6ee0*/  HMMA.16816.F32.BF16 R68, R12, R18, R68 ;  /* 0x000000120c44723c */ /* 0x000fe20000041844 */
[----:B--2---:R-:W-:-:S04]  /*6ef0*/  FFMA.FTZ R5, R94, c[0x0][0x2d0], -R2 ;  /* 0x0000b4005e057a23 */ /* 0x004fc80000010802 */
[----:B------:R2:W4:Y:S02]  /*6f00*/  MUFU.EX2 R242, R5 ;  /* 0x0000000500f27308 */ /* 0x0005240000000800 */
[--C-:B--2---:R-:W-:Y:S01]  /*6f10*/  FFMA.FTZ R5, R60, c[0x0][0x2d0], -R0.reuse ;  /* 0x0000b4003c057a23 */ /* 0x104fe20000010800 */
[----:B----4-:R-:W-:Y:S01]  /*6f20*/  F2FP.BF16.PACK_AB R10, R242, R240 ;  /* 0x000000f0f20a723e */ /* 0x010fe200000010ff */
[C---:B-1----:R-:W-:Y:S04]  /*6f30*/  HMMA.16816.F32.BF16 R116, R12.reuse, R20, R76 ;  /* 0x000000140c74723c */ /* 0x042fe8000004184c */
[----:B------:R1:W-:Y:S04]  /*6f40*/  MUFU.EX2 R229, R5 ;  /* 0x0000000500e57308 */ /* 0x0003e80000000800 */
[C---:B------:R-:W-:Y:S08]  /*6f50*/  HMMA.16816.F32.BF16 R100, R12.reuse, R22, R100 ;  /* 0x000000160c64723c */ /* 0x040ff00000041864 */
[----:B------:R-:W-:Y:S01]  /*6f60*/  HMMA.16816.F32.BF16 R76, R12, R26, R84 ;  /* 0x0000001a0c4c723c */ /* 0x000fe20000041854 */
[----:B-1----:R-:W-:-:S04]  /*6f70*/  FFMA.FTZ R5, R62, c[0x0][0x2d0], -R0 ;  /* 0x0000b4003e057a23 */ /* 0x002fc80000010800 */
[----:B------:R1:W2:Y:S02]  /*6f80*/  MUFU.EX2 R230, R5 ;  /* 0x0000000500e67308 */ /* 0x0002a40000000800 */
[----:B-1----:R-:W-:Y:S01]  /*6f90*/  FFMA.FTZ R5, R93, c[0x0][0x2d0], -R0 ;  /* 0x0000b4005d057a23 */ /* 0x002fe20000010800 */
[----:B--2---:R-:W-:-:S05]  /*6fa0*/  F2FP.BF16.PACK_AB R9, R230, R229 ;  /* 0x000000e5e609723e */ /* 0x004fca00000010ff */
[----:B------:R1:W2:Y:S02]  /*6fb0*/  MUFU.EX2 R235, R5 ;  /* 0x0000000500eb7308 */ /* 0x0002a40000000800 */
[----:B-1----:R-:W-:Y:S01]  /*6fc0*/  FFMA.FTZ R5, R137, c[0x0][0x2d0], -R4 ;  /* 0x0000b40089057a23 */ /* 0x002fe20000010804 */
[----:B--2---:R-:W-:-:S05]  /*6fd0*/  F2FP.BF16.PACK_AB R11, R235, R234 ;  /* 0x000000eaeb0b723e */ /* 0x004fca00000010ff */
[----:B------:R1:W-:Y:S02]  /*6fe0*/  MUFU.EX2 R210, R5 ;  /* 0x0000000500d27308 */ /* 0x0003e40000000800 */
[C---:B------:R-:W-:Y:S08]  /*6ff0*/  HMMA.16816.F32.BF16 R108, R8.reuse, R16, R36 ;  /* 0x00000010086c723c */ /* 0x040ff00000041824 */
[----:B------:R-:W-:Y:S01]  /*7000*/  HMMA.16816.F32.BF16 R32, R8, R18, R32 ;  /* 0x000000120820723c */ /* 0x000fe20000041820 */
[----:B------:R-:W2:Y:S01]  /*7010*/  LDSM.16.MT88.4 R16, [R189+0x1000] ;  /* 0x00100000bd10783b */ /* 0x000ea20000004200 */
[----:B-1----:R-:W-:-:S04]  /*7020*/  FFMA.FTZ R5, R136, c[0x0][0x2d0], -R4 ;  /* 0x0000b40088057a23 */ /* 0x002fc80000010804 */
[----:B------:R1:W4:Y:S02]  /*7030*/  MUFU.EX2 R212, R5 ;  /* 0x0000000500d47308 */ /* 0x0003240000000800 */
[C---:B------:R-:W-:Y:S08]  /*7040*/  HMMA.16816.F32.BF16 R120, R8.reuse, R20, R40 ;  /* 0x000000140878723c */ /* 0x040ff00000041828 */
[----:B------:R-:W-:Y:S01]  /*7050*/  HMMA.16816.F32.BF16 R52, R8, R28, R52 ;  /* 0x0000001c0834723c */ /* 0x000fe20000041834 */
[----:B-1----:R-:W-:-:S07]  /*7060*/  FFMA.FTZ R5, R135, c[0x0][0x2d0], -R4 ;  /* 0x0000b40087057a23 */ /* 0x002fce0000010804 */
[-C--:B------:R-:W-:Y:S01]  /*7070*/  HMMA.16816.F32.BF16 R40, R12, R30.reuse, R80 ;  /* 0x0000001e0c28723c */ /* 0x080fe20000041850 */
[----:B------:R1:W-:Y:S06]  /*7080*/  MUFU.EX2 R213, R5 ;  /* 0x0000000500d57308 */ /* 0x0003ec0000000800 */
[----:B----4-:R-:W-:Y:S01]  /*7090*/  F2FP.BF16.PACK_AB R12, R212, R210 ;  /* 0x000000d2d40c723e */ /* 0x010fe200000010ff */
[C---:B------:R-:W-:Y:S08]  /*70a0*/  HMMA.16816.F32.BF16 R28, R8.reuse, R30, R64 ;  /* 0x0000001e081c723c */ /* 0x040ff00000041840 */
[----:B------:R-:W-:Y:S01]  /*70b0*/  HMMA.16816.F32.BF16 R104, R8, R24, R44 ;  /* 0x000000180868723c */ /* 0x000fe2000004182c */
[----:B-1----:R-:W-:-:S04]  /*70c0*/  FFMA.FTZ R5, R134, c[0x0][0x2d0], -R4 ;  /* 0x0000b40086057a23 */ /* 0x002fc80000010804 */
[----:B------:R1:W4:Y:S03]  /*70d0*/  MUFU.EX2 R214, R5 ;  /* 0x0000000500d67308 */ /* 0x0003260000000800 */
[C---:B------:R-:W-:Y:S01]  /*70e0*/  HMMA.16816.F32.BF16 R64, R8.reuse, R22, R56 ;  /* 0x000000160840723c */ /* 0x040fe20000041838 */
[----:B------:R-:W5:Y:S07]  /*70f0*/  LDSM.16.MT88.4 R20, [R190+0x1000] ;  /* 0x00100000be14783b */ /* 0x000f6e0000004200 */
[----:B------:R-:W-:Y:S01]  /*7100*/  HMMA.16816.F32.BF16 R36, R8, R26, R48 ;  /* 0x0000001a0824723c */ /* 0x000fe20000041830 */
[----:B------:R-:W3:Y:S01]  /*7110*/  LDSM.16.MT88.4 R24, [R193+0x1000] ;  /* 0x00100000c118783b */ /* 0x000ee20000004200 */
[----:B-1----:R-:W-:Y:S01]  /*7120*/  FFMA.FTZ R5, R133, c[0x0][0x2d0], -R3 ;  /* 0x0000b40085057a23 */ /* 0x002fe20000010803 */
[----:B----4-:R-:W-:-:S03]  /*7130*/  F2FP.BF16.PACK_AB R14, R214, R213 ;  /* 0x000000d5d60e723e */ /* 0x010fc600000010ff */
        /* <DEDUP_REMOVED lines=15> */
[C---:B-----5:R-:W-:Y:S08]  /*7230*/  HMMA.16816.F32.BF16 R44, R12.reuse, R22, R76 ;  /* 0x000000160c2c723c */ /* 0x060ff0000004184c */
[----:B---3--:R-:W-:Y:S01]  /*7240*/  HMMA.16816.F32.BF16 R56, R12, R24, R116 ;  /* 0x000000180c38723c */ /* 0x008fe20000041874 */
[----:B------:R-:W-:Y:S01]  /*7250*/  FFMA.FTZ R6, R142, c[0x0][0x2d0], -R3 ;  /* 0x0000b4008e067a23 */ /* 0x000fe20000010803 */
[----:B------:R-:W-:Y:S01]  /*7260*/  LDSM.16.MT88.4 R116, [R193+0x2000] ;  /* 0x00200000c174783b */ /* 0x000fe20000004200 */
[----:B-1----:R-:W-:Y:S01]  /*7270*/  FFMA.FTZ R5, R128, c[0x0][0x2d0], -R2 ;  /* 0x0000b40080057a23 */ /* 0x002fe20000010802 */
[----:B--2---:R-:W-:-:S04]  /*7280*/  F2FP.BF16.PACK_AB R8, R183, R182 ;  /* 0x000000b6b708723e */ /* 0x004fc800000010ff */
[----:B------:R-:W-:Y:S01]  /*7290*/  HMMA.16816.F32.BF16 R48, R12, R20, R112 ;  /* 0x000000140c30723c */ /* 0x000fe20000041870 */
        /* <DEDUP_REMOVED lines=18> */
[----:B------:R1:W3:Y:S02]  /*73c0*/  MUFU.EX2 R175, R5 ;  /* 0x0000000500af7308 */ /* 0x0002e40000000800 */
[-C--:B------:R-:W-:Y:S08]  /*73d0*/  HMMA.16816.F32.BF16 R80, R8, R26.reuse, R64 ;  /* 0x0000001a0850723c */ /* 0x080ff00000041840 */
[----:B------:R-:W-:Y:S01]  /*73e0*/  HMMA.16816.F32.BF16 R52, R12, R26, R100 ;  /* 0x0000001a0c34723c */ /* 0x000fe20000041864 */
[----:B-1----:R-:W-:-:S07]  /*73f0*/  FFMA.FTZ R5, R147, c[0x0][0x2d0], -R4 ;  /* 0x0000b40093057a23 */ /* 0x002fce0000010804 */
[----:B------:R-:W-:Y:S01]  /*7400*/  HMMA.16816.F32.BF16 R76, R8, R20, R104 ;  /* 0x00000014084c723c */ /* 0x000fe20000041868 */
[----:B------:R-:W4:Y:S01]  /*7410*/  LDL R147, [R1+0x38] ;  /* 0x0000380001937983 */ /* 0x000f220000100800 */
[----:B------:R1:W-:Y:S06]  /*7420*/  MUFU.EX2 R176, R5 ;  /* 0x0000000500b07308 */ /* 0x0003ec0000000800 */
[----:B--2---:R-:W-:Y:S01]  /*7430*/  HMMA.16816.F32.BF16 R28, R12, R18, R68 ;  /* 0x000000120c1c723c */ /* 0x004fe20000041844 */
[----:B-1----:R-:W-:-:S04]  /*7440*/  FFMA.FTZ R5, R146, c[0x0][0x2d0], -R4 ;  /* 0x0000b40092057a23 */ /* 0x002fc80000010804 */
[----:B------:R1:W-:Y:S03]  /*7450*/  MUFU.EX2 R177, R5 ;  /* 0x0000000500b17308 */ /* 0x0003e60000000800 */
[----:B------:R-:W-:Y:S01]  /*7460*/  HMMA.16816.F32.BF16 R40, R12, R16, R88 ;  /* 0x000000100c28723c */ /* 0x000fe20000041858 */
[----:B------:R-:W-:Y:S07]  /*7470*/  LDSM.16.MT88.4 R12, [R192+0x1800] ;  /* 0x00180000c00c783b */ /* 0x000fee0000004200 */
[----:B------:R-:W-:Y:S01]  /*7480*/  HMMA.16816.F32.BF16 R68, R8, R22, R36 ;  /* 0x000000160844723c */ /* 0x000fe20000041824 */
[----:B------:R-:W-:Y:S01]  /*7490*/  LDSM.16.MT88.4 R20, [R193+0x1800] ;  /* 0x00180000c114783b */ /* 0x000fe20000004200 */
[----:B-1----:R-:W-:-:S06]  /*74a0*/  FFMA.FTZ R5, R145, c[0x0][0x2d0], -R3 ;  /* 0x0000b40091057a23 */ /* 0x002fcc0000010803 */
[C---:B------:R-:W-:Y:S01]  /*74b0*/  HMMA.16816.F32.BF16 R88, R8.reuse, R24, R120 ;  /* 0x000000180858723c */ /* 0x040fe20000041878 */
[----:B------:R-:W1:Y:S01]  /*74c0*/  LDSM.16.MT88.4 R24, [R189+0x1800] ;  /* 0x00180000bd18783b */ /* 0x000e620000004200 */
[----:B------:R2:W-:Y:S06]  /*74d0*/  MUFU.EX2 R170, R5 ;  /* 0x0000000500aa7308 */ /* 0x0005ec0000000800 */
[C---:B------:R-:W-:Y:S02]  /*74e0*/  HMMA.16816.F32.BF16 R64, R8.reuse, R16, R108 ;  /* 0x000000100840723c */ /* 0x040fe4000004186c */
[----:B------:R-:W-:Y:S01]  /*74f0*/  MUFU.EX2 R173, R6 ;  /* 0x0000000600ad7308 */ /* 0x000fe20000000800 */
[----:B------:R-:W-:Y:S01]  /*7500*/  MOV R146, c[0x0][0x2c4] ;  /* 0x0000b10000927a02 */ /* 0x000fe20000000f00 */
[----:B------:R-:W-:Y:S04]  /*7510*/  LDSM.16.MT88.4 R108, [R189+0x2000] ;  /* 0x00200000bd6c783b */ /* 0x000fe80000004200 */
[----:B------:R-:W-:Y:S01]  /*7520*/  HMMA.16816.F32.BF16 R36, R8, R18, R32 ;  /* 0x000000120824723c */ /* 0x000fe20000041820 */
[----:B------:R-:W5:Y:S01]  /*7530*/  LDSM.16.MT88.4 R16, [R190+0x1800] ;  /* 0x00180000be10783b */ /* 0x000f620000004200 */
[----:B--2---:R-:W-:-:S04]  /*7540*/  FFMA.FTZ R5, R144, c[0x0][0x2d0], -R3 ;  /* 0x0000b40090057a23 */ /* 0x004fc80000010803 */
[----:B------:R2:W1:Y:S02]  /*7550*/  MUFU.EX2 R171, R5 ;  /* 0x0000000500ab7308 */ /* 0x0004640000000800 */
[----:B--2---:R-:W-:-:S06]  /*7560*/  FFMA.FTZ R5, R143, c[0x0][0x2d0], -R3 ;  /* 0x0000b4008f057a23 */ /* 0x004fcc0000010803 */
[----:B------:R2:W1:Y:S02]  /*7570*/  MUFU.EX2 R172, R5 ;  /* 0x0000000500ac7308 */ /* 0x0004640000000800 */
[----:B--2---:R-:W-:-:S06]  /*7580*/  FFMA.FTZ R5, R153, c[0x0][0x2d0], -R2 ;  /* 0x0000b40099057a23 */ /* 0x004fcc0000010802 */
[----:B------:R2:W-:Y:S02]  /*7590*/  MUFU.EX2 R93, R5 ;  /* 0x00000005005d7308 */ /* 0x0005e40000000800 */
[----:B--2---:R-:W-:-:S06]  /*75a0*/  FFMA.FTZ R5, R152, c[0x0][0x2d0], -R2 ;  /* 0x0000b40098057a23 */ /* 0x004fcc0000010802 */
[----:B------:R2:W-:Y:S02]  /*75b0*/  MUFU.EX2 R94, R5 ;  /* 0x00000005005e7308 */ /* 0x0005e40000000800 */
[----:B--2---:R-:W-:-:S06]  /*75c0*/  FFMA.FTZ R5, R151, c[0x0][0x2d0], -R2 ;  /* 0x0000b40097057a23 */ /* 0x004fcc0000010802 */
[----:B------:R2:W-:Y:S02]  /*75d0*/  MUFU.EX2 R98, R5 ;  /* 0x0000000500627308 */ /* 0x0005e40000000800 */
[----:B--2---:R-:W-:-:S06]  /*75e0*/  FFMA.FTZ R5, R150, c[0x0][0x2d0], -R2 ;  /* 0x0000b40096057a23 */ /* 0x004fcc0000010802 */
[----:B------:R2:W1:Y:S02]  /*75f0*/  MUFU.EX2 R99, R5 ;  /* 0x0000000500637308 */ /* 0x0004640000000800 */
[----:B--2---:R-:W-:-:S06]  /*7600*/  FFMA.FTZ R5, R141, c[0x0][0x2d0], -R0 ;  /* 0x0000b4008d057a23 */ /* 0x004fcc0000010800 */
[----:B------:R2:W-:Y:S02]  /*7610*/  MUFU.EX2 R60, R5 ;  /* 0x00000005003c7308 */ /* 0x0005e40000000800 */
[----:B--2---:R-:W-:-:S06]  /*7620*/  FFMA.FTZ R5, R140, c[0x0][0x2d0], -R0 ;  /* 0x0000b4008c057a23 */ /* 0x004fcc0000010800 */
[----:B------:R2:W1:Y:S02]  /*7630*/  MUFU.EX2 R62, R5 ;  /* 0x00000005003e7308 */ /* 0x0004640000000800 */
[----:B--2---:R-:W-:-:S06]  /*7640*/  FFMA.FTZ R5, R139, c[0x0][0x2d0], -R0 ;  /* 0x0000b4008b057a23 */ /* 0x004fcc0000010800 */
[----:B------:R2:W-:Y:S01]  /*7650*/  MUFU.EX2 R63, R5 ;  /* 0x00000005003f7308 */ /* 0x0005e20000000800 */
[----:B---3--:R-:W-:Y:S02]  /*7660*/  F2FP.BF16.PACK_AB R8, R175, R174 ;  /* 0x000000aeaf08723e */ /* 0x008fe400000010ff */
[----:B-1----:R-:W-:Y:S02]  /*7670*/  F2FP.BF16.PACK_AB R9, R171, R170 ;  /* 0x000000aaab09723e */ /* 0x002fe400000010ff */
[----:B------:R-:W-:Y:S01]  /*7680*/  F2FP.BF16.PACK_AB R10, R177, R176 ;  /* 0x000000b0b10a723e */ /* 0x000fe200000010ff */
[----:B--2---:R-:W-:-:S04]  /*7690*/  FFMA.FTZ R5, R138, c[0x0][0x2d0], -R0 ;  /* 0x0000b4008a057a23 */ /* 0x004fc80000010800 */
[----:B------:R1:W2:Y:S01]  /*76a0*/  MUFU.EX2 R92, R5 ;  /* 0x00000005005c7308 */ /* 0x0002a20000000800 */
[----:B------:R-:W-:Y:S02]  /*76b0*/  F2FP.BF16.PACK_AB R11, R173, R172 ;  /* 0x000000acad0b723e */ /* 0x000fe400000010ff */
[----:B------:R-:W-:-:S05]  /*76c0*/  F2FP.BF16.PACK_AB R6, R99, R98 ;  /* 0x000000626306723e */ /* 0x000fca00000010ff */
[----:B------:R-:W-:Y:S01]  /*76d0*/  HMMA.16816.F32.BF16 R84, R8, R24, R84 ;  /* 0x000000180854723c */ /* 0x000fe20000041854 */
[----:B------:R-:W-:-:S07]  /*76e0*/  FFMA.FTZ R32, R161, c[0x0][0x2d0], -R2 ;  /* 0x0000b400a1207a23 */ /* 0x000fce0000010802 */
[----:B------:R-:W-:Y:S01]  /*76f0*/  HMMA.16816.F32.BF16 R72, R8, R26, R72 ;  /* 0x0000001a0848723c */ /* 0x000fe20000041848 */
[----:B-1----:R-:W-:Y:S02]  /*7700*/  F2FP.BF16.PACK_AB R5, R62, R60 ;  /* 0x0000003c3e05723e */ /* 0x002fe400000010ff */
[----:B--2---:R-:W-:-:S05]  /*7710*/  F2FP.BF16.PACK_AB R7, R92, R63 ;  /* 0x0000003f5c07723e */ /* 0x004fca00000010ff */
[----:B------:R-:W-:Y:S01]  /*7720*/  HMMA.16816.F32.BF16 R56, R8, R20, R56 ;  /* 0x000000140838723c */ /* 0x000fe20000041838 */
[----:B------:R-:W-:-:S07]  /*7730*/  FFMA.FTZ R33, R160, c[0x0][0x2d0], -R2 ;  /* 0x0000b400a0217a23 */ /* 0x000fce0000010802 */
[----:B------:R-:W-:Y:S01]  /*7740*/  HMMA.16816.F32.BF16 R52, R8, R22, R52 ;  /* 0x000000160834723c */ /* 0x000fe20000041834 */
[----:B------:R-:W-:-:S07]  /*7750*/  FFMA.FTZ R34, R159, c[0x0][0x2d0], -R2 ;  /* 0x0000b4009f227a23 */ /* 0x000fce0000010802 */
[----:B-----5:R-:W-:Y:S01]  /*7760*/  HMMA.16816.F32.BF16 R48, R8, R16, R48 ;  /* 0x000000100830723c */ /* 0x020fe20000041830 */
[----:B------:R-:W-:-:S07]  /*7770*/  FFMA.FTZ R35, R158, c[0x0][0x2d0], -R2 ;  /* 0x0000b4009e237a23 */ /* 0x000fce0000010802 */
[C---:B------:R-:W-:Y:S08]  /*7780*/  HMMA.16816.F32.BF16 R44, R8.reuse, R18, R44 ;  /* 0x00000012082c723c */ /* 0x040ff0000004182c */
[C---:B------:R-:W-:Y:S08]  /*7790*/  HMMA.16816.F32.BF16 R40, R8.reuse, R12, R40 ;  /* 0x0000000c0828723c */ /* 0x040ff00000041828 */
[----:B------:R-:W-:Y:S07]  /*77a0*/  HMMA.16816.F32.BF16 R128, R8, R14, R28 ;  /* 0x0000000e0880723c */ /* 0x000fee000004181c */
[----:B------:R-:W-:-:S02]  /*77b0*/  FFMA.FTZ R30, R169, c[0x0][0x2d0], -R4 ;  /* 0x0000b400a91e7a23 */ /* 0x000fc40000010804 */
[--C-:B------:R-:W-:Y:S02]  /*77c0*/  FFMA.FTZ R29, R168, c[0x0][0x2d0], -R4.reuse ;  /* 0x0000b400a81d7a23 */ /* 0x100fe40000010804 */
[--C-:B------:R-:W-:Y:S02]  /*77d0*/  FFMA.FTZ R28, R167, c[0x0][0x2d0], -R4.reuse ;  /* 0x0000b400a71c7a23 */ /* 0x100fe40000010804 */
[----:B------:R-:W-:Y:S01]  /*77e0*/  FFMA.FTZ R10, R166, c[0x0][0x2d0], -R4 ;  /* 0x0000b400a60a7a23 */ /* 0x000fe20000010804 */
[----:B------:R-:W-:Y:S01]  /*77f0*/  F2FP.BF16.PACK_AB R4, R94, R93 ;  /* 0x0000005d5e04723e */ /* 0x000fe200000010ff */
[----:B------:R-:W-:Y:S01]  /*7800*/  FADD.FTZ R2, R221, R219 ;  /* 0x000000dbdd027221 */ /* 0x000fe20000010000 */
[----:B------:R-:W-:Y:S01]  /*7810*/  ISETP.NE.AND P1, PT, R146, 0x1, PT ;  /* 0x000000019200780c */ /* 0x000fe20003f25270 */
[--C-:B------:R-:W-:Y:S02]  /*7820*/  FFMA.FTZ R9, R165, c[0x0][0x2d0], -R3.reuse ;  /* 0x0000b400a5097a23 */ /* 0x100fe40000010803 */
[----:B------:R-:W-:-:S02]  /*7830*/  FFMA.FTZ R8, R164, c[0x0][0x2d0], -R3 ;  /* 0x0000b400a4087a23 */ /* 0x000fc40000010803 */
[C---:B------:R-:W-:Y:S01]  /*7840*/  HMMA.16816.F32.BF16 R104, R4.reuse, R24, R132 ;  /* 0x000000180468723c */ /* 0x040fe20000041884 */
[--C-:B------:R-:W-:Y:S02]  /*7850*/  FFMA.FTZ R11, R163, c[0x0][0x2d0], -R3.reuse ;  /* 0x0000b400a30b7a23 */ /* 0x100fe40000010803 */
[----:B------:R-:W-:Y:S01]  /*7860*/  FFMA.FTZ R31, R162, c[0x0][0x2d0], -R3 ;  /* 0x0000b400a21f7a23 */ /* 0x000fe20000010803 */
[----:B------:R-:W1:Y:S01]  /*7870*/  MUFU.EX2 R30, R30 ;  /* 0x0000001e001e7308 */ /* 0x000e620000000800 */
[----:B------:R-:W-:Y:S01]  /*7880*/  FADD.FTZ R3, R225, R223 ;  /* 0x000000dfe1037221 */ /* 0x000fe20000010000 */
[----:B------:R-:W2:Y:S02]  /*7890*/  LDSM.16.MT88.4 R132, [R190+0x2000] ;  /* 0x00200000be84783b */ /* 0x000ea40000004200 */
[----:B------:R-:W-:Y:S01]  /*78a0*/  HMMA.16816.F32.BF16 R24, R4, R26, R124 ;  /* 0x0000001a0418723c */ /* 0x000fe2000004187c */
[----:B------:R-:W-:Y:S02]  /*78b0*/  FADD.FTZ R2, R222, R2 ;  /* 0x00000002de027221 */ /* 0x000fe40000010000 */
[----:B------:R-:W-:-:S05]  /*78c0*/  FADD.FTZ R3, R227, R3 ;  /* 0x00000003e3037221 */ /* 0x000fca0000010000 */
[----:B------:R-:W-:Y:S01]  /*78d0*/  HMMA.16816.F32.BF16 R88, R4, R20, R88 ;  /* 0x000000140458723c */ /* 0x000fe20000041858 */
[----:B------:R-:W-:-:S07]  /*78e0*/  FADD.FTZ R2, R239, R2 ;  /* 0x00000002ef027221 */ /* 0x000fce0000010000 */
[C---:B------:R-:W-:Y:S08]  /*78f0*/  HMMA.16816.F32.BF16 R80, R4.reuse, R22, R80 ;  /* 0x000000160450723c */ /* 0x040ff00000041850 */
[C---:B------:R-:W-:Y:S08]  /*7900*/  HMMA.16816.F32.BF16 R76, R4.reuse, R16, R76 ;  /* 0x00000010044c723c */ /* 0x040ff0000004184c */
[C---:B------:R-:W-:Y:S08]  /*7910*/  HMMA.16816.F32.BF16 R68, R4.reuse, R18, R68 ;  /* 0x000000120444723c */ /* 0x040ff00000041844 */
[C---:B------:R-:W-:Y:S08]  /*7920*/  HMMA.16816.F32.BF16 R64, R4.reuse, R12, R64 ;  /* 0x0000000c0440723c */ /* 0x040ff00000041840 */
[----:B------:R-:W-:Y:S01]  /*7930*/  HMMA.16816.F32.BF16 R36, R4, R14, R36 ;  /* 0x0000000e0424723c */ /* 0x000fe20000041824 */
[----:B------:R-:W-:-:S06]  /*7940*/  FADD.FTZ R12, R220, R217 ;  /* 0x000000d9dc0c7221 */ /* 0x000fcc0000010000 */
[--C-:B------:R-:W-:Y:S02]  /*7950*/  FFMA.FTZ R4, R157, c[0x0][0x2d0], -R0.reuse ;  /* 0x0000b4009d047a23 */ /* 0x100fe40000010800 */
[--C-:B------:R-:W-:Y:S02]  /*7960*/  FFMA.FTZ R5, R156, c[0x0][0x2d0], -R0.reuse ;  /* 0x0000b4009c057a23 */ /* 0x100fe40000010800 */
[--C-:B------:R-:W-:Y:S02]  /*7970*/  FFMA.FTZ R6, R155, c[0x0][0x2d0], -R0.reuse ;  /* 0x0000b4009b067a23 */ /* 0x100fe40000010800 */
[----:B------:R-:W-:Y:S02]  /*7980*/  FFMA.FTZ R7, R154, c[0x0][0x2d0], -R0 ;  /* 0x0000b4009a077a23 */ /* 0x000fe40000010800 */
[----:B------:R-:W-:Y:S01]  /*7990*/  FADD.FTZ R0, R216, R215 ;  /* 0x000000d7d8007221 */ /* 0x000fe20000010000 */
[----:B------:R3:W5:Y:S03]  /*79a0*/  MUFU.EX2 R16, R4 ;  /* 0x0000000400107308 */ /* 0x0007660000000800 */
[----:B------:R-:W-:-:S02]  /*79b0*/  FADD.FTZ R0, R218, R0 ;  /* 0x00000000da007221 */ /* 0x000fc40000010000 */
[----:B------:R-:W-:Y:S02]  /*79c0*/  FADD.FTZ R3, R243, R3 ;  /* 0x00000003f3037221 */ /* 0x000fe40000010000 */
[----:B------:R-:W-:Y:S01]  /*79d0*/  FADD.FTZ R0, R232, R0 ;  /* 0x00000000e8007221 */ /* 0x000fe20000010000 */
[----:B------:R1:W-:Y:S01]  /*79e0*/  MUFU.EX2 R13, R7 ;  /* 0x00000007000d7308 */ /* 0x0003e20000000800 */
[----:B------:R-:W-:Y:S02]  /*79f0*/  FADD.FTZ R3, R246, R3 ;  /* 0x00000003f6037221 */ /* 0x000fe40000010000 */
[----:B---3--:R-:W-:-:S05]  /*7a00*/  FADD.FTZ R4, R231, R12 ;  /* 0x0000000ce7047221 */ /* 0x008fca0000010000 */
[----:B------:R3:W-:Y:S01]  /*7a10*/  MUFU.EX2 R15, R5 ;  /* 0x00000005000f7308 */ /* 0x0007e20000000800 */
[----:B-1----:R-:W-:Y:S02]  /*7a20*/  FADD.FTZ R7, R228, R2 ;  /* 0x00000002e4077221 */ /* 0x002fe40000010000 */
[----:B----4-:R-:W-:-:S05]  /*7a30*/  @P1 IMAD.HI.U32 R2, R147, c[0x0][0x2c8], RZ ;  /* 0x0000b20093021a27 */ /* 0x010fca00078e00ff */
[----:B------:R1:W-:Y:S01]  /*7a40*/  MUFU.EX2 R14, R6 ;  /* 0x00000006000e7308 */ /* 0x0003e20000000800 */
[----:B---3--:R-:W-:Y:S02]  /*7a50*/  FADD.FTZ R5, R233, R4 ;  /* 0x00000004e9057221 */ /* 0x008fe40000010000 */
[----:B------:R-:W-:Y:S02]  /*7a60*/  FADD.FTZ R4, R251, R3 ;  /* 0x00000003fb047221 */ /* 0x000fe40000010000 */
[----:B------:R-:W-:Y:S02]  /*7a70*/  FADD.FTZ R5, R229, R5 ;  /* 0x00000005e5057221 */ /* 0x000fe40000010000 */
[----:B-1----:R-:W-:Y:S01]  /*7a80*/  FADD.FTZ R6, R226, R0 ;  /* 0x00000000e2067221 */ /* 0x002fe20000010000 */
[----:B------:R-:W-:Y:S02]  /*7a90*/  MOV R0, R147 ;  /* 0x0000009300007202 */ /* 0x000fe40000000f00 */
[----:B------:R-:W-:Y:S01]  /*7aa0*/  @P1 SHF.R.U32.HI R0, RZ, c[0x0][0x2cc], R2 ;  /* 0x0000b300ff001a19 */ /* 0x000fe20000011602 */
[----:B------:R-:W-:-:S02]  /*7ab0*/  FADD.FTZ R3, R245, R7 ;  /* 0x00000007f5037221 */ /* 0x000fc40000010000 */
[----:B------:R-:W-:Y:S01]  /*7ac0*/  FADD.FTZ R7, R252, R4 ;  /* 0x00000004fc077221 */ /* 0x000fe20000010000 */
[----:B------:R-:W-:Y:S01]  /*7ad0*/  IADD3 R2, R249, R0, RZ ;  /* 0x00000000f9027210 */ /* 0x000fe20007ffe0ff */
        /* <DEDUP_REMOVED lines=16> */
[----:B------:R-:W-:Y:S01]  /*7be0*/  FADD.FTZ R0, R60, R0 ;  /* 0x000000003c007221 */ /* 0x000fe20000010000 */
[----:B------:R-:W1:Y:S01]  /*7bf0*/  MUFU.EX2 R29, R29 ;  /* 0x0000001d001d7308 */ /* 0x000e620000000800 */
[----:B------:R-:W-:-:S02]  /*7c00*/  FADD.FTZ R3, R175, R3 ;  /* 0x00000003af037221 */ /* 0x000fc40000010000 */
[----:B------:R-:W-:Y:S02]  /*7c10*/  FADD.FTZ R5, R247, R5 ;  /* 0x00000005f7057221 */ /* 0x000fe40000010000 */
[----:B------:R-:W-:Y:S02]  /*7c20*/  FADD.FTZ R0, R62, R0 ;  /* 0x000000003e007221 */ /* 0x000fe40000010000 */
[----:B------:R-:W-:Y:S01]  /*7c30*/  FADD.FTZ R6, R242, R6 ;  /* 0x00000006f2067221 */ /* 0x000fe20000010000 */
[----:B------:R-:W-:Y:S01]  /*7c40*/  MUFU.EX2 R238, R10 ;  /* 0x0000000a00ee7308 */ /* 0x000fe20000000800 */
[----:B------:R-:W-:Y:S02]  /*7c50*/  FADD.FTZ R3, R176, R3 ;  /* 0x00000003b0037221 */ /* 0x000fe40000010000 */
[----:B------:R-:W-:Y:S02]  /*7c60*/  FADD.FTZ R5, R186, R5 ;  /* 0x00000005ba057221 */ /* 0x000fe40000010000 */
[----:B------:R-:W-:-:S03]  /*7c70*/  FADD.FTZ R0, R63, R0 ;  /* 0x000000003f007221 */ /* 0x000fc60000010000 */
[----:B------:R-:W-:Y:S01]  /*7c80*/  MUFU.EX2 R19, R9 ;  /* 0x0000000900137308 */ /* 0x000fe20000000800 */
[----:B------:R-:W-:-:S07]  /*7c90*/  FADD.FTZ R6, R182, R6 ;  /* 0x00000006b6067221 */ /* 0x000fce0000010000 */
[----:B------:R-:W-:Y:S01]  /*7ca0*/  MUFU.EX2 R18, R8 ;  /* 0x0000000800127308 */ /* 0x000fe20000000800 */
[----:B------:R-:W-:-:S07]  /*7cb0*/  FADD.FTZ R3, R177, R3 ;  /* 0x00000003b1037221 */ /* 0x000fce0000010000 */
[----:B------:R3:W-:Y:S01]  /*7cc0*/  MUFU.EX2 R17, R11 ;  /* 0x0000000b00117308 */ /* 0x0007e20000000800 */
[----:B------:R-:W-:Y:S02]  /*7cd0*/  FADD.FTZ R5, R187, R5 ;  /* 0x00000005bb057221 */ /* 0x000fe40000010000 */
[----:B------:R-:W-:-:S05]  /*7ce0*/  FADD.FTZ R0, R92, R0 ;  /* 0x000000005c007221 */ /* 0x000fca0000010000 */
[----:B------:R-:W4:Y:S01]  /*7cf0*/  MUFU.EX2 R28, R28 ;  /* 0x0000001c001c7308 */ /* 0x000f220000000800 */
[----:B------:R-:W-:Y:S01]  /*7d00*/  FADD.FTZ R6, R183, R6 ;  /* 0x00000006b7067221 */ /* 0x000fe20000010000 */
[----:B---3--:R-:W3:Y:S01]  /*7d10*/  LDSM.16.MT88.4 R8, [R192+0x2000] ;  /* 0x00200000c008783b */ /* 0x008ee20000004200 */
[----:B------:R-:W-:Y:S02]  /*7d20*/  FADD.FTZ R4, R30, R3 ;  /* 0x000000031e047221 */ /* 0x000fe40000010000 */
[----:B------:R-:W-:Y:S02]  /*7d30*/  FADD.FTZ R5, R208, R5 ;  /* 0x00000005d0057221 */ /* 0x000fe40000010000 */
[----:B-----5:R-:W-:Y:S02]  /*7d40*/  FADD.FTZ R3, R16, R0 ;  /* 0x0000000010037221 */ /* 0x020fe40000010000 */
[----:B------:R-:W-:Y:S02]  /*7d50*/  FADD.FTZ R6, R184, R6 ;  /* 0x00000006b8067221 */ /* 0x000fe40000010000 */
[----:B-1----:R-:W-:-:S02]  /*7d60*/  FADD.FTZ R0, R29, R4 ;  /* 0x000000041d007221 */ /* 0x002fc40000010000 */
[----:B------:R-:W-:Y:S02]  /*7d70*/  FADD.FTZ R5, R209, R5 ;  /* 0x00000005d1057221 */ /* 0x000fe40000010000 */
[----:B------:R-:W-:Y:S01]  /*7d80*/  FADD.FTZ R4, R15, R3 ;  /* 0x000000030f047221 */ /* 0x000fe20000010000 */
[----:B------:R-:W1:Y:S01]  /*7d90*/  MUFU.EX2 R31, R31 ;  /* 0x0000001f001f7308 */ /* 0x000e620000000800 */
[----:B------:R-:W-:Y:S02]  /*7da0*/  FADD.FTZ R6, R185, R6 ;  /* 0x00000006b9067221 */ /* 0x000fe40000010000 */
[----:B----4-:R-:W-:Y:S02]  /*7db0*/  FADD.FTZ R0, R28, R0 ;  /* 0x000000001c007221 */ /* 0x010fe40000010000 */
[----:B------:R-:W-:Y:S02]  /*7dc0*/  FADD.FTZ R5, R170, R5 ;  /* 0x00000005aa057221 */ /* 0x000fe40000010000 */
[----:B------:R-:W-:Y:S01]  /*7dd0*/  FADD.FTZ R4, R14, R4 ;  /* 0x000000040e047221 */ /* 0x000fe20000010000 */
[----:B------:R-:W-:Y:S01]  /*7de0*/  MUFU.EX2 R32, R32 ;  /* 0x0000002000207308 */ /* 0x000fe20000000800 */
[----:B------:R-:W-:Y:S01]  /*7df0*/  FADD.FTZ R6, R93, R6 ;  /* 0x000000065d067221 */ /* 0x000fe20000010000 */
[C---:B------:R-:W-:Y:S01]  /*7e00*/  F2FP.BF16.PACK_AB R150, R238.reuse, R28 ;  /* 0x0000001cee96723e */ /* 0x040fe200000010ff */
[----:B------:R-:W-:-:S02]  /*7e10*/  FADD.FTZ R238, R238, R0 ;  /* 0x00000000eeee7221 */ /* 0x000fc40000010000 */
[----:B------:R-:W-:-:S03]  /*7e20*/  FADD.FTZ R5, R171, R5 ;  /* 0x00000005ab057221 */ /* 0x000fc60000010000 */
[----:B------:R-:W4:Y:S01]  /*7e30*/  MUFU.EX2 R33, R33 ;  /* 0x0000002100217308 */ /* 0x000f220000000800 */
[----:B------:R-:W-:Y:S02]  /*7e40*/  FADD.FTZ R0, R13, R4 ;  /* 0x000000040d007221 */ /* 0x000fe40000010000 */
[----:B------:R-:W-:-:S05]  /*7e50*/  FADD.FTZ R6, R94, R6 ;  /* 0x000000065e067221 */ /* 0x000fca0000010000 */
[----:B------:R-:W-:Y:S01]  /*7e60*/  MUFU.EX2 R34, R34 ;  /* 0x0000002200227308 */ /* 0x000fe20000000800 */
[----:B------:R-:W-:-:S07]  /*7e70*/  FADD.FTZ R5, R172, R5 ;  /* 0x00000005ac057221 */ /* 0x000fce0000010000 */
[----:B------:R-:W5:Y:S01]  /*7e80*/  MUFU.EX2 R35, R35 ;  /* 0x0000002300237308 */ /* 0x000f620000000800 */
[----:B------:R-:W-:Y:S01]  /*7e90*/  FADD.FTZ R6, R98, R6 ;  /* 0x0000000662067221 */ /* 0x000fe20000010000 */
[----:B------:R2:W-:Y:S01]  /*7ea0*/  STL [R1], R0 ;  /* 0x0000000001007387 */ /* 0x0005e20000100800 */
[----:B------:R-:W-:Y:S01]  /*7eb0*/  MOV R12, c[0x0][0x32c] ;  /* 0x0000cb00000c7a02 */ /* 0x000fe20000000f00 */
[----:B------:R-:W-:Y:S01]  /*7ec0*/  FADD.FTZ R5, R173, R5 ;  /* 0x00000005ad057221 */ /* 0x000fe20000010000 */
[----:B------:R-:W-:Y:S01]  /*7ed0*/  F2FP.BF16.PACK_AB R148, R29, R30 ;  /* 0x0000001e1d94723e */ /* 0x000fe200000010ff */
[----:B------:R-:W-:Y:S01]  /*7ee0*/  FADD.FTZ R6, R99, R6 ;  /* 0x0000000663067221 */ /* 0x000fe20000010000 */
[----:B------:R-:W-:Y:S02]  /*7ef0*/  F2FP.BF16.PACK_AB R149, R18, R19 ;  /* 0x000000131295723e */ /* 0x000fe400000010ff */
[----:B-1----:R-:W-:Y:S02]  /*7f00*/  F2FP.BF16.PACK_AB R151, R31, R17 ;  /* 0x000000111f97723e */ /* 0x002fe400000010ff */
[----:B------:R-:W-:Y:S01]  /*7f10*/  ISETP.GE.AND P0, PT, R12, 0x1, PT ;  /* 0x000000010c00780c */ /* 0x000fe20003f06270 */
[----:B------:R-:W-:Y:S01]  /*7f20*/  FADD.FTZ R5, R19, R5 ;  /* 0x0000000513057221 */ /* 0x000fe20000010000 */
[----:B----4-:R-:W-:Y:S01]  /*7f30*/  F2FP.BF16.PACK_AB R152, R33, R32 ;  /* 0x000000202198723e */ /* 0x010fe200000010ff */
[----:B------:R-:W-:Y:S01]  /*7f40*/  FADD.FTZ R6, R32, R6 ;  /* 0x0000000620067221 */ /* 0x000fe20000010000 */
[----:B------:R-:W-:-:S02]  /*7f50*/  F2FP.BF16.PACK_AB R153, R15, R16 ;  /* 0x000000100f99723e */ /* 0x000fc400000010ff */
[----:B-----5:R-:W-:Y:S02]  /*7f60*/  F2FP.BF16.PACK_AB R154, R35, R34 ;  /* 0x00000022239a723e */ /* 0x020fe400000010ff */
[----:B------:R-:W-:Y:S01]  /*7f70*/  F2FP.BF16.PACK_AB R155, R13, R14 ;  /* 0x0000000e0d9b723e */ /* 0x000fe200000010ff */
[----:B------:R-:W-:Y:S01]  /*7f80*/  FADD.FTZ R5, R18, R5 ;  /* 0x0000000512057221 */ /* 0x000fe20000010000 */
[----:B------:R-:W-:Y:S01]  /*7f90*/  HMMA.16816.F32.BF16 R100, R148, R108, R84 ;  /* 0x0000006c9464723c */ /* 0x000fe20000041854 */
[----:B------:R-:W-:Y:S02]  /*7fa0*/  FADD.FTZ R6, R33, R6 ;  /* 0x0000000621067221 */ /* 0x000fe40000010000 */
[----:B------:R-:W-:Y:S02]  /*7fb0*/  FADD.FTZ R3, R17, R5 ;  /* 0x0000000511037221 */ /* 0x000fe40000010000 */
[----:B------:R-:W-:-:S03]  /*7fc0*/  FADD.FTZ R5, R34, R6 ;  /* 0x0000000622057221 */ /* 0x000fc60000010000 */
[----:B------:R-:W-:Y:S01]  /*7fd0*/  HMMA.16816.F32.BF16 R112, R148, R110, R72 ;  /* 0x0000006e9470723c */ /* 0x000fe20000041848 */
[----:B------:R-:W-:-:S07]  /*7fe0*/  FADD.FTZ R240, R31, R3 ;  /* 0x000000031ff07221 */ /* 0x000fce0000010000 */
[----:B------:R-:W-:Y:S01]  /*7ff0*/  HMMA.16816.F32.BF16 R84, R148, R116, R56 ;  /* 0x000000749454723c */ /* 0x000fe20000041838 */
[----:B------:R-:W-:-:S07]  /*8000*/  FADD.FTZ R251, R35, R5 ;  /* 0x0000000523fb7221 */ /* 0x000fce0000010000 */
[----:B------:R-:W-:Y:S01]  /*8010*/  HMMA.16816.F32.BF16 R120, R148, R118, R52 ;  /* 0x000000769478723c */ /* 0x000fe20000041834 */
[----:B------:R-:W-:-:S07]  /*8020*/  IADD3 R206, R206, -0x2, RZ ;  /* 0xfffffffecece7810 */ /* 0x000fce0007ffe0ff */
[----:B--2---:R-:W-:Y:S01]  /*8030*/  HMMA.16816.F32.BF16 R124, R148, R132, R48 ;  /* 0x00000084947c723c */ /* 0x004fe20000041830 */
[----:B------:R-:W-:-:S07]  /*8040*/  IADD3 R3, R2, c[0x0][0x328], RZ ;  /* 0x0000ca0002037a10 */ /* 0x000fce0007ffe0ff */
[C---:B------:R-:W-:Y:S08]  /*8050*/  HMMA.16816.F32.BF16 R136, R148.reuse, R134, R44 ;  /* 0x000000869488723c */ /* 0x040ff0000004182c */
[C---:B---3--:R-:W-:Y:S08]  /*8060*/  HMMA.16816.F32.BF16 R140, R148.reuse, R8, R40 ;  /* 0x00000008948c723c */ /* 0x048ff00000041828 */
        /* <DEDUP_REMOVED lines=9> */
[----:B------:R-:W-:Y:S07]  /*8100*/  @!P0 BRA `(.L_x_654) ;  /* 0x0000013000008947 */ /* 0x000fee0003800000 */
[C---:B------:R-:W-:Y:S01]  /*8110*/  ISETP.GT.AND P0, PT, R2.reuse, RZ, PT ;  /* 0x000000ff0200720c */ /* 0x040fe20003f04270 */
[----:B------:R-:W-:Y:S01]  /*8120*/  BSSY B0, `(.L_x_655) ;  /* 0x000000e000007945 */ /* 0x000fe20003800000 */
[----:B------:R-:W-:-:S11]  /*8130*/  IADD3 R0, R2, -0x1, RZ ;  /* 0xffffffff02007810 */ /* 0x000fd60007ffe0ff */
[----:B------:R-:W-:Y:S05]  /*8140*/  @P0 BRA `(.L_x_656) ;  /* 0x0000007000000947 */ /* 0x000fea0003800000 */
[----:B------:R-:W-:-:S05]  /*8150*/  IMAD.MOV.U32 R0, RZ, RZ, 0x1 ;  /* 0x00000001ff007424 */ /* 0x000fca00078e00ff */
[----:B------:R-:W-:Y:S01]  /*8160*/  ISETP.NE.AND P0, PT, R0, c[0x0][0x32c], PT ;  /* 0x0000cb0000007a0c */ /* 0x000fe20003f05270 */
[----:B------:R-:W-:-:S12]  /*8170*/  IMAD.MOV R0, RZ, RZ, -R2 ;  /* 0x000000ffff007224 */ /* 0x000fd800078e0a02 */
[----:B------:R-:W-:-:S05]  /*8180*/  @P0 IMAD.HI.U32 R2, R0, c[0x0][0x330], RZ ;  /* 0x0000cc0000020a27 */ /* 0x000fca00078e00ff */
[----:B------:R-:W-:-:S04]  /*8190*/  @P0 SHF.R.U32.HI R0, RZ, c[0x0][0x334], R2 ;  /* 0x0000cd00ff000a19 */ /* 0x000fc80000011602 */
[----:B------:R-:W-:Y:S01]  /*81a0*/  LOP3.LUT R0, RZ, R0, RZ, 0x33, !PT ;  /* 0x00000000ff007212 */ /* 0x000fe200078e33ff */
[----:B------:R-:W-:Y:S05]  /*81b0*/  BRA `(.L_x_657) ;  /* 0x0000004000007947 */ /* 0x000fea0003800000 */
.L_x_656:
[----:B------:R-:W-:-:S04]  /*81c0*/  MOV R2, 0x1 ;  /* 0x0000000100027802 */ /* 0x000fc80000000f00 */
[----:B------:R-:W-:-:S13]  /*81d0*/  ISETP.NE.AND P0, PT, R2, c[0x0][0x32c], PT ;  /* 0x0000cb0002007a0c */ /* 0x000fda0003f05270 */
[----:B------:R-:W-:-:S05]  /*81e0*/  @P0 IMAD.HI.U32 R2, R0, c[0x0][0x330], RZ ;  /* 0x0000cc0000020a27 */ /* 0x000fca00078e00ff */
[----:B------:R-:W-:Y:S02]  /*81f0*/  @P0 SHF.R.U32.HI R0, RZ, c[0x0][0x334], R2 ;  /* 0x0000cd00ff000a19 */ /* 0x000fe40000011602 */
.L_x_657:
[----:B------:R-:W-:Y:S05]  /*8200*/  BSYNC B0 ;  /* 0x0000000000007941 */ /* 0x000fea0003800000 */
.L_x_655:
[----:B------:R-:W-:-:S05]  /*8210*/  MOV R2, c[0x0][0x32c] ;  /* 0x0000cb0000027a02 */ /* 0x000fca0000000f00 */
[----:B------:R-:W-:-:S05]  /*8220*/  IMAD R0, R0, R2, c[0x0][0x32c] ;  /* 0x0000cb0000007624 */ /* 0x000fca00078e0202 */
[----:B------:R-:W-:-:S04]  /*8230*/  IMNMX R3, R3, R0, PT ;  /* 0x0000000003037217 */ /* 0x000fc80003800200 */
.L_x_654:
[----:B------:R-:W2:Y:S01]  /*8240*/  LDL R2, [R1+0x4] ;  /* 0x0000040001027983 */ /* 0x000ea20000100800 */
[----:B------:R-:W-:-:S05]  /*8250*/  IMAD.HI R3, R3, 0x66666667, RZ ;  /* 0x6666666703037827 */ /* 0x000fca00078e02ff */
[----:B------:R-:W-:-:S04]  /*8260*/  SHF.R.U32.HI R0, RZ, 0x1f, R3 ;  /* 0x0000001fff007819 */ /* 0x000fc80000011603 */
[----:B------:R-:W-:-:S04]  /*8270*/  LEA.HI.SX32 R3, R3, R0, 0x1b ;  /* 0x0000000003037211 */ /* 0x000fc800078fdaff */
[----:B--2---:R-:W-:-:S04]  /*8280*/  IMNMX R2, R2, R3, !PT ;  /* 0x0000000302027217 */ /* 0x004fc80007800200 */
[----:B------:R-:W-:Y:S01]  /*8290*/  ISETP.GE.AND P0, PT, R206, R2, PT ;  /* 0x00000002ce00720c */ /* 0x000fe20003f06270 */
[----:B------:R1:W-:-:S12]  /*82a0*/  STL [R1+0xc], R2 ;  /* 0x00000c0201007387 */ /* 0x0003d80000100800 */
[----:B------:R-:W-:Y:S05]  /*82b0*/  @!P0 BRA `(.L_x_658) ;  /* 0x000050e000008947 */ /* 0x000fea0003800000 */
[----:B------:R-:W-:Y:S01]  /*82c0*/  IMAD.MOV.U32 R94, RZ, RZ, R96 ;  /* 0x000000ffff5e7224 */ /* 0x000fe200078e0060 */
[----:B------:R-:W-:Y:S01]  /*82d0*/  MOV R99, R61 ;  /* 0x0000003d00637202 */ /* 0x000fe20000000f00 */
[----:B------:R-:W-:Y:S01]  /*82e0*/  IMAD.MOV.U32 R93, RZ, RZ, R97 ;  /* 0x000000ffff5d7224 */ /* 0x000fe200078e0061 */
[----:B------:R-:W-:Y:S02]  /*82f0*/  MOV R98, R95 ;  /* 0x0000005f00627202 */ /* 0x000fe40000000f00 */
.L_x_689:
[----:B------:R-:W2:Y:S01]  /*8300*/  LDL R0, [R1+0x4] ;  /* 0x0000040001007983 */ /* 0x000ea20000100800 */
[----:B------:R-:W-:Y:S04]  /*8310*/  DEPBAR.LE SB0, 0x0 ;  /* 0x000080000000791a */ /* 0x000fe80000000000 */
[----:B------:R-:W-:Y:S01]  /*8320*/  WARPSYNC 0xffffffff ;  /* 0xffffffff00007948 */ /* 0x000fe20003800000 */
[----:B------:R-:W-:Y:S06]  /*8330*/  BAR.SYNC.DEFER_BLOCKING 0x0 ;  /* 0x0000000000007b1d */ /* 0x000fec0000010000 */
[----:B------:R3:W4:Y:S01]  /*8340*/  LDSM.16.M88.4 R80, [R195] ;  /* 0x00000000c350783b */ /* 0x0007220000000200 */
[----:B------:R-:W-:Y:S03]  /*8350*/  BSSY B0, `(.L_x_659) ;  /* 0x0000043000007945 */ /* 0x000fe60003800000 */
        /* <DEDUP_REMOVED lines=13> */
[----:B--2---:R-:W-:Y:S11]  /*8430*/  ISETP.GT.AND P0, PT, R0, R206, PT ;  /* 0x000000ce0000720c */ /* 0x004ff60003f04270 */
[----:B------:R-:W-:Y:S02]  /*8440*/  @!UPT UIADD3 URZ, URZ, URZ, URZ ;  /* 0x0000003f3f3ff290 */ /* 0x000fe4000fffe03f */
[----:B------:R-:W-:-:S05]  /*8450*/  @P0 BRA `(.L_x_660) ;  /* 0x0000032000000947 */ /* 0x000fca0003800000 */
[----:B-1-34-:R-:W-:Y:S01]  /*8460*/  IMAD.WIDE.U32 R2, R224, c[0x0][0x208], RZ ;  /* 0x00008200e0027a25 */ /* 0x01afe200078e00ff */
[----:B------:R-:W-:Y:S01]  /*8470*/  SHF.R.S32.HI R0, RZ, 0x1f, R224 ;  /* 0x0000001fff007819 */ /* 0x000fe200000114e0 */
[----:B------:R-:W2:Y:S02]  /*8480*/  LDL.64 R4, [R1+0x28] ;  /* 0x0000280001047983 */ /* 0x000ea40000100a00 */
[----:B------:R-:W-:Y:S02]  /*8490*/  IMAD.SHL.U32 R15, R205, 0x2, RZ ;  /* 0x00000002cd0f7824 */ /* 0x000fe400078e00ff */
[----:B------:R-:W-:Y:S02]  /*84a0*/  IMAD R0, R0, c[0x0][0x208], RZ ;  /* 0x0000820000007a24 */ /* 0x000fe400078e02ff */
[----:B------:R-:W3:Y:S02]  /*84b0*/  LDL R6, [R1+0x34] ;  /* 0x0000340001067983 */ /* 0x000ee40000100800 */
[----:B------:R-:W-:Y:S04]  /*84c0*/  IMAD R0, R224, c[0x0][0x20c], R0 ;  /* 0x00008300e0007a24 */ /* 0x000fe800078e0200 */
[----:B------:R-:W-:Y:S01]  /*84d0*/  IMAD.IADD R3, R3, 0x1, R0 ;  /* 0x0000000103037824 */ /* 0x000fe200078e0200 */
[----:B------:R-:W-:Y:S03]  /*84e0*/  SHF.R.S32.HI R0, RZ, 0x1f, R211 ;  /* 0x0000001fff007819 */ /* 0x000fe600000114d3 */
[C---:B------:R-:W-:Y:S04]  /*84f0*/  IMAD.WIDE.U32 R2, R211.reuse, c[0x0][0x218], R2 ;  /* 0x00008600d3027a25 */ /* 0x040fe800078e0002 */
[----:B------:R-:W-:Y:S01]  /*8500*/  IMAD R0, R0, c[0x0][0x218], RZ ;  /* 0x0000860000007a24 */ /* 0x000fe200078e02ff */
[----:B--2---:R-:W-:Y:S03]  /*8510*/  IADD3 R2, P1, R4, R2, RZ ;  /* 0x0000000204027210 */ /* 0x004fe60007f3e0ff */
[----:B------:R-:W-:Y:S01]  /*8520*/  IMAD R4, R211, c[0x0][0x21c], R0 ;  /* 0x00008700d3047a24 */ /* 0x000fe200078e0200 */
[----:B------:R-:W-:Y:S02]  /*8530*/  SHF.R.S32.HI R5, RZ, 0x1f, R205 ;  /* 0x0000001fff057819 */ /* 0x000fe400000114cd */
[----:B------:R-:W-:Y:S02]  /*8540*/  LEA R0, P0, R2, c[0x0][0x1f8], 0x1 ;  /* 0x00007e0002007a11 */ /* 0x000fe400078008ff */
[----:B---3--:R-:W-:Y:S02]  /*8550*/  IADD3.X R3, R6, R3, R4, P1, !PT ;  /* 0x0000000306037210 */ /* 0x008fe40000ffe404 */
[----:B------:R-:W-:Y:S02]  /*8560*/  SHF.L.U64.HI R5, R205, 0x1, R5 ;  /* 0x00000001cd057819 */ /* 0x000fe40000010205 */
[----:B------:R-:W-:Y:S01]  /*8570*/  LEA.HI.X R4, R2, c[0x0][0x1fc], R3, 0x1, P0 ;  /* 0x00007f0002047a11 */ /* 0x000fe200000f0c03 */
[----:B------:R-:W-:-:S05]  /*8580*/  BRA.DIV ~URZ, `(.L_x_661) ;  /* 0x000133927f007947 */ /* 0x000fca000b800000 */
[----:B------:R1:W2:Y:S02]  /*8590*/  SHFL.IDX PT, R7, R4, RZ, 0x181f ;  /* 0x00181fff04077589 */ /* 0x0002a400000e0000 */
.L_x_829:
[----:B------:R-:W-:-:S05]  /*85a0*/  BRA.DIV ~URZ, `(.L_x_662) ;  /* 0x000133e27f007947 */ /* 0x000fca000b800000 */
[----:B------:R-:W3:Y:S01]  /*85b0*/  SHFL.IDX PT, R2, R0, RZ, 0x181f ;  /* 0x00181fff00027589 */ /* 0x000ee200000e0000 */
[----:B------:R-:W-:Y:S03]  /*85c0*/  ISETP.GE.AND P3, PT, R205, c[0x0][0x1d4], PT ;  /* 0x00007500cd007a0c */ /* 0x000fe60003f66270 */
[----:B------:R-:W4:Y:S04]  /*85d0*/  SHFL.IDX PT, R3, R0, 0x1, 0x181f ;  /* 0x00381f0000037f89 */ /* 0x000f2800000e0000 */
[----:B------:R-:W5:Y:S04]  /*85e0*/  SHFL.IDX PT, R6, R0, 0x2, 0x181f ;  /* 0x00581f0000067f89 */ /* 0x000f6800000e0000 */
[----:B------:R-:W1:Y:S04]  /*85f0*/  SHFL.IDX PT, R9, R4, 0x1, 0x181f ;  /* 0x00381f0004097f89 */ /* 0x000e6800000e0000 */
[----:B------:R-:W2:Y:S04]  /*8600*/  SHFL.IDX PT, R12, R0, 0x3, 0x181f ;  /* 0x00781f00000c7f89 */ /* 0x000ea800000e0000 */
[----:B------:R-:W2:Y:S04]  /*8610*/  SHFL.IDX PT, R14, R4, 0x2, 0x181f ;  /* 0x00581f00040e7f89 */ /* 0x000ea800000e0000 */
[----:B------:R-:W2:Y:S04]  /*8620*/  SHFL.IDX PT, R13, R4, 0x3, 0x181f ;  /* 0x00781f00040d7f89 */ /* 0x000ea800000e0000 */
[----:B------:R-:W2:Y:S04]  /*8630*/  SHFL.IDX PT, R0, R0, 0x4, 0x181f ;  /* 0x00981f0000007f89 */ /* 0x000ea800000e0000 */
[----:B-1----:R-:W1:Y:S01]  /*8640*/  SHFL.IDX PT, R4, R4, 0x4, 0x181f ;  /* 0x00981f0004047f89 */ /* 0x002e6200000e0000 */
[-C--:B---3--:R-:W-:Y:S02]  /*8650*/  IADD3 R10, P0, R2, R15.reuse, RZ ;  /* 0x0000000f020a7210 */ /* 0x088fe40007f1e0ff */
[-C--:B----4-:R-:W-:Y:S02]  /*8660*/  IADD3 R8, P2, R3, R15.reuse, RZ ;  /* 0x0000000f03087210 */ /* 0x090fe40007f5e0ff */
[-C--:B-----5:R-:W-:Y:S01]  /*8670*/  IADD3 R6, P1, R6, R15.reuse, RZ ;  /* 0x0000000f06067210 */ /* 0x0a0fe20007f3e0ff */
[--C-:B--2---:R-:W-:Y:S02]  /*8680*/  IMAD.X R11, R7, 0x1, R5.reuse, P0 ;  /* 0x00000001070b7824 */ /* 0x104fe400000e0605 */
[--C-:B------:R-:W-:Y:S01]  /*8690*/  IMAD.X R9, R9, 0x1, R5.reuse, P2 ;  /* 0x0000000109097824 */ /* 0x100fe200010e0605 */
[----:B------:R-:W-:Y:S02]  /*86a0*/  IADD3 R2, P0, R12, R15, RZ ;  /* 0x0000000f0c027210 */ /* 0x000fe40007f1e0ff */
[----:B------:R2:W-:Y:S01]  /*86b0*/  LDGSTS.E.BYPASS.LTC128B.128 [R207+0x100], [R10.64], !P3 ;  /* 0x001000000acf7fae */ /* 0x0005e2000d901d46 */
[--C-:B------:R-:W-:Y:S03]  /*86c0*/  IMAD.X R7, R14, 0x1, R5.reuse, P1 ;  /* 0x000000010e077824 */ /* 0x100fe600008e0605 */
[----:B------:R2:W-:Y:S01]  /*86d0*/  LDGSTS.E.BYPASS.LTC128B.128 [R207+0x900], [R8.64], !P3 ;  /* 0x0090000008cf7fae */ /* 0x0005e2000d901d46 */
[----:B------:R-:W-:Y:S03]  /*86e0*/  IMAD.X R3, R13, 0x1, R5, P0 ;  /* 0x000000010d037824 */ /* 0x000fe600000e0605 */
[----:B------:R2:W-:Y:S04]  /*86f0*/  LDGSTS.E.BYPASS.LTC128B.128 [R207+0x1100], [R6.64], !P3 ;  /* 0x0110000006cf7fae */ /* 0x0005e8000d901d46 */
[----:B------:R2:W-:Y:S02]  /*8700*/  LDGSTS.E.BYPASS.LTC128B.128 [R207+0x1900], [R2.64], !P3 ;  /* 0x0190000002cf7fae */ /* 0x0005e4000d901d46 */
.L_x_830:
[----:B------:R-:W-:Y:S02]  /*8710*/  ISETP.GE.AND P1, PT, R205, c[0x0][0x1d4], PT ;  /* 0x00007500cd007a0c */ /* 0x000fe40003f26270 */
[----:B--2---:R-:W-:Y:S05]  /*8720*/  IADD3 R2, P0, R0, R15, RZ ;  /* 0x0000000f00027210 */ /* 0x004fea0007f1e0ff */
[----:B-1----:R-:W-:Y:S06]  /*8730*/  IMAD.X R3, R4, 0x1, R5, P0 ;  /* 0x0000000104037824 */ /* 0x002fec00000e0605 */
[----:B------:R-:W-:Y:S01]  /*8740*/  @!PT LDS RZ, [RZ] ;  /* 0x00000000fffff984 */ /* 0x000fe20000000800 */
[----:B------:R-:W-:Y:S01]  /*8750*/  @!PT LDS RZ, [RZ] ;  /* 0x00000000fffff984 */ /* 0x000fe20000000800 */
[----:B------:R-:W-:Y:S01]  /*8760*/  @!PT LDS RZ, [RZ] ;  /* 0x00000000fffff984 */ /* 0x000fe20000000800 */
[----:B------:R1:W-:Y:S02]  /*8770*/  LDGSTS.E.BYPASS.LTC128B.128 [R207+0x2100], [R2.64], !P1 ;  /* 0x0210000002cf7fae */ /* 0x0003e4000c901d46 */
.L_x_660:
[----:B-1-34-:R-:W-:Y:S05]  /*8780*/  BSYNC B0 ;  /* 0x0000000000007941 */ /* 0x01afea0003800000 */
.L_x_659:
[----:B------:R-:W0:Y:S01]  /*8790*/  LDGDEPBAR ;  /* 0x00000000000079af */ /* 0x000e220000000000 */
[----:B------:R-:W-:Y:S01]  /*87a0*/  WARPSYNC 0xffffffff ;  /* 0xffffffff00007948 */ /* 0x000fe20003800000 */
[-C--:B------:R-:W-:Y:S01]  /*87b0*/  HMMA.16816.F32.BF16 R4, R80, R16.reuse, RZ ;  /* 0x000000105004723c */ /* 0x080fe200000418ff */
[----:B------:R-:W-:Y:S05]  /*87c0*/  BSSY B0, `(.L_x_663) ;  /* 0x00000aa000007945 */ /* 0x000fea0003800000 */
[----:B------:R-:W2:Y:S02]  /*87d0*/  LDL R0, [R1+0x4] ;  /* 0x0000040001007983 */ /* 0x000ea40000100800 */
        /* <DEDUP_REMOVED lines=43> */
[----:B------:R-:W5:Y:S07]  /*8a90*/  LDSM.16.M88.4 R168, [R194+0x1000] ;  /* 0x00100000c2a8783b */ /* 0x000f6e0000000200 */
[----:B------:R-:W-:Y:S01]  /*8aa0*/  HMMA.16816.F32.BF16 R80, R160, R186, R80 ;  /* 0x000000baa050723c */ /* 0x000fe20000041850 */
[----:B------:R-:W5:Y:S07]  /*8ab0*/  LDSM.16.M88.4 R160, [R194+0x1800] ;  /* 0x00180000c2a0783b */ /* 0x000f6e0000000200 */
[-C--:B-1----:R-:W-:Y:S05]  /*8ac0*/  HMMA.16816.F32.BF16 R4, R156, R164.reuse, R4 ;  /* 0x000000a49c04723c */ /* 0x082fea0000041804 */
[----:B--2---:R-:W-:Y:S03]  /*8ad0*/  ISETP.GT.AND P0, PT, R206, R0, PT ;  /* 0x00000000ce00720c */ /* 0x004fe60003f04270 */
[C---:B---3--:R-:W-:Y:S08]  /*8ae0*/  HMMA.16816.F32.BF16 R8, R172.reuse, R164, R8 ;  /* 0x000000a4ac08723c */ /* 0x048ff00000041808 */
        /* <DEDUP_REMOVED lines=8> */
[-C--:B-----5:R-:W-:Y:S08]  /*8b70*/  HMMA.16816.F32.BF16 R36, R156, R168.reuse, R36 ;  /* 0x000000a89c24723c */ /* 0x0a0ff00000041824 */
        /* <DEDUP_REMOVED lines=8> */
[----:B------:R-:W-:Y:S07]  /*8c00*/  LDSM.16.M88.4 R160, [R191+0x1000] ;  /* 0x00100000bfa0783b */ /* 0x000fee0000000200 */
        /* <DEDUP_REMOVED lines=31> */
[----:B------:R-:W-:Y:S01]  /*8e00*/  IMAD.MOV.U32 R3, RZ, RZ, c[0x0][0x2b8] ;  /* 0x0000ae00ff037624 */ /* 0x000fe200078e00ff */
[----:B------:R-:W2:Y:S01]  /*8e10*/  LDL R2, [R1+0x10] ;  /* 0x0000100001027983 */ /* 0x000ea20000100800 */
[----:B------:R-:W-:Y:S01]  /*8e20*/  IMAD.MOV.U32 R211, RZ, RZ, RZ ;  /* 0x000000ffffd37224 */ /* 0x000fe200078e00ff */
[----:B------:R-:W-:Y:S01]  /*8e30*/  SHF.R.S32.HI R95, RZ, 0x1f, R205 ;  /* 0x0000001fff5f7819 */ /* 0x000fe200000114cd */
[----:B------:R-:W-:Y:S01]  /*8e40*/  IMAD.SHL.U32 R163, R205, 0x2, RZ ;  /* 0x00000002cda37824 */ /* 0x000fe200078e00ff */
[----:B------:R-:W-:Y:S01]  /*8e50*/  ISETP.NE.AND P2, PT, R3, 0x1, PT ;  /* 0x000000010300780c */ /* 0x000fe20003f45270 */
[----:B------:R-:W3:Y:S01]  /*8e60*/  LDL R0, [R1+0x8] ;  /* 0x0000080001007983 */ /* 0x000ee20000100800 */
[----:B------:R-:W-:Y:S03]  /*8e70*/  SHF.L.U64.HI R95, R205, 0x1, R95 ;  /* 0x00000001cd5f7819 */ /* 0x000fe6000001025f */
[----:B------:R-:W4:Y:S04]  /*8e80*/  LDL.64 R96, [R1+0x20] ;  /* 0x0000200001607983 */ /* 0x000f280000100a00 */
[----:B------:R-:W5:Y:S04]  /*8e90*/  LDL R92, [R1+0x30] ;  /* 0x00003000015c7983 */ /* 0x000f680000100800 */
[----:B------:R-:W4:Y:S04]  /*8ea0*/  LDL.64 R208, [R1+0x18] ;  /* 0x0000180001d07983 */ /* 0x000f280000100a00 */
[----:B------:R-:W5:Y:S01]  /*8eb0*/  LDL R156, [R1+0x14] ;  /* 0x00001400019c7983 */ /* 0x000f620000100800 */
[----:B--2---:R-:W-:Y:S05]  /*8ec0*/  IMAD R2, R206, 0x50, R2 ;  /* 0x00000050ce027824 */ /* 0x004fea00078e0202 */
[----:B---3--:R-:W-:Y:S02]  /*8ed0*/  IADD3 R2, R2, -0x50, R0 ;  /* 0xffffffb002027810 */ /* 0x008fe40007ffe000 */
[----:B------:R-:W-:Y:S03]  /*8ee0*/  ISETP.GT.AND P1, PT, R0, 0x4f, PT ;  /* 0x0000004f0000780c */ /* 0x000fe60003f24270 */
[----:B------:R-:W-:Y:S04]  /*8ef0*/  @P2 IMAD.HI.U32 R3, R2, c[0x0][0x2bc], RZ ;  /* 0x0000af0002032a27 */ /* 0x000fe800078e00ff */
[----:B------:R-:W-:Y:S01]  /*8f00*/  IMAD.MOV.U32 R0, RZ, RZ, R2 ;  /* 0x000000ffff007224 */ /* 0x000fe200078e0002 */
[----:B------:R-:W-:Y:S05]  /*8f10*/  @P2 SHF.R.U32.HI R0, RZ, c[0x0][0x2c0], R3 ;  /* 0x0000b000ff002a19 */ /* 0x000fea0000011603 */
[C---:B----4-:R-:W-:Y:S04]  /*8f20*/  @!P1 IADD3 R3, P0, R0.reuse, R96, RZ ;  /* 0x0000006000039210 */ /* 0x050fe80007f1e0ff */
[----:B-----5:R-:W-:Y:S01]  /*8f30*/  @!P1 LEA.HI.X.SX32 R92, R0, R92, 0x1, P0 ;  /* 0x0000005c005c9211 */ /* 0x020fe200000f0eff */
[----:B------:R-:W-:Y:S01]  /*8f40*/  IMAD.MOV R0, RZ, RZ, -R0 ;  /* 0x000000ffff007224 */ /* 0x000fe200078e0a00 */
[C---:B------:R-:W-:Y:S03]  /*8f50*/  @!P1 LEA R96, P0, R3.reuse, c[0x0][0x2a0], 0x2 ;  /* 0x0000a80003609a11 */ /* 0x040fe600078010ff */
[----:B------:R-:W-:Y:S01]  /*8f60*/  IMAD R224, R0, c[0x0][0x2b8], R2 ;  /* 0x0000ae0000e07a24 */ /* 0x000fe200078e0202 */
[----:B------:R-:W-:Y:S03]  /*8f70*/  @!P1 LEA.HI.X R97, R3, c[0x0][0x2a4], R92, 0x2, P0 ;  /* 0x0000a90003619a11 */ /* 0x000fe600000f145c */
[----:B------:R-:W-:Y:S01]  /*8f80*/  IMAD.WIDE.U32 R2, R224, c[0x0][0x1e0], RZ ;  /* 0x00007800e0027a25 */ /* 0x000fe200078e00ff */
[----:B------:R-:W-:Y:S01]  /*8f90*/  SHF.R.S32.HI R0, RZ, 0x1f, R224 ;  /* 0x0000001fff007819 */ /* 0x000fe200000114e0 */
[----:B------:R-:W2:Y:S04]  /*8fa0*/  @!P1 LDG.E R211, [R96.64] ;  /* 0x0000000660d39981 */ /* 0x000ea8000c1e1900 */
[----:B------:R-:W-:Y:S04]  /*8fb0*/  IMAD R0, R0, c[0x0][0x1e0], RZ ;  /* 0x0000780000007a24 */ /* 0x000fe800078e02ff */
[----:B------:R-:W-:Y:S04]  /*8fc0*/  IMAD R0, R224, c[0x0][0x1e4], R0 ;  /* 0x00007900e0007a24 */ /* 0x000fe800078e0200 */
[----:B------:R-:W-:Y:S01]  /*8fd0*/  IMAD.IADD R3, R3, 0x1, R0 ;  /* 0x0000000103037824 */ /* 0x000fe200078e0200 */
[----:B--2---:R-:W-:Y:S03]  /*8fe0*/  SHF.R.S32.HI R0, RZ, 0x1f, R211 ;  /* 0x0000001fff007819 */ /* 0x004fe600000114d3 */
        /* <DEDUP_REMOVED lines=9> */
.L_x_831:
        /* <DEDUP_REMOVED lines=23> */
.L_x_832:
[----:B------:R-:W-:Y:S02]  /*91f0*/  ISETP.GE.AND P1, PT, R205, c[0x0][0x1d4], PT ;  /* 0x00007500cd007a0c */ /* 0x000fe40003f26270 */
[----:B--2---:R-:W-:Y:S05]  /*9200*/  IADD3 R2, P0, R0, R163, RZ ;  /* 0x000000a300027210 */ /* 0x004fea0007f1e0ff */
[----:B-1----:R-:W-:Y:S06]  /*9210*/  IMAD.X R3, R92, 0x1, R95, P0 ;  /* 0x000000015c037824 */ /* 0x002fec00000e065f */
[----:B------:R-:W-:Y:S01]  /*9220*/  @!PT LDS RZ, [RZ] ;  /* 0x00000000fffff984 */ /* 0x000fe20000000800 */
[----:B------:R-:W-:Y:S01]  /*9230*/  @!PT LDS RZ, [RZ] ;  /* 0x00000000fffff984 */ /* 0x000fe20000000800 */
[----:B------:R-:W-:Y:S01]  /*9240*/  @!PT LDS RZ, [RZ] ;  /* 0x00000000fffff984 */ /* 0x000fe20000000800 */
[----:B------:R1:W-:Y:S02]  /*9250*/  LDGSTS.E.BYPASS.LTC128B.128 [R207+0x4900], [R2.64], !P1 ;  /* 0x0490000002cf7fae */ /* 0x0003e4000c901d46 */
.L_x_664:
[----:B------:R-:W-:Y:S05]  /*9260*/  BSYNC B0 ;  /* 0x0000000000007941 */ /* 0x000fea0003800000 */
.L_x_663:
[----:B------:R-:W-:Y:S01]  /*9270*/  LOP3.LUT R159, RZ, c[0x0][0x324], RZ, 0x33, !PT ;  /* 0x0000c900ff9f7a12 */ /* 0x000fe200078e33ff */
[----:B-1----:R-:W2:Y:S01]  /*9280*/  LDL R2, [R1+0x38] ;  /* 0x0000380001027983 */ /* 0x002ea20000100800 */
[----:B------:R-:W-:Y:S02]  /*9290*/  IMAD.MOV.U32 R3, RZ, RZ, c[0x0][0x2c4] ;  /* 0x0000b100ff037624 */ /* 0x000fe400078e00ff */
[----:B------:R-:W-:Y:S01]  /*92a0*/  IMAD R92, R206, -0x50, RZ ;  /* 0xffffffb0ce5c7824 */ /* 0x000fe200078e02ff */
[----:B------:R-:W2:Y:S02]  /*92b0*/  LDL R0, [R1+0x3c] ;  /* 0x00003c0001007983 */ /* 0x000ea40000100800 */
[----:B------:R-:W-:Y:S02]  /*92c0*/  ISETP.NE.AND P0, PT, R3, 0x1, PT ;  /* 0x000000010300780c */ /* 0x000fe40003f05270 */
[----:B------:R-:W0:Y:S01]  /*92d0*/  LDGDEPBAR ;  /* 0x00000000000079af */ /* 0x000e220000000000 */
[----:B--2---:R-:W-:Y:S01]  /*92e0*/  IMAD.IADD R157, R0, 0x1, R2 ;  /* 0x00000001009d7824 */ /* 0x004fe200078e0202 */
[----:B------:R-:W-:Y:S09]  /*92f0*/  IADD3 R0, -R248, 0x1, R92 ;  /* 0x00000001f8007810 */ /* 0x000ff20007ffe15c */
[----:B------:R-:W-:Y:S01]  /*9300*/  @P0 IMAD.HI.U32 R2, R157, c[0x0][0x2c8], RZ ;  /* 0x0000b2009d020a27 */ /* 0x000fe200078e00ff */
[----:B------:R-:W-:Y:S04]  /*9310*/  IADD3 R0, -R236, R0, R237 ;  /* 0x00000000ec007210 */ /* 0x000fe80007ffe1ed */
[----:B------:R-:W-:Y:S02]  /*9320*/  @P0 SHF.R.U32.HI R157, RZ, c[0x0][0x2cc], R2 ;  /* 0x0000b300ff9d0a19 */ /* 0x000fe40000011602 */
[----:B------:R-:W-:Y:S01]  /*9330*/  IADD3 R158, R0, c[0x0][0x328], RZ ;  /* 0x0000ca00009e7a10 */ /* 0x000fe20007ffe0ff */
[----:B------:R-:W-:-:S05]  /*9340*/  BRA.DIV ~URZ, `(.L_x_667) ;  /* 0x000130927f007947 */ /* 0x000fca000b800000 */
[----:B------:R1:W2:Y:S02]  /*9350*/  SHFL.IDX PT, R2, R157, RZ, 0x1c1f ;  /* 0x001c1fff9d027589 */ /* 0x0002a400000e0000 */
.L_x_833:
[-C--:B--2---:R-:W-:Y:S01]  /*9360*/  IADD3 R97, R158, R2.reuse, RZ ;  /* 0x000000029e617210 */ /* 0x084fe20007ffe0ff */
[----:B------:R-:W-:Y:S02]  /*9370*/  IMAD.MOV.U32 R3, RZ, RZ, c[0x0][0x32c] ;  /* 0x0000cb00ff037624 */ /* 0x000fe400078e00ff */
[----:B------:R-:W-:Y:S03]  /*9380*/  IMAD.IADD R159, R159, 0x1, R0 ;  /* 0x000000019f9f7824 */ /* 0x000fe600078e0200 */
[----:B------:R-:W-:Y:S02]  /*9390*/  ISETP.GE.AND P0, PT, R3, 0x1, PT ;  /* 0x000000010300780c */ /* 0x000fe40003f06270 */
[----:B------:R-:W-:Y:S11]  /*93a0*/  IADD3 R0, R159, R2, RZ ;  /* 0x000000029f007210 */ /* 0x000ff60007ffe0ff */
[----:B------:R-:W-:-:S05]  /*93b0*/  @!P0 BRA `(.L_x_668) ;  /* 0x0000018000008947 */ /* 0x000fca0003800000 */
[----:B------:R-:W-:Y:S01]  /*93c0*/  IADD3 R2, -R236, R237, R2 ;  /* 0x000000edec027210 */ /* 0x000fe20007ffe102 */
[----:B------:R-:W-:Y:S03]  /*93d0*/  BSSY B0, `(.L_x_669) ;  /* 0x0000011000007945 */ /* 0x000fe60003800000 */
        /* <DEDUP_REMOVED lines=11> */
.L_x_670:
[----:B------:R-:W-:Y:S04]  /*9490*/  MOV R3, c[0x0][0x32c] ;  /* 0x0000cb0000037a02 */ /* 0x000fe80000000f00 */
[----:B------:R-:W-:Y:S11]  /*94a0*/  ISETP.NE.AND P0, PT, R3, 0x1, PT ;  /* 0x000000010300780c */ /* 0x000ff60003f05270 */
[----:B------:R-:W-:Y:S02]  /*94b0*/  @!UPT UIADD3 URZ, URZ, URZ, URZ ;  /* 0x0000003f3f3ff290 */ /* 0x000fe4000fffe03f */
[----:B------:R-:W-:Y:S05]  /*94c0*/  @P0 IMAD.HI.U32 R3, R2, c[0x0][0x330], RZ ;  /* 0x0000cc0002030a27 */ /* 0x000fea00078e00ff */
[----:B------:R-:W-:Y:S02]  /*94d0*/  @P0 SHF.R.U32.HI R2, RZ, c[0x0][0x334], R3 ;  /* 0x0000cd00ff020a19 */ /* 0x000fe40000011603 */
.L_x_671:
[----:B------:R-:W-:Y:S05]  /*94e0*/  BSYNC B0 ;  /* 0x0000000000007941 */ /* 0x000fea0003800000 */
.L_x_669:
[----:B------:R-:W-:Y:S04]  /*94f0*/  IMAD.IADD R3, R92, 0x1, -R248 ;  /* 0x000000015c037824 */ /* 0x000fe800078e0af8 */
[----:B------:R-:W-:Y:S05]  /*9500*/  IMAD R2, R2, c[0x0][0x32c], R3 ;  /* 0x0000cb0002027a24 */ /* 0x000fea00078e0203 */
[----:B------:R-:W-:Y:S02]  /*9510*/  IADD3 R3, R2, c[0x0][0x32c], RZ ;  /* 0x0000cb0002037a10 */ /* 0x000fe40007ffe0ff */
[----:B------:R-:W-:Y:S02]  /*9520*/  IMNMX R0, R0, R2, !PT ;  /* 0x0000000200007217 */ /* 0x000fe40007800200 */
[----:B------:R-:W-:Y:S02]  /*9530*/  IMNMX R97, R97, R3, PT ;  /* 0x0000000361617217 */ /* 0x000fe40003800200 */
.L_x_668:
[----:B------:R-:W-:-:S05]  /*9540*/  BRA.DIV ~URZ, `(.L_x_672) ;  /* 0x00012f027f007947 */ /* 0x000fca000b800000 */
[----:B------:R2:W3:Y:S02]  /*9550*/  SHFL.IDX PT, R2, R157, 0x1, 0x1c1f ;  /* 0x003c1f009d027f89 */ /* 0x0004e400000e0000 */
.L_x_834:
[----:B---3--:R-:W-:Y:S01]  /*9560*/  IADD3 R96, R158, R2, RZ ;  /* 0x000000029e607210 */ /* 0x008fe20007ffe0ff */
[----:B------:R-:W-:Y:S02]  /*9570*/  IMAD.MOV.U32 R3, RZ, RZ, c[0x0][0x32c] ;  /* 0x0000cb00ff037624 */ /* 0x000fe400078e00ff */
[----:B------:R-:W-:Y:S03]  /*9580*/  IMAD.IADD R95, R159, 0x1, R2 ;  /* 0x000000019f5f7824 */ /* 0x000fe600078e0202 */
[----:B------:R-:W-:Y:S11]  /*9590*/  ISETP.GE.AND P0, PT, R3, 0x1, PT ;  /* 0x000000010300780c */ /* 0x000ff60003f06270 */
[----:B------:R-:W-:Y:S02]  /*95a0*/  @!UPT UIADD3 URZ, URZ, URZ, URZ ;  /* 0x0000003f3f3ff290 */ /* 0x000fe4000fffe03f */
        /* <DEDUP_REMOVED lines=14> */
.L_x_675:
[----:B------:R-:W-:Y:S04]  /*9690*/  MOV R3, c[0x0][0x32c] ;  /* 0x0000cb0000037a02 */ /* 0x000fe80000000f00 */
[----:B------:R-:W-:Y:S11]  /*96a0*/  ISETP.NE.AND P0, PT, R3, 0x1, PT ;  /* 0x000000010300780c */ /* 0x000ff60003f05270 */
[----:B------:R-:W-:Y:S02]  /*96b0*/  @!UPT UIADD3 URZ, URZ, URZ, URZ ;  /* 0x0000003f3f3ff290 */ /* 0x000fe4000fffe03f */
[----:B------:R-:W-:Y:S05]  /*96c0*/  @P0 IMAD.HI.U32 R3, R2, c[0x0][0x330], RZ ;  /* 0x0000cc0002030a27 */ /* 0x000fea00078e00ff */
[----:B------:R-:W-:Y:S02]  /*96d0*/  @P0 SHF.R.U32.HI R2, RZ, c[0x0][0x334], R3 ;  /* 0x0000cd00ff020a19 */ /* 0x000fe40000011603 */
.L_x_676:
[----:B------:R-:W-:Y:S05]  /*96e0*/  BSYNC B0 ;  /* 0x0000000000007941 */ /* 0x000fea0003800000 */
.L_x_674:
[----:B------:R-:W-:Y:S04]  /*96f0*/  IMAD.IADD R3, R92, 0x1, -R248 ;  /* 0x000000015c037824 */ /* 0x000fe800078e0af8 */
[----:B------:R-:W-:Y:S05]  /*9700*/  IMAD R2, R2, c[0x0][0x32c], R3 ;  /* 0x0000cb0002027a24 */ /* 0x000fea00078e0203 */
[----:B------:R-:W-:Y:S02]  /*9710*/  IADD3 R3, R2, c[0x0][0x32c], RZ ;  /* 0x0000cb0002037a10 */ /* 0x000fe40007ffe0ff */
[----:B------:R-:W-:Y:S02]  /*9720*/  IMNMX R95, R95, R2, !PT ;  /* 0x000000025f5f7217 */ /* 0x000fe40007800200 */
[----:B------:R-:W-:Y:S02]  /*9730*/  IMNMX R96, R96, R3, PT ;  /* 0x0000000360607217 */ /* 0x000fe40003800200 */
.L_x_673:
[----:B------:R-:W-:-:S05]  /*9740*/  BRA.DIV ~URZ, `(.L_x_677) ;  /* 0x00012d727f007947 */ /* 0x000fca000b800000 */
[----:B------:R3:W4:Y:S02]  /*9750*/  SHFL.IDX PT, R156, R157, 0x2, 0x1c1f ;  /* 0x005c1f009d9c7f89 */ /* 0x00072400000e0000 */
.L_x_835:
[----:B----4-:R-:W-:Y:S01]  /*9760*/  IADD3 R3, R158, R156, RZ ;  /* 0x0000009c9e037210 */ /* 0x010fe20007ffe0ff */
[----:B------:R-:W-:Y:S05]  /*9770*/  IMAD.MOV.U32 R2, RZ, RZ, c[0x0][0x32c] ;  /* 0x0000cb00ff027624 */ /* 0x000fea00078e00ff */
[----:B------:R-:W-:Y:S01]  /*9780*/  ISETP.GE.AND P0, PT, R2, 0x1, PT ;  /* 0x000000010200780c */ /* 0x000fe20003f06270 */
[----:B------:R-:W-:Y:S11]  /*9790*/  IMAD.IADD R2, R159, 0x1, R156 ;  /* 0x000000019f027824 */ /* 0x000ff600078e029c */
[----:B------:R-:W-:Y:S01]  /*97a0*/  @!UPT UIADD3 URZ, URZ, URZ, URZ ;  /* 0x0000003f3f3ff290 */ /* 0x000fe2000fffe03f */
        /* <DEDUP_REMOVED lines=14> */
.L_x_680:
[----:B------:R-:W-:Y:S04]  /*9890*/  MOV R160, c[0x0][0x32c] ;  /* 0x0000cb0000a07a02 */ /* 0x000fe80000000f00 */
[----:B------:R-:W-:Y:S11]  /*98a0*/  ISETP.NE.AND P0, PT, R160, 0x1, PT ;  /* 0x00000001a000780c */ /* 0x000ff60003f05270 */
[----:B------:R-:W-:Y:S02]  /*98b0*/  @!UPT UIADD3 URZ, URZ, URZ, URZ ;  /* 0x0000003f3f3ff290 */ /* 0x000fe4000fffe03f */
[----:B------:R-:W-:Y:S05]  /*98c0*/  @P0 IMAD.HI.U32 R160, R156, c[0x0][0x330], RZ ;  /* 0x0000cc009ca00a27 */ /* 0x000fea00078e00ff */
[----:B------:R-:W-:Y:S02]  /*98d0*/  @P0 SHF.R.U32.HI R156, RZ, c[0x0][0x334], R160 ;  /* 0x0000cd00ff9c0a19 */ /* 0x000fe400000116a0 */
.L_x_681:
[----:B------:R-:W-:Y:S05]  /*98e0*/  BSYNC B0 ;  /* 0x0000000000007941 */ /* 0x000fea0003800000 */
.L_x_679:
[----:B------:R-:W-:Y:S04]  /*98f0*/  IMAD.IADD R160, R92, 0x1, -R248 ;  /* 0x000000015ca07824 */ /* 0x000fe800078e0af8 */
[----:B------:R-:W-:Y:S05]  /*9900*/  IMAD R156, R156, c[0x0][0x32c], R160 ;  /* 0x0000cb009c9c7a24 */ /* 0x000fea00078e02a0 */
[----:B------:R-:W-:Y:S02]  /*9910*/  IADD3 R160, R156, c[0x0][0x32c], RZ ;  /* 0x0000cb009ca07a10 */ /* 0x000fe40007ffe0ff */
[----:B------:R-:W-:Y:S02]  /*9920*/  IMNMX R2, R2, R156, !PT ;  /* 0x0000009c02027217 */ /* 0x000fe40007800200 */
[----:B------:R-:W-:Y:S02]  /*9930*/  IMNMX R3, R3, R160, PT ;  /* 0x000000a003037217 */ /* 0x000fe40003800200 */
.L_x_678:
[C---:B------:R-:W-:Y:S02]  /*9940*/  ISETP.GE.AND P2, PT, R92.reuse, 0x9, PT ;  /* 0x000000095c00780c */ /* 0x040fe40003f46270 */
[----:B------:R-:W-:Y:S02]  /*9950*/  ISETP.GE.AND P1, PT, R92, 0xa, PT ;  /* 0x0000000a5c00780c */ /* 0x000fe40003f26270 */
[----:B------:R-:W-:Y:S02]  /*9960*/  ISETP.GT.AND P0, PT, R0, 0x8, !P2 ;  /* 0x000000080000780c */ /* 0x000fe40005704270 */
[----:B------:R-:W-:Y:S02]  /*9970*/  LOP3.LUT R204, R204, 0xffffbfff, RZ, 0xc0, !PT ;  /* 0xffffbfffcccc7812 */ /* 0x000fe400078ec0ff */
[C---:B------:R-:W-:Y:S02]  /*9980*/  ISETP.LT.OR P0, PT, R97.reuse, 0x9, P0 ;  /* 0x000000096100780c */ /* 0x040fe40000701670 */
[----:B------:R-:W-:Y:S02]  /*9990*/  ISETP.GE.AND P6, PT, R92, 0x3a, PT ;  /* 0x0000003a5c00780c */ /* 0x000fe40003fc6270 */
[----:B------:R-:W-:Y:S02]  /*99a0*/  FSEL R161, R16, -INF , !P0 ;  /* 0xff80000010a17808 */ /* 0x000fe40004000000 */
[----:B------:R-:W-:Y:S02]  /*99b0*/  ISETP.GT.AND P0, PT, R0, 0x9, !P1 ;  /* 0x000000090000780c */ /* 0x000fe40004f04270 */
[----:B------:R-:W-:Y:S02]  /*99c0*/  @P2 LOP3.LUT R204, R204, 0x4000, RZ, 0xfc, !PT ;  /* 0x00004000cccc2812 */ /* 0x000fe400078efcff */
[----:B------:R-:W-:Y:S02]  /*99d0*/  ISETP.LT.OR P0, PT, R97, 0xa, P0 ;  /* 0x0000000a6100780c */ /* 0x000fe40000701670 */
[----:B------:R-:W-:Y:S02]  /*99e0*/  LOP3.LUT R204, R204, 0xffffdfff, RZ, 0xc0, !PT ;  /* 0xffffdfffcccc7812 */ /* 0x000fe400078ec0ff */
[----:B------:R-:W-:Y:S02]  /*99f0*/  FSEL R160, R17, -INF , !P0 ;  /* 0xff80000011a07808 */ /* 0x000fe40004000000 */
[C---:B------:R-:W-:Y:S02]  /*9a00*/  ISETP.GT.AND P0, PT, R95.reuse, 0x8, !P2 ;  /* 0x000000085f00780c */ /* 0x040fe40005704270 */
[----:B------:R-:W-:Y:S02]  /*9a10*/  ISETP.GE.AND P2, PT, R92, 0x11, PT ;  /* 0x000000115c00780c */ /* 0x000fe40003f46270 */
[----:B------:R-:W-:Y:S02]  /*9a20*/  ISETP.LT.OR P0, PT, R96, 0x9, P0 ;  /* 0x000000096000780c */ /* 0x000fe40000701670 */
[----:B------:R-:W-:Y:S02]  /*9a30*/  @P1 LOP3.LUT R204, R204, 0x2000, RZ, 0xfc, !PT ;  /* 0x00002000cccc1812 */ /* 0x000fe400078efcff */
[----:B------:R-:W-:Y:S02]  /*9a40*/  FSEL R156, R18, -INF , !P0 ;  /* 0xff800000129c7808 */ /* 0x000fe40004000000 */
[----:B------:R-:W-:Y:S02]  /*9a50*/  ISETP.GT.AND P0, PT, R95, 0x9, !P1 ;  /* 0x000000095f00780c */ /* 0x000fe40004f04270 */
[----:B------:R-:W-:Y:S02]  /*9a60*/  ISETP.GE.AND P1, PT, R92, 0x12, PT ;  /* 0x000000125c00780c */ /* 0x000fe40003f26270 */
[----:B------:R-:W-:Y:S02]  /*9a70*/  ISETP.LT.OR P0, PT, R96, 0xa, P0 ;  /* 0x0000000a6000780c */ /* 0x000fe40000701670 */
[----:B------:R-:W-:Y:S02]  /*9a80*/  LOP3.LUT R204, R204, 0xffffefff, RZ, 0xc0, !PT ;  /* 0xffffefffcccc7812 */ /* 0x000fe400078ec0ff */
[----:B------:R-:W-:Y:S02]  /*9a90*/  FSEL R162, R19, -INF , !P0 ;  /* 0xff80000013a27808 */ /* 0x000fe40004000000 */
[----:B------:R-:W-:Y:S02]  /*9aa0*/  ISETP.GT.AND P0, PT, R0, 0x10, !P2 ;  /* 0x000000100000780c */ /* 0x000fe40005704270 */
[----:B------:R-:W-:Y:S02]  /*9ab0*/  @P2 LOP3.LUT R204, R204, 0x1000, RZ, 0xfc, !PT ;  /* 0x00001000cccc2812 */ /* 0x000fe400078efcff */
[C---:B------:R-:W-:Y:S02]  /*9ac0*/  ISETP.LT.OR P0, PT, R97.reuse, 0x11, P0 ;  /* 0x000000116100780c */ /* 0x040fe40000701670 */
[----:B------:R-:W-:Y:S02]  /*9ad0*/  LOP3.LUT R204, R204, 0xfffff7ff, RZ, 0xc0, !PT ;  /* 0xfffff7ffcccc7812 */ /* 0x000fe400078ec0ff */
        /* <DEDUP_REMOVED lines=9> */
[----:B------:R-:W-:Y:S02]  /*9b70*/  ISETP.GE.AND P5, PT, R92, 0x41, PT ;  /* 0x000000415c00780c */ /* 0x000fe40003fa6270 */
[----:B------:R-:W-:Y:S02]  /*9b80*/  FSEL R177, R22, -INF , !P0 ;  /* 0xff80000016b17808 */ /* 0x000fe40004000000 */
[----:B------:R-:W-:Y:S02]  /*9b90*/  ISETP.GT.AND P0, PT, R95, 0x11, !P1 ;  /* 0x000000115f00780c */ /* 0x000fe40004f04270 */
[----:B------:R-:W-:Y:S02]  /*9ba0*/  ISETP.GE.AND P1, PT, R92, 0x1a, PT ;  /* 0x0000001a5c00780c */ /* 0x000fe40003f26270 */
[----:B------:R-:W-:Y:S02]  /*9bb0*/  ISETP.LT.OR P0, PT, R96, 0x12, P0 ;  /* 0x000000126000780c */ /* 0x000fe40000701670 */
[----:B------:R-:W-:Y:S02]  /*9bc0*/  @P2 LOP3.LUT R204, R204, 0x400, RZ, 0xfc, !PT ;  /* 0x00000400cccc2812 */ /* 0x000fe400078efcff */
[----:B------:R-:W-:Y:S02]  /*9bd0*/  FSEL R176, R23, -INF , !P0 ;  /* 0xff80000017b07808 */ /* 0x000fe40004000000 */
[----:B------:R-:W-:Y:S02]  /*9be0*/  ISETP.GT.AND P0, PT, R0, 0x18, !P2 ;  /* 0x000000180000780c */ /* 0x000fe40005704270 */
[----:B------:R-:W-:Y:S02]  /*9bf0*/  LOP3.LUT R204, R204, 0xfffffdff, RZ, 0xc0, !PT ;  /* 0xfffffdffcccc7812 */ /* 0x000fe400078ec0ff */
[C---:B------:R-:W-:Y:S02]  /*9c00*/  ISETP.LT.OR P0, PT, R97.reuse, 0x19, P0 ;  /* 0x000000196100780c */ /* 0x040fe40000701670 */
[----:B------:R-:W-:Y:S02]  /*9c10*/  @P1 LOP3.LUT R204, R204, 0x200, RZ, 0xfc, !PT ;  /* 0x00000200cccc1812 */ /* 0x000fe400078efcff */
[----:B------:R-:W-:Y:S02]  /*9c20*/  FSEL R167, R32, -INF , !P0 ;  /* 0xff80000020a77808 */ /* 0x000fe40004000000 */
[----:B------:R-:W-:Y:S02]  /*9c30*/  ISETP.GT.AND P0, PT, R0, 0x19, !P1 ;  /* 0x000000190000780c */ /* 0x000fe40004f04270 */
[----:B------:R-:W-:Y:S02]  /*9c40*/  LOP3.LUT R204, R204, 0xfffffeff, RZ, 0xc0, !PT ;  /* 0xfffffeffcccc7812 */ /* 0x000fe400078ec0ff */
[----:B------:R-:W-:Y:S02]  /*9c50*/  ISETP.LT.OR P0, PT, R97, 0x1a, P0 ;  /* 0x0000001a6100780c */ /* 0x000fe40000701670 */
[C---:B------:R-:W-:Y:S02]  /*9c60*/  ISETP.GE.AND P4, PT, R92.reuse, 0x42, PT ;  /* 0x000000425c00780c */ /* 0x040fe40003f86270 */
        /* <DEDUP_REMOVED lines=19> */
[----:B------:R-:W-:Y:S02]  /*9da0*/  P2R R16, PR, RZ, 0x40 ;  /* 0x00000040ff107803 */ /* 0x000fe40000000000 */
[----:B------:R-:W-:Y:S02]  /*9db0*/  FSEL R164, R37, -INF , !P0 ;  /* 0xff80000025a47808 */ /* 0x000fe40004000000 */
[C---:B------:R-:W-:Y:S02]  /*9dc0*/  ISETP.GT.AND P0, PT, R95.reuse, 0x20, !P2 ;  /* 0x000000205f00780c */ /* 0x040fe40005704270 */
[----:B------:R-:W-:Y:S02]  /*9dd0*/  ISETP.GE.AND P2, PT, R92, 0x29, PT ;  /* 0x000000295c00780c */ /* 0x000fe40003f46270 */
[----:B------:R-:W-:Y:S04]  /*9de0*/  ISETP.LT.OR P0, PT, R96, 0x21, P0 ;  /* 0x000000216000780c */ /* 0x000fe80000701670 */
        /* <DEDUP_REMOVED lines=13> */
[----:B------:R-:W-:Y:S04]  /*9ec0*/  ISETP.LT.OR P0, PT, R97, 0x2a, P0 ;  /* 0x0000002a6100780c */ /* 0x000fe80000701670 */
        /* <DEDUP_REMOVED lines=25> */
[----:B------:R-:W-:Y:S04]  /*a060*/  ISETP.LT.OR P0, PT, R96, 0x32, P0 ;  /* 0x000000326000780c */ /* 0x000fe80000701670 */
[----:B------:R-:W-:Y:S02]  /*a070*/  FSEL R55, R55, -INF , !P0 ;  /* 0xff80000037377808 */ /* 0x000fe40004000000 */
[----:B------:R-:W-:Y:S04]  /*a080*/  ISETP.GT.AND P0, PT, R0, 0x38, !P1 ;  /* 0x000000380000780c */ /* 0x000fe80004f04270 */
        /* <DEDUP_REMOVED lines=19> */
[----:B------:R-:W-:Y:S04]  /*a1c0*/  ISETP.GT.AND P0, PT, R0, 0x41, !P4 ;  /* 0x000000410000780c */ /* 0x000fe80006704270 */
[----:B------:R-:W-:Y:S04]  /*a1d0*/  ISETP.LT.OR P0, PT, R97, 0x42, P0 ;  /* 0x000000426100780c */ /* 0x000fe80000701670 */
[----:B------:R-:W-:Y:S02]  /*a1e0*/  FSEL R34, R69, -INF , !P0 ;  /* 0xff80000045227808 */ /* 0x000fe40004000000 */
[C---:B------:R-:W-:Y:S04]  /*a1f0*/  ISETP.GT.AND P0, PT, R95.reuse, 0x40, !P5 ;  /* 0x000000405f00780c */ /* 0x040fe80006f04270 */
        /* <DEDUP_REMOVED lines=12> */
[C---:B------:R-:W-:Y:S04]  /*a2c0*/  ISETP.LT.OR P0, PT, R96.reuse, 0x2, P0 ;  /* 0x000000026000780c */ /* 0x040fe80000701670 */
[----:B------:R-:W-:Y:S02]  /*a2d0*/  FSEL R22, R7, -INF , !P0 ;  /* 0xff80000007167808 */ /* 0x000fe40004000000 */
[----:B------:R-:W-:Y:S04]  /*a2e0*/  ISETP.GT.AND P0, PT, R95, RZ, !P2 ;  /* 0x000000ff5f00720c */ /* 0x000fe80005704270 */
[----:B------:R-:W-:Y:S04]  /*a2f0*/  ISETP.LT.OR P0, PT, R96, 0x1, P0 ;  /* 0x000000016000780c */ /* 0x000fe80000701670 */
[----:B------:R-:W-:Y:S02]  /*a300*/  FSEL R18, R6, -INF , !P0 ;  /* 0xff80000006127808 */ /* 0x000fe40004000000 */
[----:B------:R-:W-:Y:S04]  /*a310*/  ISETP.GT.AND P0, PT, R0, 0x48, !P3 ;  /* 0x000000480000780c */ /* 0x000fe80005f04270 */
[C---:B------:R-:W-:Y:S04]  /*a320*/  ISETP.LT.OR P0, PT, R97.reuse, 0x49, P0 ;  /* 0x000000496100780c */ /* 0x040fe80000701670 */
[----:B------:R-:W-:Y:S02]  /*a330*/  FSEL R33, R80, -INF , !P0 ;  /* 0xff80000050217808 */ /* 0x000fe40004000000 */
[----:B------:R-:W-:Y:S04]  /*a340*/  ISETP.GT.AND P0, PT, R0, 0x49, !P6 ;  /* 0x000000490000780c */ /* 0x000fe80007704270 */
[----:B------:R-:W-:Y:S04]  /*a350*/  ISETP.LT.OR P0, PT, R97, 0x4a, P0 ;  /* 0x0000004a6100780c */ /* 0x000fe80000701670 */
[----:B------:R-:W-:Y:S02]  /*a360*/  FSEL R32, R81, -INF , !P0 ;  /* 0xff80000051207808 */ /* 0x000fe40004000000 */
[C---:B------:R-:W-:Y:S04]  /*a370*/  ISETP.GT.AND P0, PT, R95.reuse, 0x48, !P3 ;  /* 0x000000485f00780c */ /* 0x040fe80005f04270 */
        /* <DEDUP_REMOVED lines=9> */
[----:B------:R-:W-:Y:S04]  /*a410*/  LOP3.LUT P0, RZ, R204, 0x4000, RZ, 0xc0, !PT ;  /* 0x00004000ccff7812 */ /* 0x000fe8000780c0ff */
[----:B------:R-:W-:Y:S04]  /*a420*/  ISETP.GT.AND P0, PT, R2, 0x8, !P0 ;  /* 0x000000080200780c */ /* 0x000fe80004704270 */
[C---:B------:R-:W-:Y:S04]  /*a430*/  ISETP.LT.OR P0, PT, R3.reuse, 0x9, P0 ;  /* 0x000000090300780c */ /* 0x040fe80000701670 */
[----:B------:R-:W-:Y:S02]  /*a440*/  FSEL R19, R12, -INF , !P0 ;  /* 0xff8000000c137808 */ /* 0x000fe40004000000 */
[----:B------:R-:W-:Y:S04]  /*a450*/  LOP3.LUT P0, RZ, R204, 0x2000, RZ, 0xc0, !PT ;  /* 0x00002000ccff7812 */ /* 0x000fe8000780c0ff */
        /* <DEDUP_REMOVED lines=59> */
[----:B------:R-:W-:Y:S04]  /*a810*/  ISETP.GT.AND P0, PT, R2, RZ, !P2 ;  /* 0x000000ff0200720c */ /* 0x000fe80005704270 */
[C---:B------:R-:W-:Y:S04]  /*a820*/  ISETP.LT.OR P0, PT, R3.reuse, 0x1, P0 ;  /* 0x000000010300780c */ /* 0x040fe80000701670 */
[----:B------:R-:W-:Y:S02]  /*a830*/  FSEL R12, R8, -INF , !P0 ;  /* 0xff800000080c7808 */ /* 0x000fe40004000000 */
[----:B------:R-:W-:Y:S04]  /*a840*/  LOP3.LUT P0, RZ, R204, 0x2, RZ, 0xc0, !PT ;  /* 0x00000002ccff7812 */ /* 0x000fe8000780c0ff */
[----:B------:R-:W-:Y:S04]  /*a850*/  ISETP.GT.AND P0, PT, R2, 0x49, !P0 ;  /* 0x000000490200780c */ /* 0x000fe80004704270 */
[----:B------:R-:W-:Y:S04]  /*a860*/  ISETP.LT.OR P0, PT, R3, 0x4a, P0 ;  /* 0x0000004a0300780c */ /* 0x000fe80000701670 */
[----:B------:R-:W-:Y:S01]  /*a870*/  FSEL R184, R77, -INF , !P0 ;  /* 0xff8000004db87808 */ /* 0x000fe20004000000 */
[----:B------:R-:W-:-:S06]  /*a880*/  BRA.DIV ~URZ, `(.L_x_682) ;  /* 0x00011ca27f007947 */ /* 0x000fcc000b800000 */
[----:B------:R4:W1:Y:S02]  /*a890*/  SHFL.IDX PT, R3, R157, 0x3, 0x1c1f ;  /* 0x007c1f009d037f89 */ /* 0x00086400000e0000 */
.L_x_836:
[----:B-1----:R-:W-:Y:S01]  /*a8a0*/  IADD3 R2, R158, R3, RZ ;  /* 0x000000039e027210 */ /* 0x002fe20007ffe0ff */
        /* <DEDUP_REMOVED lines=18> */
.L_x_685:
[----:B------:R-:W-:Y:S04]  /*a9d0*/  MOV R4, c[0x0][0x32c] ;  /* 0x0000cb0000047a02 */ /* 0x000fe80000000f00 */
[----:B------:R-:W-:Y:S11]  /*a9e0*/  ISETP.NE.AND P0, PT, R4, 0x1, PT ;  /* 0x000000010400780c */ /* 0x000ff60003f05270 */
[----:B------:R-:W-:Y:S02]  /*a9f0*/  @!UPT UIADD3 URZ, URZ, URZ, URZ ;  /* 0x0000003f3f3ff290 */ /* 0x000fe4000fffe03f */
[----:B------:R-:W-:Y:S05]  /*aa00*/  @P0 IMAD.HI.U32 R4, R3, c[0x0][0x330], RZ ;  /* 0x0000cc0003040a27 */ /* 0x000fea00078e00ff */
[----:B------:R-:W-:Y:S02]  /*aa10*/  @P0 SHF.R.U32.HI R3, RZ, c[0x0][0x334], R4 ;  /* 0x0000cd00ff030a19 */ /* 0x000fe40000011604 */
.L_x_686:
[----:B------:R-:W-:Y:S05]  /*aa20*/  BSYNC B0 ;  /* 0x0000000000007941 */ /* 0x000fea0003800000 */
.L_x_684:
[----:B------:R-:W-:Y:S04]  /*aa30*/  IMAD.IADD R4, R92, 0x1, -R248 ;  /* 0x000000015c047824 */ /* 0x000fe800078e0af8 */
[----:B------:R-:W-:Y:S05]  /*aa40*/  IMAD R3, R3, c[0x0][0x32c], R4 ;  /* 0x0000cb0003037a24 */ /* 0x000fea00078e0204 */
[----:B------:R-:W-:Y:S02]  /*aa50*/  IADD3 R4, R3, c[0x0][0x32c], RZ ;  /* 0x0000cb0003047a10 */ /* 0x000fe40007ffe0ff */
[----:B------:R-:W-:Y:S02]  /*aa60*/  IMNMX R0, R0, R3, !PT ;  /* 0x0000000300007217 */ /* 0x000fe40007800200 */
[----:B------:R-:W-:Y:S02]  /*aa70*/  IMNMX R2, R2, R4, PT ;  /* 0x0000000402027217 */ /* 0x000fe40003800200 */
.L_x_683:
[----:B------:R-:W-:Y:S02]  /*aa80*/  ISETP.GT.AND P0, PT, R0, RZ, !P2 ;  /* 0x000000ff0000720c */ /* 0x000fe40005704270 */
[----:B------:R-:W-:Y:S02]  /*aa90*/  LOP3.LUT P2, RZ, R204, 0x400, RZ, 0xc0, !PT ;  /* 0x00000400ccff7812 */ /* 0x000fe4000784c0ff */
[----:B------:R-:W-:Y:S02]  /*aaa0*/  ISETP.LT.OR P0, PT, R2, 0x1, P0 ;  /* 0x000000010200780c */ /* 0x000fe40000701670 */
[----:B------:R-:W-:Y:S02]  /*aab0*/  FMNMX.FTZ R3, R12, R98, !PT ;  /* 0x000000620c037209 */ /* 0x000fe40007810000 */
[----:B------:R-:W-:Y:S02]  /*aac0*/  FSEL R10, R10, -INF , !P0 ;  /* 0xff8000000a0a7808 */ /* 0x000fe40004000000 */
[----:B------:R-:W-:Y:S02]  /*aad0*/  ISETP.GT.AND P0, PT, R0, 0x1, !P1 ;  /* 0x000000010000780c */ /* 0x000fe40004f04270 */
        /* <DEDUP_REMOVED lines=9> */
[----:B------:R-:W-:Y:S02]  /*ab70*/  LOP3.LUT P0, RZ, R204, 0x2000, RZ, 0xc0, !PT ;  /* 0x00002000ccff7812 */ /* 0x000fe4000780c0ff */
[----:B------:R-:W-:Y:S02]  /*ab80*/  FMNMX.FTZ R6, R13, R6, !PT ;  /* 0x000000060d067209 */ /* 0x000fe40007810000 */
[----:B------:R-:W-:Y:S02]  /*ab90*/  ISETP.GT.AND P0, PT, R0, 0x9, !P0 ;  /* 0x000000090000780c */ /* 0x000fe40004704270 */
[----:B------:R-:W-:Y:S02]  /*aba0*/  FMNMX.FTZ R3, R19, R3, !PT ;  /* 0x0000000313037209 */ /* 0x000fe40007810000 */
        /* <DEDUP_REMOVED lines=16> */
[----:B--234-:R-:W-:Y:S02]  /*acb0*/  FSEL R157, R27, -INF , !P0 ;  /* 0xff8000001b9d7808 */ /* 0x01cfe40004000000 */
        /* <DEDUP_REMOVED lines=50> */
[C---:B------:R-:W-:Y:S02]  /*afe0*/  ISETP.GT.AND P0, PT, R0.reuse, 0x38, !P1 ;  /* 0x000000380000780c */ /* 0x040fe40004f04270 */
[----:B------:R-:W-:Y:S02]  /*aff0*/  ISETP.GT.AND P1, PT, R0, 0x48, !P3 ;  /* 0x000000480000780c */ /* 0x000fe40005f24270 */
[C---:B------:R-:W-:Y:S02]  /*b000*/  ISETP.LT.OR P0, PT, R2.reuse, 0x39, P0 ;  /* 0x000000390200780c */ /* 0x040fe40000701670 */
[----:B------:R-:W-:Y:S02]  /*b010*/  ISETP.LT.OR P1, PT, R2, 0x49, P1 ;  /* 0x000000490200780c */ /* 0x000fe40000f21670 */
[----:B------:R-:W-:Y:S02]  /*b020*/  FSEL R223, R62, -INF , !P0 ;  /* 0xff8000003edf7808 */ /* 0x000fe40004000000 */
[----:B------:R-:W-:Y:S02]  /*b030*/  ISETP.GT.AND P0, PT, R0, 0x39, !P6 ;  /* 0x000000390000780c */ /* 0x000fe40007704270 */
[----:B------:R-:W-:Y:S02]  /*b040*/  FMNMX.FTZ R6, R214, R6, !PT ;  /* 0x00000006d6067209 */ /* 0x000fe40007810000 */
[----:B------:R-:W-:Y:S02]  /*b050*/  ISETP.LT.OR P0, PT, R2, 0x3a, P0 ;  /* 0x0000003a0200780c */ /* 0x000fe40000701670 */
[----:B------:R-:W-:Y:S02]  /*b060*/  FMNMX.FTZ R6, R223, R6, !PT ;  /* 0x00000006df067209 */ /* 0x000fe40007810000 */
[----:B------:R-:W-:Y:S02]  /*b070*/  FSEL R222, R63, -INF , !P0 ;  /* 0xff8000003fde7808 */ /* 0x000fe40004000000 */
[----:B------:R-:W-:Y:S02]  /*b080*/  ISETP.GT.AND P0, PT, R0, 0x40, !P5 ;  /* 0x000000400000780c */ /* 0x000fe40006f04270 */
[----:B------:R-:W-:Y:S02]  /*b090*/  FMNMX.FTZ R6, R222, R6, !PT ;  /* 0x00000006de067209 */ /* 0x000fe40007810000 */
[----:B------:R-:W-:Y:S02]  /*b0a0*/  ISETP.LT.OR P0, PT, R2, 0x41, P0 ;  /* 0x000000410200780c */ /* 0x000fe40000701670 */
[----:B------:R-:W-:Y:S02]  /*b0b0*/  FSEL R213, R78, -INF , !P1 ;  /* 0xff8000004ed57808 */ /* 0x000fe40004800000 */
[----:B------:R-:W-:Y:S02]  /*b0c0*/  FSEL R221, R74, -INF , !P0 ;  /* 0xff8000004add7808 */ /* 0x000fe40004000000 */
[----:B------:R-:W-:Y:S02]  /*b0d0*/  ISETP.GT.AND P0, PT, R0, 0x41, !P4 ;  /* 0x000000410000780c */ /* 0x000fe40006704270 */
[----:B------:R-:W-:Y:S02]  /*b0e0*/  FMNMX.FTZ R6, R221, R6, !PT ;  /* 0x00000006dd067209 */ /* 0x000fe40007810000 */
[----:B------:R-:W-:Y:S04]  /*b0f0*/  ISETP.LT.OR P0, PT, R2, 0x42, P0 ;  /* 0x000000420200780c */ /* 0x000fe80000701670 */
[----:B------:R-:W-:Y:S02]  /*b100*/  FSEL R220, R75, -INF , !P0 ;  /* 0xff8000004bdc7808 */ /* 0x000fe40004000000 */
[----:B------:R-:W-:Y:S02]  /*b110*/  ISETP.GT.AND P0, PT, R0, 0x49, !P2 ;  /* 0x000000490000780c */ /* 0x000fe40005704270 */
[----:B------:R-:W-:Y:S02]  /*b120*/  FMNMX.FTZ R0, R18, R94, !PT ;  /* 0x0000005e12007209 */ /* 0x000fe40007810000 */
[----:B------:R-:W-:Y:S02]  /*b130*/  ISETP.LT.OR P0, PT, R2, 0x4a, P0 ;  /* 0x0000004a0200780c */ /* 0x000fe40000701670 */
        /* <DEDUP_REMOVED lines=37> */
[----:B------:R-:W-:Y:S02]  /*b390*/  FSEL R212, R79, -INF , !P0 ;  /* 0xff8000004fd47808 */ /* 0x000fe40004000000 */
        /* <DEDUP_REMOVED lines=9> */
[----:B------:R1:W2:Y:S02]  /*b430*/  SHFL.BFLY PT, R2, R92, 0x2, 0x1f ;  /* 0x0c401f005c027f89 */ /* 0x0002a400000e0000 */
.L_x_837:
[----:B--2---:R-:W-:Y:S01]  /*b440*/  FMNMX.FTZ R4, R92, R2, !PT ;  /* 0x000000025c047209 */ /* 0x004fe20007810000 */
[----:B------:R-:W-:-:S05]  /*b450*/  BRA.DIV ~URZ, `(.L_x_688) ;  /* 0x000111927f007947 */ /* 0x000fca000b800000 */
[----:B------:R-:W-:Y:S04]  /*b460*/  SHFL.BFLY PT, R2, R0, 0x2, 0x1f ;  /* 0x0c401f0000027f89 */ /* 0x000fe800000e0000 */
[----:B------:R-:W-:Y:S04]  /*b470*/  SHFL.BFLY PT, R3, R5, 0x2, 0x1f ;  /* 0x0c401f0005037f89 */ /* 0x000fe800000e0000 */
[----:B------:R-:W2:Y:S02]  /*b480*/  SHFL.BFLY PT, R8, R6, 0x2, 0x1f ;  /* 0x0c401f0006087f89 */ /* 0x000ea400000e0000 */
[----:B-12---:R-:W-:Y:S02]  /*b490*/  FMNMX.FTZ R92, R6, R8, !PT ;  /* 0x00000008065c7209 */ /* 0x006fe40007810000 */
[----:B------:R-:W-:Y:S02]  /*b4a0*/  FMNMX.FTZ R0, R0, R2, !PT ;  /* 0x0000000200007209 */ /* 0x000fe40007810000 */
[----:B------:R-:W-:Y:S02]  /*b4b0*/  FMNMX.FTZ R2, R5, R3, !PT ;  /* 0x0000000305027209 */ /* 0x000fe40007810000 */
[----:B------:R-:W1:Y:S04]  /*b4c0*/  SHFL.BFLY PT, R5, R4, 0x1, 0x1f ;  /* 0x0c201f0004057f89 */ /* 0x000e6800000e0000 */
[----:B------:R-:W2:Y:S04]  /*b4d0*/  SHFL.BFLY PT, R7, R0, 0x1, 0x1f ;  /* 0x0c201f0000077f89 */ /* 0x000ea800000e0000 */
[----:B------:R-:W3:Y:S04]  /*b4e0*/  SHFL.BFLY PT, R9, R2, 0x1, 0x1f ;  /* 0x0c201f0002097f89 */ /* 0x000ee800000e0000 */
[----:B------:R4:W4:Y:S01]  /*b4f0*/  SHFL.BFLY PT, R3, R92, 0x1, 0x1f ;  /* 0x0c201f005c037f89 */ /* 0x00092200000e0000 */
[----:B-1----:R-:W-:Y:S02]  /*b500*/  FMNMX.FTZ R97, R4, R5, !PT ;  /* 0x0000000504617209 */ /* 0x002fe40007810000 */
[----:B--2---:R-:W-:Y:S02]  /*b510*/  FMNMX.FTZ R96, R0, R7, !PT ;  /* 0x0000000700607209 */ /* 0x004fe40007810000 */
[----:B---3--:R-:W-:Y:S02]  /*b520*/  FMNMX.FTZ R95, R2, R9, !PT ;  /* 0x00000009025f7209 */ /* 0x008fe40007810000 */
.L_x_838:
[C---:B------:R-:W-:Y:S01]  /*b530*/  FMUL.FTZ R0, R97.reuse, c[0x0][0x2d0] ;  /* 0x0000b40061007a20 */ /* 0x040fe20000410000 */
[----:B------:R-:W-:Y:S01]  /*b540*/  FSETP.NEU.FTZ.AND P0, PT, R97, -INF , PT ;  /* 0xff8000006100780b */ /* 0x000fe20003f1d000 */
[----:B------:R-:W-:Y:S01]  /*b550*/  WARPSYNC 0xffffffff ;  /* 0xffffffff00007948 */ /* 0x000fe20003800000 */
[----:B------:R-:W-:Y:S02]  /*b560*/  FSETP.NEU.FTZ.AND P1, PT, R96, -INF , PT ;  /* 0xff8000006000780b */ /* 0x000fe40003f3d000 */
[----:B------:R-:W-:Y:S02]  /*b570*/  FSEL R4, R0, RZ, P0 ;  /* 0x000000ff00047208 */ /* 0x000fe40000000000 */
[----:B----4-:R-:W-:Y:S03]  /*b580*/  FMNMX.FTZ R68, R3, R92, !PT ;  /* 0x0000005c03447209 */ /* 0x010fe60007810000 */
[--C-:B------:R-:W-:Y:S02]  /*b590*/  FFMA.FTZ R0, R17, c[0x0][0x2d0], -R4.reuse ;  /* 0x0000b40011007a23 */ /* 0x100fe40000010804 */
[--C-:B------:R-:W-:Y:S02]  /*b5a0*/  FFMA.FTZ R2, R21, c[0x0][0x2d0], -R4.reuse ;  /* 0x0000b40015027a23 */ /* 0x100fe40000010804 */
[----:B------:R1:W-:Y:S01]  /*b5b0*/  MUFU.EX2 R225, R0 ;  /* 0x0000000000e17308 */ /* 0x0003e20000000800 */
[--C-:B------:R-:W-:Y:S02]  /*b5c0*/  FFMA.FTZ R70, R165, c[0x0][0x2d0], -R4.reuse ;  /* 0x0000b400a5467a23 */ /* 0x100fe40000010804 */
[--C-:B------:R-:W-:Y:S02]  /*b5d0*/  FFMA.FTZ R165, R39, c[0x0][0x2d0], -R4.reuse ;  /* 0x0000b40027a57a23 */ /* 0x100fe40000010804 */
[--C-:B------:R-:W-:Y:S02]  /*b5e0*/  FFMA.FTZ R67, R164, c[0x0][0x2d0], -R4.reuse ;  /* 0x0000b400a4437a23 */ /* 0x100fe40000010804 */
[--C-:B------:R-:W-:Y:S02]  /*b5f0*/  FFMA.FTZ R164, R38, c[0x0][0x2d0], -R4.reuse ;  /* 0x0000b40026a47a23 */ /* 0x100fe40000010804 */
[--C-:B------:R-:W-:Y:S01]  /*b600*/  FFMA.FTZ R66, R163, c[0x0][0x2d0], -R4.reuse ;  /* 0x0000b400a3427a23 */ /* 0x100fe20000010804 */
[----:B------:R2:W3:Y:S01]  /*b610*/  MUFU.EX2 R234, R2 ;  /* 0x0000000200ea7308 */ /* 0x0004e20000000800 */
[--C-:B------:R-:W-:Y:S02]  /*b620*/  FFMA.FTZ R163, R37, c[0x0][0x2d0], -R4.reuse ;  /* 0x0000b40025a37a23 */ /* 0x100fe40000010804 */
[--C-:B------:R-:W-:Y:S02]  /*b630*/  FFMA.FTZ R48, R169, c[0x0][0x2d0], -R4.reuse ;  /* 0x0000b400a9307a23 */ /* 0x100fe40000010804 */
[--C-:B------:R-:W-:Y:S02]  /*b640*/  FFMA.FTZ R71, R168, c[0x0][0x2d0], -R4.reuse ;  /* 0x0000b400a8477a23 */ /* 0x100fe40000010804 */
[--C-:B------:R-:W-:Y:S02]  /*b650*/  FFMA.FTZ R92, R166, c[0x0][0x2d0], -R4.reuse ;  /* 0x0000b400a65c7a23 */ /* 0x100fe40000010804 */
[----:B------:R-:W-:Y:S01]  /*b660*/  FFMA.FTZ R168, R32, c[0x0][0x2d0], -R4 ;  /* 0x0000b40020a87a23 */ /* 0x000fe20000010804 */
[----:B------:R-:W-:Y:S01]  /*b670*/  MUFU.EX2 R250, R66 ;  /* 0x0000004200fa7308 */ /* 0x000fe20000000800 */
[----:B-1----:R-:W-:Y:S05]  /*b680*/  FMUL.FTZ R0, R96, c[0x0][0x2d0] ;  /* 0x0000b40060007a20 */ /* 0x002fea0000410000 */
[----:B------:R-:W-:Y:S04]  /*b690*/  FSEL R40, R0, RZ, P1 ;  /* 0x000000ff00287208 */ /* 0x000fe80000800000 */
[----:B------:R-:W-:Y:S01]  /*b6a0*/  MUFU.EX2 R249, R67 ;  /* 0x0000004300f97308 */ /* 0x000fe20000000800 */
[--C-:B------:R-:W-:Y:S02]  /*b6b0*/  FFMA.FTZ R0, R18, c[0x0][0x2d0], -R40.reuse ;  /* 0x0000b40012007a23 */ /* 0x100fe40000010828 */
[----:B------:R-:W-:Y:S02]  /*b6c0*/  FFMA.FTZ R5, R162, c[0x0][0x2d0], -R40 ;  /* 0x0000b400a2057a23 */ /* 0x000fe40000010828 */
[--C-:B------:R-:W-:Y:S05]  /*b6d0*/  FFMA.FTZ R162, R36, c[0x0][0x2d0], -R4.reuse ;  /* 0x0000b40024a27a23 */ /* 0x100fea0000010804 */
[----:B------:R1:W-:Y:S01]  /*b6e0*/  MUFU.EX2 R227, R0 ;  /* 0x0000000000e37308 */ /* 0x0003e20000000800 */
[--C-:B--2---:R-:W-:Y:S01]  /*b6f0*/  FFMA.FTZ R2, R161, c[0x0][0x2d0], -R4.reuse ;  /* 0x0000b400a1027a23 */ /* 0x104fe20000010804 */
[----:B------:R-:W-:Y:S01]  /*b700*/  LDSM.16.MT88.4 R36, [R193] ;  /* 0x00000000c124783b */ /* 0x000fe20000004200 */
[----:B------:R-:W-:Y:S02]  /*b710*/  FFMA.FTZ R161, R35, c[0x0][0x2d0], -R4 ;  /* 0x0000b40023a17a23 */ /* 0x000fe40000010804 */
[--C-:B------:R-:W-:Y:S02]  /*b720*/  FFMA.FTZ R59, R171, c[0x0][0x2d0], -R40.reuse ;  /* 0x0000b400ab3b7a23 */ /* 0x100fe40000010828 */
[--C-:B------:R-:W-:Y:S02]  /*b730*/  FFMA.FTZ R166, R50, c[0x0][0x2d0], -R40.reuse ;  /* 0x0000b40032a67a23 */ /* 0x100fe40000010828 */
[--C-:B------:R-:W-:Y:S01]  /*b740*/  FFMA.FTZ R65, R177, c[0x0][0x2d0], -R40.reuse ;  /* 0x0000b400b1417a23 */ /* 0x100fe20000010828 */
[----:B------:R2:W-:Y:S01]  /*b750*/  MUFU.EX2 R232, R2 ;  /* 0x0000000200e87308 */ /* 0x0005e20000000800 */
[--C-:B------:R-:W-:Y:S02]  /*b760*/  FFMA.FTZ R64, R176, c[0x0][0x2d0], -R40.reuse ;  /* 0x0000b400b0407a23 */ /* 0x100fe40000010828 */
[--C-:B------:R-:W-:Y:S02]  /*b770*/  FFMA.FTZ R63, R175, c[0x0][0x2d0], -R40.reuse ;  /* 0x0000b400af3f7a23 */ /* 0x100fe40000010828 */
[--C-:B------:R-:W-:Y:S02]  /*b780*/  FFMA.FTZ R62, R174, c[0x0][0x2d0], -R40.reuse ;  /* 0x0000b400ae3e7a23 */ /* 0x100fe40000010828 */
[--C-:B------:R-:W-:Y:S03]  /*b790*/  FFMA.FTZ R61, R172, c[0x0][0x2d0], -R40.reuse ;  /* 0x0000b400ac3d7a23 */ /* 0x100fe60000010828 */
[----:B------:R4:W-:Y:S01]  /*b7a0*/  MUFU.EX2 R241, R5 ;  /* 0x0000000500f17308 */ /* 0x0009e20000000800 */
[----:B-1----:R-:W-:Y:S09]  /*b7b0*/  FFMA.FTZ R0, R22, c[0x0][0x2d0], -R40 ;  /* 0x0000b40016007a23 */ /* 0x002ff20000010828 */
[----:B------:R1:W-:Y:S01]  /*b7c0*/  MUFU.EX2 R231, R0 ;  /* 0x0000000000e77308 */ /* 0x0003e20000000800 */
[----:B--2---:R-:W-:Y:S09]  /*b7d0*/  FMUL.FTZ R2, R95, c[0x0][0x2d0] ;  /* 0x0000b4005f027a20 */ /* 0x004ff20000410000 */
[----:B------:R-:W-:Y:S01]  /*b7e0*/  MUFU.EX2 R247, R59 ;  /* 0x0000003b00f77308 */ /* 0x000fe20000000800 */
[----:B----4-:R-:W-:Y:S09]  /*b7f0*/  FMUL.FTZ R5, R68, c[0x0][0x2d0] ;  /* 0x0000b40044057a20 */ /* 0x010ff20000410000 */
[----:B------:R-:W-:Y:S01]  /*b800*/  MUFU.EX2 R246, R62 ;  /* 0x0000003e00f67308 */ /* 0x000fe20000000800 */
[--C-:B-1----:R-:W-:Y:S02]  /*b810*/  FFMA.FTZ R0, R160, c[0x0][0x2d0], -R4.reuse ;  /* 0x0000b400a0007a23 */ /* 0x102fe40000010804 */
[----:B------:R-:W-:Y:S07]  /*b820*/  FFMA.FTZ R160, R34, c[0x0][0x2d0], -R4 ;  /* 0x0000b40022a07a23 */ /* 0x000fee0000010804 */
[----:B------:R1:W-:Y:S10]  /*b830*/  MUFU.EX2 R242, R0 ;  /* 0x0000000000f27308 */ /* 0x0003f40000000800 */
[----:B------:R-:W-:Y:S10]  /*b840*/  MUFU.EX2 R243, R92 ;  /* 0x0000005c00f37308 */ /* 0x000ff40000000800 */
[----:B------:R-:W-:Y:S01]  /*b850*/  MUFU.EX2 R244, R70 ;  /* 0x0000004600f47308 */ /* 0x000fe20000000800 */
[----:B-1----:R-:W-:Y:S02]  /*b860*/  FFMA.FTZ R0, R156, c[0x0][0x2d0], -R40 ;  /* 0x0000b4009c007a23 */ /* 0x002fe40000010828 */
[--C-:B------:R-:W-:Y:S07]  /*b870*/  FFMA.FTZ R156, R49, c[0x0][0x2d0], -R4.reuse ;  /* 0x0000b400319c7a23 */ /* 0x100fee0000010804 */
[----:B------:R1:W-:Y:S10]  /*b880*/  MUFU.EX2 R235, R0 ;  /* 0x0000000000eb7308 */ /* 0x0003f40000000800 */
[----:B------:R-:W-:Y:S10]  /*b890*/  MUFU.EX2 R165, R165 ;  /* 0x000000a500a57308 */ /* 0x000ff40000000800 */
[----:B------:R-:W-:Y:S01]  /*b8a0*/  MUFU.EX2 R172, R164 ;  /* 0x000000a400ac7308 */ /* 0x000fe20000000800 */
[----:B-1----:R-:W-:Y:S02]  /*b8b0*/  FSEL R0, R97, RZ, P0 ;  /* 0x000000ff61007208 */ /* 0x002fe40000000000 */
[----:B------:R-:W-:Y:S03]  /*b8c0*/  FSETP.NEU.FTZ.AND P0, PT, R95, -INF , PT ;  /* 0xff8000005f00780b */ /* 0x000fe60003f1d000 */
[----:B------:R-:W-:Y:S04]  /*b8d0*/  FADD.FTZ R0, -R0, R93 ;  /* 0x0000005d00007221 */ /* 0x000fe80000010100 */
[----:B------:R-:W-:Y:S01]  /*b8e0*/  MUFU.EX2 R174, R163 ;  /* 0x000000a300ae7308 */ /* 0x000fe20000000800 */
[----:B------:R-:W-:Y:S01]  /*b8f0*/  FSEL R56, R2, RZ, P0 ;  /* 0x000000ff02387208 */ /* 0x000fe20000000000 */
[----:B------:R-:W-:Y:S02]  /*b900*/  FFMA.FTZ R93, R167, c[0x0][0x2d0], -R4 ;  /* 0x0000b400a75d7a23 */ /* 0x000fe40000010804 */
[----:B------:R-:W-:Y:S02]  /*b910*/  FMUL.FTZ R0, R0, c[0x0][0x2d0] ;  /* 0x0000b40000007a20 */ /* 0x000fe40000410000 */
[----:B------:R-:W-:Y:S02]  /*b920*/  FFMA.FTZ R2, R12, c[0x0][0x2d0], -R56 ;  /* 0x0000b4000c027a23 */ /* 0x000fe40000010838 */
[----:B------:R-:W-:Y:S02]  /*b930*/  FFMA.FTZ R167, R33, c[0x0][0x2d0], -R4 ;  /* 0x0000b40021a77a23 */ /* 0x000fe40000010804 */
[----:B------:R1:W-:Y:S01]  /*b940*/  MUFU.EX2 R226, R2 ;  /* 0x0000000200e27308 */ /* 0x0003e20000000800 */
[--C-:B------:R-:W-:Y:S02]  /*b950*/  FFMA.FTZ R58, R181, c[0x0][0x2d0], -R56.reuse ;  /* 0x0000b400b53a7a23 */ /* 0x100fe40000010838 */
[--C-:B------:R-:W-:Y:S07]  /*b960*/  FFMA.FTZ R57, R180, c[0x0][0x2d0], -R56.reuse ;  /* 0x0000b400b4397a23 */ /* 0x100fee0000010838 */
[----:B------:R-:W2:Y:S10]  /*b970*/  MUFU.EX2 R60, R0 ;  /* 0x00000000003c7308 */ /* 0x000eb40000000800 */
[----:B------:R-:W-:Y:S01]  /*b980*/  MUFU.EX2 R180, R160 ;  /* 0x000000a000b47308 */ /* 0x000fe20000000800 */
[--C-:B-1----:R-:W-:Y:S02]  /*b990*/  FFMA.FTZ R2, R20, c[0x0][0x2d0], -R56.reuse ;  /* 0x0000b40014027a23 */ /* 0x102fe40000010838 */
[----:B------:R-:W1:Y:S07]  /*b9a0*/  LDSM.16.MT88.4 R20, [R189] ;  /* 0x00000000bd14783b */ /* 0x000e6e0000004200 */
[----:B------:R4:W5:Y:S10]  /*b9b0*/  MUFU.EX2 R230, R2 ;  /* 0x0000000200e67308 */ /* 0x0009740000000800 */
[----:B------:R-:W-:Y:S01]  /*b9c0*/  MUFU.EX2 R160, R168 ;  /* 0x000000a800a07308 */ /* 0x000fe20000000800 */
[--C-:B----4-:R-:W-:Y:S09]  /*b9d0*/  FFMA.FTZ R2, R19, c[0x0][0x2d0], -R56.reuse ;  /* 0x0000b40013027a23 */ /* 0x110ff20000010838 */
[----:B------:R4:W-:Y:S02]  /*b9e0*/  MUFU.EX2 R233, R2 ;  /* 0x0000000200e97308 */ /* 0x0009e40000000800 */
[----:B----4-:R-:W-:Y:S01]  /*b9f0*/  FFMA.FTZ R2, R16, c[0x0][0x2d0], -R56 ;  /* 0x0000b40010027a23 */ /* 0x010fe20000010838 */
[----:B---3--:R-:W-:Y:S01]  /*ba00*/  F2FP.BF16.PACK_AB R72, R234, R225 ;  /* 0x000000e1ea48723e */ /* 0x008fe200000010ff */
[----:B--2---:R-:W-:Y:S01]  /*ba10*/  FMUL.FTZ R4, R60, R100 ;  /* 0x000000643c047220 */ /* 0x004fe20000410000 */
[----:B------:R-:W-:Y:S05]  /*ba20*/  F2FP.BF16.PACK_AB R73, R231, R227 ;  /* 0x000000e3e749723e */ /* 0x000fea00000010ff */
[----:B------:R2:W3:Y:S01]  /*ba30*/  MUFU.EX2 R252, R2 ;  /* 0x0000000200fc7308 */ /* 0x0004e20000000800 */
[----:B------:R-:W-:Y:S01]  /*ba40*/  F2FP.BF16.PACK_AB R74, R242, R232 ;  /* 0x000000e8f24a723e */ /* 0x000fe200000010ff */
[C---:B------:R-:W-:Y:S01]  /*ba50*/  FMUL.FTZ R16, R60.reuse, R112 ;  /* 0x000000703c107220 */ /* 0x040fe20000410000 */
[----:B------:R-:W-:Y:S01]  /*ba60*/  F2FP.BF16.PACK_AB R75, R241, R235 ;  /* 0x000000ebf14b723e */ /* 0x000fe200000010ff */
[----:B------:R-:W-:Y:S01]  /*ba70*/  FMUL.FTZ R17, R60, R113 ;  /* 0x000000713c117220 */ /* 0x000fe20000410000 */
[----:B-----5:R-:W-:Y:S01]  /*ba80*/  F2FP.BF16.PACK_AB R76, R230, R226 ;  /* 0x000000e2e64c723e */ /* 0x020fe200000010ff */
[--C-:B------:R-:W-:Y:S02]  /*ba90*/  FFMA.FTZ R113, R54, c[0x0][0x2d0], -R40.reuse ;  /* 0x0000b40036717a23 */ /* 0x100fe40000010828 */
[----:B------:R-:W-:Y:S02]  /*baa0*/  FFMA.FTZ R112, R55, c[0x0][0x2d0], -R40 ;  /* 0x0000b40037707a23 */ /* 0x000fe40000010828 */
[C---:B------:R-:W-:Y:S01]  /*bab0*/  FMUL.FTZ R32, R60.reuse, R120 ;  /* 0x000000783c207220 */ /* 0x040fe20000410000 */
[----:B------:R-:W-:Y:S01]  /*bac0*/  MUFU.EX2 R164, R113 ;  /* 0x0000007100a47308 */ /* 0x000fe20000000800 */
[C---:B------:R-:W-:Y:S02]  /*bad0*/  FMUL.FTZ R33, R60.reuse, R121 ;  /* 0x000000793c217220 */ /* 0x040fe40000410000 */
[----:B------:R-:W-:Y:S02]  /*bae0*/  FFMA.FTZ R100, R81, c[0x0][0x2d0], -R56 ;  /* 0x0000b40051647a23 */ /* 0x000fe40000010838 */
[----:B------:R-:W-:Y:S01]  /*baf0*/  FMUL.FTZ R49, R60, R137 ;  /* 0x000000893c317220 */ /* 0x000fe20000410000 */
[----:B------:R-:W-:Y:S04]  /*bb00*/  MOV R137, R242 ;  /* 0x000000f200897202 */ /* 0x000fe80000000f00 */
[----:B------:R-:W-:Y:S01]  /*bb10*/  MUFU.EX2 R171, R112 ;  /* 0x0000007000ab7308 */ /* 0x000fe20000000800 */
[----:B--2---:R-:W-:Y:S02]  /*bb20*/  FSEL R2, R96, RZ, P1 ;  /* 0x000000ff60027208 */ /* 0x004fe40000800000 */
[----:B---3--:R-:W-:Y:S03]  /*bb30*/  F2FP.BF16.PACK_AB R78, R252, R233 ;  /* 0x000000e9fc4e723e */ /* 0x008fe600000010ff */
[----:B------:R-:W-:Y:S01]  /*bb40*/  FADD.FTZ R0, -R2, R94 ;  /* 0x0000005e02007221 */ /* 0x000fe20000010100 */
[----:B------:R-:W-:Y:S03]  /*bb50*/  FSEL R2, R95, RZ, P0 ;  /* 0x000000ff5f027208 */ /* 0x000fe60000000000 */
[----:B------:R2:W-:Y:S01]  /*bb60*/  MUFU.EX2 R242, R61 ;  /* 0x0000003d00f27308 */ /* 0x0005e20000000800 */
[----:B------:R-:W-:Y:S01]  /*bb70*/  FSETP.NEU.FTZ.AND P0, PT, R68, -INF , PT ;  /* 0xff8000004400780b */ /* 0x000fe20003f1d000 */
[----:B------:R-:W-:Y:S03]  /*bb80*/  FMUL.FTZ R0, R0, c[0x0][0x2d0] ;  /* 0x0000b40000007a20 */ /* 0x000fe60000410000 */
[----:B------:R-:W-:Y:S05]  /*bb90*/  FSEL R69, R5, RZ, P0 ;  /* 0x000000ff05457208 */ /* 0x000fea0000000000 */
[----:B------:R3:W4:Y:S01]  /*bba0*/  MUFU.EX2 R3, R0 ;  /* 0x0000000000037308 */ /* 0x0007220000000800 */
        /* <DEDUP_REMOVED lines=8> */
[--C-:B--2---:R-:W-:Y:S02]  /*bc30*/  FFMA.FTZ R61, R159, c[0x0][0x2d0], -R69.reuse ;  /* 0x0000b4009f3d7a23 */ /* 0x104fe40000010845 */
[----:B---3--:R-:W-:Y:S02]  /*bc40*/  FADD.FTZ R0, -R2, R98 ;  /* 0x0000006202007221 */ /* 0x008fe40000010100 */
[C---:B----4-:R-:W-:Y:S02]  /*bc50*/  FMUL.FTZ R6, R3.reuse, R102 ;  /* 0x0000006603067220 */ /* 0x050fe40000410000 */
[----:B------:R-:W-:Y:S02]  /*bc60*/  FMUL.FTZ R0, R0, c[0x0][0x2d0] ;  /* 0x0000b40000007a20 */ /* 0x000fe40000410000 */
[C---:B------:R-:W-:Y:S02]  /*bc70*/  FMUL.FTZ R7, R3.reuse, R103 ;  /* 0x0000006703077220 */ /* 0x040fe40000410000 */
[----:B------:R2:W3:Y:S01]  /*bc80*/  MUFU.EX2 R2, R0 ;  /* 0x0000000000027308 */ /* 0x0004e20000000800 */
[----:B------:R-:W-:Y:S02]  /*bc90*/  FMUL.FTZ R18, R3, R114 ;  /* 0x0000007203127220 */ /* 0x000fe40000410000 */
[--C-:B-----5:R-:W-:Y:S02]  /*bca0*/  FFMA.FTZ R5, R15, c[0x0][0x2d0], -R69.reuse ;  /* 0x0000b4000f057a23 */ /* 0x120fe40000010845 */
[C---:B------:R-:W-:Y:S02]  /*bcb0*/  FMUL.FTZ R19, R3.reuse, R115 ;  /* 0x0000007303137220 */ /* 0x040fe40000410000 */
[C---:B------:R-:W-:Y:S02]  /*bcc0*/  FMUL.FTZ R34, R3.reuse, R122 ;  /* 0x0000007a03227220 */ /* 0x040fe40000410000 */
[----:B------:R-:W-:Y:S01]  /*bcd0*/  FMUL.FTZ R35, R3, R123 ;  /* 0x0000007b03237220 */ /* 0x000fe20000410000 */
[----:B------:R4:W-:Y:S01]  /*bce0*/  MUFU.EX2 R245, R5 ;  /* 0x0000000500f57308 */ /* 0x0009e20000000800 */
[----:B------:R-:W-:Y:S02]  /*bcf0*/  FFMA.FTZ R122, R51, c[0x0][0x2d0], -R40 ;  /* 0x0000b400337a7a23 */ /* 0x000fe40000010828 */
[--C-:B------:R-:W-:Y:S02]  /*bd00*/  FFMA.FTZ R103, R80, c[0x0][0x2d0], -R56.reuse ;  /* 0x0000b40050677a23 */ /* 0x100fe40000010838 */
[--C-:B------:R-:W-:Y:S02]  /*bd10*/  FFMA.FTZ R102, R183, c[0x0][0x2d0], -R56.reuse ;  /* 0x0000b400b7667a23 */ /* 0x100fe40000010838 */
[--C-:B------:R-:W-:Y:S02]  /*bd20*/  FFMA.FTZ R123, R187, c[0x0][0x2d0], -R56.reuse ;  /* 0x0000b400bb7b7a23 */ /* 0x100fe40000010838 */
[C---:B------:R-:W-:Y:S01]  /*bd30*/  FMUL.FTZ R50, R3.reuse, R138 ;  /* 0x0000008a03327220 */ /* 0x040fe20000410000 */
[----:B------:R-:W-:Y:S01]  /*bd40*/  MUFU.EX2 R159, R122 ;  /* 0x0000007a009f7308 */ /* 0x000fe20000000800 */
[----:B------:R-:W5:Y:S01]  /*bd50*/  LDL.LU R138, [R1] ;  /* 0x00000000018a7983 */ /* 0x000f620000300800 */
[----:B------:R-:W-:Y:S02]  /*bd60*/  FMUL.FTZ R51, R3, R139 ;  /* 0x0000008b03337220 */ /* 0x000fe40000410000 */
[--C-:B--2---:R-:W-:Y:S02]  /*bd70*/  FFMA.FTZ R0, R13, c[0x0][0x2d0], -R69.reuse ;  /* 0x0000b4000d007a23 */ /* 0x104fe40000010845 */
[C---:B---3--:R-:W-:Y:S02]  /*bd80*/  FMUL.FTZ R8, R2.reuse, R104 ;  /* 0x0000006802087220 */ /* 0x048fe40000410000 */
[C---:B------:R-:W-:Y:S02]  /*bd90*/  FMUL.FTZ R9, R2.reuse, R105 ;  /* 0x0000006902097220 */ /* 0x040fe40000410000 */
[----:B------:R2:W3:Y:S01]  /*bda0*/  MUFU.EX2 R229, R0 ;  /* 0x0000000000e57308 */ /* 0x0004e20000000800 */
[C---:B------:R-:W-:Y:S02]  /*bdb0*/  FMUL.FTZ R12, R2.reuse, R108 ;  /* 0x0000006c020c7220 */ /* 0x040fe40000410000 */
[----:B------:R-:W-:Y:S02]  /*bdc0*/  FMUL.FTZ R13, R2, R109 ;  /* 0x0000006d020d7220 */ /* 0x000fe40000410000 */
[----:B----4-:R-:W-:Y:S02]  /*bdd0*/  FMUL.FTZ R5, R60, R101 ;  /* 0x000000653c057220 */ /* 0x010fe40000410000 */
[C---:B------:R-:W-:Y:S02]  /*bde0*/  FMUL.FTZ R24, R2.reuse, R88 ;  /* 0x0000005802187220 */ /* 0x040fe40000410000 */
[----:B------:R-:W-:Y:S01]  /*bdf0*/  FMUL.FTZ R25, R2, R89 ;  /* 0x0000005902197220 */ /* 0x000fe20000410000 */
[----:B------:R4:W-:Y:S01]  /*be00*/  MUFU.EX2 R187, R61 ;  /* 0x0000003d00bb7308 */ /* 0x0009e20000000800 */
[----:B------:R-:W-:Y:S01]  /*be10*/  FFMA.FTZ R101, R182, c[0x0][0x2d0], -R56 ;  /* 0x0000b400b6657a23 */ /* 0x000fe20000010838 */
[-C--:B-1----:R-:W-:Y:S05]  /*be20*/  HMMA.16816.F32.BF16 R4, R72, R20.reuse, R4 ;  /* 0x000000144804723c */ /* 0x082fea0000041804 */
[C---:B------:R-:W-:Y:S02]  /*be30*/  FMUL.FTZ R29, R2.reuse, R117 ;  /* 0x00000075021d7220 */ /* 0x040fe40000410000 */
[--C-:B------:R-:W-:Y:S01]  /*be40*/  FFMA.FTZ R117, R53, c[0x0][0x2d0], -R40.reuse ;  /* 0x0000b40035757a23 */ /* 0x100fe20000010828 */
[----:B------:R1:W-:Y:S01]  /*be50*/  MUFU.EX2 R183, R71 ;  /* 0x0000004700b77308 */ /* 0x0003e20000000800 */
[C---:B------:R-:W-:Y:S03]  /*be60*/  FMUL.FTZ R28, R2.reuse, R116 ;  /* 0x00000074021c7220 */ /* 0x040fe60000410000 */
[--C-:B--2---:R-:W-:Y:S01]  /*be70*/  FFMA.FTZ R0, R11, c[0x0][0x2d0], -R69.reuse ;  /* 0x0000b4000b007a23 */ /* 0x104fe20000010845 */
[----:B---3--:R-:W-:Y:S01]  /*be80*/  F2FP.BF16.PACK_AB R77, R229, R228 ;  /* 0x000000e4e54d723e */ /* 0x008fe200000010ff */
[----:B------:R-:W-:Y:S02]  /*be90*/  FMUL.FTZ R41, R2, R129 ;  /* 0x0000008102297220 */ /* 0x000fe40000410000 */
[--C-:B------:R-:W-:Y:S02]  /*bea0*/  FFMA.FTZ R108, R173, c[0x0][0x2d0], -R40.reuse ;  /* 0x0000b400ad6c7a23 */ /* 0x100fe40000010828 */
[----:B------:R2:W3:Y:S01]  /*beb0*/  MUFU.EX2 R239, R0 ;  /* 0x0000000000ef7308 */ /* 0x0004e20000000800 */
[----:B------:R-:W-:Y:S02]  /*bec0*/  FFMA.FTZ R109, R178, c[0x0][0x2d0], -R40 ;  /* 0x0000b400b26d7a23 */ /* 0x000fe40000010828 */
[--C-:B------:R-:W-:Y:S02]  /*bed0*/  FFMA.FTZ R114, R214, c[0x0][0x2d0], -R69.reuse ;  /* 0x0000b400d6727a23 */ /* 0x100fe40000010845 */
[--C-:B------:R-:W-:Y:S02]  /*bee0*/  FFMA.FTZ R115, R223, c[0x0][0x2d0], -R69.reuse ;  /* 0x0000b400df737a23 */ /* 0x100fe40000010845 */
[----:B----4-:R-:W-:Y:S02]  /*bef0*/  FMUL.FTZ R61, R2, R153 ;  /* 0x00000099023d7220 */ /* 0x010fe40000410000 */
[----:B------:R-:W-:Y:S01]  /*bf00*/  FMUL.FTZ R67, R3, R151 ;  /* 0x0000009703437220 */ /* 0x000fe20000410000 */
[----:B------:R4:W-:Y:S01]  /*bf10*/  MUFU.EX2 R129, R48 ;  /* 0x0000003000817308 */ /* 0x0009e20000000800 */
[--C-:B------:R-:W-:Y:S02]  /*bf20*/  FFMA.FTZ R105, R44, c[0x0][0x2d0], -R56.reuse ;  /* 0x0000b4002c697a23 */ /* 0x100fe40000010838 */
[C---:B------:R-:W-:Y:S02]  /*bf30*/  FMUL.FTZ R44, R2.reuse, R132 ;  /* 0x00000084022c7220 */ /* 0x040fe40000410000 */
[--C-:B------:R-:W-:Y:S02]  /*bf40*/  FFMA.FTZ R104, R45, c[0x0][0x2d0], -R56.reuse ;  /* 0x0000b4002d687a23 */ /* 0x100fe40000010838 */
[----:B------:R-:W-:Y:S02]  /*bf50*/  FMUL.FTZ R45, R2, R133 ;  /* 0x00000085022d7220 */ /* 0x000fe40000410000 */
[--C-:B------:R-:W-:Y:S01]  /*bf60*/  FFMA.FTZ R98, R208, c[0x0][0x2d0], -R56.reuse ;  /* 0x0000b400d0627a23 */ /* 0x100fe20000010838 */
[----:B------:R-:W-:Y:S01]  /*bf70*/  MUFU.EX2 R133, R100 ;  /* 0x0000006400857308 */ /* 0x000fe20000000800 */
[--C-:B-1----:R-:W-:Y:S02]  /*bf80*/  FFMA.FTZ R71, R218, c[0x0][0x2d0], -R69.reuse ;  /* 0x0000b400da477a23 */ /* 0x102fe40000010845 */
[----:B------:R-:W-:Y:S01]  /*bf90*/  FFMA.FTZ R116, R222, c[0x0][0x2d0], -R69 ;  /* 0x0000b400de747a23 */ /* 0x000fe20000010845 */
[----:B--2---:R-:W-:Y:S02]  /*bfa0*/  FSEL R0, R68, RZ, P0 ;  /* 0x000000ff44007208 */ /* 0x004fe40000000000 */
[----:B---3--:R-:W-:Y:S03]  /*bfb0*/  F2FP.BF16.PACK_AB R79, R245, R239 ;  /* 0x000000eff54f723e */ /* 0x008fe600000010ff */
[----:B------:R-:W-:Y:S01]  /*bfc0*/  FADD.FTZ R0, -R0, R99 ;  /* 0x0000006300007221 */ /* 0x000fe20000010100 */
[----:B------:R1:W-:Y:S01]  /*bfd0*/  MUFU.EX2 R208, R66 ;  /* 0x0000004200d07308 */ /* 0x0003e20000000800 */
[----:B------:R-:W-:Y:S02]  /*bfe0*/  FFMA.FTZ R99, R209, c[0x0][0x2d0], -R56 ;  /* 0x0000b400d1637a23 */ /* 0x000fe40000010838 */
[----:B------:R-:W-:Y:S02]  /*bff0*/  FMUL.FTZ R0, R0, c[0x0][0x2d0] ;  /* 0x0000b40000007a20 */ /* 0x000fe40000410000 */
[----:B----4-:R-:W-:Y:S01]  /*c000*/  FMUL.FTZ R48, R60, R136 ;  /* 0x000000883c307220 */ /* 0x010fe20000410000 */
[----:B------:R-:W-:Y:S04]  /*c010*/  MOV R136, R241 ;  /* 0x000000f100887202 */ /* 0x000fe80000000f00 */
[----:B------:R-:W2:Y:S10]  /*c020*/  MUFU.EX2 R0, R0 ;  /* 0x0000000000007308 */ /* 0x000eb40000000800 */
[----:B------:R-:W-:Y:S01]  /*c030*/  MUFU.EX2 R173, R99 ;  /* 0x0000006300ad7308 */ /* 0x000fe20000000800 */
[C---:B-1----:R-:W-:Y:S09]  /*c040*/  FMUL.FTZ R66, R3.reuse, R150 ;  /* 0x0000009603427220 */ /* 0x042ff20000410000 */
[----:B------:R-:W-:Y:S01]  /*c050*/  MUFU.EX2 R99, R123 ;  /* 0x0000007b00637308 */ /* 0x000fe20000000800 */
[C---:B--2---:R-:W-:Y:S02]  /*c060*/  FMUL.FTZ R10, R0.reuse, R106 ;  /* 0x0000006a000a7220 */ /* 0x044fe40000410000 */
[C---:B------:R-:W-:Y:S02]  /*c070*/  FMUL.FTZ R11, R0.reuse, R107 ;  /* 0x0000006b000b7220 */ /* 0x040fe40000410000 */
[C---:B------:R-:W-:Y:S02]  /*c080*/  FMUL.FTZ R26, R0.reuse, R90 ;  /* 0x0000005a001a7220 */ /* 0x040fe40000410000 */
[C---:B------:R-:W-:Y:S03]  /*c090*/  FMUL.FTZ R27, R0.reuse, R91 ;  /* 0x0000005b001b7220 */ /* 0x040fe60000410000 */
[----:B------:R-:W-:Y:S01]  /*c0a0*/  MUFU.EX2 R209, R156 ;  /* 0x0000009c00d17308 */ /* 0x000fe20000000800 */
[----:B------:R-:W-:Y:S01]  /*c0b0*/  LDSM.16.MT88.4 R88, [R193+0x800] ;  /* 0x00080000c158783b */ /* 0x000fe20000004200 */
[C---:B------:R-:W-:Y:S04]  /*c0c0*/  HMMA.16816.F32.BF16 R8, R76.reuse, R20, R8 ;  /* 0x000000144c08723c */ /* 0x040fe80000041808 */
[C---:B------:R-:W-:Y:S02]  /*c0d0*/  FMUL.FTZ R14, R0.reuse, R110 ;  /* 0x0000006e000e7220 */ /* 0x040fe40000410000 */
[----:B------:R-:W-:Y:S02]  /*c0e0*/  FMUL.FTZ R15, R0, R111 ;  /* 0x0000006f000f7220 */ /* 0x000fe40000410000 */
[C---:B------:R-:W-:Y:S01]  /*c0f0*/  FMUL.FTZ R20, R60.reuse, R84 ;  /* 0x000000543c147220 */ /* 0x040fe20000410000 */
[----:B------:R-:W-:Y:S03]  /*c100*/  MUFU.EX2 R181, R108 ;  /* 0x0000006c00b57308 */ /* 0x000fe60000000800 */
[----:B------:R-:W-:Y:S01]  /*c110*/  FMUL.FTZ R21, R60, R85 ;  /* 0x000000553c157220 */ /* 0x000fe20000410000 */
[-C--:B------:R-:W-:Y:S03]  /*c120*/  HMMA.16816.F32.BF16 R12, R76, R22.reuse, R12 ;  /* 0x000000164c0c723c */ /* 0x080fe6000004180c */
[----:B------:R-:W-:Y:S02]  /*c130*/  FMUL.FTZ R30, R0, R118 ;  /* 0x00000076001e7220 */ /* 0x000fe40000410000 */
[--C-:B------:R-:W-:Y:S01]  /*c140*/  FFMA.FTZ R118, R52, c[0x0][0x2d0], -R40.reuse ;  /* 0x0000b40034767a23 */ /* 0x100fe20000010828 */
[----:B------:R-:W-:Y:S01]  /*c150*/  MUFU.EX2 R169, R104 ;  /* 0x0000006800a97308 */ /* 0x000fe20000000800 */
[----:B------:R-:W1:Y:S01]  /*c160*/  LDSM.16.MT88.4 R52, [R190] ;  /* 0x00000000be34783b */ /* 0x000e620000004200 */
[C---:B------:R-:W-:Y:S04]  /*c170*/  HMMA.16816.F32.BF16 R16, R72.reuse, R22, R16 ;  /* 0x000000164810723c */ /* 0x040fe80000041810 */
[----:B------:R-:W-:Y:S02]  /*c180*/  FMUL.FTZ R31, R0, R119 ;  /* 0x00000077001f7220 */ /* 0x000fe40000410000 */
[--C-:B------:R-:W-:Y:S02]  /*c190*/  FFMA.FTZ R106, R170, c[0x0][0x2d0], -R40.reuse ;  /* 0x0000b400aa6a7a23 */ /* 0x100fe40000010828 */
[C---:B------:R-:W-:Y:S01]  /*c1a0*/  FMUL.FTZ R22, R3.reuse, R86 ;  /* 0x0000005603167220 */ /* 0x040fe20000410000 */
[----:B------:R-:W-:Y:S03]  /*c1b0*/  MUFU.EX2 R170, R101 ;  /* 0x0000006500aa7308 */ /* 0x000fe60000000800 */
[----:B------:R-:W-:Y:S02]  /*c1c0*/  FMUL.FTZ R23, R3, R87 ;  /* 0x0000005703177220 */ /* 0x000fe40000410000 */
[----:B------:R-:W-:Y:S01]  /*c1d0*/  LDSM.16.MT88.4 R84, [R189+0x800] ;  /* 0x00080000bd54783b */ /* 0x000fe20000004200 */
[C---:B------:R-:W-:Y:S02]  /*c1e0*/  FMUL.FTZ R59, R0.reuse, R147 ;  /* 0x00000093003b7220 */ /* 0x040fe40000410000 */
[----:B------:R-:W-:Y:S02]  /*c1f0*/  FMUL.FTZ R62, R0, R154 ;  /* 0x0000009a003e7220 */ /* 0x000fe40000410000 */
[-C--:B------:R-:W-:Y:S01]  /*c200*/  HMMA.16816.F32.BF16 R20, R72, R36.reuse, R20 ;  /* 0x000000244814723c */ /* 0x080fe20000041814 */
[----:B------:R-:W-:Y:S02]  /*c210*/  MUFU.EX2 R147, R102 ;  /* 0x0000006600937308 */ /* 0x000fe40000000800 */
[----:B------:R-:W-:Y:S02]  /*c220*/  FFMA.FTZ R110, R179, c[0x0][0x2d0], -R40 ;  /* 0x0000b400b36e7a23 */ /* 0x000fe40000010828 */
[----:B------:R-:W-:Y:S02]  /*c230*/  FMUL.FTZ R40, R2, R128 ;  /* 0x0000008002287220 */ /* 0x000fe40000410000 */
[C---:B------:R-:W-:Y:S01]  /*c240*/  FMUL.FTZ R42, R0.reuse, R130 ;  /* 0x00000082002a7220 */ /* 0x040fe20000410000 */
[C---:B------:R-:W-:Y:S03]  /*c250*/  HMMA.16816.F32.BF16 R24, R76.reuse, R36, R24 ;  /* 0x000000244c18723c */ /* 0x040fe60000041818 */
[----:B------:R-:W-:Y:S01]  /*c260*/  MUFU.EX2 R179, R161 ;  /* 0x000000a100b37308 */ /* 0x000fe20000000800 */
[C---:B------:R-:W-:Y:S02]  /*c270*/  FMUL.FTZ R43, R0.reuse, R131 ;  /* 0x00000083002b7220 */ /* 0x040fe40000410000 */
[----:B------:R-:W-:Y:S02]  /*c280*/  FMUL.FTZ R46, R0, R134 ;  /* 0x00000086002e7220 */ /* 0x000fe40000410000 */
[-C--:B------:R-:W-:Y:S04]  /*c290*/  HMMA.16816.F32.BF16 R28, R76, R38.reuse, R28 ;  /* 0x000000264c1c723c */ /* 0x080fe8000004181c */
[C---:B------:R-:W-:Y:S01]  /*c2a0*/  FMUL.FTZ R36, R60.reuse, R124 ;  /* 0x0000007c3c247220 */ /* 0x040fe20000410000 */
[----:B------:R2:W3:Y:S01]  /*c2b0*/  MUFU.EX2 R161, R167 ;  /* 0x000000a700a17308 */ /* 0x0004e20000000800 */
[----:B------:R-:W-:Y:S02]  /*c2c0*/  FMUL.FTZ R37, R60, R125 ;  /* 0x0000007d3c257220 */ /* 0x000fe40000410000 */
[C---:B------:R-:W-:Y:S04]  /*c2d0*/  HMMA.16816.F32.BF16 R32, R72.reuse, R38, R32 ;  /* 0x000000264820723c */ /* 0x040fe80000041820 */
[----:B------:R-:W-:Y:S02]  /*c2e0*/  FMUL.FTZ R47, R0, R135 ;  /* 0x00000087002f7220 */ /* 0x000fe40000410000 */
[--C-:B------:R-:W-:Y:S01]  /*c2f0*/  FFMA.FTZ R124, R186, c[0x0][0x2d0], -R56.reuse ;  /* 0x0000b400ba7c7a23 */ /* 0x100fe20000010838 */
[----:B------:R4:W-:Y:S01]  /*c300*/  MUFU.EX2 R134, R57 ;  /* 0x0000003900867308 */ /* 0x0009e20000000800 */
[C---:B------:R-:W-:Y:S04]  /*c310*/  FMUL.FTZ R38, R3.reuse, R126 ;  /* 0x0000007e03267220 */ /* 0x040fe80000410000 */
[----:B------:R-:W-:Y:S02]  /*c320*/  FMUL.FTZ R39, R3, R127 ;  /* 0x0000007f03277220 */ /* 0x000fe40000410000 */
[--C-:B------:R-:W-:Y:S02]  /*c330*/  FFMA.FTZ R126, R184, c[0x0][0x2d0], -R56.reuse ;  /* 0x0000b400b87e7a23 */ /* 0x100fe40000010838 */
[--C-:B------:R-:W-:Y:S01]  /*c340*/  FFMA.FTZ R125, R185, c[0x0][0x2d0], -R56.reuse ;  /* 0x0000b400b97d7a23 */ /* 0x100fe20000010838 */
[----:B------:R4:W4:Y:S01]  /*c350*/  MUFU.EX2 R127, R58 ;  /* 0x0000003a007f7308 */ /* 0x0009220000000800 */
[----:B------:R-:W-:Y:S01]  /*c360*/  FFMA.FTZ R107, R60, R238, R225 ;  /* 0x000000ee3c6b7223 */ /* 0x000fe200000100e1 */
[-C--:B-1----:R-:W-:Y:S01]  /*c370*/  HMMA.16816.F32.BF16 R36, R72, R52.reuse, R36 ;  /* 0x000000344824723c */ /* 0x082fe20000041824 */
[----:B--2---:R-:W2:Y:S02]  /*c380*/  LDL R167, [R1+0xc] ;  /* 0x00000c0001a77983 */ /* 0x004ea40000100800 */
[----:B---3--:R-:W-:Y:S01]  /*c390*/  F2FP.BF16.PACK_AB R150, R160, R161 ;  /* 0x000000a1a096723e */ /* 0x008fe200000010ff */
[--C-:B------:R-:W-:Y:S02]  /*c3a0*/  FFMA.FTZ R111, R215, c[0x0][0x2d0], -R69.reuse ;  /* 0x0000b400d76f7a23 */ /* 0x100fe40000010845 */
[--C-:B------:R-:W-:Y:S02]  /*c3b0*/  FFMA.FTZ R119, R221, c[0x0][0x2d0], -R69.reuse ;  /* 0x0000b400dd777a23 */ /* 0x100fe40000010845 */
[C---:B------:R-:W-:Y:S01]  /*c3c0*/  HMMA.16816.F32.BF16 R40, R76.reuse, R52, R40 ;  /* 0x000000344c28723c */ /* 0x040fe20000041828 */
[----:B------:R1:W-:Y:S03]  /*c3d0*/  MUFU.EX2 R128, R65 ;  /* 0x0000004100807308 */ /* 0x0003e60000000800 */
[----:B----4-:R-:W-:Y:S03]  /*c3e0*/  FMUL.FTZ R57, R2, R145 ;  /* 0x0000009102397220 */ /* 0x010fe60000410000 */
[--C-:B------:R-:W-:Y:S01]  /*c3f0*/  FFMA.FTZ R52, R82, c[0x0][0x2d0], -R56.reuse ;  /* 0x0000b40052347a23 */ /* 0x100fe20000010838 */
[-C--:B------:R-:W-:Y:S03]  /*c400*/  HMMA.16816.F32.BF16 R44, R76, R54.reuse, R44 ;  /* 0x000000364c2c723c */ /* 0x080fe6000004182c */
[----:B------:R3:W-:Y:S01]  /*c410*/  MUFU.EX2 R241, R52 ;  /* 0x0000003400f17308 */ /* 0x0007e20000000800 */
[----:B------:R-:W-:Y:S02]  /*c420*/  FFMA.FTZ R53, R83, c[0x0][0x2d0], -R56 ;  /* 0x0000b40053357a23 */ /* 0x000fe40000010838 */
[----:B------:R-:W4:Y:S01]  /*c430*/  LDSM.16.MT88.4 R80, [R192] ;  /* 0x00000000c050783b */ /* 0x000f220000004200 */
[--C-:B------:R-:W-:Y:S01]  /*c440*/  FFMA.FTZ R56, R157, c[0x0][0x2d0], -R69.reuse ;  /* 0x0000b4009d387a23 */ /* 0x100fe20000010845 */
[C---:B------:R-:W-:Y:S04]  /*c450*/  HMMA.16816.F32.BF16 R48, R72.reuse, R54, R48 ;  /* 0x000000364830723c */ /* 0x040fe80000041830 */
[----:B------:R-:W-:Y:S01]  /*c460*/  FMUL.FTZ R58, R0, R146 ;  /* 0x00000092003a7220 */ /* 0x000fe20000410000 */
[----:B------:R4:W4:Y:S02]  /*c470*/  MUFU.EX2 R184, R53 ;  /* 0x0000003500b87308 */ /* 0x0009240000000800 */
[C---:B------:R-:W-:Y:S02]  /*c480*/  FMUL.FTZ R54, R3.reuse, R142 ;  /* 0x0000008e03367220 */ /* 0x040fe40000410000 */
[----:B------:R-:W-:Y:S03]  /*c490*/  FMUL.FTZ R55, R3, R143 ;  /* 0x0000008f03377220 */ /* 0x000fe60000410000 */
[----:B-1----:R-:W-:Y:S03]  /*c4a0*/  FMUL.FTZ R65, R60, R149 ;  /* 0x000000953c417220 */ /* 0x002fe60000410000 */
[----:B------:R1:W-:Y:S01]  /*c4b0*/  MUFU.EX2 R130, R56 ;  /* 0x0000003800827308 */ /* 0x0003e20000000800 */
[--C-:B---3--:R-:W-:Y:S02]  /*c4c0*/  FFMA.FTZ R52, R158, c[0x0][0x2d0], -R69.reuse ;  /* 0x0000b4009e347a23 */ /* 0x108fe40000010845 */
[----:B------:R-:W-:Y:S07]  /*c4d0*/  FFMA.FTZ R69, R212, c[0x0][0x2d0], -R69 ;  /* 0x0000b400d4457a23 */ /* 0x000fee0000010845 */
[----:B------:R3:W3:Y:S01]  /*c4e0*/  MUFU.EX2 R131, R52 ;  /* 0x0000003400837308 */ /* 0x0006e20000000800 */
[----:B----4-:R-:W-:Y:S09]  /*c4f0*/  FMUL.FTZ R53, R60, R141 ;  /* 0x0000008d3c357220 */ /* 0x010ff20000410000 */
[----:B------:R4:W4:Y:S01]  /*c500*/  MUFU.EX2 R135, R64 ;  /* 0x0000004000877308 */ /* 0x0009220000000800 */
[----:B-1----:R-:W-:Y:S09]  /*c510*/  FMUL.FTZ R56, R2, R144 ;  /* 0x0000009002387220 */ /* 0x002ff20000410000 */
[----:B------:R1:W-:Y:S01]  /*c520*/  MUFU.EX2 R185, R63 ;  /* 0x0000003f00b97308 */ /* 0x0003e20000000800 */
[C---:B---3--:R-:W-:Y:S09]  /*c530*/  FMUL.FTZ R52, R60.reuse, R140 ;  /* 0x0000008c3c347220 */ /* 0x048ff20000410000 */
[----:B------:R3:W-:Y:S01]  /*c540*/  MUFU.EX2 R143, R103 ;  /* 0x00000067008f7308 */ /* 0x0007e20000000800 */
[-C--:B------:R-:W-:Y:S03]  /*c550*/  HMMA.16816.F32.BF16 R52, R72, R80.reuse, R52 ;  /* 0x000000504834723c */ /* 0x080fe60000041834 */
[----:B----4-:R-:W-:Y:S01]  /*c560*/  FMUL.FTZ R64, R60, R148 ;  /* 0x000000943c407220 */ /* 0x010fe20000410000 */
[----:B------:R-:W-:Y:S01]  /*c570*/  F2FP.BF16.PACK_AB R148, R180, R179 ;  /* 0x000000b3b494723e */ /* 0x000fe200000010ff */
[----:B------:R-:W-:Y:S03]  /*c580*/  FMUL.FTZ R60, R2, R152 ;  /* 0x00000098023c7220 */ /* 0x000fe60000410000 */
[C---:B------:R-:W-:Y:S01]  /*c590*/  HMMA.16816.F32.BF16 R56, R76.reuse, R80, R56 ;  /* 0x000000504c38723c */ /* 0x040fe20000041838 */
[----:B------:R4:W4:Y:S03]  /*c5a0*/  MUFU.EX2 R186, R93 ;  /* 0x0000005d00ba7308 */ /* 0x0009260000000800 */
[----:B-1----:R-:W-:Y:S07]  /*c5b0*/  FMUL.FTZ R63, R0, R155 ;  /* 0x0000009b003f7220 */ /* 0x002fee0000410000 */
[----:B------:R-:W-:Y:S01]  /*c5c0*/  MUFU.EX2 R144, R114 ;  /* 0x0000007200907308 */ /* 0x000fe20000000800 */
[-C--:B------:R-:W-:Y:S01]  /*c5d0*/  HMMA.16816.F32.BF16 R60, R76, R82.reuse, R60 ;  /* 0x000000524c3c723c */ /* 0x080fe2000004183c */
[----:B---3--:R-:W-:Y:S06]  /*c5e0*/  LDSM.16.MT88.4 R100, [R190+0x1000] ;  /* 0x00100000be64783b */ /* 0x008fec0000004200 */
[----:B------:R-:W-:Y:S01]  /*c5f0*/  F2FP.BF16.PACK_AB R76, R134, R127 ;  /* 0x0000007f864c723e */ /* 0x000fe200000010ff */
[----:B------:R-:W-:Y:S01]  /*c600*/  HMMA.16816.F32.BF16 R64, R72, R82, R64 ;  /* 0x000000524840723c */ /* 0x000fe20000041840 */
[----:B------:R1:W-:Y:S01]  /*c610*/  MUFU.EX2 R157, R115 ;  /* 0x00000073009d7308 */ /* 0x0003e20000000800 */
[----:B------:R-:W3:Y:S02]  /*c620*/  LDSM.16.MT88.4 R80, [R190+0x800] ;  /* 0x00080000be50783b */ /* 0x000ee40000004200 */
[----:B------:R-:W-:Y:S01]  /*c630*/  F2FP.BF16.PACK_AB R78, R241, R184 ;  /* 0x000000b8f14e723e */ /* 0x000fe200000010ff */
[----:B----4-:R-:W-:Y:S01]  /*c640*/  FFMA.FTZ R93, R3, R240, R227 ;  /* 0x000000f0035d7223 */ /* 0x010fe200000100e3 */
[----:B------:R-:W-:Y:S01]  /*c650*/  F2FP.BF16.PACK_AB R77, R130, R131 ;  /* 0x00000083824d723e */ /* 0x000fe200000010ff */
[----:B------:R-:W-:Y:S01]  /*c660*/  FFMA.FTZ R3, R2, R251, R226 ;  /* 0x000000fb02037223 */ /* 0x000fe200000100e2 */
[----:B------:R-:W-:Y:S01]  /*c670*/  F2FP.BF16.PACK_AB R72, R183, R129 ;  /* 0x00000081b748723e */ /* 0x000fe200000010ff */
[----:B-----5:R-:W-:Y:S02]  /*c680*/  FFMA.FTZ R2, R0, R138, R228 ;  /* 0x0000008a00027223 */ /* 0x020fe400000100e4 */
[----:B------:R-:W-:Y:S01]  /*c690*/  MUFU.EX2 R182, R106 ;  /* 0x0000006a00b67308 */ /* 0x000fe20000000800 */
        /* <DEDUP_REMOVED lines=8> */
[----:B------:R-:W-:Y:S01]  /*c720*/  FADD.FTZ R0, R137, R0 ;  /* 0x0000000089007221 */ /* 0x000fe20000010000 */
[----:B------:R-:W-:Y:S01]  /*c730*/  MUFU.EX2 R146, R105 ;  /* 0x0000006900927308 */ /* 0x000fe20000000800 */
[-C--:B------:R-:W-:Y:S01]  /*c740*/  HMMA.16816.F32.BF16 R4, R72, R84.reuse, R4 ;  /* 0x000000544804723c */ /* 0x080fe20000041804 */
[----:B-1----:R-:W-:Y:S02]  /*c750*/  LDSM.16.MT88.4 R112, [R189+0x2000] ;  /* 0x00200000bd70783b */ /* 0x002fe40000004200 */
[----:B------:R-:W-:Y:S04]  /*c760*/  FADD.FTZ R3, R230, R3 ;  /* 0x00000003e6037221 */ /* 0x000fe80000010000 */
[----:B------:R-:W-:Y:S01]  /*c770*/  FADD.FTZ R3, R233, R3 ;  /* 0x00000003e9037221 */ /* 0x000fe20000010000 */
[C---:B------:R-:W-:Y:S01]  /*c780*/  HMMA.16816.F32.BF16 R8, R76.reuse, R84, R8 ;  /* 0x000000544c08723c */ /* 0x040fe20000041808 */
[----:B------:R1:W-:Y:S03]  /*c790*/  MUFU.EX2 R132, R70 ;  /* 0x0000004600847308 */ /* 0x0003e60000000800 */
[----:B------:R-:W-:Y:S04]  /*c7a0*/  FADD.FTZ R3, R252, R3 ;  /* 0x00000003fc037221 */ /* 0x000fe80000010000 */
[-C--:B------:R-:W-:Y:S03]  /*c7b0*/  HMMA.16816.F32.BF16 R12, R76, R86.reuse, R12 ;  /* 0x000000564c0c723c */ /* 0x080fe6000004180c */
[----:B------:R4:W-:Y:S05]  /*c7c0*/  MUFU.EX2 R142, R71 ;  /* 0x00000047008e7308 */ /* 0x0009ea0000000800 */
[C---:B------:R-:W-:Y:S01]  /*c7d0*/  HMMA.16816.F32.BF16 R16, R72.reuse, R86, R16 ;  /* 0x000000564810723c */ /* 0x040fe20000041810 */
[----:B------:R-:W5:Y:S04]  /*c7e0*/  LDSM.16.MT88.4 R84, [R192+0x800] ;  /* 0x00080000c054783b */ /* 0x000f680000004200 */
[----:B------:R3:W-:Y:S03]  /*c7f0*/  MUFU.EX2 R141, R92 ;  /* 0x0000005c008d7308 */ /* 0x0007e60000000800 */
[-C--:B------:R-:W-:Y:S04]  /*c800*/  HMMA.16816.F32.BF16 R20, R72, R88.reuse, R20 ;  /* 0x000000584814723c */ /* 0x080fe80000041814 */
[----:B-1----:R-:W-:Y:S03]  /*c810*/  FADD.FTZ R70, R231, R93 ;  /* 0x0000005de7467221 */ /* 0x002fe60000010000 */
[----:B------:R-:W-:Y:S01]  /*c820*/  MUFU.EX2 R140, R94 ;  /* 0x0000005e008c7308 */ /* 0x000fe20000000800 */
[C---:B------:R-:W-:Y:S04]  /*c830*/  HMMA.16816.F32.BF16 R24, R76.reuse, R88, R24 ;  /* 0x000000584c18723c */ /* 0x040fe80000041818 */
[----:B------:R-:W-:Y:S02]  /*c840*/  FADD.FTZ R70, R235, R70 ;  /* 0x00000046eb467221 */ /* 0x000fe40000010000 */
[----:B----4-:R-:W-:Y:S02]  /*c850*/  FADD.FTZ R71, R129, R0 ;  /* 0x0000000081477221 */ /* 0x010fe40000010000 */
[-C--:B------:R-:W-:Y:S01]  /*c860*/  HMMA.16816.F32.BF16 R28, R76, R90.reuse, R28 ;  /* 0x0000005a4c1c723c */ /* 0x080fe2000004181c */
[----:B------:R-:W-:Y:S03]  /*c870*/  MUFU.EX2 R178, R162 ;  /* 0x000000a200b27308 */ /* 0x000fe60000000800 */
[----:B------:R-:W-:Y:S02]  /*c880*/  FADD.FTZ R70, R136, R70 ;  /* 0x0000004688467221 */ /* 0x000fe40000010000 */
[----:B------:R-:W-:Y:S01]  /*c890*/  LDSM.16.MT88.4 R136, [R190+0x2000] ;  /* 0x00200000be88783b */ /* 0x000fe20000004200 */
[----:B---3--:R-:W-:Y:S01]  /*c8a0*/  FADD.FTZ R92, R245, R2 ;  /* 0x00000002f55c7221 */ /* 0x008fe20000010000 */
[C---:B------:R-:W-:Y:S03]  /*c8b0*/  HMMA.16816.F32.BF16 R32, R72.reuse, R90, R32 ;  /* 0x0000005a4820723c */ /* 0x040fe60000041820 */
[----:B------:R-:W-:Y:S01]  /*c8c0*/  MUFU.EX2 R176, R110 ;  /* 0x0000006e00b07308 */ /* 0x000fe20000000800 */
[----:B------:R-:W-:Y:S02]  /*c8d0*/  FADD.FTZ R2, R127, R3 ;  /* 0x000000037f027221 */ /* 0x000fe40000010000 */
[----:B------:R-:W1:Y:S01]  /*c8e0*/  LDSM.16.MT88.4 R88, [R189+0x1000] ;  /* 0x00100000bd58783b */ /* 0x000e620000004200 */
[----:B------:R-:W-:Y:S01]  /*c8f0*/  FADD.FTZ R0, R131, R92 ;  /* 0x0000005c83007221 */ /* 0x000fe20000010000 */
[-C--:B------:R-:W-:Y:S04]  /*c900*/  HMMA.16816.F32.BF16 R36, R72, R80.reuse, R36 ;  /* 0x000000504824723c */ /* 0x080fe80000041824 */
[----:B------:R-:W-:Y:S01]  /*c910*/  FADD.FTZ R2, R134, R2 ;  /* 0x0000000286027221 */ /* 0x000fe20000010000 */
[----:B------:R-:W-:Y:S01]  /*c920*/  MUFU.EX2 R177, R109 ;  /* 0x0000006d00b17308 */ /* 0x000fe20000000800 */
[----:B------:R-:W-:Y:S02]  /*c930*/  FADD.FTZ R0, R130, R0 ;  /* 0x0000000082007221 */ /* 0x000fe40000010000 */
[C---:B------:R-:W-:Y:S04]  /*c940*/  HMMA.16816.F32.BF16 R40, R76.reuse, R80, R40 ;  /* 0x000000504c28723c */ /* 0x040fe80000041828 */
[----:B------:R-:W-:Y:S02]  /*c950*/  FADD.FTZ R70, R128, R70 ;  /* 0x0000004680467221 */ /* 0x000fe40000010000 */
[----:B------:R-:W-:Y:S01]  /*c960*/  FADD.FTZ R0, R187, R0 ;  /* 0x00000000bb007221 */ /* 0x000fe20000010000 */
[----:B------:R-:W-:Y:S01]  /*c970*/  MUFU.EX2 R163, R117 ;  /* 0x0000007500a37308 */ /* 0x000fe20000000800 */
[-C--:B------:R-:W-:Y:S04]  /*c980*/  HMMA.16816.F32.BF16 R44, R76, R82.reuse, R44 ;  /* 0x000000524c2c723c */ /* 0x080fe8000004182c */
[----:B------:R-:W-:Y:S02]  /*c990*/  FADD.FTZ R0, R208, R0 ;  /* 0x00000000d0007221 */ /* 0x000fe40000010000 */
[----:B------:R-:W-:Y:S02]  /*c9a0*/  FADD.FTZ R3, R135, R70 ;  /* 0x0000004687037221 */ /* 0x000fe40000010000 */
[C---:B------:R-:W-:Y:S01]  /*c9b0*/  HMMA.16816.F32.BF16 R48, R72.reuse, R82, R48 ;  /* 0x000000524830723c */ /* 0x040fe20000041830 */
[----:B------:R-:W3:Y:S01]  /*c9c0*/  LDSM.16.MT88.4 R80, [R193+0x1000] ;  /* 0x00100000c150783b */ /* 0x000ee20000004200 */
[----:B------:R-:W4:Y:S02]  /*c9d0*/  MUFU.EX2 R162, R118 ;  /* 0x0000007600a27308 */ /* 0x000f240000000800 */
[----:B------:R-:W-:Y:S02]  /*c9e0*/  FADD.FTZ R2, R184, R2 ;  /* 0x00000002b8027221 */ /* 0x000fe40000010000 */
[----:B------:R-:W-:Y:S02]  /*c9f0*/  FADD.FTZ R3, R185, R3 ;  /* 0x00000003b9037221 */ /* 0x000fe40000010000 */
[-C--:B-----5:R-:W-:Y:S04]  /*ca00*/  HMMA.16816.F32.BF16 R52, R72, R84.reuse, R52 ;  /* 0x000000544834723c */ /* 0x0a0fe80000041834 */
[----:B------:R-:W5:Y:S01]  /*ca10*/  MUFU.EX2 R158, R166 ;  /* 0x000000a6009e7308 */ /* 0x000f620000000800 */
[----:B------:R-:W-:Y:S02]  /*ca20*/  FADD.FTZ R2, R241, R2 ;  /* 0x00000002f1027221 */ /* 0x000fe40000010000 */
[----:B------:R-:W-:Y:S01]  /*ca30*/  FADD.FTZ R3, R246, R3 ;  /* 0x00000003f6037221 */ /* 0x000fe20000010000 */
[C---:B------:R-:W-:Y:S06]  /*ca40*/  HMMA.16816.F32.BF16 R56, R76.reuse, R84, R56 ;  /* 0x000000544c38723c */ /* 0x040fec0000041838 */
[----:B------:R-:W-:Y:S02]  /*ca50*/  MUFU.EX2 R175, R98 ;  /* 0x0000006200af7308 */ /* 0x000fe40000000800 */
[-C--:B------:R-:W-:Y:S04]  /*ca60*/  HMMA.16816.F32.BF16 R60, R76, R86.reuse, R60 ;  /* 0x000000564c3c723c */ /* 0x080fe8000004183c */
[----:B----4-:R-:W-:Y:S03]  /*ca70*/  F2FP.BF16.PACK_AB R149, R162, R163 ;  /* 0x000000a3a295723e */ /* 0x010fe600000010ff */
[----:B------:R-:W-:Y:S01]  /*ca80*/  F2FP.BF16.PACK_AB R76, R143, R133 ;  /* 0x000000858f4c723e */ /* 0x000fe200000010ff */
[----:B------:R-:W-:Y:S01]  /*ca90*/  HMMA.16816.F32.BF16 R64, R72, R86, R64 ;  /* 0x000000564840723c */ /* 0x000fe20000041840 */
[----:B------:R-:W4:Y:S01]  /*caa0*/  LDSM.16.MT88.4 R84, [R192+0x1000] ;  /* 0x00100000c054783b */ /* 0x000f220000004200 */
        /* <DEDUP_REMOVED lines=8> */
[----:B------:R-:W-:Y:S02]  /*cb30*/  F2FP.BF16.PACK_AB R79, R140, R141 ;  /* 0x0000008d8c4f723e */ /* 0x000fe400000010ff */
[----:B-----5:R-:W-:Y:S03]  /*cb40*/  F2FP.BF16.PACK_AB R151, R158, R159 ;  /* 0x0000009f9e97723e */ /* 0x020fe600000010ff */
[-C--:B-1----:R-:W-:Y:S01]  /*cb50*/  HMMA.16816.F32.BF16 R4, R72, R88.reuse, R4 ;  /* 0x000000584804723c */ /* 0x082fe20000041804 */
[----:B------:R-:W1:Y:S07]  /*cb60*/  MUFU.EX2 R98, R124 ;  /* 0x0000007c00627308 */ /* 0x000e6e0000000800 */
[C---:B------:R-:W-:Y:S03]  /*cb70*/  HMMA.16816.F32.BF16 R8, R76.reuse, R88, R8 ;  /* 0x000000584c08723c */ /* 0x040fe60000041808 */
[----:B------:R-:W-:Y:S05]  /*cb80*/  MUFU.EX2 R94, R125 ;  /* 0x0000007d005e7308 */ /* 0x000fea0000000800 */
[-C--:B------:R-:W-:Y:S05]  /*cb90*/  HMMA.16816.F32.BF16 R12, R76, R90.reuse, R12 ;  /* 0x0000005a4c0c723c */ /* 0x080fea000004180c */
[----:B------:R-:W5:Y:S03]  /*cba0*/  MUFU.EX2 R93, R126 ;  /* 0x0000007e005d7308 */ /* 0x000f660000000800 */
[C---:B------:R-:W-:Y:S01]  /*cbb0*/  HMMA.16816.F32.BF16 R16, R72.reuse, R90, R16 ;  /* 0x0000005a4810723c */ /* 0x040fe20000041810 */
[----:B------:R-:W-:Y:S03]  /*cbc0*/  LDSM.16.MT88.4 R88, [R193+0x1800] ;  /* 0x00180000c158783b */ /* 0x000fe60000004200 */
[----:B-1----:R-:W-:Y:S02]  /*cbd0*/  F2FP.BF16.PACK_AB R152, R98, R99 ;  /* 0x000000636298723e */ /* 0x002fe400000010ff */
[C---:B--2---:R-:W-:Y:S02]  /*cbe0*/  ISETP.GT.AND P0, PT, R206.reuse, R167, PT ;  /* 0x000000a7ce00720c */ /* 0x044fe40003f04270 */
[-C--:B---3--:R-:W-:Y:S04]  /*cbf0*/  HMMA.16816.F32.BF16 R20, R72, R80.reuse, R20 ;  /* 0x000000504814723c */ /* 0x088fe80000041814 */
[----:B------:R-:W-:Y:S04]  /*cc00*/  IADD3 R206, R206, -0x1, RZ ;  /* 0xffffffffcece7810 */ /* 0x000fe80007ffe0ff */
[C---:B------:R-:W-:Y:S04]  /*cc10*/  HMMA.16816.F32.BF16 R24, R76.reuse, R80, R24 ;  /* 0x000000504c18723c */ /* 0x040fe80000041818 */
[----:B-----5:R-:W-:Y:S04]  /*cc20*/  F2FP.BF16.PACK_AB R154, R93, R94 ;  /* 0x0000005e5d9a723e */ /* 0x020fe800000010ff */
[-C--:B------:R-:W-:Y:S08]  /*cc30*/  HMMA.16816.F32.BF16 R28, R76, R82.reuse, R28 ;  /* 0x000000524c1c723c */ /* 0x080ff0000004181c */
[C---:B------:R-:W-:Y:S01]  /*cc40*/  HMMA.16816.F32.BF16 R32, R72.reuse, R82, R32 ;  /* 0x000000524820723c */ /* 0x040fe20000041820 */
[----:B------:R-:W1:Y:S07]  /*cc50*/  LDSM.16.MT88.4 R80, [R189+0x1800] ;  /* 0x00180000bd50783b */ /* 0x000e6e0000004200 */
[-C--:B------:R-:W-:Y:S08]  /*cc60*/  HMMA.16816.F32.BF16 R36, R72, R100.reuse, R36 ;  /* 0x000000644824723c */ /* 0x080ff00000041824 */
[C---:B------:R-:W-:Y:S08]  /*cc70*/  HMMA.16816.F32.BF16 R40, R76.reuse, R100, R40 ;  /* 0x000000644c28723c */ /* 0x040ff00000041828 */
[-C--:B------:R-:W-:Y:S08]  /*cc80*/  HMMA.16816.F32.BF16 R44, R76, R102.reuse, R44 ;  /* 0x000000664c2c723c */ /* 0x080ff0000004182c */
[C---:B------:R-:W-:Y:S01]  /*cc90*/  HMMA.16816.F32.BF16 R48, R72.reuse, R102, R48 ;  /* 0x000000664830723c */ /* 0x040fe20000041830 */
[----:B------:R-:W2:Y:S07]  /*cca0*/  LDSM.16.MT88.4 R100, [R190+0x1800] ;  /* 0x00180000be64783b */ /* 0x000eae0000004200 */
[-C--:B----4-:R-:W-:Y:S08]  /*ccb0*/  HMMA.16816.F32.BF16 R52, R72, R84.reuse, R52 ;  /* 0x000000544834723c */ /* 0x090ff00000041834 */
[C---:B------:R-:W-:Y:S08]  /*ccc0*/  HMMA.16816.F32.BF16 R56, R76.reuse, R84, R56 ;  /* 0x000000544c38723c */ /* 0x040ff00000041838 */
[-C--:B------:R-:W-:Y:S07]  /*ccd0*/  HMMA.16816.F32.BF16 R60, R76, R86.reuse, R60 ;  /* 0x000000564c3c723c */ /* 0x080fee000004183c */
[----:B------:R-:W-:Y:S01]  /*cce0*/  F2FP.BF16.PACK_AB R76, R170, R147 ;  /* 0x00000093aa4c723e */ /* 0x000fe200000010ff */
[----:B------:R-:W-:Y:S01]  /*ccf0*/  HMMA.16816.F32.BF16 R64, R72, R86, R64 ;  /* 0x000000564840723c */ /* 0x000fe20000041840 */
[----:B------:R-:W3:Y:S03]  /*cd00*/  LDSM.16.MT88.4 R84, [R192+0x1800] ;  /* 0x00180000c054783b */ /* 0x000ee60000004200 */
[----:B------:R-:W-:Y:S02]  /*cd10*/  F2FP.BF16.PACK_AB R78, R175, R173 ;  /* 0x000000adaf4e723e */ /* 0x000fe400000010ff */
[----:B------:R-:W-:Y:S02]  /*cd20*/  F2FP.BF16.PACK_AB R77, R144, R145 ;  /* 0x00000091904d723e */ /* 0x000fe400000010ff */
[----:B------:R-:W-:Y:S04]  /*cd30*/  F2FP.BF16.PACK_AB R72, R172, R165 ;  /* 0x000000a5ac48723e */ /* 0x000fe800000010ff */
[----:B------:R-:W-:Y:S02]  /*cd40*/  F2FP.BF16.PACK_AB R73, R171, R164 ;  /* 0x000000a4ab49723e */ /* 0x000fe400000010ff */
[----:B------:R-:W-:Y:S02]  /*cd50*/  F2FP.BF16.PACK_AB R74, R178, R174 ;  /* 0x000000aeb24a723e */ /* 0x000fe400000010ff */
[----:B------:R-:W-:Y:S02]  /*cd60*/  F2FP.BF16.PACK_AB R75, R177, R176 ;  /* 0x000000b0b14b723e */ /* 0x000fe400000010ff */
[----:B------:R-:W-:Y:S05]  /*cd70*/  F2FP.BF16.PACK_AB R79, R156, R157 ;  /* 0x0000009d9c4f723e */ /* 0x000fea00000010ff */
[-C--:B-1----:R-:W-:Y:S08]  /*cd80*/  HMMA.16816.F32.BF16 R4, R72, R80.reuse, R4 ;  /* 0x000000504804723c */ /* 0x082ff00000041804 */
[C---:B------:R-:W-:Y:S01]  /*cd90*/  HMMA.16816.F32.BF16 R8, R76.reuse, R80, R8 ;  /* 0x000000504c08723c */ /* 0x040fe20000041808 */
[----:B------:R-:W-:Y:S07]  /*cda0*/  MUFU.EX2 R81, R121 ;  /* 0x0000007900517308 */ /* 0x000fee0000000800 */
[-C--:B------:R-:W-:Y:S03]  /*cdb0*/  HMMA.16816.F32.BF16 R12, R76, R82.reuse, R12 ;  /* 0x000000524c0c723c */ /* 0x080fe6000004180c */
[----:B------:R-:W1:Y:S05]  /*cdc0*/  MUFU.EX2 R80, R69 ;  /* 0x0000004500507308 */ /* 0x000e6a0000000800 */
[C---:B------:R-:W-:Y:S05]  /*cdd0*/  HMMA.16816.F32.BF16 R16, R72.reuse, R82, R16 ;  /* 0x000000524810723c */ /* 0x040fea0000041810 */
[----:B------:R4:W-:Y:S03]  /*cde0*/  MUFU.EX2 R82, R120 ;  /* 0x0000007800527308 */ /* 0x0009e60000000800 */
[-C--:B------:R-:W-:Y:S07]  /*cdf0*/  HMMA.16816.F32.BF16 R20, R72, R88.reuse, R20 ;  /* 0x000000584814723c */ /* 0x080fee0000041814 */
[----:B------:R-:W5:Y:S01]  /*ce00*/  MUFU.EX2 R83, R119 ;  /* 0x0000007700537308 */ /* 0x000f620000000800 */
[C---:B------:R-:W-:Y:S04]  /*ce10*/  HMMA.16816.F32.BF16 R24, R76.reuse, R88, R24 ;  /* 0x000000584c18723c */ /* 0x040fe80000041818 */
[----:B-1----:R-:W-:Y:S01]  /*ce20*/  F2FP.BF16.PACK_AB R155, R80, R81 ;  /* 0x00000051509b723e */ /* 0x002fe200000010ff */
[----:B------:R-:W-:Y:S03]  /*ce30*/  FADD.FTZ R69, R183, R71 ;  /* 0x00000047b7457221 */ /* 0x000fe60000010000 */
[-C--:B------:R-:W-:Y:S04]  /*ce40*/  HMMA.16816.F32.BF16 R28, R76, R90.reuse, R28 ;  /* 0x0000005a4c1c723c */ /* 0x080fe8000004181c */
[----:B------:R-:W-:Y:S01]  /*ce50*/  FADD.FTZ R69, R186, R69 ;  /* 0x00000045ba457221 */ /* 0x000fe20000010000 */
[----:B----4-:R-:W1:Y:S03]  /*ce60*/  LDSM.16.MT88.4 R120, [R193+0x2000] ;  /* 0x00200000c178783b */ /* 0x010e660000004200 */
[C---:B------:R-:W-:Y:S04]  /*ce70*/  HMMA.16816.F32.BF16 R32, R72.reuse, R90, R32 ;  /* 0x0000005a4820723c */ /* 0x040fe80000041820 */
[----:B-----5:R-:W-:Y:S04]  /*ce80*/  F2FP.BF16.PACK_AB R153, R82, R83 ;  /* 0x000000535299723e */ /* 0x020fe800000010ff */
[-C--:B--2---:R-:W-:Y:S08]  /*ce90*/  HMMA.16816.F32.BF16 R36, R72, R100.reuse, R36 ;  /* 0x000000644824723c */ /* 0x084ff00000041824 */
[C---:B------:R-:W-:Y:S08]  /*cea0*/  HMMA.16816.F32.BF16 R40, R76.reuse, R100, R40 ;  /* 0x000000644c28723c */ /* 0x040ff00000041828 */
[-C--:B------:R-:W-:Y:S08]  /*ceb0*/  HMMA.16816.F32.BF16 R44, R76, R102.reuse, R44 ;  /* 0x000000664c2c723c */ /* 0x080ff0000004182c */
[C---:B------:R-:W-:Y:S08]  /*cec0*/  HMMA.16816.F32.BF16 R48, R72.reuse, R102, R48 ;  /* 0x000000664830723c */ /* 0x040ff00000041830 */
[-C--:B---3--:R-:W-:Y:S08]  /*ced0*/  HMMA.16816.F32.BF16 R52, R72, R84.reuse, R52 ;  /* 0x000000544834723c */ /* 0x088ff00000041834 */
[C---:B------:R-:W-:Y:S08]  /*cee0*/  HMMA.16816.F32.BF16 R56, R76.reuse, R84, R56 ;  /* 0x000000544c38723c */ /* 0x040ff00000041838 */
[-C--:B------:R-:W-:Y:S08]  /*cef0*/  HMMA.16816.F32.BF16 R60, R76, R86.reuse, R60 ;  /* 0x000000564c3c723c */ /* 0x080ff0000004183c */
[----:B------:R-:W-:Y:S08]  /*cf00*/  HMMA.16816.F32.BF16 R64, R72, R86, R64 ;  /* 0x000000564840723c */ /* 0x000ff00000041840 */
[-C--:B------:R-:W-:Y:S01]  /*cf10*/  HMMA.16816.F32.BF16 R100, R148, R112.reuse, R4 ;  /* 0x000000709464723c */ /* 0x080fe20000041804 */
[----:B------:R-:W2:Y:S07]  /*cf20*/  LDSM.16.MT88.4 R4, [R192+0x2000] ;  /* 0x00200000c004783b */ /* 0x000eae0000004200 */
[C---:B------:R-:W-:Y:S07]  /*cf30*/  HMMA.16816.F32.BF16 R104, R152.reuse, R112, R8 ;  /* 0x000000709868723c */ /* 0x040fee0000041808 */
[----:B------:R-:W-:Y:S01]  /*cf40*/  FADD.FTZ R9, R133, R2 ;  /* 0x0000000285097221 */ /* 0x000fe20000010000 */
        /* <DEDUP_REMOVED lines=49> */
[----:B------:R-:W-:Y:S01]  /*d260*/  FADD.FTZ R5, R83, R5 ;  /* 0x0000000553057221 */ /* 0x000fe20000010000 */
[-C--:B------:R-:W-:Y:S01]  /*d270*/  MOV R61, R68.reuse ;  /* 0x00000044003d7202 */ /* 0x080fe20000000f00 */
[----:B------:R-:W-:Y:S01]  /*d280*/  FADD.FTZ R4, R180, R3 ;  /* 0x00000003b4047221 */ /* 0x000fe20000010000 */
[----:B------:R-:W-:Y:S01]  /*d290*/  MOV R99, R68 ;  /* 0x0000004400637202 */ /* 0x000fe20000000f00 */
[----:B------:R-:W-:Y:S04]  /*d2a0*/  FADD.FTZ R3, R162, R2 ;  /* 0x00000002a2037221 */ /* 0x000fe80000010000 */
[----:B------:R-:W-:Y:S01]  /*d2b0*/  FADD.FTZ R2, R98, R0 ;  /* 0x0000000062027221 */ /* 0x000fe20000010000 */
[----:B------:R-:W-:Y:S01]  /*d2c0*/  MOV R98, R95 ;  /* 0x0000005f00627202 */ /* 0x000fe20000000f00 */
[----:B------:R-:W-:Y:S02]  /*d2d0*/  FADD.FTZ R0, R82, R5 ;  /* 0x0000000552007221 */ /* 0x000fe40000010000 */
[----:B------:R-:W-:Y:S02]  /*d2e0*/  FADD.FTZ R4, R161, R4 ;  /* 0x00000004a1047221 */ /* 0x000fe40000010000 */
[----:B------:R-:W-:Y:S02]  /*d2f0*/  FADD.FTZ R0, R81, R0 ;  /* 0x0000000051007221 */ /* 0x000fe40000010000 */
[----:B------:R-:W-:Y:S02]  /*d300*/  FADD.FTZ R3, R159, R3 ;  /* 0x000000039f037221 */ /* 0x000fe40000010000 */
[----:B------:R-:W-:Y:S02]  /*d310*/  FADD.FTZ R0, R80, R0 ;  /* 0x0000000050007221 */ /* 0x000fe40000010000 */
[----:B------:R-:W-:Y:S01]  /*d320*/  FADD.FTZ R2, R94, R2 ;  /* 0x000000025e027221 */ /* 0x000fe20000010000 */
[----:B------:R-:W-:Y:S01]  /*d330*/  MOV R94, R96 ;  /* 0x00000060005e7202 */ /* 0x000fe20000000f00 */
[----:B------:R-:W-:Y:S01]  /*d340*/  FADD.FTZ R238, R160, R4 ;  /* 0x00000004a0ee7221 */ /* 0x000fe20000010000 */
[----:B------:R1:W-:Y:S01]  /*d350*/  STL [R1], R0 ;  /* 0x0000000001007387 */ /* 0x0003e20000100800 */
[----:B------:R-:W-:Y:S02]  /*d360*/  FADD.FTZ R240, R158, R3 ;  /* 0x000000039ef07221 */ /* 0x000fe40000010000 */
[----:B------:R-:W-:Y:S01]  /*d370*/  FADD.FTZ R251, R93, R2 ;  /* 0x000000025dfb7221 */ /* 0x000fe20000010000 */
[----:B------:R-:W-:Y:S01]  /*d380*/  MOV R93, R97 ;  /* 0x00000061005d7202 */ /* 0x000fe20000000f00 */
[----:B-1----:R-:W-:-:S05]  /*d390*/  @P0 BRA `(.L_x_689) ;  /* 0xffffaf6000000947 */ /* 0x002fca000383ffff */
.L_x_658:
[----:B------:R-:W2:Y:S01]  /*d3a0*/  LDL R0, [R1+0x38] ;  /* 0x0000380001007983 */ /* 0x000ea20000100800 */
[----:B-1----:R-:W-:-:S05]  /*d3b0*/  IMAD.MOV.U32 R2, RZ, RZ, c[0x0][0x2c4] ;  /* 0x0000b100ff027624 */ /* 0x002fca00078e00ff */
[----:B------:R-:W-:Y:S01]  /*d3c0*/  ISETP.NE.AND P1, PT, R2, 0x1, PT ;  /* 0x000000010200780c */ /* 0x000fe20003f25270 */
[----:B------:R-:W-:-:S05]  /*d3d0*/  IMAD.MOV.U32 R4, RZ, RZ, c[0x0][0x32c] ;  /* 0x0000cb00ff047624 */ /* 0x000fca00078e00ff */
[----:B------:R-:W-:Y:S02]  /*d3e0*/  ISETP.GE.AND P0, PT, R4, 0x1, PT ;  /* 0x000000010400780c */ /* 0x000fe40003f06270 */
[----:B------:R-:W-:Y:S02]  /*d3f0*/  IADD3 R2, R237, 0x1, -R236 ;  /* 0x00000001ed027810 */ /* 0x000fe40007ffe8ec */
[----:B--2---:R-:W-:-:S05]  /*d400*/  IADD3 R0, R0, 0x7f, RZ ;  /* 0x0000007f00007810 */ /* 0x004fca0007ffe0ff */
[----:B------:R-:W-:-:S05]  /*d410*/  @P1 IMAD.HI.U32 R3, R0, c[0x0][0x2c8], RZ ;  /* 0x0000b20000031a27 */ /* 0x000fca00078e00ff */
[----:B------:R-:W-:-:S05]  /*d420*/  @P1 SHF.R.U32.HI R0, RZ, c[0x0][0x2cc], R3 ;  /* 0x0000b300ff001a19 */ /* 0x000fca0000011603 */
[----:B------:R-:W-:-:S05]  /*d430*/  IMAD.IADD R0, R2, 0x1, R0 ;  /* 0x0000000102007824 */ /* 0x000fca00078e0200 */
[----:B------:R-:W-:Y:S01]  /*d440*/  IADD3 R2, R0, -c[0x0][0x324], RZ ;  /* 0x8000c90000027a10 */ /* 0x000fe20007ffe0ff */
[----:B------:R-:W-:Y:S05]  /*d450*/  @!P0 BRA `(.L_x_690) ;  /* 0x0000011000008947 */ /* 0x000fea0003800000 */
[----:B------:R-:W-:Y:S01]  /*d460*/  ISETP.GT.AND P0, PT, R0, -0x1, PT ;  /* 0xffffffff0000780c */ /* 0x000fe20003f04270 */
[----:B------:R-:W-:-:S12]  /*d470*/  BSSY B0, `(.L_x_691) ;  /* 0x000000d000007945 */ /* 0x000fd80003800000 */
[----:B------:R-:W-:Y:S05]  /*d480*/  @P0 BRA `(.L_x_692) ;  /* 0x0000007000000947 */ /* 0x000fea0003800000 */
[----:B------:R-:W-:Y:S01]  /*d490*/  IMAD.MOV.U32 R3, RZ, RZ, 0x1 ;  /* 0x00000001ff037424 */ /* 0x000fe200078e00ff */
[----:B------:R-:W-:-:S04]  /*d4a0*/  LOP3.LUT R0, RZ, R0, RZ, 0x33, !PT ;  /* 0x00000000ff007212 */ /* 0x000fc800078e33ff */
[----:B------:R-:W-:-:S13]  /*d4b0*/  ISETP.NE.AND P0, PT, R3, c[0x0][0x32c], PT ;  /* 0x0000cb0003007a0c */ /* 0x000fda0003f05270 */
[----:B------:R-:W-:-:S05]  /*d4c0*/  @P0 IMAD.HI.U32 R3, R0, c[0x0][0x330], RZ ;  /* 0x0000cc0000030a27 */ /* 0x000fca00078e00ff */
[----:B------:R-:W-:-:S04]  /*d4d0*/  @P0 SHF.R.U32.HI R0, RZ, c[0x0][0x334], R3 ;  /* 0x0000cd00ff000a19 */ /* 0x000fc80000011603 */
[----:B------:R-:W-:Y:S01]  /*d4e0*/  LOP3.LUT R0, RZ, R0, RZ, 0x33, !PT ;  /* 0x00000000ff007212 */ /* 0x000fe200078e33ff */
[----:B------:R-:W-:Y:S05]  /*d4f0*/  BRA `(.L_x_693) ;  /* 0x0000004000007947 */ /* 0x000fea0003800000 */
.L_x_692:
[----:B------:R-:W-:-:S04]  /*d500*/  MOV R3, 0x1 ;  /* 0x0000000100037802 */ /* 0x000fc80000000f00 */
[----:B------:R-:W-:-:S13]  /*d510*/  ISETP.NE.AND P0, PT, R3, c[0x0][0x32c], PT ;  /* 0x0000cb0003007a0c */ /* 0x000fda0003f05270 */
[----:B------:R-:W-:-:S05]  /*d520*/  @P0 IMAD.HI.U32 R3, R0, c[0x0][0x330], RZ ;  /* 0x0000cc0000030a27 */ /* 0x000fca00078e00ff */
[----:B------:R-:W-:Y:S02]  /*d530*/  @P0 SHF.R.U32.HI R0, RZ, c[0x0][0x334], R3 ;  /* 0x0000cd00ff000a19 */ /* 0x000fe40000011603 */
.L_x_693:
[----:B------:R-:W-:Y:S05]  /*d540*/  BSYNC B0 ;  /* 0x0000000000007941 */ /* 0x000fea0003800000 */
.L_x_691:
[----:B------:R-:W-:-:S05]  /*d550*/  IMAD R0, R0, c[0x0][0x32c], RZ ;  /* 0x0000cb0000007a24 */ /* 0x000fca00078e02ff */
[----:B------:R-:W-:-:S03]  /*d560*/  IMNMX R2, R2, R0, !PT ;  /* 0x0000000002027217 */ /* 0x000fc60007800200 */
.L_x_690:
[----:B------:R-:W2:Y:S01]  /*d570*/  LDL R3, [R1+0x4] ;  /* 0x0000040001037983 */ /* 0x000ea20000100800 */
[----:B------:R-:W-:-:S05]  /*d580*/  IADD3 R2, R2, 0x4f, RZ ;  /* 0x0000004f02027810 */ /* 0x000fca0007ffe0ff */
[----:B------:R-:W-:-:S05]  /*d590*/  IMAD.HI R2, R2, 0x66666667, RZ ;  /* 0x6666666702027827 */ /* 0x000fca00078e02ff */
[----:B------:R-:W-:-:S04]  /*d5a0*/  SHF.R.U32.HI R0, RZ, 0x1f, R2 ;  /* 0x0000001fff007819 */ /* 0x000fc80000011602 */
[----:B------:R-:W-:-:S04]  /*d5b0*/  LEA.HI.SX32 R0, R2, R0, 0x1b ;  /* 0x0000000002007211 */ /* 0x000fc800078fdaff */
[----:B--2---:R-:W-:-:S04]  /*d5c0*/  IMNMX R249, R3, R0, !PT ;  /* 0x0000000003f97217 */ /* 0x004fc80007800200 */
[----:B------:R-:W-:-:S13]  /*d5d0*/  ISETP.GE.AND P0, PT, R206, R249, PT ;  /* 0x000000f9ce00720c */ /* 0x000fda0003f06270 */
[----:B------:R-:W-:Y:S05]  /*d5e0*/  @!P0 BRA `(.L_x_694) ;  /* 0x0000335000008947 */ /* 0x000fea0003800000 */
[----:B------:R-:W-:Y:S01]  /*d5f0*/  IMAD.MOV.U32 R93, RZ, RZ, R96 ;  /* 0x000000ffff5d7224 */ /* 0x000fe200078e0060 */
[----:B------:R-:W-:Y:S01]  /*d600*/  MOV R99, R61 ;  /* 0x0000003d00637202 */ /* 0x000fe20000000f00 */
[----:B------:R-:W-:Y:S01]  /*d610*/  IMAD.MOV.U32 R0, RZ, RZ, R97 ;  /* 0x000000ffff007224 */ /* 0x000fe200078e0061 */
[----:B------:R-:W-:Y:S02]  /*d620*/  MOV R98, R95 ;  /* 0x0000005f00627202 */ /* 0x000fe40000000f00 */
.L_x_705:
[----:B------:R-:W2:Y:S01]  /*d630*/  LDL R2, [R1+0x4] ;  /* 0x0000040001027983 */ /* 0x000ea20000100800 */
[----:B------:R-:W-:Y:S04]  /*d640*/  DEPBAR.LE SB0, 0x0 ;  /* 0x000080000000791a */ /* 0x000fe80000000000 */
[----:B------:R-:W-:Y:S01]  /*d650*/  WARPSYNC 0xffffffff ;  /* 0xffffffff00007948 */ /* 0x000fe20003800000 */
[----:B------:R-:W-:Y:S06]  /*d660*/  BAR.SYNC.DEFER_BLOCKING 0x0 ;  /* 0x0000000000007b1d */ /* 0x000fec0000010000 */
[----:B------:R1:W3:Y:S01]  /*d670*/  LDSM.16.M88.4 R80, [R195] ;  /* 0x00000000c350783b */ /* 0x0002e20000000200 */
[----:B------:R-:W-:Y:S03]  /*d680*/  BSSY B0, `(.L_x_695) ;  /* 0x0000043000007945 */ /* 0x000fe60003800000 */
[----:B------:R1:W4:Y:S04]  /*d690*/  LDSM.16.M88.4 R76, [R195+0x2000] ;  /* 0x00200000c34c783b */ /* 0x0003280000000200 */
        /* <DEDUP_REMOVED lines=15> */
[C---:B-1-34-:R-:W-:Y:S01]  /*d790*/  IMAD.SHL.U32 R20, R205.reuse, 0x2, RZ ;  /* 0x00000002cd147824 */ /* 0x05afe200078e00ff */
[----:B------:R-:W2:Y:S01]  /*d7a0*/  LDL.64 R8, [R1+0x28] ;  /* 0x0000280001087983 */ /* 0x000ea20000100a00 */
[----:B------:R-:W-:Y:S02]  /*d7b0*/  SHF.R.S32.HI R2, RZ, 0x1f, R224 ;  /* 0x0000001fff027819 */ /* 0x000fe400000114e0 */
[----:B------:R-:W-:Y:S03]  /*d7c0*/  SHF.R.S32.HI R6, RZ, 0x1f, R205 ;  /* 0x0000001fff067819 */ /* 0x000fe600000114cd */
[----:B------:R-:W-:Y:S01]  /*d7d0*/  IMAD R4, R2, c[0x0][0x208], RZ ;  /* 0x0000820002047a24 */ /* 0x000fe200078e02ff */
[----:B------:R-:W3:Y:S01]  /*d7e0*/  LDL R7, [R1+0x34] ;  /* 0x0000340001077983 */ /* 0x000ee20000100800 */
[C---:B------:R-:W-:Y:S01]  /*d7f0*/  IMAD.WIDE.U32 R2, R224.reuse, c[0x0][0x208], RZ ;  /* 0x00008200e0027a25 */ /* 0x040fe200078e00ff */
[----:B------:R-:W-:Y:S03]  /*d800*/  SHF.L.U64.HI R6, R205, 0x1, R6 ;  /* 0x00000001cd067819 */ /* 0x000fe60000010206 */
[----:B------:R-:W-:Y:S04]  /*d810*/  IMAD R4, R224, c[0x0][0x20c], R4 ;  /* 0x00008300e0047a24 */ /* 0x000fe800078e0204 */
[----:B------:R-:W-:Y:S01]  /*d820*/  IMAD.IADD R3, R3, 0x1, R4 ;  /* 0x0000000103037824 */ /* 0x000fe200078e0204 */
[----:B------:R-:W-:Y:S03]  /*d830*/  SHF.R.S32.HI R4, RZ, 0x1f, R211 ;  /* 0x0000001fff047819 */ /* 0x000fe600000114d3 */
[C---:B------:R-:W-:Y:S04]  /*d840*/  IMAD.WIDE.U32 R2, R211.reuse, c[0x0][0x218], R2 ;  /* 0x00008600d3027a25 */ /* 0x040fe800078e0002 */
[----:B------:R-:W-:Y:S04]  /*d850*/  IMAD R4, R4, c[0x0][0x218], RZ ;  /* 0x0000860004047a24 */ /* 0x000fe800078e02ff */
[----:B------:R-:W-:Y:S01]  /*d860*/  IMAD R5, R211, c[0x0][0x21c], R4 ;  /* 0x00008700d3057a24 */ /* 0x000fe200078e0204 */
[----:B--2---:R-:W-:Y:S04]  /*d870*/  IADD3 R2, P1, R8, R2, RZ ;  /* 0x0000000208027210 */ /* 0x004fe80007f3e0ff */
[C---:B------:R-:W-:Y:S02]  /*d880*/  LEA R4, P0, R2.reuse, c[0x0][0x1f8], 0x1 ;  /* 0x00007e0002047a11 */ /* 0x040fe400078008ff */
[----:B---3--:R-:W-:Y:S04]  /*d890*/  IADD3.X R3, R7, R3, R5, P1, !PT ;  /* 0x0000000307037210 */ /* 0x008fe80000ffe405 */
[----:B------:R-:W-:Y:S01]  /*d8a0*/  LEA.HI.X R5, R2, c[0x0][0x1fc], R3, 0x1, P0 ;  /* 0x00007f0002057a11 */ /* 0x000fe200000f0c03 */
[----:B------:R-:W-:-:S05]  /*d8b0*/  BRA.DIV ~URZ, `(.L_x_697) ;  /* 0x0000ef427f007947 */ /* 0x000fca000b800000 */
[----:B------:R1:W2:Y:S02]  /*d8c0*/  SHFL.IDX PT, R8, R5, RZ, 0x181f ;  /* 0x00181fff05087589 */ /* 0x0002a400000e0000 */
.L_x_839:
        /* <DEDUP_REMOVED lines=12> */
[-C--:B----4-:R-:W-:Y:S03]  /*d990*/  IADD3 R10, P2, R3, R20.reuse, RZ ;  /* 0x00000014030a7210 */ /* 0x090fe60007f5e0ff */
[--C-:B--2---:R-:W-:Y:S01]  /*d9a0*/  IMAD.X R13, R8, 0x1, R6.reuse, P0 ;  /* 0x00000001080d7824 */ /* 0x104fe200000e0606 */
[-C--:B-----5:R-:W-:Y:S01]  /*d9b0*/  IADD3 R8, P1, R7, R20.reuse, RZ ;  /* 0x0000001407087210 */ /* 0x0a0fe20007f3e0ff */
        /* <DEDUP_REMOVED lines=8> */
.L_x_840:
[----:B------:R-:W-:Y:S02]  /*da40*/  ISETP.GE.AND P1, PT, R205, c[0x0][0x1d4], PT ;  /* 0x00007500cd007a0c */ /* 0x000fe40003f26270 */
[----:B--2---:R-:W-:Y:S05]  /*da50*/  IADD3 R2, P0, R4, R20, RZ ;  /* 0x0000001404027210 */ /* 0x004fea0007f1e0ff */
[----:B-1----:R-:W-:Y:S06]  /*da60*/  IMAD.X R3, R5, 0x1, R6, P0 ;  /* 0x0000000105037824 */ /* 0x002fec00000e0606 */
[----:B------:R-:W-:Y:S01]  /*da70*/  @!PT LDS RZ, [RZ] ;  /* 0x00000000fffff984 */ /* 0x000fe20000000800 */
[----:B------:R-:W-:Y:S01]  /*da80*/  @!PT LDS RZ, [RZ] ;  /* 0x00000000fffff984 */ /* 0x000fe20000000800 */
[----:B------:R-:W-:Y:S01]  /*da90*/  @!PT LDS RZ, [RZ] ;  /* 0x00000000fffff984 */ /* 0x000fe20000000800 */
[----:B------:R1:W-:Y:S02]  /*daa0*/  LDGSTS.E.BYPASS.LTC128B.128 [R207+0x2100], [R2.64], !P1 ;  /* 0x0210000002cf7fae */ /* 0x0003e4000c901d46 */
.L_x_696:
[----:B-1-34-:R-:W-:Y:S05]  /*dab0*/  BSYNC B0 ;  /* 0x0000000000007941 */ /* 0x01afea0003800000 */
.L_x_695:
        /* <DEDUP_REMOVED lines=109> */
[----:B------:R-:W3:Y:S04]  /*e190*/  LDL R2, [R1+0x8] ;  /* 0x0000080001027983 */ /* 0x000ee80000100800 */
        /* <DEDUP_REMOVED lines=8> */
[--C-:B------:R-:W-:Y:S01]  /*e220*/  IMAD.MOV.U32 R2, RZ, RZ, R3.reuse ;  /* 0x000000ffff027224 */ /* 0x100fe200078e0003 */
[----:B------:R-:W-:Y:S05]  /*e230*/  @P2 SHF.R.U32.HI R2, RZ, c[0x0][0x2c0], R92 ;  /* 0x0000b000ff022a19 */ /* 0x000fea000001165c */
[C---:B----4-:R-:W-:Y:S04]  /*e240*/  @!P1 IADD3 R92, P0, R2.reuse, R212, RZ ;  /* 0x000000d4025c9210 */ /* 0x050fe80007f1e0ff */
[----:B-----5:R-:W-:Y:S01]  /*e250*/  @!P1 LEA.HI.X.SX32 R95, R2, R94, 0x1, P0 ;  /* 0x0000005e025f9211 */ /* 0x020fe200000f0eff */
        /* <DEDUP_REMOVED lines=16> */
[C---:B------:R-:W-:Y:S04]  /*e360*/  LEA R92, P0, R2.reuse, c[0x0][0x1c8], 0x1 ;  /* 0x00007200025c7a11 */ /* 0x040fe800078008ff */
[----:B------:R-:W-:Y:S04]  /*e370*/  IADD3.X R3, R97, R3, R94, P1, !PT ;  /* 0x0000000361037210 */ /* 0x000fe80000ffe45e */
[----:B------:R-:W-:Y:S01]  /*e380*/  LEA.HI.X R94, R2, c[0x0][0x1cc], R3, 0x1, P0 ;  /* 0x00007300025e7a11 */ /* 0x000fe200000f0c03 */
[----:B------:R-:W-:-:S05]  /*e390*/  BRA.DIV ~URZ, `(.L_x_701) ;  /* 0x0000e9c27f007947 */ /* 0x000fca000b800000 */
[----:B------:R1:W2:Y:S02]  /*e3a0*/  SHFL.IDX PT, R97, R94, RZ, 0x181f ;  /* 0x00181fff5e617589 */ /* 0x0002a400000e0000 */
.L_x_841:
        /* <DEDUP_REMOVED lines=23> */
.L_x_842:
[----:B------:R-:W-:Y:S02]  /*e520*/  ISETP.GE.AND P1, PT, R205, c[0x0][0x1d4], PT ;  /* 0x00007500cd007a0c */ /* 0x000fe40003f26270 */
[----:B--2---:R-:W-:Y:S05]  /*e530*/  IADD3 R2, P0, R92, R163, RZ ;  /* 0x000000a35c027210 */ /* 0x004fea0007f1e0ff */
[----:B-1----:R-:W-:Y:S06]  /*e540*/  IMAD.X R3, R94, 0x1, R95, P0 ;  /* 0x000000015e037824 */ /* 0x002fec00000e065f */
[----:B------:R-:W-:Y:S01]  /*e550*/  @!PT LDS RZ, [RZ] ;  /* 0x00000000fffff984 */ /* 0x000fe20000000800 */
[----:B------:R-:W-:Y:S01]  /*e560*/  @!PT LDS RZ, [RZ] ;  /* 0x00000000fffff984 */ /* 0x000fe20000000800 */
[----:B------:R-:W-:Y:S01]  /*e570*/  @!PT LDS RZ, [RZ] ;  /* 0x00000000fffff984 */ /* 0x000fe20000000800 */
[----:B------:R1:W-:Y:S02]  /*e580*/  LDGSTS.E.BYPASS.LTC128B.128 [R207+0x4900], [R2.64], !P1 ;  /* 0x0490000002cf7fae */ /* 0x0003e4000c901d46 */
.L_x_700:
[----:B------:R-:W-:Y:S05]  /*e590*/  BSYNC B0 ;  /* 0x0000000000007941 */ /* 0x000fea0003800000 */
.L_x_699:
        /* <DEDUP_REMOVED lines=83> */
.L_x_843:
[----:B--2---:R-:W-:Y:S01]  /*ead0*/  FMNMX.FTZ R97, R92, R2, !PT ;  /* 0x000000025c617209 */ /* 0x004fe20007810000 */
[----:B------:R-:W-:-:S05]  /*eae0*/  BRA.DIV ~URZ, `(.L_x_704) ;  /* 0x0000e8227f007947 */ /* 0x000fca000b800000 */
[----:B------:R-:W-:Y:S04]  /*eaf0*/  SHFL.BFLY PT, R3, R94, 0x2, 0x1f ;  /* 0x0c401f005e037f89 */ /* 0x000fe800000e0000 */
[----:B------:R-:W-:Y:S04]  /*eb00*/  SHFL.BFLY PT, R2, R95, 0x2, 0x1f ;  /* 0x0c401f005f027f89 */ /* 0x000fe800000e0000 */
[----:B-1----:R-:W1:Y:S02]  /*eb10*/  SHFL.BFLY PT, R92, R156, 0x2, 0x1f ;  /* 0x0c401f009c5c7f89 */ /* 0x002e6400000e0000 */
[----:B-1----:R-:W-:Y:S02]  /*eb20*/  FMNMX.FTZ R92, R156, R92, !PT ;  /* 0x0000005c9c5c7209 */ /* 0x002fe40007810000 */
[----:B------:R-:W-:Y:S02]  /*eb30*/  FMNMX.FTZ R3, R94, R3, !PT ;  /* 0x000000035e037209 */ /* 0x000fe40007810000 */
[----:B------:R-:W1:Y:S01]  /*eb40*/  SHFL.BFLY PT, R94, R97, 0x1, 0x1f ;  /* 0x0c201f00615e7f89 */ /* 0x000e6200000e0000 */
[----:B------:R-:W-:Y:S03]  /*eb50*/  FMNMX.FTZ R95, R95, R2, !PT ;  /* 0x000000025f5f7209 */ /* 0x000fe60007810000 */
[----:B------:R-:W2:Y:S04]  /*eb60*/  SHFL.BFLY PT, R96, R3, 0x1, 0x1f ;  /* 0x0c201f0003607f89 */ /* 0x000ea800000e0000 */
[----:B------:R-:W3:Y:S04]  /*eb70*/  SHFL.BFLY PT, R157, R95, 0x1, 0x1f ;  /* 0x0c201f005f9d7f89 */ /* 0x000ee800000e0000 */
[----:B------:R4:W4:Y:S01]  /*eb80*/  SHFL.BFLY PT, R2, R92, 0x1, 0x1f ;  /* 0x0c201f005c027f89 */ /* 0x00092200000e0000 */
[----:B-1----:R-:W-:Y:S02]  /*eb90*/  FMNMX.FTZ R97, R97, R94, !PT ;  /* 0x0000005e61617209 */ /* 0x002fe40007810000 */
[----:B--2---:R-:W-:Y:S02]  /*eba0*/  FMNMX.FTZ R96, R3, R96, !PT ;  /* 0x0000006003607209 */ /* 0x004fe40007810000 */
[----:B---3--:R-:W-:Y:S02]  /*ebb0*/  FMNMX.FTZ R95, R95, R157, !PT ;  /* 0x0000009d5f5f7209 */ /* 0x008fe40007810000 */
.L_x_844:
[C---:B------:R-:W-:Y:S01]  /*ebc0*/  FADD.FTZ R0, -R97.reuse, R0 ;  /* 0x0000000061007221 */ /* 0x040fe20000010100 */
[----:B------:R-:W2:Y:S01]  /*ebd0*/  LDL.LU R250, [R1] ;  /* 0x0000000001fa7983 */ /* 0x000ea20000300800 */
[----:B------:R-:W-:Y:S01]  /*ebe0*/  FMUL.FTZ R160, R97, c[0x0][0x2d0] ;  /* 0x0000b40061a07a20 */ /* 0x000fe20000410000 */
[----:B------:R-:W-:Y:S01]  /*ebf0*/  WARPSYNC 0xffffffff ;  /* 0xffffffff00007948 */ /* 0x000fe20003800000 */
[----:B------:R-:W-:Y:S01]  /*ec00*/  FMUL.FTZ R0, R0, c[0x0][0x2d0] ;  /* 0x0000b40000007a20 */ /* 0x000fe20000410000 */
[----:B------:R-:W1:Y:S01]  /*ec10*/  LDSM.16.MT88.4 R156, [R189] ;  /* 0x00000000bd9c783b */ /* 0x000e620000004200 */
[--C-:B------:R-:W-:Y:S01]  /*ec20*/  FFMA.FTZ R177, R68, c[0x0][0x2d0], -R160.reuse ;  /* 0x0000b40044b17a23 */ /* 0x100fe200000108a0 */
[----:B----4-:R-:W-:Y:S01]  /*ec30*/  FMNMX.FTZ R2, R2, R92, !PT ;  /* 0x0000005c02027209 */ /* 0x010fe20007810000 */
[----:B------:R3:W-:Y:S01]  /*ec40*/  MUFU.EX2 R3, R0 ;  /* 0x0000000000037308 */ /* 0x0007e20000000800 */
[----:B------:R-:W-:Y:S01]  /*ec50*/  FMUL.FTZ R164, R96, c[0x0][0x2d0] ;  /* 0x0000b40060a47a20 */ /* 0x000fe20000410000 */
[C---:B------:R-:W-:Y:S01]  /*ec60*/  ISETP.GT.AND P0, PT, R206.reuse, R249, PT ;  /* 0x000000f9ce00720c */ /* 0x040fe20003f04270 */
[--C-:B------:R-:W-:Y:S01]  /*ec70*/  FFMA.FTZ R176, R69, c[0x0][0x2d0], -R160.reuse ;  /* 0x0000b40045b07a23 */ /* 0x100fe200000108a0 */
[----:B------:R-:W-:Y:S01]  /*ec80*/  IADD3 R206, R206, -0x1, RZ ;  /* 0xffffffffcece7810 */ /* 0x000fe20007ffe0ff */
[--C-:B------:R-:W-:Y:S02]  /*ec90*/  FFMA.FTZ R183, R80, c[0x0][0x2d0], -R160.reuse ;  /* 0x0000b40050b77a23 */ /* 0x100fe400000108a0 */
[----:B------:R-:W-:Y:S02]  /*eca0*/  FFMA.FTZ R184, R81, c[0x0][0x2d0], -R160 ;  /* 0x0000b40051b87a23 */ /* 0x000fe400000108a0 */
[--C-:B------:R-:W-:Y:S01]  /*ecb0*/  FFMA.FTZ R174, R70, c[0x0][0x2d0], -R164.reuse ;  /* 0x0000b40046ae7a23 */ /* 0x100fe200000108a4 */
[----:B------:R-:W-:Y:S01]  /*ecc0*/  MUFU.EX2 R177, R177 ;  /* 0x000000b100b17308 */ /* 0x000fe20000000800 */
[--C-:B------:R-:W-:Y:S02]  /*ecd0*/  FFMA.FTZ R175, R71, c[0x0][0x2d0], -R164.reuse ;  /* 0x0000b40047af7a23 */ /* 0x100fe400000108a4 */
[----:B------:R-:W-:Y:S01]  /*ece0*/  LDSM.16.MT88.4 R68, [R190] ;  /* 0x00000000be44783b */ /* 0x000fe20000004200 */
[--C-:B------:R-:W-:Y:S02]  /*ecf0*/  FFMA.FTZ R182, R82, c[0x0][0x2d0], -R164.reuse ;  /* 0x0000b40052b67a23 */ /* 0x100fe400000108a4 */
[----:B------:R-:W-:Y:S02]  /*ed00*/  FMUL.FTZ R92, R2, c[0x0][0x2d0] ;  /* 0x0000b400025c7a20 */ /* 0x000fe40000410000 */
[--C-:B------:R-:W-:Y:S02]  /*ed10*/  FFMA.FTZ R6, R6, c[0x0][0x2d0], -R164.reuse ;  /* 0x0000b40006067a23 */ /* 0x100fe400000108a4 */
[----:B------:R-:W-:Y:S01]  /*ed20*/  MUFU.EX2 R176, R176 ;  /* 0x000000b000b07308 */ /* 0x000fe20000000800 */
[----:B------:R-:W-:Y:S02]  /*ed30*/  FFMA.FTZ R7, R7, c[0x0][0x2d0], -R164 ;  /* 0x0000b40007077a23 */ /* 0x000fe400000108a4 */
[--C-:B------:R-:W-:Y:S02]  /*ed40*/  FFMA.FTZ R181, R52, c[0x0][0x2d0], -R160.reuse ;  /* 0x0000b40034b57a23 */ /* 0x100fe400000108a0 */
[----:B---3--:R-:W-:Y:S02]  /*ed50*/  FADD.FTZ R0, -R96, R93 ;  /* 0x0000005d60007221 */ /* 0x008fe40000010100 */
[--C-:B------:R-:W-:Y:S02]  /*ed60*/  FFMA.FTZ R179, R64, c[0x0][0x2d0], -R160.reuse ;  /* 0x0000b40040b37a23 */ /* 0x100fe400000108a0 */
[----:B------:R-:W-:Y:S01]  /*ed70*/  FMUL.FTZ R0, R0, c[0x0][0x2d0] ;  /* 0x0000b40000007a20 */ /* 0x000fe20000410000 */
[----:B------:R-:W-:Y:S01]  /*ed80*/  MUFU.EX2 R187, R6 ;  /* 0x0000000600bb7308 */ /* 0x000fe20000000800 */
[----:B------:R-:W-:Y:S02]  /*ed90*/  FFMA.FTZ R178, R65, c[0x0][0x2d0], -R160 ;  /* 0x0000b40041b27a23 */ /* 0x000fe400000108a0 */
[----:B------:R-:W-:Y:S02]  /*eda0*/  FFMA.FTZ R172, R54, c[0x0][0x2d0], -R164 ;  /* 0x0000b40036ac7a23 */ /* 0x000fe400000108a4 */
[----:B------:R-:W-:Y:S02]  /*edb0*/  FFMA.FTZ R26, R26, c[0x0][0x2d0], -R92 ;  /* 0x0000b4001a1a7a23 */ /* 0x000fe4000001085c */
        /* <DEDUP_REMOVED lines=11> */
[--C-:B------:R-:W-:Y:S05]  /*ee70*/  FFMA.FTZ R180, R53, c[0x0][0x2d0], -R160.reuse ;  /* 0x0000b40035b47a23 */ /* 0x100fea00000108a0 */
[----:B------:R-:W-:Y:S01]  /*ee80*/  MUFU.EX2 R214, R7 ;  /* 0x0000000700d67308 */ /* 0x000fe20000000800 */
[--C-:B---3--:R-:W-:Y:S09]  /*ee90*/  FFMA.FTZ R0, R4, c[0x0][0x2d0], -R160.reuse ;  /* 0x0000b40004007a23 */ /* 0x108ff200000108a0 */
[----:B------:R3:W-:Y:S10]  /*eea0*/  MUFU.EX2 R185, R0 ;  /* 0x0000000000b97308 */ /* 0x0007f40000000800 */
[----:B------:R-:W-:Y:S10]  /*eeb0*/  MUFU.EX2 R212, R26 ;  /* 0x0000001a00d47308 */ /* 0x000ff40000000800 */
[----:B------:R-:W-:Y:S01]  /*eec0*/  MUFU.EX2 R223, R170 ;  /* 0x000000aa00df7308 */ /* 0x000fe20000000800 */
[--C-:B---3--:R-:W-:Y:S09]  /*eed0*/  FFMA.FTZ R0, R16, c[0x0][0x2d0], -R160.reuse ;  /* 0x0000b40010007a23 */ /* 0x108ff200000108a0 */
[----:B------:R3:W-:Y:S10]  /*eee0*/  MUFU.EX2 R216, R0 ;  /* 0x0000000000d87308 */ /* 0x0007f40000000800 */
[----:B------:R-:W-:Y:S10]  /*eef0*/  MUFU.EX2 R227, R169 ;  /* 0x000000a900e37308 */ /* 0x000ff40000000800 */
[----:B------:R-:W-:Y:S01]  /*ef00*/  MUFU.EX2 R235, R168 ;  /* 0x000000a800eb7308 */ /* 0x000fe20000000800 */
[----:B---3--:R-:W-:Y:S09]  /*ef10*/  FFMA.FTZ R0, R17, c[0x0][0x2d0], -R160 ;  /* 0x0000b40011007a23 */ /* 0x008ff200000108a0 */
        /* <DEDUP_REMOVED lines=11> */
[C---:B---3--:R-:W-:Y:S02]  /*efd0*/  FADD.FTZ R0, -R95.reuse, R98 ;  /* 0x000000625f007221 */ /* 0x048fe40000010100 */
[----:B------:R-:W-:Y:S02]  /*efe0*/  FMUL.FTZ R98, R95, c[0x0][0x2d0] ;  /* 0x0000b4005f627a20 */ /* 0x000fe40000410000 */
[----:B------:R-:W-:Y:S02]  /*eff0*/  FMUL.FTZ R0, R0, c[0x0][0x2d0] ;  /* 0x0000b40000007a20 */ /* 0x000fe40000410000 */
[--C-:B------:R-:W-:Y:S03]  /*f000*/  FFMA.FTZ R4, R8, c[0x0][0x2d0], -R98.reuse ;  /* 0x0000b40008047a23 */ /* 0x100fe60000010862 */
[----:B------:R-:W-:Y:S01]  /*f010*/  MUFU.EX2 R170, R172 ;  /* 0x000000ac00aa7308 */ /* 0x000fe20000000800 */
[--C-:B------:R-:W-:Y:S09]  /*f020*/  FFMA.FTZ R5, R9, c[0x0][0x2d0], -R98.reuse ;  /* 0x0000b40009057a23 */ /* 0x100ff20000010862 */
[----:B------:R3:W4:Y:S10]  /*f030*/  MUFU.EX2 R93, R0 ;  /* 0x00000000005d7308 */ /* 0x0007340000000800 */
[----:B------:R5:W-:Y:S10]  /*f040*/  MUFU.EX2 R186, R4 ;  /* 0x0000000400ba7308 */ /* 0x000bf40000000800 */
[----:B------:R1:W1:Y:S01]  /*f050*/  MUFU.EX2 R210, R5 ;  /* 0x0000000500d27308 */ /* 0x0002620000000800 */
[----:B---3--:R-:W-:Y:S09]  /*f060*/  FFMA.FTZ R0, R12, c[0x0][0x2d0], -R98 ;  /* 0x0000b4000c007a23 */ /* 0x008ff20000010862 */
[----:B------:R3:W-:Y:S01]  /*f070*/  MUFU.EX2 R215, R0 ;  /* 0x0000000000d77308 */ /* 0x0007e20000000800 */
[--C-:B-----5:R-:W-:Y:S09]  /*f080*/  FFMA.FTZ R4, R10, c[0x0][0x2d0], -R92.reuse ;  /* 0x0000b4000a047a23 */ /* 0x120ff2000001085c */
[----:B------:R5:W-:Y:S01]  /*f090*/  MUFU.EX2 R208, R4 ;  /* 0x0000000400d07308 */ /* 0x000be20000000800 */
[----:B-1----:R-:W-:Y:S09]  /*f0a0*/  FFMA.FTZ R5, R14, c[0x0][0x2d0], -R92 ;  /* 0x0000b4000e057a23 */ /* 0x002ff2000001085c */
[----:B------:R-:W-:Y:S01]  /*f0b0*/  MUFU.EX2 R232, R5 ;  /* 0x0000000500e87308 */ /* 0x000fe20000000800 */
[----:B---3--:R-:W-:Y:S09]  /*f0c0*/  FFMA.FTZ R0, R13, c[0x0][0x2d0], -R98 ;  /* 0x0000b4000d007a23 */ /* 0x008ff20000010862 */
[----:B------:R1:W3:Y:S01]  /*f0d0*/  MUFU.EX2 R244, R0 ;  /* 0x0000000000f47308 */ /* 0x0002e20000000800 */
[----:B-----5:R-:W-:Y:S09]  /*f0e0*/  FFMA.FTZ R4, R11, c[0x0][0x2d0], -R92 ;  /* 0x0000b4000b047a23 */ /* 0x020ff2000001085c */
[----:B------:R5:W-:Y:S10]  /*f0f0*/  MUFU.EX2 R209, R4 ;  /* 0x0000000400d17308 */ /* 0x000bf40000000800 */
[----:B------:R-:W-:Y:S01]  /*f100*/  MUFU.EX2 R179, R179 ;  /* 0x000000b300b37308 */ /* 0x000fe20000000800 */
[----:B-1----:R-:W-:Y:S02]  /*f110*/  FADD.FTZ R0, -R2, R99 ;  /* 0x0000006302007221 */ /* 0x002fe40000010100 */
[----:B------:R-:W-:Y:S02]  /*f120*/  FFMA.FTZ R99, R39, c[0x0][0x2d0], -R164 ;  /* 0x0000b40027637a23 */ /* 0x000fe400000108a4 */
[----:B------:R-:W-:Y:S05]  /*f130*/  FMUL.FTZ R0, R0, c[0x0][0x2d0] ;  /* 0x0000b40000007a20 */ /* 0x000fea0000410000 */
[----:B------:R1:W-:Y:S01]  /*f140*/  MUFU.EX2 R242, R99 ;  /* 0x0000006300f27308 */ /* 0x0003e20000000800 */
[--C-:B-----5:R-:W-:Y:S09]  /*f150*/  FFMA.FTZ R4, R15, c[0x0][0x2d0], -R92.reuse ;  /* 0x0000b4000f047a23 */ /* 0x120ff2000001085c */
[----:B------:R-:W5:Y:S10]  /*f160*/  MUFU.EX2 R0, R0 ;  /* 0x0000000000007308 */ /* 0x000f740000000800 */
[----:B------:R-:W2:Y:S01]  /*f170*/  MUFU.EX2 R231, R4 ;  /* 0x0000000400e77308 */ /* 0x000ea20000000800 */
[----:B-1----:R-:W-:Y:S09]  /*f180*/  FFMA.FTZ R99, R47, c[0x0][0x2d0], -R92 ;  /* 0x0000b4002f637a23 */ /* 0x002ff2000001085c */
[----:B------:R-:W-:Y:S10]  /*f190*/  MUFU.EX2 R167, R174 ;  /* 0x000000ae00a77308 */ /* 0x000ff40000000800 */
[----:B------:R-:W-:Y:S10]  /*f1a0*/  MUFU.EX2 R166, R175 ;  /* 0x000000af00a67308 */ /* 0x000ff40000000800 */
[----:B------:R-:W-:Y:S01]  /*f1b0*/  MUFU.EX2 R165, R183 ;  /* 0x000000b700a57308 */ /* 0x000fe20000000800 */
[C---:B----4-:R-:W-:Y:S01]  /*f1c0*/  FMUL.FTZ R8, R93.reuse, R104 ;  /* 0x000000685d087220 */ /* 0x050fe20000410000 */
[----:B------:R-:W-:Y:S01]  /*f1d0*/  F2FP.BF16.PACK_AB R160, R210, R186 ;  /* 0x000000bad2a0723e */ /* 0x000fe200000010ff */
[----:B------:R-:W-:Y:S01]  /*f1e0*/  FMUL.FTZ R9, R93, R105 ;  /* 0x000000695d097220 */ /* 0x000fe20000410000 */
[----:B---3--:R-:W-:Y:S01]  /*f1f0*/  F2FP.BF16.PACK_AB R162, R244, R215 ;  /* 0x000000d7f4a2723e */ /* 0x008fe200000010ff */
[C---:B-----5:R-:W-:Y:S01]  /*f200*/  FMUL.FTZ R10, R0.reuse, R106 ;  /* 0x0000006a000a7220 */ /* 0x060fe20000410000 */
[----:B------:R-:W-:Y:S01]  /*f210*/  F2FP.BF16.PACK_AB R161, R209, R208 ;  /* 0x000000d0d1a1723e */ /* 0x000fe200000010ff */
[----:B------:R-:W-:Y:S01]  /*f220*/  FMUL.FTZ R11, R0, R107 ;  /* 0x0000006b000b7220 */ /* 0x000fe20000410000 */
[----:B--2---:R-:W-:Y:S01]  /*f230*/  F2FP.BF16.PACK_AB R163, R231, R232 ;  /* 0x000000e8e7a3723e */ /* 0x004fe200000010ff */
[----:B------:R-:W1:Y:S01]  /*f240*/  LDSM.16.MT88.4 R104, [R193] ;  /* 0x00000000c168783b */ /* 0x000e620000004200 */
[----:B------:R-:W-:Y:S01]  /*f250*/  FMUL.FTZ R4, R3, R100 ;  /* 0x0000006403047220 */ /* 0x000fe20000410000 */
[----:B------:R-:W-:Y:S01]  /*f260*/  F2FP.BF16.PACK_AB R100, R217, R185 ;  /* 0x000000b9d964723e */ /* 0x000fe200000010ff */
[----:B------:R-:W-:Y:S01]  /*f270*/  FMUL.FTZ R5, R3, R101 ;  /* 0x0000006503057220 */ /* 0x000fe20000410000 */
[----:B------:R-:W-:Y:S01]  /*f280*/  F2FP.BF16.PACK_AB R101, R214, R187 ;  /* 0x000000bbd665723e */ /* 0x000fe200000010ff */
[C---:B------:R-:W-:Y:S01]  /*f290*/  FMUL.FTZ R6, R94.reuse, R102 ;  /* 0x000000665e067220 */ /* 0x040fe20000410000 */
[----:B------:R-:W-:Y:S01]  /*f2a0*/  F2FP.BF16.PACK_AB R102, R247, R216 ;  /* 0x000000d8f766723e */ /* 0x000fe200000010ff */
[----:B------:R-:W-:Y:S01]  /*f2b0*/  FMUL.FTZ R7, R94, R103 ;  /* 0x000000675e077220 */ /* 0x000fe20000410000 */
[----:B------:R-:W-:Y:S01]  /*f2c0*/  F2FP.BF16.PACK_AB R103, R246, R221 ;  /* 0x000000ddf667723e */ /* 0x000fe200000010ff */
[C---:B------:R-:W-:Y:S02]  /*f2d0*/  FMUL.FTZ R64, R3.reuse, R136 ;  /* 0x0000008803407220 */ /* 0x040fe40000410000 */
[----:B------:R-:W-:Y:S02]  /*f2e0*/  FMUL.FTZ R65, R3, R137 ;  /* 0x0000008903417220 */ /* 0x000fe40000410000 */
[C---:B------:R-:W-:Y:S02]  /*f2f0*/  FMUL.FTZ R12, R93.reuse, R108 ;  /* 0x0000006c5d0c7220 */ /* 0x040fe40000410000 */
[-C--:B------:R-:W-:Y:S05]  /*f300*/  HMMA.16816.F32.BF16 R4, R100, R156.reuse, R4 ;  /* 0x0000009c6404723c */ /* 0x080fea0000041804 */
[--C-:B------:R-:W-:Y:S02]  /*f310*/  FFMA.FTZ R108, R38, c[0x0][0x2d0], -R164.reuse ;  /* 0x0000b400266c7a23 */ /* 0x100fe400000108a4 */
[----:B------:R-:W-:Y:S01]  /*f320*/  FMUL.FTZ R13, R93, R109 ;  /* 0x0000006d5d0d7220 */ /* 0x000fe20000410000 */
[C---:B------:R-:W-:Y:S01]  /*f330*/  HMMA.16816.F32.BF16 R8, R160.reuse, R156, R8 ;  /* 0x0000009ca008723c */ /* 0x040fe20000041808 */
[----:B------:R-:W-:Y:S03]  /*f340*/  MUFU.EX2 R234, R108 ;  /* 0x0000006c00ea7308 */ /* 0x000fe60000000800 */
[C---:B------:R-:W-:Y:S02]  /*f350*/  FMUL.FTZ R14, R0.reuse, R110 ;  /* 0x0000006e000e7220 */ /* 0x040fe40000410000 */
[----:B------:R-:W-:Y:S02]  /*f360*/  FMUL.FTZ R15, R0, R111 ;  /* 0x0000006f000f7220 */ /* 0x000fe40000410000 */
[--C-:B------:R-:W-:Y:S04]  /*f370*/  FFMA.FTZ R111, R23, c[0x0][0x2d0], -R164.reuse ;  /* 0x0000b400176f7a23 */ /* 0x100fe800000108a4 */
[--C-:B------:R-:W-:Y:S01]  /*f380*/  FFMA.FTZ R110, R34, c[0x0][0x2d0], -R164.reuse ;  /* 0x0000b400226e7a23 */ /* 0x100fe200000108a4 */
[-C--:B------:R-:W-:Y:S01]  /*f390*/  HMMA.16816.F32.BF16 R12, R160, R158.reuse, R12 ;  /* 0x0000009ea00c723c */ /* 0x080fe2000004180c */
[----:B------:R-:W-:Y:S02]  /*f3a0*/  MUFU.EX2 R222, R111 ;  /* 0x0000006f00de7308 */ /* 0x000fe40000000800 */
[C---:B------:R-:W-:Y:S02]  /*f3b0*/  FMUL.FTZ R17, R3.reuse, R113 ;  /* 0x0000007103117220 */ /* 0x040fe40000410000 */
[C---:B------:R-:W-:Y:S02]  /*f3c0*/  FMUL.FTZ R18, R94.reuse, R114 ;  /* 0x000000725e127220 */ /* 0x040fe40000410000 */
[----:B------:R-:W-:Y:S02]  /*f3d0*/  FMUL.FTZ R19, R94, R115 ;  /* 0x000000735e137220 */ /* 0x000fe40000410000 */
[----:B------:R-:W-:Y:S02]  /*f3e0*/  FMUL.FTZ R16, R3, R112 ;  /* 0x0000007003107220 */ /* 0x000fe40000410000 */
[----:B------:R-:W-:Y:S01]  /*f3f0*/  MUFU.EX2 R226, R110 ;  /* 0x0000006e00e27308 */ /* 0x000fe20000000800 */
[----:B------:R-:W-:Y:S02]  /*f400*/  FFMA.FTZ R109, R35, c[0x0][0x2d0], -R164 ;  /* 0x0000b400236d7a23 */ /* 0x000fe400000108a4 */
[--C-:B------:R-:W-:Y:S02]  /*f410*/  FFMA.FTZ R115, R40, c[0x0][0x2d0], -R98.reuse ;  /* 0x0000b40028737a23 */ /* 0x100fe40000010862 */
[C---:B------:R-:W-:Y:S04]  /*f420*/  HMMA.16816.F32.BF16 R16, R100.reuse, R158, R16 ;  /* 0x0000009e6410723c */ /* 0x040fe80000041810 */
[C---:B------:R-:W-:Y:S01]  /*f430*/  FMUL.FTZ R84, R3.reuse, R84 ;  /* 0x0000005403547220 */ /* 0x040fe20000410000 */
[----:B------:R2:W3:Y:S01]  /*f440*/  MUFU.EX2 R241, R109 ;  /* 0x0000006d00f17308 */ /* 0x0004e20000000800 */
[----:B------:R-:W-:Y:S02]  /*f450*/  FMUL.FTZ R85, R3, R85 ;  /* 0x0000005503557220 */ /* 0x000fe40000410000 */
[C---:B------:R-:W-:Y:S04]  /*f460*/  FMUL.FTZ R86, R94.reuse, R86 ;  /* 0x000000565e567220 */ /* 0x040fe80000410000 */
[----:B------:R-:W-:Y:S02]  /*f470*/  FMUL.FTZ R87, R94, R87 ;  /* 0x000000575e577220 */ /* 0x000fe40000410000 */
[--C-:B------:R-:W-:Y:S02]  /*f480*/  FFMA.FTZ R114, R60, c[0x0][0x2d0], -R98.reuse ;  /* 0x0000b4003c727a23 */ /* 0x100fe40000010862 */
[----:B------:R-:W-:Y:S02]  /*f490*/  FFMA.FTZ R113, R61, c[0x0][0x2d0], -R98 ;  /* 0x0000b4003d717a23 */ /* 0x000fe40000010862 */
[----:B------:R-:W-:Y:S01]  /*f4a0*/  MUFU.EX2 R178, R114 ;  /* 0x0000007200b27308 */ /* 0x000fe20000000800 */
[-C--:B-1----:R-:W-:Y:S03]  /*f4b0*/  HMMA.16816.F32.BF16 R84, R100, R104.reuse, R84 ;  /* 0x000000686454723c */ /* 0x082fe60000041854 */
[C---:B------:R-:W-:Y:S02]  /*f4c0*/  FMUL.FTZ R88, R93.reuse, R88 ;  /* 0x000000585d587220 */ /* 0x040fe40000410000 */
[----:B------:R-:W-:Y:S02]  /*f4d0*/  FMUL.FTZ R89, R93, R89 ;  /* 0x000000595d597220 */ /* 0x000fe40000410000 */
[C---:B------:R-:W-:Y:S02]  /*f4e0*/  FMUL.FTZ R90, R0.reuse, R90 ;  /* 0x0000005a005a7220 */ /* 0x040fe40000410000 */
[----:B------:R-:W-:Y:S01]  /*f4f0*/  FMUL.FTZ R91, R0, R91 ;  /* 0x0000005b005b7220 */ /* 0x000fe20000410000 */
[----:B--2---:R-:W-:Y:S02]  /*f500*/  LDSM.16.MT88.4 R108, [R193+0x800] ;  /* 0x00080000c16c783b */ /* 0x004fe40000004200 */
[----:B------:R-:W-:Y:S01]  /*f510*/  FFMA.FTZ R112, R22, c[0x0][0x2d0], -R164 ;  /* 0x0000b40016707a23 */ /* 0x000fe200000108a4 */
[----:B---3--:R-:W-:Y:S01]  /*f520*/  F2FP.BF16.PACK_AB R47, R241, R226 ;  /* 0x000000e2f12f723e */ /* 0x008fe200000010ff */
[C---:B------:R-:W-:Y:S02]  /*f530*/  FMUL.FTZ R20, R93.reuse, R116 ;  /* 0x000000745d147220 */ /* 0x040fe40000410000 */
[C---:B------:R-:W-:Y:S04]  /*f540*/  HMMA.16816.F32.BF16 R88, R160.reuse, R104, R88 ;  /* 0x00000068a058723c */ /* 0x040fe80000041858 */
[----:B------:R-:W-:Y:S02]  /*f550*/  FMUL.FTZ R21, R93, R117 ;  /* 0x000000755d157220 */ /* 0x000fe40000410000 */
[C---:B------:R-:W-:Y:S02]  /*f560*/  FMUL.FTZ R22, R0.reuse, R118 ;  /* 0x0000007600167220 */ /* 0x040fe40000410000 */
[----:B------:R-:W-:Y:S04]  /*f570*/  FMUL.FTZ R23, R0, R119 ;  /* 0x0000007700177220 */ /* 0x000fe80000410000 */
[C---:B------:R-:W-:Y:S02]  /*f580*/  FMUL.FTZ R32, R3.reuse, R120 ;  /* 0x0000007803207220 */ /* 0x040fe40000410000 */
[----:B------:R-:W-:Y:S01]  /*f590*/  FFMA.FTZ R120, R44, c[0x0][0x2d0], -R98 ;  /* 0x0000b4002c787a23 */ /* 0x000fe20000010862 */
[-C--:B------:R-:W-:Y:S03]  /*f5a0*/  HMMA.16816.F32.BF16 R20, R160, R106.reuse, R20 ;  /* 0x0000006aa014723c */ /* 0x080fe60000041814 */
[----:B------:R-:W-:Y:S02]  /*f5b0*/  FMUL.FTZ R33, R3, R121 ;  /* 0x0000007903217220 */ /* 0x000fe40000410000 */
[C---:B------:R-:W-:Y:S02]  /*f5c0*/  FMUL.FTZ R34, R94.reuse, R122 ;  /* 0x0000007a5e227220 */ /* 0x040fe40000410000 */
[C---:B------:R-:W-:Y:S02]  /*f5d0*/  FMUL.FTZ R35, R94.reuse, R123 ;  /* 0x0000007b5e237220 */ /* 0x040fe40000410000 */
[----:B------:R-:W-:Y:S03]  /*f5e0*/  FFMA.FTZ R123, R67, c[0x0][0x2d0], -R164 ;  /* 0x0000b400437b7a23 */ /* 0x000fe600000108a4 */
[C---:B------:R-:W-:Y:S02]  /*f5f0*/  FMUL.FTZ R67, R94.reuse, R139 ;  /* 0x0000008b5e437220 */ /* 0x040fe40000410000 */
[C---:B------:R-:W-:Y:S01]  /*f600*/  HMMA.16816.F32.BF16 R32, R100.reuse, R106, R32 ;  /* 0x0000006a6420723c */ /* 0x040fe20000041820 */
[----:B------:R-:W-:Y:S03]  /*f610*/  LDSM.16.MT88.4 R104, [R189+0x800] ;  /* 0x00080000bd68783b */ /* 0x000fe60000004200 */
[C---:B------:R-:W-:Y:S02]  /*f620*/  FMUL.FTZ R36, R3.reuse, R124 ;  /* 0x0000007c03247220 */ /* 0x040fe40000410000 */
[----:B------:R-:W-:Y:S02]  /*f630*/  FMUL.FTZ R37, R3, R125 ;  /* 0x0000007d03257220 */ /* 0x000fe40000410000 */
[C---:B------:R-:W-:Y:S04]  /*f640*/  FMUL.FTZ R38, R94.reuse, R126 ;  /* 0x0000007e5e267220 */ /* 0x040fe80000410000 */
[----:B------:R-:W-:Y:S02]  /*f650*/  FMUL.FTZ R39, R94, R127 ;  /* 0x0000007f5e277220 */ /* 0x000fe40000410000 */
[--C-:B------:R-:W-:Y:S02]  /*f660*/  FFMA.FTZ R121, R58, c[0x0][0x2d0], -R92.reuse ;  /* 0x0000b4003a797a23 */ /* 0x100fe4000001085c */
[--C-:B------:R-:W-:Y:S02]  /*f670*/  FFMA.FTZ R122, R59, c[0x0][0x2d0], -R92.reuse ;  /* 0x0000b4003b7a7a23 */ /* 0x100fe4000001085c */
[----:B------:R-:W-:Y:S01]  /*f680*/  FFMA.FTZ R124, R62, c[0x0][0x2d0], -R92 ;  /* 0x0000b4003e7c7a23 */ /* 0x000fe2000001085c */
[-C--:B------:R-:W-:Y:S03]  /*f690*/  HMMA.16816.F32.BF16 R36, R100, R68.reuse, R36 ;  /* 0x000000446424723c */ /* 0x080fe60000041824 */
[--C-:B------:R-:W-:Y:S02]  /*f6a0*/  FFMA.FTZ R156, R50, c[0x0][0x2d0], -R164.reuse ;  /* 0x0000b400329c7a23 */ /* 0x100fe400000108a4 */
[----:B------:R-:W-:Y:S02]  /*f6b0*/  FFMA.FTZ R157, R51, c[0x0][0x2d0], -R164 ;  /* 0x0000b400339d7a23 */ /* 0x000fe400000108a4 */
[C---:B------:R-:W-:Y:S01]  /*f6c0*/  FMUL.FTZ R48, R93.reuse, R128 ;  /* 0x000000805d307220 */ /* 0x040fe20000410000 */
[----:B------:R-:W-:Y:S01]  /*f6d0*/  MUFU.EX2 R219, R156 ;  /* 0x0000009c00db7308 */ /* 0x000fe20000000800 */
[----:B------:R-:W-:Y:S03]  /*f6e0*/  FMUL.FTZ R49, R93, R129 ;  /* 0x000000815d317220 */ /* 0x000fe60000410000 */
[C---:B------:R-:W-:Y:S02]  /*f6f0*/  FMUL.FTZ R50, R0.reuse, R130 ;  /* 0x0000008200327220 */ /* 0x040fe40000410000 */
[----:B------:R-:W-:Y:S02]  /*f700*/  FMUL.FTZ R51, R0, R131 ;  /* 0x0000008300337220 */ /* 0x000fe40000410000 */
[----:B------:R-:W-:Y:S02]  /*f710*/  FFMA.FTZ R125, R63, c[0x0][0x2d0], -R92 ;  /* 0x0000b4003f7d7a23 */ /* 0x000fe4000001085c */
[----:B------:R-:W-:Y:S01]  /*f720*/  LDSM.16.MT88.4 R60, [R190+0x800] ;  /* 0x00080000be3c783b */ /* 0x000fe20000004200 */
[----:B------:R-:W-:Y:S01]  /*f730*/  FFMA.FTZ R129, R72, c[0x0][0x2d0], -R98 ;  /* 0x0000b40048817a23 */ /* 0x000fe20000010862 */
[----:B------:R-:W-:Y:S01]  /*f740*/  MUFU.EX2 R218, R157 ;  /* 0x0000009d00da7308 */ /* 0x000fe20000000800 */
[C---:B------:R-:W-:Y:S04]  /*f750*/  HMMA.16816.F32.BF16 R48, R160.reuse, R68, R48 ;  /* 0x00000044a030723c */ /* 0x040fe80000041830 */
[----:B------:R-:W-:Y:S02]  /*f760*/  FMUL.FTZ R54, R0, R134 ;  /* 0x0000008600367220 */ /* 0x000fe40000410000 */
[--C-:B------:R-:W-:Y:S02]  /*f770*/  FFMA.FTZ R159, R55, c[0x0][0x2d0], -R164.reuse ;  /* 0x0000b400379f7a23 */ /* 0x100fe400000108a4 */
[--C-:B------:R-:W-:Y:S01]  /*f780*/  FFMA.FTZ R158, R66, c[0x0][0x2d0], -R164.reuse ;  /* 0x0000b400429e7a23 */ /* 0x100fe200000108a4 */
[----:B------:R1:W2:Y:S03]  /*f790*/  MUFU.EX2 R134, R112 ;  /* 0x0000007000867308 */ /* 0x0002a60000000800 */
[----:B------:R-:W-:Y:S02]  /*f7a0*/  FFMA.FTZ R164, R83, c[0x0][0x2d0], -R164 ;  /* 0x0000b40053a47a23 */ /* 0x000fe400000108a4 */
[----:B------:R-:W3:Y:S01]  /*f7b0*/  LDSM.16.MT88.4 R80, [R192] ;  /* 0x00000000c050783b */ /* 0x000ee20000004200 */
[--C-:B------:R-:W-:Y:S02]  /*f7c0*/  FFMA.FTZ R69, R24, c[0x0][0x2d0], -R98.reuse ;  /* 0x0000b40018457a23 */ /* 0x100fe40000010862 */
[--C-:B------:R-:W-:Y:S02]  /*f7d0*/  FFMA.FTZ R68, R25, c[0x0][0x2d0], -R98.reuse ;  /* 0x0000b40019447a23 */ /* 0x100fe40000010862 */
[C---:B------:R-:W-:Y:S01]  /*f7e0*/  FMUL.FTZ R53, R93.reuse, R133 ;  /* 0x000000855d357220 */ /* 0x040fe20000410000 */
[----:B------:R-:W-:Y:S01]  /*f7f0*/  MUFU.EX2 R173, R159 ;  /* 0x0000009f00ad7308 */ /* 0x000fe20000000800 */
[----:B------:R-:W-:Y:S02]  /*f800*/  FMUL.FTZ R52, R93, R132 ;  /* 0x000000845d347220 */ /* 0x000fe40000410000 */
[----:B------:R-:W-:Y:S02]  /*f810*/  FMUL.FTZ R55, R0, R135 ;  /* 0x0000008700377220 */ /* 0x000fe40000410000 */
[--C-:B------:R-:W-:Y:S02]  /*f820*/  FFMA.FTZ R25, R28, c[0x0][0x2d0], -R98.reuse ;  /* 0x0000b4001c197a23 */ /* 0x100fe40000010862 */
[----:B------:R-:W-:Y:S02]  /*f830*/  FFMA.FTZ R24, R29, c[0x0][0x2d0], -R98 ;  /* 0x0000b4001d187a23 */ /* 0x000fe40000010862 */
[----:B------:R-:W-:Y:S01]  /*f840*/  FMUL.FTZ R66, R94, R138 ;  /* 0x0000008a5e427220 */ /* 0x000fe20000410000 */
[-C--:B------:R-:W-:Y:S01]  /*f850*/  HMMA.16816.F32.BF16 R52, R160, R70.reuse, R52 ;  /* 0x00000046a034723c */ /* 0x080fe20000041834 */
[----:B------:R4:W-:Y:S01]  /*f860*/  MUFU.EX2 R133, R69 ;  /* 0x0000004500857308 */ /* 0x0009e20000000800 */
[----:B------:R-:W-:Y:S01]  /*f870*/  LDSM.16.MT88.4 R136, [R190+0x2000] ;  /* 0x00200000be88783b */ /* 0x000fe20000004200 */
[----:B------:R-:W-:Y:S02]  /*f880*/  FFMA.FTZ R28, R27, c[0x0][0x2d0], -R92 ;  /* 0x0000b4001b1c7a23 */ /* 0x000fe4000001085c */
[----:B-1----:R-:W-:Y:S02]  /*f890*/  FFMA.FTZ R112, R3, R238, R185 ;  /* 0x000000ee03707223 */ /* 0x002fe400000100b9 */
[--C-:B------:R-:W-:Y:S01]  /*f8a0*/  FFMA.FTZ R130, R73, c[0x0][0x2d0], -R98.reuse ;  /* 0x0000b40049827a23 */ /* 0x100fe20000010862 */
[C---:B------:R-:W-:Y:S03]  /*f8b0*/  HMMA.16816.F32.BF16 R64, R100.reuse, R70, R64 ;  /* 0x000000466440723c */ /* 0x040fe60000041840 */
[----:B------:R1:W-:Y:S01]  /*f8c0*/  MUFU.EX2 R220, R68 ;  /* 0x0000004400dc7308 */ /* 0x0003e20000000800 */
[----:B------:R-:W-:Y:S02]  /*f8d0*/  FFMA.FTZ R119, R41, c[0x0][0x2d0], -R98 ;  /* 0x0000b40029777a23 */ /* 0x000fe40000010862 */
[C---:B------:R-:W-:Y:S01]  /*f8e0*/  FMUL.FTZ R40, R3.reuse, R148 ;  /* 0x0000009403287220 */ /* 0x040fe20000410000 */
[----:B------:R-:W-:Y:S01]  /*f8f0*/  F2FP.BF16.PACK_AB R148, R176, R177 ;  /* 0x000000b1b094723e */ /* 0x000fe200000010ff */
[----:B------:R-:W-:Y:S01]  /*f900*/  FMUL.FTZ R41, R3, R149 ;  /* 0x0000009503297220 */ /* 0x000fe20000410000 */
[----:B------:R-:W-:Y:S03]  /*f910*/  F2FP.BF16.PACK_AB R149, R166, R167 ;  /* 0x000000a7a695723e */ /* 0x000fe600000010ff */
[C---:B------:R-:W-:Y:S01]  /*f920*/  FMUL.FTZ R70, R94.reuse, R142 ;  /* 0x0000008e5e467220 */ /* 0x040fe20000410000 */
[----:B------:R5:W-:Y:S01]  /*f930*/  MUFU.EX2 R225, R25 ;  /* 0x0000001900e17308 */ /* 0x000be20000000800 */
[----:B------:R-:W-:Y:S02]  /*f940*/  FMUL.FTZ R71, R94, R143 ;  /* 0x0000008f5e477220 */ /* 0x000fe40000410000 */
[--C-:B------:R-:W-:Y:S02]  /*f950*/  FFMA.FTZ R44, R31, c[0x0][0x2d0], -R92.reuse ;  /* 0x0000b4001f2c7a23 */ /* 0x100fe4000001085c */
[----:B----4-:R-:W-:Y:S02]  /*f960*/  FMUL.FTZ R69, R3, R141 ;  /* 0x0000008d03457220 */ /* 0x010fe40000410000 */
[C---:B------:R-:W-:Y:S02]  /*f970*/  FMUL.FTZ R26, R0.reuse, R146 ;  /* 0x00000092001a7220 */ /* 0x040fe40000410000 */
[C---:B------:R-:W-:Y:S01]  /*f980*/  FMUL.FTZ R27, R0.reuse, R147 ;  /* 0x00000093001b7220 */ /* 0x040fe20000410000 */
[----:B------:R4:W4:Y:S01]  /*f990*/  MUFU.EX2 R233, R24 ;  /* 0x0000001800e97308 */ /* 0x0009220000000800 */
[----:B------:R-:W-:Y:S02]  /*f9a0*/  FMUL.FTZ R29, R93, R153 ;  /* 0x000000995d1d7220 */ /* 0x000fe40000410000 */
[----:B------:R-:W-:Y:S02]  /*f9b0*/  FMUL.FTZ R31, R0, R155 ;  /* 0x0000009b001f7220 */ /* 0x000fe40000410000 */
[----:B-1----:R-:W-:Y:S02]  /*f9c0*/  FMUL.FTZ R68, R3, R140 ;  /* 0x0000008c03447220 */ /* 0x002fe40000410000 */
[--C-:B------:R-:W-:Y:S02]  /*f9d0*/  FFMA.FTZ R3, R30, c[0x0][0x2d0], -R92.reuse ;  /* 0x0000b4001e037a23 */ /* 0x100fe4000001085c */
[--C-:B------:R-:W-:Y:S01]  /*f9e0*/  FFMA.FTZ R126, R74, c[0x0][0x2d0], -R92.reuse ;  /* 0x0000b4004a7e7a23 */ /* 0x100fe2000001085c */
[----:B------:R1:W1:Y:S01]  /*f9f0*/  MUFU.EX2 R185, R28 ;  /* 0x0000001c00b97308 */ /* 0x0002620000000800 */
[----:B------:R-:W-:Y:S01]  /*fa00*/  FFMA.FTZ R127, R75, c[0x0][0x2d0], -R92 ;  /* 0x0000b4004b7f7a23 */ /* 0x000fe2000001085c */
[-C--:B---3--:R-:W-:Y:S01]  /*fa10*/  HMMA.16816.F32.BF16 R68, R100, R80.reuse, R68 ;  /* 0x000000506444723c */ /* 0x088fe20000041844 */
[----:B------:R-:W3:Y:S02]  /*fa20*/  LDSM.16.MT88.4 R72, [R192+0x800] ;  /* 0x00080000c048783b */ /* 0x000ee40000004200 */
[----:B-----5:R-:W-:Y:S02]  /*fa30*/  FMUL.FTZ R25, R93, R145 ;  /* 0x000000915d197220 */ /* 0x020fe40000410000 */
[----:B------:R-:W-:Y:S02]  /*fa40*/  FMUL.FTZ R30, R0, R154 ;  /* 0x0000009a001e7220 */ /* 0x000fe40000410000 */
[--C-:B------:R-:W-:Y:S01]  /*fa50*/  FFMA.FTZ R118, R45, c[0x0][0x2d0], -R98.reuse ;  /* 0x0000b4002d767a23 */ /* 0x100fe20000010862 */
[----:B------:R5:W-:Y:S01]  /*fa60*/  MUFU.EX2 R229, R3 ;  /* 0x0000000300e57308 */ /* 0x000be20000000800 */
[----:B--2---:R-:W-:Y:S03]  /*fa70*/  F2FP.BF16.PACK_AB R45, R222, R134 ;  /* 0x00000086de2d723e */ /* 0x004fe600000010ff */
[----:B----4-:R-:W-:Y:S01]  /*fa80*/  FMUL.FTZ R24, R93, R144 ;  /* 0x000000905d187220 */ /* 0x010fe20000410000 */
[----:B------:R-:W-:Y:S01]  /*fa90*/  F2FP.BF16.PACK_AB R58, R233, R225 ;  /* 0x000000e1e93a723e */ /* 0x000fe200000010ff */
[----:B------:R-:W-:Y:S02]  /*faa0*/  FFMA.FTZ R131, R76, c[0x0][0x2d0], -R98 ;  /* 0x0000b4004c837a23 */ /* 0x000fe40000010862 */
[----:B------:R-:W-:Y:S02]  /*fab0*/  FFMA.FTZ R128, R78, c[0x0][0x2d0], -R92 ;  /* 0x0000b4004e807a23 */ /* 0x000fe4000001085c */
[----:B------:R-:W2:Y:S01]  /*fac0*/  MUFU.EX2 R132, R171 ;  /* 0x000000ab00847308 */ /* 0x000ea20000000800 */
[C---:B------:R-:W-:Y:S04]  /*fad0*/  HMMA.16816.F32.BF16 R24, R160.reuse, R80, R24 ;  /* 0x00000050a018723c */ /* 0x040fe80000041818 */
[----:B-1----:R-:W-:Y:S02]  /*fae0*/  FMUL.FTZ R28, R93, R152 ;  /* 0x000000985d1c7220 */ /* 0x002fe40000410000 */
[----:B------:R-:W-:Y:S01]  /*faf0*/  FFMA.FTZ R117, R56, c[0x0][0x2d0], -R98 ;  /* 0x0000b40038757a23 */ /* 0x000fe20000010862 */
[----:B------:R-:W-:Y:S01]  /*fb00*/  F2FP.BF16.PACK_AB R56, R220, R133 ;  /* 0x00000085dc38723e */ /* 0x000fe200000010ff */
[--C-:B------:R-:W-:Y:S01]  /*fb10*/  FFMA.FTZ R80, R43, c[0x0][0x2d0], -R92.reuse ;  /* 0x0000b4002b507a23 */ /* 0x100fe2000001085c */
[----:B------:R2:W1:Y:S02]  /*fb20*/  MUFU.EX2 R228, R44 ;  /* 0x0000002c00e47308 */ /* 0x0004640000000800 */
[-C--:B------:R-:W-:Y:S03]  /*fb30*/  HMMA.16816.F32.BF16 R28, R160, R82.reuse, R28 ;  /* 0x00000052a01c723c */ /* 0x080fe6000004181c */
[--C-:B-----5:R-:W-:Y:S02]  /*fb40*/  FFMA.FTZ R3, R42, c[0x0][0x2d0], -R92.reuse ;  /* 0x0000b4002a037a23 */ /* 0x120fe4000001085c */
[C---:B------:R-:W-:Y:S02]  /*fb50*/  FMUL.FTZ R42, R94.reuse, R150 ;  /* 0x000000965e2a7220 */ /* 0x040fe40000410000 */
[----:B------:R-:W-:Y:S01]  /*fb60*/  FMUL.FTZ R43, R94, R151 ;  /* 0x000000975e2b7220 */ /* 0x000fe20000410000 */
[----:B------:R-:W-:Y:S01]  /*fb70*/  MUFU.EX2 R147, R115 ;  /* 0x0000007300937308 */ /* 0x000fe20000000800 */
[--C-:B------:R-:W-:Y:S03]  /*fb80*/  FFMA.FTZ R81, R46, c[0x0][0x2d0], -R92.reuse ;  /* 0x0000b4002e517a23 */ /* 0x100fe6000001085c */
[----:B------:R-:W-:Y:S01]  /*fb90*/  FFMA.FTZ R92, R79, c[0x0][0x2d0], -R92 ;  /* 0x0000b4004f5c7a23 */ /* 0x000fe2000001085c */
[----:B------:R-:W-:Y:S01]  /*fba0*/  F2FP.BF16.PACK_AB R46, R235, R227 ;  /* 0x000000e3eb2e723e */ /* 0x000fe200000010ff */
[----:B------:R-:W-:Y:S04]  /*fbb0*/  HMMA.16816.F32.BF16 R40, R100, R82, R40 ;  /* 0x000000526428723c */ /* 0x000fe80000041828 */
[--C-:B------:R-:W-:Y:S01]  /*fbc0*/  FFMA.FTZ R116, R57, c[0x0][0x2d0], -R98.reuse ;  /* 0x0000b40039747a23 */ /* 0x100fe20000010862 */
[----:B------:R-:W-:Y:S01]  /*fbd0*/  F2FP.BF16.PACK_AB R57, R185, R212 ;  /* 0x000000d4b939723e */ /* 0x000fe200000010ff */
[----:B------:R-:W-:Y:S01]  /*fbe0*/  FFMA.FTZ R98, R77, c[0x0][0x2d0], -R98 ;  /* 0x0000b4004d627a23 */ /* 0x000fe20000010862 */
[----:B------:R-:W-:Y:S01]  /*fbf0*/  MUFU.EX2 R146, R120 ;  /* 0x0000007800927308 */ /* 0x000fe20000000800 */
[----:B--2---:R-:W-:Y:S01]  /*fc00*/  F2FP.BF16.PACK_AB R44, R223, R132 ;  /* 0x00000084df2c723e */ /* 0x004fe200000010ff */
[----:B------:R-:W2:Y:S03]  /*fc10*/  LDSM.16.MT88.4 R76, [R189+0x1000] ;  /* 0x00100000bd4c783b */ /* 0x000ea60000004200 */
[----:B-1----:R-:W-:Y:S01]  /*fc20*/  F2FP.BF16.PACK_AB R59, R228, R229 ;  /* 0x000000e5e43b723e */ /* 0x002fe200000010ff */
[----:B------:R-:W-:Y:S02]  /*fc30*/  FFMA.FTZ R94, R94, R240, R187 ;  /* 0x000000f05e5e7223 */ /* 0x000fe400000100bb */
[-C--:B------:R-:W-:Y:S02]  /*fc40*/  HMMA.16816.F32.BF16 R4, R44, R104.reuse, R4 ;  /* 0x000000682c04723c */ /* 0x080fe40000041804 */
[----:B------:R-:W-:Y:S03]  /*fc50*/  MUFU.EX2 R142, R80 ;  /* 0x00000050008e7308 */ /* 0x000fe60000000800 */
[----:B------:R-:W-:Y:S02]  /*fc60*/  FFMA.FTZ R0, R0, R250, R208 ;  /* 0x000000fa00007223 */ /* 0x000fe400000100d0 */
[----:B------:R-:W-:Y:S01]  /*fc70*/  FFMA.FTZ R93, R93, R251, R186 ;  /* 0x000000fb5d5d7223 */ /* 0x000fe200000100ba */
[C---:B------:R-:W-:Y:S04]  /*fc80*/  HMMA.16816.F32.BF16 R8, R56.reuse, R104, R8 ;  /* 0x000000683808723c */ /* 0x040fe80000041808 */
[----:B------:R1:W-:Y:S04]  /*fc90*/  MUFU.EX2 R141, R81 ;  /* 0x00000051008d7308 */ /* 0x0003e80000000800 */
[-C--:B------:R-:W-:Y:S06]  /*fca0*/  HMMA.16816.F32.BF16 R12, R56, R106.reuse, R12 ;  /* 0x0000006a380c723c */ /* 0x080fec000004180c */
[----:B------:R-:W-:Y:S02]  /*fcb0*/  MUFU.EX2 R187, R123 ;  /* 0x0000007b00bb7308 */ /* 0x000fe40000000800 */
[C---:B------:R-:W-:Y:S08]  /*fcc0*/  HMMA.16816.F32.BF16 R16, R44.reuse, R106, R16 ;  /* 0x0000006a2c10723c */ /* 0x040ff00000041810 */
[-C--:B------:R-:W-:Y:S01]  /*fcd0*/  HMMA.16816.F32.BF16 R84, R44, R108.reuse, R84 ;  /* 0x0000006c2c54723c */ /* 0x080fe20000041854 */
[----:B------:R-:W-:Y:S01]  /*fce0*/  MUFU.EX2 R145, R121 ;  /* 0x0000007900917308 */ /* 0x000fe20000000800 */
[----:B-1----:R-:W-:Y:S06]  /*fcf0*/  LDSM.16.MT88.4 R80, [R190+0x1000] ;  /* 0x00100000be50783b */ /* 0x002fec0000004200 */
[C---:B------:R-:W-:Y:S03]  /*fd00*/  HMMA.16816.F32.BF16 R88, R56.reuse, R108, R88 ;  /* 0x0000006c3858723c */ /* 0x040fe60000041858 */
[----:B------:R1:W-:Y:S05]  /*fd10*/  MUFU.EX2 R144, R122 ;  /* 0x0000007a00907308 */ /* 0x0003ea0000000800 */
[-C--:B------:R-:W-:Y:S05]  /*fd20*/  HMMA.16816.F32.BF16 R20, R56, R110.reuse, R20 ;  /* 0x0000006e3814723c */ /* 0x080fea0000041814 */
[----:B------:R4:W-:Y:S03]  /*fd30*/  MUFU.EX2 R135, R3 ;  /* 0x0000000300877308 */ /* 0x0009e60000000800 */
[C---:B------:R-:W-:Y:S07]  /*fd40*/  HMMA.16816.F32.BF16 R32, R44.reuse, R110, R32 ;  /* 0x0000006e2c20723c */ /* 0x040fee0000041820 */
[----:B------:R-:W5:Y:S01]  /*fd50*/  MUFU.EX2 R140, R99 ;  /* 0x00000063008c7308 */ /* 0x000f620000000800 */
[-C--:B------:R-:W-:Y:S01]  /*fd60*/  HMMA.16816.F32.BF16 R36, R44, R60.reuse, R36 ;  /* 0x0000003c2c24723c */ /* 0x080fe20000041824 */
[----:B-1----:R-:W-:Y:S07]  /*fd70*/  LDSM.16.MT88.4 R120, [R193+0x2000] ;  /* 0x00200000c178783b */ /* 0x002fee0000004200 */
[C---:B------:R-:W-:Y:S01]  /*fd80*/  HMMA.16816.F32.BF16 R48, R56.reuse, R60, R48 ;  /* 0x0000003c3830723c */ /* 0x040fe20000041830 */
[----:B------:R-:W-:Y:S03]  /*fd90*/  MUFU.EX2 R171, R181 ;  /* 0x000000b500ab7308 */ /* 0x000fe60000000800 */
[----:B----4-:R-:W-:Y:S04]  /*fda0*/  FADD.FTZ R3, R217, R112 ;  /* 0x00000070d9037221 */ /* 0x010fe80000010000 */
[-C--:B------:R-:W-:Y:S03]  /*fdb0*/  HMMA.16816.F32.BF16 R52, R56, R62.reuse, R52 ;  /* 0x0000003e3834723c */ /* 0x080fe60000041834 */
[----:B------:R1:W-:Y:S05]  /*fdc0*/  MUFU.EX2 R181, R113 ;  /* 0x0000007100b57308 */ /* 0x0003ea0000000800 */
[C---:B------:R-:W-:Y:S01]  /*fdd0*/  HMMA.16816.F32.BF16 R64, R44.reuse, R62, R64 ;  /* 0x0000003e2c40723c */ /* 0x040fe20000041840 */
[----:B------:R-:W4:Y:S04]  /*fde0*/  LDSM.16.MT88.4 R60, [R193+0x1000] ;  /* 0x00100000c13c783b */ /* 0x000f280000004200 */
[----:B------:R-:W-:Y:S03]  /*fdf0*/  MUFU.EX2 R143, R119 ;  /* 0x00000077008f7308 */ /* 0x000fe60000000800 */
[-C--:B---3--:R-:W-:Y:S07]  /*fe00*/  HMMA.16816.F32.BF16 R68, R44, R72.reuse, R68 ;  /* 0x000000482c44723c */ /* 0x088fee0000041844 */
[----:B------:R-:W3:Y:S01]  /*fe10*/  MUFU.EX2 R169, R118 ;  /* 0x0000007600a97308 */ /* 0x000ee20000000800 */
[C---:B------:R-:W-:Y:S01]  /*fe20*/  HMMA.16816.F32.BF16 R24, R56.reuse, R72, R24 ;  /* 0x000000483818723c */ /* 0x040fe20000041818 */
[----:B-1----:R-:W-:Y:S07]  /*fe30*/  LDSM.16.MT88.4 R112, [R189+0x2000] ;  /* 0x00200000bd70783b */ /* 0x002fee0000004200 */
[-C--:B------:R-:W-:Y:S01]  /*fe40*/  HMMA.16816.F32.BF16 R28, R56, R74.reuse, R28 ;  /* 0x0000004a381c723c */ /* 0x080fe2000004181c */
[----:B------:R-:W-:Y:S06]  /*fe50*/  MUFU.EX2 R186, R158 ;  /* 0x0000009e00ba7308 */ /* 0x000fec0000000800 */
[----:B-----5:R-:W-:Y:S01]  /*fe60*/  F2FP.BF16.PACK_AB R59, R140, R141 ;  /* 0x0000008d8c3b723e */ /* 0x020fe200000010ff */
[----:B------:R-:W-:Y:S01]  /*fe70*/  HMMA.16816.F32.BF16 R40, R44, R74, R40 ;  /* 0x0000004a2c28723c */ /* 0x000fe20000041828 */
[----:B------:R-:W1:Y:S02]  /*fe80*/  LDSM.16.MT88.4 R72, [R192+0x1000] ;  /* 0x00100000c048783b */ /* 0x000e640000004200 */
[----:B------:R-:W5:Y:S01]  /*fe90*/  MUFU.EX2 R163, R184 ;  /* 0x000000b800a37308 */ /* 0x000f620000000800 */
[----:B------:R-:W-:Y:S02]  /*fea0*/  FADD.FTZ R57, R214, R94 ;  /* 0x0000005ed6397221 */ /* 0x000fe40000010000 */
[----:B------:R-:W-:Y:S01]  /*feb0*/  FADD.FTZ R56, R210, R93 ;  /* 0x0000005dd2387221 */ /* 0x000fe20000010000 */
[----:B------:R-:W-:Y:S01]  /*fec0*/  F2FP.BF16.PACK_AB R44, R243, R239 ;  /* 0x000000eff32c723e */ /* 0x000fe200000010ff */
[----:B------:R-:W-:Y:S01]  /*fed0*/  FADD.FTZ R94, R209, R0 ;  /* 0x00000000d15e7221 */ /* 0x000fe20000010000 */
[----:B------:R-:W-:Y:S03]  /*fee0*/  F2FP.BF16.PACK_AB R45, R242, R234 ;  /* 0x000000eaf22d723e */ /* 0x000fe600000010ff */
[----:B------:R-:W-:Y:S01]  /*fef0*/  F2FP.BF16.PACK_AB R46, R230, R245 ;  /* 0x000000f5e62e723e */ /* 0x000fe200000010ff */
[----:B------:R-:W-:Y:S01]  /*ff00*/  FADD.FTZ R93, R221, R57 ;  /* 0x00000039dd5d7221 */ /* 0x000fe20000010000 */
[----:B------:R-:W-:Y:S01]  /*ff10*/  F2FP.BF16.PACK_AB R47, R218, R219 ;  /* 0x000000dbda2f723e */ /* 0x000fe200000010ff */
[----:B------:R-:W-:Y:S01]  /*ff20*/  MUFU.EX2 R162, R182 ;  /* 0x000000b600a27308 */ /* 0x000fe20000000800 */
[----:B---3--:R-:W-:Y:S01]  /*ff30*/  F2FP.BF16.PACK_AB R58, R169, R146 ;  /* 0x00000092a93a723e */ /* 0x008fe200000010ff */
[----:B------:R-:W-:Y:S01]  /*ff40*/  FADD.FTZ R0, R216, R3 ;  /* 0x00000003d8007221 */ /* 0x000fe20000010000 */
[----:B------:R-:W-:Y:S01]  /*ff50*/  F2FP.BF16.PACK_AB R57, R142, R135 ;  /* 0x000000878e39723e */ /* 0x000fe200000010ff */
[----:B------:R-:W-:Y:S01]  /*ff60*/  FADD.FTZ R3, R215, R56 ;  /* 0x00000038d7037221 */ /* 0x000fe20000010000 */
[----:B------:R-:W-:Y:S01]  /*ff70*/  F2FP.BF16.PACK_AB R56, R143, R147 ;  /* 0x000000938f38723e */ /* 0x000fe200000010ff */
[-C--:B--2---:R-:W-:Y:S03]  /*ff80*/  HMMA.16816.F32.BF16 R4, R44, R76.reuse, R4 ;  /* 0x0000004c2c04723c */ /* 0x084fe60000041804 */
[----:B------:R-:W-:Y:S01]  /*ff90*/  FADD.FTZ R0, R247, R0 ;  /* 0x00000000f7007221 */ /* 0x000fe20000010000 */
[----:B------:R-:W2:Y:S01]  /*ffa0*/  MUFU.EX2 R161, R164 ;  /* 0x000000a400a17308 */ /* 0x000ea20000000800 */
[----:B------:R-:W-:Y:S01]  /*ffb0*/  FADD.FTZ R3, R244, R3 ;  /* 0x00000003f4037221 */ /* 0x000fe20000010000 */
[----:B-----5:R-:W-:Y:S02]  /*ffc0*/  F2FP.BF16.PACK_AB R150, R163, R165 ;  /* 0x000000a5a396723e */ /* 0x020fe400000010ff */
[C---:B------:R-:W-:Y:S04]  /*ffd0*/  HMMA.16816.F32.BF16 R8, R56.reuse, R76, R8 ;  /* 0x0000004c3808723c */ /* 0x040fe80000041808 */
[----:B------:R-:W-:Y:S02]  /*ffe0*/  FADD.FTZ R3, R133, R3 ;  /* 0x0000000385037221 */ /* 0x000fe40000010000 */
[----:B------:R-:W-:Y:S02]  /*fff0*/  MUFU.EX2 R168, R117 ;  /* 0x0000007500a87308 */ /* 0x000fe40000000800 */
[-C--:B------:R-:W-:Y:S04]  /*10000*/  HMMA.16816.F32.BF16 R12, R56, R78.reuse, R12 ;  /* 0x0000004e380c723c */ /* 0x080fe8000004180c */
[----:B------:R-:W-:Y:S04]  /*10010*/  FADD.FTZ R3, R220, R3 ;  /* 0x00000003dc037221 */ /* 0x000fe80000010000 */
[C---:B------:R-:W-:Y:S01]  /*10020*/  HMMA.16816.F32.BF16 R16, R44.reuse, R78, R16 ;  /* 0x0000004e2c10723c */ /* 0x040fe20000041810 */
[----:B------:R-:W-:Y:S01]  /*10030*/  LDSM.16.MT88.4 R76, [R193+0x1800] ;  /* 0x00180000c14c783b */ /* 0x000fe20000004200 */
[----:B------:R-:W-:Y:S02]  /*10040*/  MUFU.EX2 R172, R116 ;  /* 0x0000007400ac7308 */ /* 0x000fe40000000800 */
[----:B--2---:R-:W-:Y:S01]  /*10050*/  F2FP.BF16.PACK_AB R151, R161, R162 ;  /* 0x000000a2a197723e */ /* 0x004fe200000010ff */
[----:B------:R-:W-:Y:S03]  /*10060*/  FADD.FTZ R3, R225, R3 ;  /* 0x00000003e1037221 */ /* 0x000fe60000010000 */
[-C--:B----4-:R-:W-:Y:S04]  /*10070*/  HMMA.16816.F32.BF16 R84, R44, R60.reuse, R84 ;  /* 0x0000003c2c54723c */ /* 0x090fe80000041854 */
[----:B------:R-:W-:Y:S01]  /*10080*/  MUFU.EX2 R160, R124 ;  /* 0x0000007c00a07308 */ /* 0x000fe20000000800 */
[----:B------:R-:W-:Y:S03]  /*10090*/  FADD.FTZ R3, R233, R3 ;  /* 0x00000003e9037221 */ /* 0x000fe60000010000 */
[C---:B------:R-:W-:Y:S06]  /*100a0*/  HMMA.16816.F32.BF16 R88, R56.reuse, R60, R88 ;  /* 0x0000003c3858723c */ /* 0x040fec0000041858 */
[----:B------:R-:W-:Y:S02]  /*100b0*/  MUFU.EX2 R159, R125 ;  /* 0x0000007d009f7308 */ /* 0x000fe40000000800 */
[-C--:B------:R-:W-:Y:S08]  /*100c0*/  HMMA.16816.F32.BF16 R20, R56, R62.reuse, R20 ;  /* 0x0000003e3814723c */ /* 0x080ff00000041814 */
[C---:B------:R-:W-:Y:S01]  /*100d0*/  HMMA.16816.F32.BF16 R32, R44.reuse, R62, R32 ;  /* 0x0000003e2c20723c */ /* 0x040fe20000041820 */
[----:B------:R-:W2:Y:S01]  /*100e0*/  LDSM.16.MT88.4 R60, [R189+0x1800] ;  /* 0x00180000bd3c783b */ /* 0x000ea20000004200 */
[----:B------:R-:W-:Y:S06]  /*100f0*/  MUFU.EX2 R158, R129 ;  /* 0x00000081009e7308 */ /* 0x000fec0000000800 */
[-C--:B------:R-:W-:Y:S04]  /*10100*/  HMMA.16816.F32.BF16 R36, R44, R80.reuse, R36 ;  /* 0x000000502c24723c */ /* 0x080fe80000041824 */
[----:B------:R-:W3:Y:S04]  /*10110*/  MUFU.EX2 R157, R130 ;  /* 0x00000082009d7308 */ /* 0x000ee80000000800 */
[C---:B------:R-:W-:Y:S06]  /*10120*/  HMMA.16816.F32.BF16 R48, R56.reuse, R80, R48 ;  /* 0x000000503830723c */ /* 0x040fec0000041830 */
[----:B------:R-:W-:Y:S02]  /*10130*/  MUFU.EX2 R156, R131 ;  /* 0x00000083009c7308 */ /* 0x000fe40000000800 */
[-C--:B------:R-:W-:Y:S08]  /*10140*/  HMMA.16816.F32.BF16 R52, R56, R82.reuse, R52 ;  /* 0x000000523834723c */ /* 0x080ff00000041834 */
[C---:B------:R-:W-:Y:S01]  /*10150*/  HMMA.16816.F32.BF16 R64, R44.reuse, R82, R64 ;  /* 0x000000522c40723c */ /* 0x040fe20000041840 */
[----:B------:R-:W4:Y:S03]  /*10160*/  LDSM.16.MT88.4 R80, [R190+0x1800] ;  /* 0x00180000be50783b */ /* 0x000f260000004200 */
[----:B---3--:R-:W-:Y:S04]  /*10170*/  F2FP.BF16.PACK_AB R152, R157, R158 ;  /* 0x0000009e9d98723e */ /* 0x008fe800000010ff */
[-C--:B-1----:R-:W-:Y:S08]  /*10180*/  HMMA.16816.F32.BF16 R68, R44, R72.reuse, R68 ;  /* 0x000000482c44723c */ /* 0x082ff00000041844 */
[C---:B------:R-:W-:Y:S07]  /*10190*/  HMMA.16816.F32.BF16 R24, R56.reuse, R72, R24 ;  /* 0x000000483818723c */ /* 0x040fee0000041818 */
[----:B------:R-:W-:Y:S01]  /*101a0*/  FADD.FTZ R72, R232, R94 ;  /* 0x0000005ee8487221 */ /* 0x000fe20000010000 */
[-C--:B------:R-:W-:Y:S04]  /*101b0*/  HMMA.16816.F32.BF16 R28, R56, R74.reuse, R28 ;  /* 0x0000004a381c723c */ /* 0x080fe8000004181c */
[----:B------:R-:W-:Y:S02]  /*101c0*/  FADD.FTZ R99, R231, R72 ;  /* 0x00000048e7637221 */ /* 0x000fe40000010000 */
[----:B------:R-:W-:Y:S01]  /*101d0*/  FADD.FTZ R94, R132, R0 ;  /* 0x00000000845e7221 */ /* 0x000fe20000010000 */
[----:B------:R-:W-:Y:S01]  /*101e0*/  F2FP.BF16.PACK_AB R58, R181, R178 ;  /* 0x000000b2b53a723e */ /* 0x000fe200000010ff */
[----:B------:R-:W-:Y:S01]  /*101f0*/  HMMA.16816.F32.BF16 R40, R44, R74, R40 ;  /* 0x0000004a2c28723c */ /* 0x000fe20000041828 */
[----:B------:R-:W1:Y:S03]  /*10200*/  LDSM.16.MT88.4 R72, [R192+0x1800] ;  /* 0x00180000c048783b */ /* 0x000e660000004200 */
[----:B------:R-:W-:Y:S01]  /*10210*/  FADD.FTZ R56, R246, R93 ;  /* 0x0000005df6387221 */ /* 0x000fe20000010000 */
[----:B------:R-:W-:Y:S01]  /*10220*/  F2FP.BF16.PACK_AB R57, R144, R145 ;  /* 0x000000919039723e */ /* 0x000fe200000010ff */
[----:B------:R-:W-:Y:S01]  /*10230*/  FADD.FTZ R0, R212, R99 ;  /* 0x00000063d4007221 */ /* 0x000fe20000010000 */
[----:B------:R-:W-:Y:S01]  /*10240*/  F2FP.BF16.PACK_AB R44, R180, R171 ;  /* 0x000000abb42c723e */ /* 0x000fe200000010ff */
[----:B------:R-:W-:Y:S01]  /*10250*/  FADD.FTZ R93, R134, R56 ;  /* 0x00000038865d7221 */ /* 0x000fe20000010000 */
[----:B------:R-:W-:Y:S03]  /*10260*/  F2FP.BF16.PACK_AB R45, R173, R170 ;  /* 0x000000aaad2d723e */ /* 0x000fe600000010ff */
[----:B------:R-:W-:Y:S01]  /*10270*/  F2FP.BF16.PACK_AB R46, R213, R179 ;  /* 0x000000b3d52e723e */ /* 0x000fe200000010ff */
[----:B------:R-:W-:Y:S01]  /*10280*/  FADD.FTZ R0, R185, R0 ;  /* 0x00000000b9007221 */ /* 0x000fe20000010000 */
[----:B------:R-:W-:Y:S02]  /*10290*/  F2FP.BF16.PACK_AB R47, R187, R186 ;  /* 0x000000babb2f723e */ /* 0x000fe400000010ff */
[----:B------:R-:W-:Y:S01]  /*102a0*/  F2FP.BF16.PACK_AB R56, R172, R168 ;  /* 0x000000a8ac38723e */ /* 0x000fe200000010ff */
[----:B------:R-:W-:Y:S01]  /*102b0*/  FADD.FTZ R0, R229, R0 ;  /* 0x00000000e5007221 */ /* 0x000fe20000010000 */
[----:B------:R-:W-:Y:S02]  /*102c0*/  F2FP.BF16.PACK_AB R59, R159, R160 ;  /* 0x000000a09f3b723e */ /* 0x000fe400000010ff */
[----:B------:R-:W-:Y:S01]  /*102d0*/  MOV R99, R2 ;  /* 0x0000000200637202 */ /* 0x000fe20000000f00 */
[-C--:B--2---:R-:W-:Y:S03]  /*102e0*/  HMMA.16816.F32.BF16 R4, R44, R60.reuse, R4 ;  /* 0x0000003c2c04723c */ /* 0x084fe60000041804 */
[----:B------:R-:W-:Y:S05]  /*102f0*/  FADD.FTZ R0, R228, R0 ;  /* 0x00000000e4007221 */ /* 0x000fea0000010000 */
[C---:B------:R-:W-:Y:S01]  /*10300*/  HMMA.16816.F32.BF16 R8, R56.reuse, R60, R8 ;  /* 0x0000003c3808723c */ /* 0x040fe20000041808 */
[----:B------:R-:W-:Y:S07]  /*10310*/  MUFU.EX2 R60, R92 ;  /* 0x0000005c003c7308 */ /* 0x000fee0000000800 */
[-C--:B------:R-:W-:Y:S03]  /*10320*/  HMMA.16816.F32.BF16 R12, R56, R62.reuse, R12 ;  /* 0x0000003e380c723c */ /* 0x080fe6000004180c */
[----:B------:R-:W2:Y:S05]  /*10330*/  MUFU.EX2 R61, R128 ;  /* 0x00000080003d7308 */ /* 0x000eaa0000000800 */
[C---:B------:R-:W-:Y:S05]  /*10340*/  HMMA.16816.F32.BF16 R16, R44.reuse, R62, R16 ;  /* 0x0000003e2c10723c */ /* 0x040fea0000041810 */
[----:B------:R-:W-:Y:S03]  /*10350*/  MUFU.EX2 R62, R127 ;  /* 0x0000007f003e7308 */ /* 0x000fe60000000800 */
[-C--:B------:R-:W-:Y:S07]  /*10360*/  HMMA.16816.F32.BF16 R84, R44, R76.reuse, R84 ;  /* 0x0000004c2c54723c */ /* 0x080fee0000041854 */
[----:B------:R-:W3:Y:S01]  /*10370*/  MUFU.EX2 R63, R126 ;  /* 0x0000007e003f7308 */ /* 0x000ee20000000800 */
[C---:B------:R-:W-:Y:S04]  /*10380*/  HMMA.16816.F32.BF16 R88, R56.reuse, R76, R88 ;  /* 0x0000004c3858723c */ /* 0x040fe80000041858 */
[----:B--2---:R-:W-:Y:S04]  /*10390*/  F2FP.BF16.PACK_AB R155, R60, R61 ;  /* 0x0000003d3c9b723e */ /* 0x004fe800000010ff */
[-C--:B------:R-:W-:Y:S01]  /*103a0*/  HMMA.16816.F32.BF16 R20, R56, R78.reuse, R20 ;  /* 0x0000004e3814723c */ /* 0x080fe20000041814 */
[----:B------:R-:W2:Y:S07]  /*103b0*/  MUFU.EX2 R76, R98 ;  /* 0x00000062004c7308 */ /* 0x000eae0000000800 */
[C---:B------:R-:W-:Y:S04]  /*103c0*/  HMMA.16816.F32.BF16 R32, R44.reuse, R78, R32 ;  /* 0x0000004e2c20723c */ /* 0x040fe80000041820 */
[----:B---3--:R-:W-:Y:S04]  /*103d0*/  F2FP.BF16.PACK_AB R153, R62, R63 ;  /* 0x0000003f3e99723e */ /* 0x008fe800000010ff */
[-C--:B----4-:R-:W-:Y:S08]  /*103e0*/  HMMA.16816.F32.BF16 R36, R44, R80.reuse, R36 ;  /* 0x000000502c24723c */ /* 0x090ff00000041824 */
[C---:B------:R-:W-:Y:S04]  /*103f0*/  HMMA.16816.F32.BF16 R48, R56.reuse, R80, R48 ;  /* 0x000000503830723c */ /* 0x040fe80000041830 */
[----:B--2---:R-:W-:Y:S02]  /*10400*/  F2FP.BF16.PACK_AB R154, R76, R156 ;  /* 0x0000009c4c9a723e */ /* 0x004fe400000010ff */
[----:B------:R-:W-:Y:S02]  /*10410*/  MOV R98, R95 ;  /* 0x0000005f00627202 */ /* 0x000fe40000000f00 */
[-C--:B------:R-:W-:Y:S08]  /*10420*/  HMMA.16816.F32.BF16 R52, R56, R82.reuse, R52 ;  /* 0x000000523834723c */ /* 0x080ff00000041834 */
[C---:B------:R-:W-:Y:S08]  /*10430*/  HMMA.16816.F32.BF16 R64, R44.reuse, R82, R64 ;  /* 0x000000522c40723c */ /* 0x040ff00000041840 */
[-C--:B-1----:R-:W-:Y:S08]  /*10440*/  HMMA.16816.F32.BF16 R68, R44, R72.reuse, R68 ;  /* 0x000000482c44723c */ /* 0x082ff00000041844 */
[C---:B------:R-:W-:Y:S08]  /*10450*/  HMMA.16816.F32.BF16 R24, R56.reuse, R72, R24 ;  /* 0x000000483818723c */ /* 0x040ff00000041818 */
[-C--:B------:R-:W-:Y:S07]  /*10460*/  HMMA.16816.F32.BF16 R28, R56, R74.reuse, R28 ;  /* 0x0000004a381c723c */ /* 0x080fee000004181c */
[----:B------:R-:W-:Y:S01]  /*10470*/  FADD.FTZ R57, R223, R94 ;  /* 0x0000005edf397221 */ /* 0x000fe20000010000 */
[----:B------:R-:W-:Y:S04]  /*10480*/  HMMA.16816.F32.BF16 R40, R44, R74, R40 ;  /* 0x0000004a2c28723c */ /* 0x000fe80000041828 */
[----:B------:R-:W-:Y:S01]  /*10490*/  FADD.FTZ R56, R222, R93 ;  /* 0x0000005dde387221 */ /* 0x000fe20000010000 */
[----:B------:R-:W-:Y:S02]  /*104a0*/  MOV R93, R96 ;  /* 0x00000060005d7202 */ /* 0x000fe40000000f00 */
[----:B------:R-:W-:Y:S01]  /*104b0*/  FADD.FTZ R44, R227, R57 ;  /* 0x00000039e32c7221 */ /* 0x000fe20000010000 */
[-C--:B------:R-:W-:Y:S01]  /*104c0*/  HMMA.16816.F32.BF16 R100, R148, R112.reuse, R4 ;  /* 0x000000709464723c */ /* 0x080fe20000041804 */
[----:B------:R-:W1:Y:S04]  /*104d0*/  LDSM.16.MT88.4 R4, [R192+0x2000] ;  /* 0x00200000c004783b */ /* 0x000e680000004200 */
[----:B------:R-:W-:Y:S03]  /*104e0*/  FADD.FTZ R45, R226, R56 ;  /* 0x00000038e22d7221 */ /* 0x000fe60000010000 */
        /* <DEDUP_REMOVED lines=61> */
[----:B------:R-:W-:Y:S02]  /*108c0*/  FADD.FTZ R0, R60, R0 ;  /* 0x000000003c007221 */ /* 0x000fe40000010000 */
[----:B------:R-:W-:Y:S02]  /*108d0*/  FADD.FTZ R3, R156, R3 ;  /* 0x000000039c037221 */ /* 0x000fe40000010000 */
[----:B------:R-:W-:Y:S01]  /*108e0*/  FADD.FTZ R238, R163, R5 ;  /* 0x00000005a3ee7221 */ /* 0x000fe20000010000 */
[----:B------:R1:W-:Y:S01]  /*108f0*/  STL [R1], R0 ;  /* 0x0000000001007387 */ /* 0x0003e20000100800 */
[----:B------:R-:W-:Y:S02]  /*10900*/  FADD.FTZ R240, R161, R4 ;  /* 0x00000004a1f07221 */ /* 0x000fe40000010000 */
[----:B------:R-:W-:Y:S01]  /*10910*/  FADD.FTZ R251, R76, R3 ;  /* 0x000000034cfb7221 */ /* 0x000fe20000010000 */
[----:B-1----:R-:W-:Y:S01]  /*10920*/  MOV R0, R97 ;  /* 0x0000006100007202 */ /* 0x002fe20000000f00 */
[----:B------:R-:W-:-:S05]  /*10930*/  @P0 BRA `(.L_x_705) ;  /* 0xffffccf000000947 */ /* 0x000fca000383ffff */
.L_x_694:
[----:B------:R-:W2:Y:S02]  /*10940*/  LDL R2, [R1+0x4] ;  /* 0x0000040001027983 */ /* 0x000ea40000100800 */
[----:B--2---:R-:W-:-:S13]  /*10950*/  ISETP.GE.AND P0, PT, R206, R2, PT ;  /* 0x00000002ce00720c */ /* 0x004fda0003f06270 */
[----:B------:R-:W-:Y:S05]  /*10960*/  @!P0 BRA `(.L_x_706) ;  /* 0x0000504000008947 */ /* 0x000fea0003800000 */
[----:B------:R-:W-:Y:S01]  /*10970*/  IMAD.MOV.U32 R94, RZ, RZ, R96 ;  /* 0x000000ffff5e7224 */ /* 0x000fe200078e0060 */
[----:B------:R-:W-:Y:S01]  /*10980*/  MOV R99, R61 ;  /* 0x0000003d00637202 */ /* 0x000fe20000000f00 */
[----:B------:R-:W-:Y:S01]  /*10990*/  IMAD.MOV.U32 R93, RZ, RZ, R97 ;  /* 0x000000ffff5d7224 */ /* 0x000fe200078e0061 */
[----:B------:R-:W-:Y:S02]  /*109a0*/  MOV R98, R95 ;  /* 0x0000005f00627202 */ /* 0x000fe40000000f00 */
.L_x_734:
[----:B------:R-:W2:Y:S01]  /*109b0*/  LDL.64 R6, [R1+0x28] ;  /* 0x0000280001067983 */ /* 0x000ea20000100a00 */
[----:B------:R-:W-:Y:S04]  /*109c0*/  DEPBAR.LE SB0, 0x0 ;  /* 0x000080000000791a */ /* 0x000fe80000000000 */
[----:B------:R-:W3:Y:S01]  /*109d0*/  LDL R5, [R1+0x34] ;  /* 0x0000340001057983 */ /* 0x000ee20000100800 */
[----:B------:R-:W-:Y:S01]  /*109e0*/  WARPSYNC 0xffffffff ;  /* 0xffffffff00007948 */ /* 0x000fe20003800000 */
[----:B------:R-:W-:Y:S01]  /*109f0*/  SHF.R.S32.HI R0, RZ, 0x1f, R224 ;  /* 0x0000001fff007819 */ /* 0x000fe200000114e0 */
[----:B------:R-:W-:Y:S01]  /*10a00*/  IMAD.WIDE.U32 R2, R224, c[0x0][0x208], RZ ;  /* 0x00008200e0027a25 */ /* 0x000fe200078e00ff */
[----:B------:R-:W-:Y:S01]  /*10a10*/  BAR.SYNC.DEFER_BLOCKING 0x0 ;  /* 0x0000000000007b1d */ /* 0x000fe20000010000 */
[----:B------:R-:W-:Y:S02]  /*10a20*/  SHF.R.S32.HI R4, RZ, 0x1f, R205 ;  /* 0x0000001fff047819 */ /* 0x000fe400000114cd */
[----:B------:R-:W-:Y:S02]  /*10a30*/  IMAD R0, R0, c[0x0][0x208], RZ ;  /* 0x0000820000007a24 */ /* 0x000fe400078e02ff */
[C---:B------:R-:W-:Y:S01]  /*10a40*/  SHF.L.U64.HI R68, R205.reuse, 0x1, R4 ;  /* 0x00000001cd447819 */ /* 0x040fe20000010204 */
[----:B------:R-:W-:Y:S02]  /*10a50*/  IMAD.SHL.U32 R58, R205, 0x2, RZ ;  /* 0x00000002cd3a7824 */ /* 0x000fe400078e00ff */
[----:B------:R-:W-:Y:S04]  /*10a60*/  IMAD R0, R224, c[0x0][0x20c], R0 ;  /* 0x00008300e0007a24 */ /* 0x000fe800078e0200 */
[----:B------:R-:W-:Y:S01]  /*10a70*/  IMAD.IADD R3, R3, 0x1, R0 ;  /* 0x0000000103037824 */ /* 0x000fe200078e0200 */
[----:B------:R-:W-:Y:S03]  /*10a80*/  SHF.R.S32.HI R0, RZ, 0x1f, R211 ;  /* 0x0000001fff007819 */ /* 0x000fe600000114d3 */
[C---:B------:R-:W-:Y:S04]  /*10a90*/  IMAD.WIDE.U32 R2, R211.reuse, c[0x0][0x218], R2 ;  /* 0x00008600d3027a25 */ /* 0x040fe800078e0002 */
[----:B------:R-:W-:Y:S01]  /*10aa0*/  IMAD R0, R0, c[0x0][0x218], RZ ;  /* 0x0000860000007a24 */ /* 0x000fe200078e02ff */
[----:B------:R1:W4:Y:S03]  /*10ab0*/  LDSM.16.M88.4 R80, [R195] ;  /* 0x00000000c350783b */ /* 0x0003260000000200 */
[----:B------:R-:W-:Y:S01]  /*10ac0*/  IMAD R0, R211, c[0x0][0x21c], R0 ;  /* 0x00008700d3007a24 */ /* 0x000fe200078e0200 */
        /* <DEDUP_REMOVED lines=19> */
.L_x_845:
[-C--:B------:R-:W-:Y:S01]  /*10c00*/  HMMA.16816.F32.BF16 R4, R80, R16.reuse, RZ ;  /* 0x000000105004723c */ /* 0x080fe200000418ff */
[----:B------:R-:W3:Y:S01]  /*10c10*/  LDL R92, [R1+0x4] ;  /* 0x00000400015c7983 */ /* 0x000ee20000100800 */
[----:B------:R-:W-:Y:S01]  /*10c20*/  BSSY B0, `(.L_x_708) ;  /* 0x00000c3000007945 */ /* 0x000fe20003800000 */
[----:B------:R-:W-:Y:S02]  /*10c30*/  ISETP.GE.AND P2, PT, R205, c[0x0][0x1d4], PT ;  /* 0x00007500cd007a0c */ /* 0x000fe40003f46270 */
[----:B------:R-:W4:Y:S03]  /*10c40*/  SHFL.IDX PT, R2, R0, RZ, 0x181f ;  /* 0x00181fff00027589 */ /* 0x000f2600000e0000 */
[C---:B------:R-:W-:Y:S05]  /*10c50*/  HMMA.16816.F32.BF16 R8, R76.reuse, R16, RZ ;  /* 0x000000104c08723c */ /* 0x040fea00000418ff */
[----:B------:R-:W5:Y:S03]  /*10c60*/  SHFL.IDX PT, R3, R0, 0x1, 0x181f ;  /* 0x00381f0000037f89 */ /* 0x000f6600000e0000 */
[-C--:B------:R-:W-:Y:S05]  /*10c70*/  HMMA.16816.F32.BF16 R12, R76, R18.reuse, RZ ;  /* 0x000000124c0c723c */ /* 0x080fea00000418ff */
[----:B------:R-:W1:Y:S03]  /*10c80*/  SHFL.IDX PT, R55, R52, 0x1, 0x181f ;  /* 0x00381f0034377f89 */ /* 0x000e6600000e0000 */
[C---:B------:R-:W-:Y:S05]  /*10c90*/  HMMA.16816.F32.BF16 R16, R80.reuse, R18, RZ ;  /* 0x000000125010723c */ /* 0x040fea00000418ff */
[----:B------:R-:W2:Y:S03]  /*10ca0*/  SHFL.IDX PT, R53, R0, 0x2, 0x181f ;  /* 0x00581f0000357f89 */ /* 0x000ea600000e0000 */
[-C--:B------:R-:W-:Y:S05]  /*10cb0*/  HMMA.16816.F32.BF16 R20, R80, R32.reuse, RZ ;  /* 0x000000205014723c */ /* 0x080fea00000418ff */
[----:B------:R-:W-:Y:S03]  /*10cc0*/  SHFL.IDX PT, R56, R52, 0x2, 0x181f ;  /* 0x00581f0034387f89 */ /* 0x000fe600000e0000 */
[C---:B------:R-:W-:Y:S05]  /*10cd0*/  HMMA.16816.F32.BF16 R24, R76.reuse, R32, RZ ;  /* 0x000000204c18723c */ /* 0x040fea00000418ff */
[----:B------:R-:W1:Y:S03]  /*10ce0*/  SHFL.IDX PT, R54, R0, 0x3, 0x181f ;  /* 0x00781f0000367f89 */ /* 0x000e6600000e0000 */
[-C--:B------:R-:W-:Y:S05]  /*10cf0*/  HMMA.16816.F32.BF16 R28, R76, R34.reuse, RZ ;  /* 0x000000224c1c723c */ /* 0x080fea00000418ff */
[----:B------:R-:W-:Y:S03]  /*10d00*/  SHFL.IDX PT, R69, R52, 0x3, 0x181f ;  /* 0x00781f0034457f89 */ /* 0x000fe600000e0000 */
[C---:B------:R-:W-:Y:S05]  /*10d10*/  HMMA.16816.F32.BF16 R32, R80.reuse, R34, RZ ;  /* 0x000000225020723c */ /* 0x040fea00000418ff */
[----:B------:R1:W-:Y:S03]  /*10d20*/  SHFL.IDX PT, R73, R52, 0x4, 0x181f ;  /* 0x00981f0034497f89 */ /* 0x0003e600000e0000 */
[-C--:B------:R-:W-:Y:S05]  /*10d30*/  HMMA.16816.F32.BF16 R36, R80, R48.reuse, RZ ;  /* 0x000000305024723c */ /* 0x080fea00000418ff */
[----:B------:R-:W1:Y:S03]  /*10d40*/  SHFL.IDX PT, R0, R0, 0x4, 0x181f ;  /* 0x00981f0000007f89 */ /* 0x000e6600000e0000 */
[C---:B------:R-:W-:Y:S08]  /*10d50*/  HMMA.16816.F32.BF16 R40, R76.reuse, R48, RZ ;  /* 0x000000304c28723c */ /* 0x040ff000000418ff */
[-C--:B------:R-:W-:Y:S08]  /*10d60*/  HMMA.16816.F32.BF16 R44, R76, R50.reuse, RZ ;  /* 0x000000324c2c723c */ /* 0x080ff000000418ff */
[C---:B------:R-:W-:Y:S04]  /*10d70*/  HMMA.16816.F32.BF16 R48, R80.reuse, R50, RZ ;  /* 0x000000325030723c */ /* 0x040fe800000418ff */
[-C--:B----4-:R-:W-:Y:S02]  /*10d80*/  IADD3 R2, P0, R2, R58.reuse, RZ ;  /* 0x0000003a02027210 */ /* 0x090fe40007f1e0ff */
[-C--:B-----5:R-:W-:Y:S03]  /*10d90*/  IADD3 R62, P1, R3, R58.reuse, RZ ;  /* 0x0000003a033e7210 */ /* 0x0a0fe60007f3e0ff */
[--C-:B--2---:R-:W-:Y:S03]  /*10da0*/  IMAD.X R3, R57, 0x1, R68.reuse, P0 ;  /* 0x0000000139037824 */ /* 0x104fe600000e0644 */
[--C-:B-1----:R-:W-:Y:S01]  /*10db0*/  IMAD.X R63, R55, 0x1, R68.reuse, P1 ;  /* 0x00000001373f7824 */ /* 0x102fe200008e0644 */
[-C--:B------:R-:W-:Y:S01]  /*10dc0*/  IADD3 R60, P0, R53, R58.reuse, RZ ;  /* 0x0000003a353c7210 */ /* 0x080fe20007f1e0ff */
[----:B------:R1:W-:Y:S01]  /*10dd0*/  LDGSTS.E.BYPASS.LTC128B.128 [R207+0x100], [R2.64], !P2 ;  /* 0x0010000002cf7fae */ /* 0x0003e2000d101d46 */
[-C--:B------:R-:W-:Y:S02]  /*10de0*/  IADD3 R70, P1, R54, R58.reuse, RZ ;  /* 0x0000003a36467210 */ /* 0x080fe40007f3e0ff */
[-C--:B------:R-:W-:Y:S01]  /*10df0*/  HMMA.16816.F32.BF16 R52, R80, R64.reuse, RZ ;  /* 0x000000405034723c */ /* 0x080fe200000418ff */
[--C-:B------:R-:W-:Y:S01]  /*10e00*/  IMAD.X R61, R56, 0x1, R68.reuse, P0 ;  /* 0x00000001383d7824 */ /* 0x100fe200000e0644 */
[----:B------:R-:W-:Y:S01]  /*10e10*/  IADD3 R72, P0, R0, R58, RZ ;  /* 0x0000003a00487210 */ /* 0x000fe20007f1e0ff */
[--C-:B------:R-:W-:Y:S02]  /*10e20*/  IMAD.X R71, R69, 0x1, R68.reuse, P1 ;  /* 0x0000000145477824 */ /* 0x100fe400008e0644 */
[----:B------:R2:W-:Y:S02]  /*10e30*/  LDGSTS.E.BYPASS.LTC128B.128 [R207+0x900], [R62.64], !P2 ;  /* 0x009000003ecf7fae */ /* 0x0005e4000d101d46 */
[----:B------:R-:W-:Y:S01]  /*10e40*/  IMAD.X R73, R73, 0x1, R68, P0 ;  /* 0x0000000149497824 */ /* 0x000fe200000e0644 */
[C---:B------:R-:W-:Y:S05]  /*10e50*/  HMMA.16816.F32.BF16 R56, R76.reuse, R64, RZ ;  /* 0x000000404c38723c */ /* 0x040fea00000418ff */
[----:B------:R2:W-:Y:S08]  /*10e60*/  LDGSTS.E.BYPASS.LTC128B.128 [R207+0x1100], [R60.64], !P2 ;  /* 0x011000003ccf7fae */ /* 0x0005f0000d101d46 */
[----:B------:R4:W-:Y:S08]  /*10e70*/  LDGSTS.E.BYPASS.LTC128B.128 [R207+0x1900], [R70.64], !P2 ;  /* 0x0190000046cf7fae */ /* 0x0009f0000d101d46 */
[----:B------:R5:W-:Y:S08]  /*10e80*/  LDGSTS.E.BYPASS.LTC128B.128 [R207+0x2100], [R72.64], !P2 ;  /* 0x0210000048cf7fae */ /* 0x000bf0000d101d46 */
[----:B------:R-:W0:Y:S01]  /*10e90*/  LDGDEPBAR ;  /* 0x00000000000079af */ /* 0x000e220000000000 */
[-C--:B--2---:R-:W-:Y:S08]  /*10ea0*/  HMMA.16816.F32.BF16 R60, R76, R66.reuse, RZ ;  /* 0x000000424c3c723c */ /* 0x084ff000000418ff */
[C---:B------:R-:W-:Y:S08]  /*10eb0*/  HMMA.16816.F32.BF16 R64, R80.reuse, R66, RZ ;  /* 0x000000425040723c */ /* 0x040ff000000418ff */
[-C--:B----4-:R-:W-:Y:S08]  /*10ec0*/  HMMA.16816.F32.BF16 R68, R80, R156.reuse, RZ ;  /* 0x0000009c5044723c */ /* 0x090ff000000418ff */
[C---:B-----5:R-:W-:Y:S08]  /*10ed0*/  HMMA.16816.F32.BF16 R72, R76.reuse, R156, RZ ;  /* 0x0000009c4c48723c */ /* 0x060ff000000418ff */
        /* <DEDUP_REMOVED lines=17> */
[----:B------:R-:W5:Y:S07]  /*10ff0*/  LDSM.16.M88.4 R176, [R194+0x800] ;  /* 0x00080000c2b0783b */ /* 0x000f6e0000000200 */
[-C--:B------:R-:W-:Y:S08]  /*11000*/  HMMA.16816.F32.BF16 R52, R160, R180.reuse, R52 ;  /* 0x000000b4a034723c */ /* 0x080ff00000041834 */
[C---:B------:R-:W-:Y:S04]  /*11010*/  HMMA.16816.F32.BF16 R56, R168.reuse, R180, R56 ;  /* 0x000000b4a838723c */ /* 0x040fe80000041838 */
[----:B---3--:R-:W-:Y:S04]  /*11020*/  ISETP.GT.AND P0, PT, R206, R92, PT ;  /* 0x0000005cce00720c */ /* 0x008fe80003f04270 */
        /* <DEDUP_REMOVED lines=8> */
[----:B------:R-:W1:Y:S07]  /*110b0*/  LDSM.16.M88.4 R160, [R194+0x1800] ;  /* 0x00180000c2a0783b */ /* 0x000e6e0000000200 */
[-C--:B--2---:R-:W-:Y:S08]  /*110c0*/  HMMA.16816.F32.BF16 R4, R156, R164.reuse, R4 ;  /* 0x000000a49c04723c */ /* 0x084ff00000041804 */
[C---:B----4-:R-:W-:Y:S08]  /*110d0*/  HMMA.16816.F32.BF16 R8, R172.reuse, R164, R8 ;  /* 0x000000a4ac08723c */ /* 0x050ff00000041808 */
[-C--:B------:R-:W-:Y:S08]  /*110e0*/  HMMA.16816.F32.BF16 R12, R172, R166.reuse, R12 ;  /* 0x000000a6ac0c723c */ /* 0x080ff0000004180c */
[C---:B------:R-:W-:Y:S01]  /*110f0*/  HMMA.16816.F32.BF16 R16, R156.reuse, R166, R16 ;  /* 0x000000a69c10723c */ /* 0x040fe20000041810 */
[----:B------:R-:W2:Y:S07]  /*11100*/  LDSM.16.M88.4 R164, [R194+0x2000] ;  /* 0x00200000c2a4783b */ /* 0x000eae0000000200 */
[-C--:B-----5:R-:W-:Y:S08]  /*11110*/  HMMA.16816.F32.BF16 R20, R156, R176.reuse, R20 ;  /* 0x000000b09c14723c */ /* 0x0a0ff00000041814 */
        /* <DEDUP_REMOVED lines=8> */
[----:B------:R-:W3:Y:S07]  /*111a0*/  LDSM.16.M88.4 R168, [R197] ;  /* 0x00000000c5a8783b */ /* 0x000eee0000000200 */
[-C--:B-1----:R-:W-:Y:S08]  /*111b0*/  HMMA.16816.F32.BF16 R52, R156, R160.reuse, R52 ;  /* 0x000000a09c34723c */ /* 0x082ff00000041834 */
[C---:B------:R-:W-:Y:S08]  /*111c0*/  HMMA.16816.F32.BF16 R56, R172.reuse, R160, R56 ;  /* 0x000000a0ac38723c */ /* 0x040ff00000041838 */
[-C--:B------:R-:W-:Y:S08]  /*111d0*/  HMMA.16816.F32.BF16 R60, R172, R162.reuse, R60 ;  /* 0x000000a2ac3c723c */ /* 0x080ff0000004183c */
[C---:B------:R-:W-:Y:S01]  /*111e0*/  HMMA.16816.F32.BF16 R64, R156.reuse, R162, R64 ;  /* 0x000000a29c40723c */ /* 0x040fe20000041840 */
[----:B------:R-:W1:Y:S07]  /*111f0*/  LDSM.16.M88.4 R160, [R191+0x800] ;  /* 0x00080000bfa0783b */ /* 0x000e6e0000000200 */
[-C--:B--2---:R-:W-:Y:S08]  /*11200*/  HMMA.16816.F32.BF16 R68, R156, R164.reuse, R68 ;  /* 0x000000a49c44723c */ /* 0x084ff00000041844 */
[C---:B------:R-:W-:Y:S08]  /*11210*/  HMMA.16816.F32.BF16 R72, R172.reuse, R164, R72 ;  /* 0x000000a4ac48723c */ /* 0x040ff00000041848 */
[-C--:B------:R-:W-:Y:S01]  /*11220*/  HMMA.16816.F32.BF16 R76, R172, R166.reuse, R76 ;  /* 0x000000a6ac4c723c */ /* 0x080fe2000004184c */
[----:B------:R-:W-:Y:S07]  /*11230*/  LDSM.16.M88.4 R172, [R191+0x2000] ;  /* 0x00200000bfac783b */ /* 0x000fee0000000200 */
[----:B------:R-:W-:Y:S01]  /*11240*/  HMMA.16816.F32.BF16 R80, R156, R166, R80 ;  /* 0x000000a69c50723c */ /* 0x000fe20000041850 */
[----:B------:R-:W2:Y:S07]  /*11250*/  LDSM.16.M88.4 R156, [R191+0x1000] ;  /* 0x00100000bf9c783b */ /* 0x000eae0000000200 */
[-C--:B---3--:R-:W-:Y:S01]  /*11260*/  HMMA.16816.F32.BF16 R4, R168, R176.reuse, R4 ;  /* 0x000000b0a804723c */ /* 0x088fe20000041804 */
[----:B------:R-:W3:Y:S01]  /*11270*/  LDSM.16.M88.4 R164, [R191+0x1800] ;  /* 0x00180000bfa4783b */ /* 0x000ee20000000200 */
        /* <DEDUP_REMOVED lines=25> */
[----:B------:R-:W-:Y:S02]  /*11410*/  IMAD.MOV.U32 R211, RZ, RZ, RZ ;  /* 0x000000ffffd37224 */ /* 0x000fe400078e00ff */
[----:B------:R-:W-:Y:S01]  /*11420*/  IMAD.SHL.U32 R163, R205, 0x2, RZ ;  /* 0x00000002cda37824 */ /* 0x000fe200078e00ff */
[----:B------:R-:W-:Y:S01]  /*11430*/  ISETP.NE.AND P2, PT, R212, 0x1, PT ;  /* 0x00000001d400780c */ /* 0x000fe20003f45270 */
[----:B------:R-:W3:Y:S04]  /*11440*/  LDL R95, [R1+0x8] ;  /* 0x00000800015f7983 */ /* 0x000ee80000100800 */
[----:B------:R-:W4:Y:S04]  /*11450*/  LDL.64 R96, [R1+0x20] ;  /* 0x0000200001607983 */ /* 0x000f280000100a00 */
[----:B------:R-:W5:Y:S04]  /*11460*/  LDL R92, [R1+0x30] ;  /* 0x00003000015c7983 */ /* 0x000f680000100800 */
[----:B------:R-:W4:Y:S04]  /*11470*/  LDL.64 R208, [R1+0x18] ;  /* 0x0000180001d07983 */ /* 0x000f280000100a00 */
[----:B------:R-:W4:Y:S01]  /*11480*/  LDL R156, [R1+0x14] ;  /* 0x00001400019c7983 */ /* 0x000f220000100800 */
[----:B---3--:R-:W-:Y:S01]  /*11490*/  ISETP.GT.AND P1, PT, R95, 0x4f, PT ;  /* 0x0000004f5f00780c */ /* 0x008fe20003f24270 */
[----:B--2---:R-:W-:Y:S05]  /*114a0*/  IMAD R2, R206, 0x50, R210 ;  /* 0x00000050ce027824 */ /* 0x004fea00078e02d2 */
[----:B------:R-:W-:Y:S02]  /*114b0*/  IADD3 R2, R2, -0x50, R95 ;  /* 0xffffffb002027810 */ /* 0x000fe40007ffe05f */
[----:B------:R-:W-:Y:S03]  /*114c0*/  SHF.R.S32.HI R95, RZ, 0x1f, R205 ;  /* 0x0000001fff5f7819 */ /* 0x000fe600000114cd */
[----:B------:R-:W-:Y:S01]  /*114d0*/  @P2 IMAD.HI.U32 R3, R2, c[0x0][0x2bc], RZ ;  /* 0x0000af0002032a27 */ /* 0x000fe200078e00ff */
[----:B------:R-:W-:Y:S03]  /*114e0*/  SHF.L.U64.HI R95, R205, 0x1, R95 ;  /* 0x00000001cd5f7819 */ /* 0x000fe6000001025f */
[----:B------:R-:W-:Y:S01]  /*114f0*/  IMAD.MOV.U32 R0, RZ, RZ, R2 ;  /* 0x000000ffff007224 */ /* 0x000fe200078e0002 */
[----:B------:R-:W-:Y:S04]  /*11500*/  @P2 SHF.R.U32.HI R0, RZ, c[0x0][0x2c0], R3 ;  /* 0x0000b000ff002a19 */ /* 0x000fe80000011603 */
        /* <DEDUP_REMOVED lines=22> */
.L_x_846:
        /* <DEDUP_REMOVED lines=23> */
.L_x_847:
[----:B------:R-:W-:Y:S02]  /*117e0*/  ISETP.GE.AND P1, PT, R205, c[0x0][0x1d4], PT ;  /* 0x00007500cd007a0c */ /* 0x000fe40003f26270 */
[----:B--2---:R-:W-:Y:S05]  /*117f0*/  IADD3 R2, P0, R0, R163, RZ ;  /* 0x000000a300027210 */ /* 0x004fea0007f1e0ff */
[----:B-1----:R-:W-:Y:S06]  /*11800*/  IMAD.X R3, R92, 0x1, R95, P0 ;  /* 0x000000015c037824 */ /* 0x002fec00000e065f */
[----:B------:R-:W-:Y:S01]  /*11810*/  @!PT LDS RZ, [RZ] ;  /* 0x00000000fffff984 */ /* 0x000fe20000000800 */
[----:B------:R-:W-:Y:S01]  /*11820*/  @!PT LDS RZ, [RZ] ;  /* 0x00000000fffff984 */ /* 0x000fe20000000800 */
[----:B------:R-:W-:Y:S01]  /*11830*/  @!PT LDS RZ, [RZ] ;  /* 0x00000000fffff984 */ /* 0x000fe20000000800 */
[----:B------:R1:W-:Y:S02]  /*11840*/  LDGSTS.E.BYPASS.LTC128B.128 [R207+0x4900], [R2.64], !P1 ;  /* 0x0490000002cf7fae */ /* 0x0003e4000c901d46 */
.L_x_709:
[----:B------:R-:W-:Y:S05]  /*11850*/  BSYNC B0 ;  /* 0x0000000000007941 */ /* 0x000fea0003800000 */
.L_x_708:
[----:B-1----:R-:W2:Y:S01]  /*11860*/  LDL R3, [R1+0x38] ;  /* 0x0000380001037983 */ /* 0x002ea20000100800 */
[----:B------:R-:W-:Y:S01]  /*11870*/  IMAD.MOV.U32 R0, RZ, RZ, c[0x0][0x2c4] ;  /* 0x0000b100ff007624 */ /* 0x000fe200078e00ff */
[----:B------:R-:W-:Y:S01]  /*11880*/  ULDC UR4, c[0x0][0x324] ;  /* 0x0000c90000047ab9 */ /* 0x000fe20000000800 */
[----:B------:R-:W-:Y:S01]  /*11890*/  IMAD R92, R206, -0x50, RZ ;  /* 0xffffffb0ce5c7824 */ /* 0x000fe200078e02ff */
[----:B------:R-:W2:Y:S01]  /*118a0*/  LDL R2, [R1+0x3c] ;  /* 0x00003c0001027983 */ /* 0x000ea20000100800 */
[----:B------:R-:W-:Y:S01]  /*118b0*/  ULOP3.LUT UR4, URZ, UR4, URZ, 0x33, !UPT ;  /* 0x000000043f047292 */ /* 0x000fe2000f8e333f */
[----:B------:R-:W-:Y:S02]  /*118c0*/  ISETP.NE.AND P0, PT, R0, 0x1, PT ;  /* 0x000000010000780c */ /* 0x000fe40003f05270 */
[----:B------:R-:W-:Y:S01]  /*118d0*/  IADD3 R0, -R248, 0x1, R92 ;  /* 0x00000001f8007810 */ /* 0x000fe20007ffe15c */
[----:B------:R-:W0:Y:S03]  /*118e0*/  LDGDEPBAR ;  /* 0x00000000000079af */ /* 0x000e260000000000 */
[----:B------:R-:W-:Y:S04]  /*118f0*/  IADD3 R0, -R236, R0, R237 ;  /* 0x00000000ec007210 */ /* 0x000fe80007ffe1ed */
[C---:B------:R-:W-:Y:S02]  /*11900*/  IADD3 R159, R0.reuse, UR4, RZ ;  /* 0x00000004009f7c10 */ /* 0x040fe4000fffe0ff */
[----:B------:R-:W-:Y:S01]  /*11910*/  IADD3 R158, R0, c[0x0][0x328], RZ ;  /* 0x0000ca00009e7a10 */ /* 0x000fe20007ffe0ff */
[----:B--2---:R-:W-:Y:S04]  /*11920*/  IMAD.IADD R157, R2, 0x1, R3 ;  /* 0x00000001029d7824 */ /* 0x004fe800078e0203 */
[----:B------:R-:W-:Y:S05]  /*11930*/  @P0 IMAD.HI.U32 R2, R157, c[0x0][0x2c8], RZ ;  /* 0x0000b2009d020a27 */ /* 0x000fea00078e00ff */
[----:B------:R-:W-:Y:S01]  /*11940*/  @P0 SHF.R.U32.HI R157, RZ, c[0x0][0x2cc], R2 ;  /* 0x0000b300ff9d0a19 */ /* 0x000fe20000011602 */
[----:B------:R-:W-:-:S05]  /*11950*/  BRA.DIV ~URZ, `(.L_x_712) ;  /* 0x0000c1927f007947 */ /* 0x000fca000b800000 */
[----:B------:R1:W2:Y:S02]  /*11960*/  SHFL.IDX PT, R2, R157, RZ, 0x1c1f ;  /* 0x001c1fff9d027589 */ /* 0x0002a400000e0000 */
.L_x_848:
[----:B--2---:R-:W-:Y:S01]  /*11970*/  IADD3 R97, R158, R2, RZ ;  /* 0x000000029e617210 */ /* 0x004fe20007ffe0ff */
        /* <DEDUP_REMOVED lines=18> */
.L_x_715:
[----:B------:R-:W-:Y:S04]  /*11aa0*/  MOV R3, c[0x0][0x32c] ;  /* 0x0000cb0000037a02 */ /* 0x000fe80000000f00 */
[----:B------:R-:W-:Y:S11]  /*11ab0*/  ISETP.NE.AND P0, PT, R3, 0x1, PT ;  /* 0x000000010300780c */ /* 0x000ff60003f05270 */
[----:B------:R-:W-:Y:S02]  /*11ac0*/  @!UPT UIADD3 URZ, URZ, URZ, URZ ;  /* 0x0000003f3f3ff290 */ /* 0x000fe4000fffe03f */
[----:B------:R-:W-:Y:S05]  /*11ad0*/  @P0 IMAD.HI.U32 R3, R2, c[0x0][0x330], RZ ;  /* 0x0000cc0002030a27 */ /* 0x000fea00078e00ff */
[----:B------:R-:W-:Y:S02]  /*11ae0*/  @P0 SHF.R.U32.HI R2, RZ, c[0x0][0x334], R3 ;  /* 0x0000cd00ff020a19 */ /* 0x000fe40000011603 */
.L_x_716:
[----:B------:R-:W-:Y:S05]  /*11af0*/  BSYNC B0 ;  /* 0x0000000000007941 */ /* 0x000fea0003800000 */
.L_x_714:
[----:B------:R-:W-:Y:S04]  /*11b00*/  IMAD.IADD R3, R92, 0x1, -R248 ;  /* 0x000000015c037824 */ /* 0x000fe800078e0af8 */
[----:B------:R-:W-:Y:S05]  /*11b10*/  IMAD R2, R2, c[0x0][0x32c], R3 ;  /* 0x0000cb0002027a24 */ /* 0x000fea00078e0203 */
[----:B------:R-:W-:Y:S02]  /*11b20*/  IADD3 R3, R2, c[0x0][0x32c], RZ ;  /* 0x0000cb0002037a10 */ /* 0x000fe40007ffe0ff */
[----:B------:R-:W-:Y:S02]  /*11b30*/  IMNMX R0, R0, R2, !PT ;  /* 0x0000000200007217 */ /* 0x000fe40007800200 */
[----:B------:R-:W-:Y:S02]  /*11b40*/  IMNMX R97, R97, R3, PT ;  /* 0x0000000361617217 */ /* 0x000fe40003800200 */
.L_x_713:
[----:B------:R-:W-:-:S05]  /*11b50*/  BRA.DIV ~URZ, `(.L_x_717) ;  /* 0x0000c0027f007947 */ /* 0x000fca000b800000 */
[----:B------:R2:W3:Y:S02]  /*11b60*/  SHFL.IDX PT, R2, R157, 0x1, 0x1c1f ;  /* 0x003c1f009d027f89 */ /* 0x0004e400000e0000 */
.L_x_849:
        /* <DEDUP_REMOVED lines=19> */
.L_x_720:
[----:B------:R-:W-:Y:S04]  /*11ca0*/  MOV R3, c[0x0][0x32c] ;  /* 0x0000cb0000037a02 */ /* 0x000fe80000000f00 */
[----:B------:R-:W-:Y:S11]  /*11cb0*/  ISETP.NE.AND P0, PT, R3, 0x1, PT ;  /* 0x000000010300780c */ /* 0x000ff60003f05270 */
[----:B------:R-:W-:Y:S02]  /*11cc0*/  @!UPT UIADD3 URZ, URZ, URZ, URZ ;  /* 0x0000003f3f3ff290 */ /* 0x000fe4000fffe03f */
[----:B------:R-:W-:Y:S05]  /*11cd0*/  @P0 IMAD.HI.U32 R3, R2, c[0x0][0x330], RZ ;  /* 0x0000cc0002030a27 */ /* 0x000fea00078e00ff */
[----:B------:R-:W-:Y:S02]  /*11ce0*/  @P0 SHF.R.U32.HI R2, RZ, c[0x0][0x334], R3 ;  /* 0x0000cd00ff020a19 */ /* 0x000fe40000011603 */
.L_x_721:
[----:B------:R-:W-:Y:S05]  /*11cf0*/  BSYNC B0 ;  /* 0x0000000000007941 */ /* 0x000fea0003800000 */
.L_x_719:
[----:B------:R-:W-:Y:S04]  /*11d00*/  IMAD.IADD R3, R92, 0x1, -R248 ;  /* 0x000000015c037824 */ /* 0x000fe800078e0af8 */
[----:B------:R-:W-:Y:S05]  /*11d10*/  IMAD R2, R2, c[0x0][0x32c], R3 ;  /* 0x0000cb0002027a24 */ /* 0x000fea00078e0203 */
[----:B------:R-:W-:Y:S02]  /*11d20*/  IADD3 R3, R2, c[0x0][0x32c], RZ ;  /* 0x0000cb0002037a10 */ /* 0x000fe40007ffe0ff */
[----:B------:R-:W-:Y:S02]  /*11d30*/  IMNMX R95, R95, R2, !PT ;  /* 0x000000025f5f7217 */ /* 0x000fe40007800200 */
[----:B------:R-:W-:Y:S02]  /*11d40*/  IMNMX R96, R96, R3, PT ;  /* 0x0000000360607217 */ /* 0x000fe40003800200 */
.L_x_718:
[----:B------:R-:W-:-:S05]  /*11d50*/  BRA.DIV ~URZ, `(.L_x_722) ;  /* 0x0000be727f007947 */ /* 0x000fca000b800000 */
[----:B------:R3:W4:Y:S02]  /*11d60*/  SHFL.IDX PT, R156, R157, 0x2, 0x1c1f ;  /* 0x005c1f009d9c7f89 */ /* 0x00072400000e0000 */
.L_x_850:
        /* <DEDUP_REMOVED lines=19> */
.L_x_725:
[----:B------:R-:W-:Y:S04]  /*11ea0*/  MOV R160, c[0x0][0x32c] ;  /* 0x0000cb0000a07a02 */ /* 0x000fe80000000f00 */
[----:B------:R-:W-:Y:S11]  /*11eb0*/  ISETP.NE.AND P0, PT, R160, 0x1, PT ;  /* 0x00000001a000780c */ /* 0x000ff60003f05270 */
[----:B------:R-:W-:Y:S02]  /*11ec0*/  @!UPT UIADD3 URZ, URZ, URZ, URZ ;  /* 0x0000003f3f3ff290 */ /* 0x000fe4000fffe03f */
[----:B------:R-:W-:Y:S05]  /*11ed0*/  @P0 IMAD.HI.U32 R160, R156, c[0x0][0x330], RZ ;  /* 0x0000cc009ca00a27 */ /* 0x000fea00078e00ff */
[----:B------:R-:W-:Y:S02]  /*11ee0*/  @P0 SHF.R.U32.HI R156, RZ, c[0x0][0x334], R160 ;  /* 0x0000cd00ff9c0a19 */ /* 0x000fe400000116a0 */
.L_x_726:
[----:B------:R-:W-:Y:S05]  /*11ef0*/  BSYNC B0 ;  /* 0x0000000000007941 */ /* 0x000fea0003800000 */
.L_x_724:
[----:B------:R-:W-:Y:S04]  /*11f00*/  IMAD.IADD R160, R92, 0x1, -R248 ;  /* 0x000000015ca07824 */ /* 0x000fe800078e0af8 */
[----:B------:R-:W-:Y:S05]  /*11f10*/  IMAD R156, R156, c[0x0][0x32c], R160 ;  /* 0x0000cb009c9c7a24 */ /* 0x000fea00078e02a0 */
[----:B------:R-:W-:Y:S02]  /*11f20*/  IADD3 R160, R156, c[0x0][0x32c], RZ ;  /* 0x0000cb009ca07a10 */ /* 0x000fe40007ffe0ff */
[----:B------:R-:W-:Y:S02]  /*11f30*/  IMNMX R2, R2, R156, !PT ;  /* 0x0000009c02027217 */ /* 0x000fe40007800200 */
[----:B------:R-:W-:Y:S02]  /*11f40*/  IMNMX R3, R3, R160, PT ;  /* 0x000000a003037217 */ /* 0x000fe40003800200 */
.L_x_723:
        /* <DEDUP_REMOVED lines=246> */
.L_x_851:
        /* <DEDUP_REMOVED lines=19> */
.L_x_730:
[----:B------:R-:W-:Y:S04]  /*12fe0*/  MOV R4, c[0x0][0x32c] ;  /* 0x0000cb0000047a02 */ /* 0x000fe80000000f00 */
[----:B------:R-:W-:Y:S11]  /*12ff0*/  ISETP.NE.AND P0, PT, R4, 0x1, PT ;  /* 0x000000010400780c */ /* 0x000ff60003f05270 */
[----:B------:R-:W-:Y:S02]  /*13000*/  @!UPT UIADD3 URZ, URZ, URZ, URZ ;  /* 0x0000003f3f3ff290 */ /* 0x000fe4000fffe03f */
[----:B------:R-:W-:Y:S05]  /*13010*/  @P0 IMAD.HI.U32 R4, R3, c[0x0][0x330], RZ ;  /* 0x0000cc0003040a27 */ /* 0x000fea00078e00ff */
[----:B------:R-:W-:Y:S02]  /*13020*/  @P0 SHF.R.U32.HI R3, RZ, c[0x0][0x334], R4 ;  /* 0x0000cd00ff030a19 */ /* 0x000fe40000011604 */
.L_x_731:
[----:B------:R-:W-:Y:S05]  /*13030*/  BSYNC B0 ;  /* 0x0000000000007941 */ /* 0x000fea0003800000 */
.L_x_729:
[----:B------:R-:W-:Y:S04]  /*13040*/  IMAD.IADD R4, R92, 0x1, -R248 ;  /* 0x000000015c047824 */ /* 0x000fe800078e0af8 */
[----:B------:R-:W-:Y:S05]  /*13050*/  IMAD R3, R3, c[0x0][0x32c], R4 ;  /* 0x0000cb0003037a24 */ /* 0x000fea00078e0204 */
[----:B------:R-:W-:Y:S02]  /*13060*/  IADD3 R4, R3, c[0x0][0x32c], RZ ;  /* 0x0000cb0003047a10 */ /* 0x000fe40007ffe0ff */
[----:B------:R-:W-:Y:S02]  /*13070*/  IMNMX R0, R0, R3, !PT ;  /* 0x0000000300007217 */ /* 0x000fe40007800200 */
[----:B------:R-:W-:Y:S02]  /*13080*/  IMNMX R2, R2, R4, PT ;  /* 0x0000000402027217 */ /* 0x000fe40003800200 */
.L_x_728:
        /* <DEDUP_REMOVED lines=98> */
[----:B------:R-:W-:Y:S04]  /*136b0*/  ISETP.LT.OR P0, PT, R2, 0x41, P0 ;  /* 0x000000410200780c */ /* 0x000fe80000701670 */
        /* <DEDUP_REMOVED lines=57> */
.L_x_852:
        /* <DEDUP_REMOVED lines=15> */
.L_x_853:
[C---:B------:R-:W-:Y:S01]  /*13b40*/  FMUL.FTZ R0, R97.reuse, c[0x0][0x2d0] ;  /* 0x0000b40061007a20 */ /* 0x040fe20000410000 */
[----:B------:R-:W-:Y:S01]  /*13b50*/  FSETP.NEU.FTZ.AND P0, PT, R97, -INF , PT ;  /* 0xff8000006100780b */ /* 0x000fe20003f1d000 */
[----:B------:R-:W-:Y:S01]  /*13b60*/  WARPSYNC 0xffffffff ;  /* 0xffffffff00007948 */ /* 0x000fe20003800000 */
[----:B------:R-:W-:Y:S01]  /*13b70*/  FSETP.NEU.FTZ.AND P1, PT, R96, -INF , PT ;  /* 0xff8000006000780b */ /* 0x000fe20003f3d000 */
[----:B------:R-:W-:Y:S01]  /*13b80*/  LDSM.16.MT88.4 R28, [R193] ;  /* 0x00000000c11c783b */ /* 0x000fe20000004200 */
[----:B------:R-:W-:Y:S02]  /*13b90*/  FSEL R32, R0, RZ, P0 ;  /* 0x000000ff00207208 */ /* 0x000fe40000000000 */
[----:B----4-:R-:W-:Y:S03]  /*13ba0*/  FMNMX.FTZ R61, R3, R92, !PT ;  /* 0x0000005c033d7209 */ /* 0x010fe60007810000 */
[--C-:B------:R-:W-:Y:S02]  /*13bb0*/  FFMA.FTZ R0, R17, c[0x0][0x2d0], -R32.reuse ;  /* 0x0000b40011007a23 */ /* 0x100fe40000010820 */
[----:B------:R-:W-:Y:S01]  /*13bc0*/  LDSM.16.MT88.4 R44, [R190] ;  /* 0x00000000be2c783b */ /* 0x000fe20000004200 */
[--C-:B------:R-:W-:Y:S01]  /*13bd0*/  FFMA.FTZ R2, R21, c[0x0][0x2d0], -R32.reuse ;  /* 0x0000b40015027a23 */ /* 0x100fe20000010820 */
[----:B------:R1:W-:Y:S01]  /*13be0*/  MUFU.EX2 R225, R0 ;  /* 0x0000000000e17308 */ /* 0x0003e20000000800 */
[--C-:B------:R-:W-:Y:S02]  /*13bf0*/  FFMA.FTZ R81, R165, c[0x0][0x2d0], -R32.reuse ;  /* 0x0000b400a5517a23 */ /* 0x100fe40000010820 */
[--C-:B------:R-:W-:Y:S02]  /*13c00*/  FFMA.FTZ R82, R164, c[0x0][0x2d0], -R32.reuse ;  /* 0x0000b400a4527a23 */ /* 0x100fe40000010820 */
[--C-:B------:R-:W-:Y:S02]  /*13c10*/  FFMA.FTZ R40, R168, c[0x0][0x2d0], -R32.reuse ;  /* 0x0000b400a8287a23 */ /* 0x100fe40000010820 */
[----:B------:R-:W-:Y:S03]  /*13c20*/  FFMA.FTZ R50, R167, c[0x0][0x2d0], -R32 ;  /* 0x0000b400a7327a23 */ /* 0x000fe60000010820 */
[----:B------:R2:W3:Y:S01]  /*13c30*/  MUFU.EX2 R229, R2 ;  /* 0x0000000200e57308 */ /* 0x0004e20000000800 */
[----:B-1----:R-:W-:Y:S05]  /*13c40*/  FMUL.FTZ R0, R96, c[0x0][0x2d0] ;  /* 0x0000b40060007a20 */ /* 0x002fea0000410000 */
[----:B------:R-:W-:Y:S05]  /*13c50*/  FSEL R48, R0, RZ, P1 ;  /* 0x000000ff00307208 */ /* 0x000fea0000800000 */
[--C-:B------:R-:W-:Y:S02]  /*13c60*/  FFMA.FTZ R0, R18, c[0x0][0x2d0], -R48.reuse ;  /* 0x0000b40012007a23 */ /* 0x100fe40000010830 */
[----:B------:R-:W-:Y:S02]  /*13c70*/  FFMA.FTZ R80, R216, c[0x0][0x2d0], -R48 ;  /* 0x0000b400d8507a23 */ /* 0x000fe40000010830 */
[----:B------:R1:W-:Y:S01]  /*13c80*/  MUFU.EX2 R223, R0 ;  /* 0x0000000000df7308 */ /* 0x0003e20000000800 */
[----:B--2---:R-:W-:Y:S02]  /*13c90*/  FFMA.FTZ R2, R161, c[0x0][0x2d0], -R32 ;  /* 0x0000b400a1027a23 */ /* 0x004fe40000010820 */
[--C-:B------:R-:W-:Y:S02]  /*13ca0*/  FFMA.FTZ R24, R169, c[0x0][0x2d0], -R48.reuse ;  /* 0x0000b400a9187a23 */ /* 0x100fe40000010830 */
[--C-:B------:R-:W-:Y:S02]  /*13cb0*/  FFMA.FTZ R62, R217, c[0x0][0x2d0], -R48.reuse ;  /* 0x0000b400d93e7a23 */ /* 0x100fe40000010830 */
[--C-:B------:R-:W-:Y:S03]  /*13cc0*/  FFMA.FTZ R4, R162, c[0x0][0x2d0], -R48.reuse ;  /* 0x0000b400a2047a23 */ /* 0x100fe60000010830 */
[----:B------:R2:W-:Y:S10]  /*13cd0*/  MUFU.EX2 R232, R2 ;  /* 0x0000000200e87308 */ /* 0x0005f40000000800 */
[----:B------:R4:W-:Y:S01]  /*13ce0*/  MUFU.EX2 R247, R4 ;  /* 0x0000000400f77308 */ /* 0x0009e20000000800 */
[----:B-1----:R-:W-:Y:S09]  /*13cf0*/  FFMA.FTZ R0, R22, c[0x0][0x2d0], -R48 ;  /* 0x0000b40016007a23 */ /* 0x002ff20000010830 */
[----:B------:R1:W5:Y:S01]  /*13d00*/  MUFU.EX2 R228, R0 ;  /* 0x0000000000e47308 */ /* 0x0003620000000800 */
[----:B--2---:R-:W-:Y:S09]  /*13d10*/  FMUL.FTZ R2, R95, c[0x0][0x2d0] ;  /* 0x0000b4005f027a20 */ /* 0x004ff20000410000 */
[----:B------:R-:W-:Y:S01]  /*13d20*/  MUFU.EX2 R246, R24 ;  /* 0x0000001800f67308 */ /* 0x000fe20000000800 */
[----:B----4-:R-:W-:Y:S09]  /*13d30*/  FMUL.FTZ R4, R61, c[0x0][0x2d0] ;  /* 0x0000b4003d047a20 */ /* 0x010ff20000410000 */
[----:B------:R-:W-:Y:S01]  /*13d40*/  MUFU.EX2 R216, R40 ;  /* 0x0000002800d87308 */ /* 0x000fe20000000800 */
[--C-:B-1----:R-:W-:Y:S02]  /*13d50*/  FFMA.FTZ R0, R160, c[0x0][0x2d0], -R32.reuse ;  /* 0x0000b400a0007a23 */ /* 0x102fe40000010820 */
[----:B------:R-:W-:Y:S07]  /*13d60*/  FFMA.FTZ R160, R33, c[0x0][0x2d0], -R32 ;  /* 0x0000b40021a07a23 */ /* 0x000fee0000010820 */
[----:B------:R1:W2:Y:S02]  /*13d70*/  MUFU.EX2 R249, R0 ;  /* 0x0000000000f97308 */ /* 0x0002a40000000800 */
[----:B-1----:R-:W-:Y:S01]  /*13d80*/  FFMA.FTZ R0, R156, c[0x0][0x2d0], -R48 ;  /* 0x0000b4009c007a23 */ /* 0x002fe20000010830 */
[----:B---3--:R-:W-:Y:S01]  /*13d90*/  F2FP.BF16.PACK_AB R64, R229, R225 ;  /* 0x000000e1e540723e */ /* 0x008fe200000010ff */
[----:B------:R-:W-:Y:S01]  /*13da0*/  FFMA.FTZ R156, R39, c[0x0][0x2d0], -R32 ;  /* 0x0000b400279c7a23 */ /* 0x000fe20000010820 */
[----:B-----5:R-:W-:Y:S05]  /*13db0*/  F2FP.BF16.PACK_AB R65, R228, R223 ;  /* 0x000000dfe441723e */ /* 0x020fea00000010ff */
[----:B------:R1:W3:Y:S01]  /*13dc0*/  MUFU.EX2 R230, R0 ;  /* 0x0000000000e67308 */ /* 0x0002e20000000800 */
[----:B--2---:R-:W-:Y:S02]  /*13dd0*/  F2FP.BF16.PACK_AB R66, R249, R232 ;  /* 0x000000e8f942723e */ /* 0x004fe400000010ff */
[----:B-1----:R-:W-:Y:S02]  /*13de0*/  FSEL R0, R97, RZ, P0 ;  /* 0x000000ff61007208 */ /* 0x002fe40000000000 */
[----:B------:R-:W-:Y:S02]  /*13df0*/  FSETP.NEU.FTZ.AND P0, PT, R95, -INF , PT ;  /* 0xff8000005f00780b */ /* 0x000fe40003f1d000 */
[----:B---3--:R-:W-:Y:S01]  /*13e00*/  F2FP.BF16.PACK_AB R67, R247, R230 ;  /* 0x000000e6f743723e */ /* 0x008fe200000010ff */
[----:B------:R-:W-:Y:S01]  /*13e10*/  FADD.FTZ R0, -R0, R93 ;  /* 0x0000005d00007221 */ /* 0x000fe20000010100 */
[----:B------:R-:W-:Y:S03]  /*13e20*/  FSEL R49, R2, RZ, P0 ;  /* 0x000000ff02317208 */ /* 0x000fe60000000000 */
[----:B------:R-:W-:Y:S02]  /*13e30*/  FMUL.FTZ R0, R0, c[0x0][0x2d0] ;  /* 0x0000b40000007a20 */ /* 0x000fe40000410000 */
[--C-:B------:R-:W-:Y:S02]  /*13e40*/  FFMA.FTZ R2, R12, c[0x0][0x2d0], -R49.reuse ;  /* 0x0000b4000c027a23 */ /* 0x100fe40000010831 */
[----:B------:R-:W1:Y:S01]  /*13e50*/  MUFU.EX2 R60, R0 ;  /* 0x00000000003c7308 */ /* 0x000e620000000800 */
[--C-:B------:R-:W-:Y:S02]  /*13e60*/  FFMA.FTZ R63, R213, c[0x0][0x2d0], -R49.reuse ;  /* 0x0000b400d53f7a23 */ /* 0x100fe40000010831 */
[--C-:B------:R-:W-:Y:S02]  /*13e70*/  FFMA.FTZ R92, R212, c[0x0][0x2d0], -R49.reuse ;  /* 0x0000b400d45c7a23 */ /* 0x100fe40000010831 */
[--C-:B------:R-:W-:Y:S05]  /*13e80*/  FFMA.FTZ R93, R185, c[0x0][0x2d0], -R49.reuse ;  /* 0x0000b400b95d7a23 */ /* 0x100fea0000010831 */
[----:B------:R2:W-:Y:S01]  /*13e90*/  MUFU.EX2 R226, R2 ;  /* 0x0000000200e27308 */ /* 0x0005e20000000800 */
[C---:B-1----:R-:W-:Y:S02]  /*13ea0*/  FMUL.FTZ R5, R60.reuse, R101 ;  /* 0x000000653c057220 */ /* 0x042fe40000410000 */
[C---:B------:R-:W-:Y:S02]  /*13eb0*/  FMUL.FTZ R17, R60.reuse, R113 ;  /* 0x000000713c117220 */ /* 0x040fe40000410000 */
[C---:B------:R-:W-:Y:S02]  /*13ec0*/  FMUL.FTZ R84, R60.reuse, R84 ;  /* 0x000000543c547220 */ /* 0x040fe40000410000 */
[C---:B------:R-:W-:Y:S02]  /*13ed0*/  FMUL.FTZ R85, R60.reuse, R85 ;  /* 0x000000553c557220 */ /* 0x040fe40000410000 */
[----:B------:R-:W-:Y:S02]  /*13ee0*/  FMUL.FTZ R24, R60, R120 ;  /* 0x000000783c187220 */ /* 0x000fe40000410000 */
[--C-:B--2---:R-:W-:Y:S02]  /*13ef0*/  FFMA.FTZ R2, R20, c[0x0][0x2d0], -R49.reuse ;  /* 0x0000b40014027a23 */ /* 0x104fe40000010831 */
[----:B------:R-:W1:Y:S01]  /*13f00*/  LDSM.16.MT88.4 R20, [R189] ;  /* 0x00000000bd14783b */ /* 0x000e620000004200 */
[--C-:B------:R-:W-:Y:S01]  /*13f10*/  FFMA.FTZ R113, R221, c[0x0][0x2d0], -R48.reuse ;  /* 0x0000b400dd717a23 */ /* 0x100fe20000010830 */
[----:B------:R2:W3:Y:S01]  /*13f20*/  MUFU.EX2 R227, R2 ;  /* 0x0000000200e37308 */ /* 0x0004e20000000800 */
[----:B------:R-:W-:Y:S02]  /*13f30*/  FMUL.FTZ R25, R60, R121 ;  /* 0x000000793c197220 */ /* 0x000fe40000410000 */
[----:B------:R-:W-:Y:S02]  /*13f40*/  FFMA.FTZ R121, R70, c[0x0][0x2d0], -R48 ;  /* 0x0000b40046797a23 */ /* 0x000fe40000010830 */
[----:B------:R-:W-:Y:S02]  /*13f50*/  FMUL.FTZ R40, R60, R136 ;  /* 0x000000883c287220 */ /* 0x000fe40000410000 */
[--C-:B------:R-:W-:Y:S02]  /*13f60*/  FFMA.FTZ R101, R210, c[0x0][0x2d0], -R49.reuse ;  /* 0x0000b400d2657a23 */ /* 0x100fe40000010831 */
[--C-:B--2---:R-:W-:Y:S01]  /*13f70*/  FFMA.FTZ R2, R19, c[0x0][0x2d0], -R49.reuse ;  /* 0x0000b40013027a23 */ /* 0x104fe20000010831 */
[----:B---3--:R-:W-:Y:S03]  /*13f80*/  F2FP.BF16.PACK_AB R56, R227, R226 ;  /* 0x000000e2e338723e */ /* 0x008fe600000010ff */
[----:B------:R2:W-:Y:S02]  /*13f90*/  MUFU.EX2 R242, R2 ;  /* 0x0000000200f27308 */ /* 0x0005e40000000800 */
[--C-:B--2---:R-:W-:Y:S02]  /*13fa0*/  FFMA.FTZ R2, R16, c[0x0][0x2d0], -R49.reuse ;  /* 0x0000b40010027a23 */ /* 0x104fe40000010831 */
[----:B------:R-:W-:Y:S06]  /*13fb0*/  FMUL.FTZ R16, R60, R112 ;  /* 0x000000703c107220 */ /* 0x000fec0000410000 */
[----:B------:R2:W3:Y:S01]  /*13fc0*/  MUFU.EX2 R244, R2 ;  /* 0x0000000200f47308 */ /* 0x0004e20000000800 */
[----:B------:R-:W-:Y:S01]  /*13fd0*/  FFMA.FTZ R112, R55, c[0x0][0x2d0], -R32 ;  /* 0x0000b40037707a23 */ /* 0x000fe20000010820 */
[----:B--2---:R-:W-:Y:S02]  /*13fe0*/  FSEL R2, R96, RZ, P1 ;  /* 0x000000ff60027208 */ /* 0x004fe40000800000 */
[----:B---3--:R-:W-:Y:S03]  /*13ff0*/  F2FP.BF16.PACK_AB R58, R244, R242 ;  /* 0x000000f2f43a723e */ /* 0x008fe600000010ff */
[----:B------:R-:W-:Y:S01]  /*14000*/  FADD.FTZ R0, -R2, R94 ;  /* 0x0000005e02007221 */ /* 0x000fe20000010100 */
[----:B------:R-:W-:Y:S01]  /*14010*/  FSEL R2, R95, RZ, P0 ;  /* 0x000000ff5f027208 */ /* 0x000fe20000000000 */
[--C-:B------:R-:W-:Y:S01]  /*14020*/  FFMA.FTZ R94, R186, c[0x0][0x2d0], -R49.reuse ;  /* 0x0000b400ba5e7a23 */ /* 0x100fe20000010831 */
[----:B------:R-:W-:Y:S01]  /*14030*/  FSETP.NEU.FTZ.AND P0, PT, R61, -INF , PT ;  /* 0xff8000003d00780b */ /* 0x000fe20003f1d000 */
[----:B------:R-:W-:Y:S03]  /*14040*/  FMUL.FTZ R0, R0, c[0x0][0x2d0] ;  /* 0x0000b40000007a20 */ /* 0x000fe60000410000 */
[----:B------:R-:W-:Y:S01]  /*14050*/  FSEL R52, R4, RZ, P0 ;  /* 0x000000ff04347208 */ /* 0x000fe20000000000 */
[----:B------:R2:W3:Y:S04]  /*14060*/  MUFU.EX2 R3, R0 ;  /* 0x0000000000037308 */ /* 0x0004e80000000800 */
[--C-:B------:R-:W-:Y:S02]  /*14070*/  FFMA.FTZ R4, R13, c[0x0][0x2d0], -R52.reuse ;  /* 0x0000b4000d047a23 */ /* 0x100fe40000010834 */
[----:B------:R-:W-:Y:S04]  /*14080*/  FFMA.FTZ R120, R174, c[0x0][0x2d0], -R52 ;  /* 0x0000b400ae787a23 */ /* 0x000fe80000010834 */
[----:B------:R4:W-:Y:S01]  /*14090*/  MUFU.EX2 R162, R4 ;  /* 0x0000000400a27308 */ /* 0x0009e20000000800 */
[----:B--2---:R-:W-:Y:S02]  /*140a0*/  FADD.FTZ R0, -R2, R98 ;  /* 0x0000006202007221 */ /* 0x004fe40000010100 */
[C---:B---3--:R-:W-:Y:S02]  /*140b0*/  FMUL.FTZ R6, R3.reuse, R102 ;  /* 0x0000006603067220 */ /* 0x048fe40000410000 */
[----:B------:R-:W-:Y:S02]  /*140c0*/  FMUL.FTZ R0, R0, c[0x0][0x2d0] ;  /* 0x0000b40000007a20 */ /* 0x000fe40000410000 */
[C---:B------:R-:W-:Y:S03]  /*140d0*/  FMUL.FTZ R43, R3.reuse, R139 ;  /* 0x0000008b032b7220 */ /* 0x040fe60000410000 */
[----:B------:R2:W3:Y:S01]  /*140e0*/  MUFU.EX2 R2, R0 ;  /* 0x0000000000027308 */ /* 0x0004e20000000800 */
[----:B------:R-:W-:Y:S02]  /*140f0*/  FMUL.FTZ R7, R3, R103 ;  /* 0x0000006703077220 */ /* 0x000fe40000410000 */
[----:B----4-:R-:W-:Y:S02]  /*14100*/  FFMA.FTZ R4, R15, c[0x0][0x2d0], -R52 ;  /* 0x0000b4000f047a23 */ /* 0x010fe40000010834 */
[----:B------:R-:W-:Y:S02]  /*14110*/  FFMA.FTZ R103, R222, c[0x0][0x2d0], -R48 ;  /* 0x0000b400de677a23 */ /* 0x000fe40000010830 */
[----:B------:R-:W-:Y:S02]  /*14120*/  FFMA.FTZ R102, R83, c[0x0][0x2d0], -R52 ;  /* 0x0000b40053667a23 */ /* 0x000fe40000010834 */
[C---:B------:R-:W-:Y:S01]  /*14130*/  FMUL.FTZ R18, R3.reuse, R114 ;  /* 0x0000007203127220 */ /* 0x040fe20000410000 */
[----:B------:R4:W-:Y:S01]  /*14140*/  MUFU.EX2 R241, R4 ;  /* 0x0000000400f17308 */ /* 0x0009e20000000800 */
[C---:B------:R-:W-:Y:S02]  /*14150*/  FMUL.FTZ R19, R3.reuse, R115 ;  /* 0x0000007303137220 */ /* 0x040fe40000410000 */
[C---:B------:R-:W-:Y:S02]  /*14160*/  FMUL.FTZ R86, R3.reuse, R86 ;  /* 0x0000005603567220 */ /* 0x040fe40000410000 */
[----:B------:R-:W-:Y:S02]  /*14170*/  FMUL.FTZ R87, R3, R87 ;  /* 0x0000005703577220 */ /* 0x000fe40000410000 */
[--C-:B------:R-:W-:Y:S02]  /*14180*/  FFMA.FTZ R115, R51, c[0x0][0x2d0], -R32.reuse ;  /* 0x0000b40033737a23 */ /* 0x100fe40000010820 */
[--C-:B------:R-:W-:Y:S01]  /*14190*/  FFMA.FTZ R114, R38, c[0x0][0x2d0], -R32.reuse ;  /* 0x0000b40026727a23 */ /* 0x100fe20000010820 */
[----:B------:R-:W-:Y:S01]  /*141a0*/  MUFU.EX2 R174, R103 ;  /* 0x0000006700ae7308 */ /* 0x000fe20000000800 */
[----:B------:R-:W-:Y:S02]  /*141b0*/  FMUL.FTZ R27, R3, R123 ;  /* 0x0000007b031b7220 */ /* 0x000fe40000410000 */
[----:B------:R-:W-:Y:S02]  /*141c0*/  FFMA.FTZ R123, R37, c[0x0][0x2d0], -R32 ;  /* 0x0000b400257b7a23 */ /* 0x000fe40000010820 */
[--C-:B--2---:R-:W-:Y:S02]  /*141d0*/  FFMA.FTZ R0, R10, c[0x0][0x2d0], -R52.reuse ;  /* 0x0000b4000a007a23 */ /* 0x104fe40000010834 */
[C---:B---3--:R-:W-:Y:S02]  /*141e0*/  FMUL.FTZ R8, R2.reuse, R104 ;  /* 0x0000006802087220 */ /* 0x048fe40000410000 */
[--C-:B------:R-:W-:Y:S01]  /*141f0*/  FFMA.FTZ R104, R77, c[0x0][0x2d0], -R52.reuse ;  /* 0x0000b4004d687a23 */ /* 0x100fe20000010834 */
[----:B------:R2:W3:Y:S01]  /*14200*/  MUFU.EX2 R161, R0 ;  /* 0x0000000000a17308 */ /* 0x0004e20000000800 */
[C---:B------:R-:W-:Y:S02]  /*14210*/  FMUL.FTZ R9, R2.reuse, R105 ;  /* 0x0000006902097220 */ /* 0x040fe40000410000 */
[----:B------:R-:W-:Y:S02]  /*14220*/  FMUL.FTZ R12, R2, R108 ;  /* 0x0000006c020c7220 */ /* 0x000fe40000410000 */
[----:B----4-:R-:W-:Y:S02]  /*14230*/  FMUL.FTZ R4, R60, R100 ;  /* 0x000000643c047220 */ /* 0x010fe40000410000 */
[--C-:B------:R-:W-:Y:S02]  /*14240*/  FFMA.FTZ R100, R209, c[0x0][0x2d0], -R49.reuse ;  /* 0x0000b400d1647a23 */ /* 0x100fe40000010831 */
[--C-:B------:R-:W-:Y:S01]  /*14250*/  FFMA.FTZ R108, R76, c[0x0][0x2d0], -R52.reuse ;  /* 0x0000b4004c6c7a23 */ /* 0x100fe20000010834 */
[----:B------:R-:W-:Y:S01]  /*14260*/  MUFU.EX2 R169, R115 ;  /* 0x0000007300a97308 */ /* 0x000fe20000000800 */
[----:B------:R-:W-:Y:S01]  /*14270*/  LDSM.16.MT88.4 R76, [R193+0x800] ;  /* 0x00080000c14c783b */ /* 0x000fe20000004200 */
[-C--:B-1----:R-:W-:Y:S05]  /*14280*/  HMMA.16816.F32.BF16 R4, R64, R20.reuse, R4 ;  /* 0x000000144004723c */ /* 0x082fea0000041804 */
[C---:B------:R-:W-:Y:S02]  /*14290*/  FMUL.FTZ R13, R2.reuse, R109 ;  /* 0x0000006d020d7220 */ /* 0x040fe40000410000 */
[C---:B------:R-:W-:Y:S01]  /*142a0*/  FMUL.FTZ R88, R2.reuse, R88 ;  /* 0x0000005802587220 */ /* 0x040fe20000410000 */
[----:B------:R-:W-:Y:S01]  /*142b0*/  MUFU.EX2 R164, R100 ;  /* 0x0000006400a47308 */ /* 0x000fe20000000800 */
[----:B------:R-:W-:Y:S03]  /*142c0*/  FMUL.FTZ R89, R2, R89 ;  /* 0x0000005902597220 */ /* 0x000fe60000410000 */
[----:B--2---:R-:W-:Y:S01]  /*142d0*/  FFMA.FTZ R0, R11, c[0x0][0x2d0], -R52 ;  /* 0x0000b4000b007a23 */ /* 0x004fe20000010834 */
[----:B---3--:R-:W-:Y:S01]  /*142e0*/  F2FP.BF16.PACK_AB R57, R162, R161 ;  /* 0x000000a1a239723e */ /* 0x008fe200000010ff */
[----:B------:R-:W-:Y:S02]  /*142f0*/  FMUL.FTZ R26, R3, R122 ;  /* 0x0000007a031a7220 */ /* 0x000fe40000410000 */
[C---:B------:R-:W-:Y:S02]  /*14300*/  FMUL.FTZ R33, R2.reuse, R129 ;  /* 0x0000008102217220 */ /* 0x040fe40000410000 */
[----:B------:R1:W2:Y:S01]  /*14310*/  MUFU.EX2 R235, R0 ;  /* 0x0000000000eb7308 */ /* 0x0002a20000000800 */
[----:B------:R-:W-:Y:S02]  /*14320*/  FMUL.FTZ R37, R2, R133 ;  /* 0x0000008502257220 */ /* 0x000fe40000410000 */
[----:B------:R-:W-:Y:S02]  /*14330*/  FFMA.FTZ R105, R215, c[0x0][0x2d0], -R48 ;  /* 0x0000b400d7697a23 */ /* 0x000fe40000010830 */
[--C-:B------:R-:W-:Y:S02]  /*14340*/  FFMA.FTZ R122, R184, c[0x0][0x2d0], -R49.reuse ;  /* 0x0000b400b87a7a23 */ /* 0x100fe40000010831 */
[----:B------:R-:W-:Y:S02]  /*14350*/  FFMA.FTZ R98, R187, c[0x0][0x2d0], -R49 ;  /* 0x0000b400bb627a23 */ /* 0x000fe40000010831 */
[--C-:B------:R-:W-:Y:S01]  /*14360*/  FFMA.FTZ R109, R73, c[0x0][0x2d0], -R52.reuse ;  /* 0x0000b400496d7a23 */ /* 0x100fe20000010834 */
[----:B------:R-:W-:Y:S01]  /*14370*/  MUFU.EX2 R215, R50 ;  /* 0x0000003200d77308 */ /* 0x000fe20000000800 */
[----:B------:R-:W-:Y:S09]  /*14380*/  FFMA.FTZ R129, R75, c[0x0][0x2d0], -R52 ;  /* 0x0000b4004b817a23 */ /* 0x000ff20000010834 */
[----:B------:R-:W-:Y:S01]  /*14390*/  MUFU.EX2 R167, R98 ;  /* 0x0000006200a77308 */ /* 0x000fe20000000800 */
[----:B-1----:R-:W-:Y:S02]  /*143a0*/  FSEL R0, R61, RZ, P0 ;  /* 0x000000ff3d007208 */ /* 0x002fe40000000000 */
[----:B--2---:R-:W-:Y:S03]  /*143b0*/  F2FP.BF16.PACK_AB R59, R241, R235 ;  /* 0x000000ebf13b723e */ /* 0x004fe600000010ff */
[----:B------:R-:W-:Y:S04]  /*143c0*/  FADD.FTZ R0, -R0, R99 ;  /* 0x0000006300007221 */ /* 0x000fe80000010100 */
[----:B------:R-:W-:Y:S01]  /*143d0*/  MUFU.EX2 R98, R122 ;  /* 0x0000007a00627308 */ /* 0x000fe20000000800 */
[--C-:B------:R-:W-:Y:S02]  /*143e0*/  FFMA.FTZ R99, R208, c[0x0][0x2d0], -R49.reuse ;  /* 0x0000b400d0637a23 */ /* 0x100fe40000010831 */
[----:B------:R-:W-:Y:S07]  /*143f0*/  FMUL.FTZ R0, R0, c[0x0][0x2d0] ;  /* 0x0000b40000007a20 */ /* 0x000fee0000410000 */
[----:B------:R-:W1:Y:S10]  /*14400*/  MUFU.EX2 R0, R0 ;  /* 0x0000000000007308 */ /* 0x000e740000000800 */
[----:B------:R-:W-:Y:S01]  /*14410*/  MUFU.EX2 R133, R63 ;  /* 0x0000003f00857308 */ /* 0x000fe20000000800 */
[C---:B-1----:R-:W-:Y:S02]  /*14420*/  FMUL.FTZ R10, R0.reuse, R106 ;  /* 0x0000006a000a7220 */ /* 0x042fe40000410000 */
[C---:B------:R-:W-:Y:S02]  /*14430*/  FMUL.FTZ R11, R0.reuse, R107 ;  /* 0x0000006b000b7220 */ /* 0x040fe40000410000 */
[C---:B------:R-:W-:Y:S05]  /*14440*/  FMUL.FTZ R50, R0.reuse, R146 ;  /* 0x0000009200327220 */ /* 0x040fea0000410000 */
[----:B------:R-:W-:Y:S01]  /*14450*/  MUFU.EX2 R146, R101 ;  /* 0x0000006500927308 */ /* 0x000fe20000000800 */
[C---:B------:R-:W-:Y:S01]  /*14460*/  FMUL.FTZ R14, R0.reuse, R110 ;  /* 0x0000006e000e7220 */ /* 0x040fe20000410000 */
[C---:B------:R-:W-:Y:S04]  /*14470*/  HMMA.16816.F32.BF16 R8, R56.reuse, R20, R8 ;  /* 0x000000143808723c */ /* 0x040fe80000041808 */
[----:B------:R-:W-:Y:S02]  /*14480*/  FMUL.FTZ R15, R0, R111 ;  /* 0x0000006f000f7220 */ /* 0x000fe40000410000 */
[--C-:B------:R-:W-:Y:S02]  /*14490*/  FFMA.FTZ R111, R54, c[0x0][0x2d0], -R32.reuse ;  /* 0x0000b400366f7a23 */ /* 0x100fe40000010820 */
[----:B------:R-:W-:Y:S02]  /*144a0*/  FFMA.FTZ R20, R163, c[0x0][0x2d0], -R32 ;  /* 0x0000b400a3147a23 */ /* 0x000fe40000010820 */
[----:B------:R-:W2:Y:S01]  /*144b0*/  LDL.LU R163, [R1] ;  /* 0x0000000001a37983 */ /* 0x000ea20000300800 */
[-C--:B------:R-:W-:Y:S01]  /*144c0*/  HMMA.16816.F32.BF16 R12, R56, R22.reuse, R12 ;  /* 0x00000016380c723c */ /* 0x080fe2000004180c */
[----:B------:R1:W-:Y:S02]  /*144d0*/  MUFU.EX2 R233, R20 ;  /* 0x0000001400e97308 */ /* 0x0003e40000000800 */
[----:B------:R-:W-:Y:S02]  /*144e0*/  FMUL.FTZ R21, R2, R117 ;  /* 0x0000007502157220 */ /* 0x000fe40000410000 */
[----:B------:R-:W-:Y:S02]  /*144f0*/  FFMA.FTZ R117, R72, c[0x0][0x2d0], -R52 ;  /* 0x0000b40048757a23 */ /* 0x000fe40000010834 */
[----:B------:R-:W-:Y:S01]  /*14500*/  FFMA.FTZ R110, R53, c[0x0][0x2d0], -R32 ;  /* 0x0000b400356e7a23 */ /* 0x000fe20000010820 */
[C---:B------:R-:W-:Y:S04]  /*14510*/  HMMA.16816.F32.BF16 R16, R64.reuse, R22, R16 ;  /* 0x000000164010723c */ /* 0x040fe80000041810 */
[--C-:B------:R-:W-:Y:S02]  /*14520*/  FFMA.FTZ R53, R158, c[0x0][0x2d0], -R52.reuse ;  /* 0x0000b4009e357a23 */ /* 0x100fe40000010834 */
[----:B------:R-:W-:Y:S01]  /*14530*/  MUFU.EX2 R158, R121 ;  /* 0x00000079009e7308 */ /* 0x000fe20000000800 */
[C---:B------:R-:W-:Y:S01]  /*14540*/  FMUL.FTZ R90, R0.reuse, R90 ;  /* 0x0000005a005a7220 */ /* 0x040fe20000410000 */
[-C--:B------:R-:W-:Y:S04]  /*14550*/  HMMA.16816.F32.BF16 R84, R64, R28.reuse, R84 ;  /* 0x0000001c4054723c */ /* 0x080fe80000041854 */
[C---:B------:R-:W-:Y:S02]  /*14560*/  FMUL.FTZ R91, R0.reuse, R91 ;  /* 0x0000005b005b7220 */ /* 0x040fe40000410000 */
[----:B------:R-:W-:Y:S02]  /*14570*/  FMUL.FTZ R22, R0, R118 ;  /* 0x0000007600167220 */ /* 0x000fe40000410000 */
[----:B------:R-:W-:Y:S02]  /*14580*/  FFMA.FTZ R118, R175, c[0x0][0x2d0], -R52 ;  /* 0x0000b400af767a23 */ /* 0x000fe40000010834 */
[----:B------:R-:W-:Y:S01]  /*14590*/  MUFU.EX2 R175, R112 ;  /* 0x0000007000af7308 */ /* 0x000fe20000000800 */
[C---:B------:R-:W-:Y:S04]  /*145a0*/  HMMA.16816.F32.BF16 R88, R56.reuse, R28, R88 ;  /* 0x0000001c3858723c */ /* 0x040fe80000041858 */
[--C-:B-1----:R-:W-:Y:S02]  /*145b0*/  FFMA.FTZ R20, R166, c[0x0][0x2d0], -R32.reuse ;  /* 0x0000b400a6147a23 */ /* 0x102fe40000010820 */
[----:B------:R-:W-:Y:S02]  /*145c0*/  FMUL.FTZ R23, R0, R119 ;  /* 0x0000007700177220 */ /* 0x000fe40000410000 */
[--C-:B------:R-:W-:Y:S01]  /*145d0*/  FFMA.FTZ R28, R172, c[0x0][0x2d0], -R32.reuse ;  /* 0x0000b400ac1c7a23 */ /* 0x100fe20000010820 */
[----:B------:R1:W-:Y:S03]  /*145e0*/  MUFU.EX2 R252, R20 ;  /* 0x0000001400fc7308 */ /* 0x0003e60000000800 */
[----:B------:R-:W-:Y:S02]  /*145f0*/  FFMA.FTZ R29, R171, c[0x0][0x2d0], -R32 ;  /* 0x0000b400ab1d7a23 */ /* 0x000fe40000010820 */
[--C-:B------:R-:W-:Y:S02]  /*14600*/  FFMA.FTZ R32, R34, c[0x0][0x2d0], -R49.reuse ;  /* 0x0000b40022207a23 */ /* 0x100fe40000010831 */
[----:B------:R-:W-:Y:S02]  /*14610*/  FMUL.FTZ R34, R0, R130 ;  /* 0x0000008200227220 */ /* 0x000fe40000410000 */
[--C-:B------:R-:W-:Y:S01]  /*14620*/  FFMA.FTZ R107, R214, c[0x0][0x2d0], -R48.reuse ;  /* 0x0000b400d66b7a23 */ /* 0x100fe20000010830 */
[----:B------:R3:W-:Y:S01]  /*14630*/  MUFU.EX2 R245, R28 ;  /* 0x0000001c00f57308 */ /* 0x0007e20000000800 */
[C---:B------:R-:W-:Y:S02]  /*14640*/  FMUL.FTZ R38, R0.reuse, R134 ;  /* 0x0000008600267220 */ /* 0x040fe40000410000 */
[----:B------:R-:W-:Y:S02]  /*14650*/  FMUL.FTZ R39, R0, R135 ;  /* 0x0000008700277220 */ /* 0x000fe40000410000 */
[----:B------:R-:W-:Y:S02]  /*14660*/  FFMA.FTZ R106, R218, c[0x0][0x2d0], -R48 ;  /* 0x0000b400da6a7a23 */ /* 0x000fe40000010830 */
[--C-:B------:R-:W-:Y:S02]  /*14670*/  FFMA.FTZ R54, R157, c[0x0][0x2d0], -R52.reuse ;  /* 0x0000b4009d367a23 */ /* 0x100fe40000010834 */
[--C-:B------:R-:W-:Y:S01]  /*14680*/  FFMA.FTZ R130, R181, c[0x0][0x2d0], -R49.reuse ;  /* 0x0000b400b5827a23 */ /* 0x100fe20000010831 */
[----:B------:R4:W5:Y:S01]  /*14690*/  MUFU.EX2 R41, R29 ;  /* 0x0000001d00297308 */ /* 0x0009620000000800 */
[----:B------:R-:W-:Y:S02]  /*146a0*/  FMUL.FTZ R51, R0, R147 ;  /* 0x0000009300337220 */ /* 0x000fe40000410000 */
[----:B------:R-:W-:Y:S02]  /*146b0*/  FFMA.FTZ R119, R178, c[0x0][0x2d0], -R52 ;  /* 0x0000b400b2777a23 */ /* 0x000fe40000010834 */
[--C-:B-1----:R-:W-:Y:S02]  /*146c0*/  FFMA.FTZ R20, R170, c[0x0][0x2d0], -R48.reuse ;  /* 0x0000b400aa147a23 */ /* 0x102fe40000010830 */
[----:B------:R-:W-:Y:S03]  /*146d0*/  FMUL.FTZ R55, R0, R155 ;  /* 0x0000009b00377220 */ /* 0x000fe60000410000 */
[----:B------:R1:W-:Y:S01]  /*146e0*/  MUFU.EX2 R231, R20 ;  /* 0x0000001400e77308 */ /* 0x0003e20000000800 */
[----:B---3--:R-:W-:Y:S09]  /*146f0*/  FFMA.FTZ R28, R180, c[0x0][0x2d0], -R48 ;  /* 0x0000b400b41c7a23 */ /* 0x008ff20000010830 */
[----:B------:R3:W-:Y:S01]  /*14700*/  MUFU.EX2 R243, R28 ;  /* 0x0000001c00f37308 */ /* 0x0007e20000000800 */
[C---:B----4-:R-:W-:Y:S01]  /*14710*/  FMUL.FTZ R29, R60.reuse, R125 ;  /* 0x0000007d3c1d7220 */ /* 0x050fe20000410000 */
[----:B-----5:R-:W-:Y:S01]  /*14720*/  MOV R217, R41 ;  /* 0x0000002900d97202 */ /* 0x020fe20000000f00 */
[----:B------:R-:W-:Y:S02]  /*14730*/  FMUL.FTZ R41, R60, R137 ;  /* 0x000000893c297220 */ /* 0x000fe40000410000 */
[----:B------:R-:W-:Y:S05]  /*14740*/  FFMA.FTZ R125, R177, c[0x0][0x2d0], -R52 ;  /* 0x0000b400b17d7a23 */ /* 0x000fea0000010834 */
[----:B------:R4:W-:Y:S01]  /*14750*/  MUFU.EX2 R250, R32 ;  /* 0x0000002000fa7308 */ /* 0x0009e20000000800 */
[C---:B-1----:R-:W-:Y:S02]  /*14760*/  FMUL.FTZ R20, R2.reuse, R116 ;  /* 0x0000007402147220 */ /* 0x042fe40000410000 */
[--C-:B------:R-:W-:Y:S07]  /*14770*/  FFMA.FTZ R116, R71, c[0x0][0x2d0], -R48.reuse ;  /* 0x0000b40047747a23 */ /* 0x100fee0000010830 */
[----:B------:R-:W-:Y:S01]  /*14780*/  MUFU.EX2 R181, R81 ;  /* 0x0000005100b57308 */ /* 0x000fe20000000800 */
[-C--:B------:R-:W-:Y:S03]  /*14790*/  HMMA.16816.F32.BF16 R20, R56, R30.reuse, R20 ;  /* 0x0000001e3814723c */ /* 0x080fe60000041814 */
[----:B---3--:R-:W-:Y:S05]  /*147a0*/  FFMA.FTZ R28, R179, c[0x0][0x2d0], -R48 ;  /* 0x0000b400b31c7a23 */ /* 0x008fea0000010830 */
[C---:B------:R-:W-:Y:S01]  /*147b0*/  HMMA.16816.F32.BF16 R24, R64.reuse, R30, R24 ;  /* 0x0000001e4018723c */ /* 0x040fe20000041818 */
[----:B------:R1:W3:Y:S03]  /*147c0*/  MUFU.EX2 R42, R28 ;  /* 0x0000001c002a7308 */ /* 0x0002e60000000800 */
[----:B----4-:R-:W-:Y:S03]  /*147d0*/  FMUL.FTZ R32, R2, R128 ;  /* 0x0000008002207220 */ /* 0x010fe60000410000 */
[C---:B------:R-:W-:Y:S02]  /*147e0*/  FMUL.FTZ R30, R3.reuse, R126 ;  /* 0x0000007e031e7220 */ /* 0x040fe40000410000 */
[----:B------:R-:W-:Y:S02]  /*147f0*/  FMUL.FTZ R31, R3, R127 ;  /* 0x0000007f031f7220 */ /* 0x000fe40000410000 */
[----:B------:R4:W-:Y:S01]  /*14800*/  MUFU.EX2 R180, R54 ;  /* 0x0000003600b47308 */ /* 0x0009e20000000800 */
[--C-:B------:R-:W-:Y:S02]  /*14810*/  FFMA.FTZ R128, R182, c[0x0][0x2d0], -R49.reuse ;  /* 0x0000b400b6807a23 */ /* 0x100fe40000010831 */
[--C-:B------:R-:W-:Y:S02]  /*14820*/  FFMA.FTZ R126, R183, c[0x0][0x2d0], -R49.reuse ;  /* 0x0000b400b77e7a23 */ /* 0x100fe40000010831 */
[--C-:B------:R-:W-:Y:S05]  /*14830*/  FFMA.FTZ R127, R176, c[0x0][0x2d0], -R52.reuse ;  /* 0x0000b400b07f7a23 */ /* 0x100fea0000010834 */
[----:B------:R5:W-:Y:S01]  /*14840*/  MUFU.EX2 R182, R53 ;  /* 0x0000003500b67308 */ /* 0x000be20000000800 */
[--C-:B-1----:R-:W-:Y:S02]  /*14850*/  FFMA.FTZ R28, R36, c[0x0][0x2d0], -R49.reuse ;  /* 0x0000b400241c7a23 */ /* 0x102fe40000010831 */
[--C-:B------:R-:W-:Y:S07]  /*14860*/  FFMA.FTZ R36, R68, c[0x0][0x2d0], -R49.reuse ;  /* 0x0000b40044247a23 */ /* 0x100fee0000010831 */
[----:B------:R1:W-:Y:S01]  /*14870*/  MUFU.EX2 R234, R28 ;  /* 0x0000001c00ea7308 */ /* 0x0003e20000000800 */
[----:B----4-:R-:W-:Y:S09]  /*14880*/  FMUL.FTZ R54, R0, R154 ;  /* 0x0000009a00367220 */ /* 0x010ff20000410000 */
[----:B------:R-:W-:Y:S01]  /*14890*/  MUFU.EX2 R183, R82 ;  /* 0x0000005200b77308 */ /* 0x000fe20000000800 */
[----:B-----5:R-:W-:Y:S09]  /*148a0*/  FMUL.FTZ R53, R2, R153 ;  /* 0x0000009902357220 */ /* 0x020ff20000410000 */
[----:B------:R4:W-:Y:S01]  /*148b0*/  MUFU.EX2 R178, R80 ;  /* 0x0000005000b27308 */ /* 0x0009e20000000800 */
[----:B-1----:R-:W-:Y:S02]  /*148c0*/  FFMA.FTZ R28, R35, c[0x0][0x2d0], -R49 ;  /* 0x0000b400231c7a23 */ /* 0x002fe40000010831 */
[----:B------:R-:W-:Y:S02]  /*148d0*/  FMUL.FTZ R35, R0, R131 ;  /* 0x0000008300237220 */ /* 0x000fe40000410000 */
[----:B------:R-:W-:Y:S05]  /*148e0*/  FMUL.FTZ R49, R2, R145 ;  /* 0x0000009102317220 */ /* 0x000fea0000410000 */
[----:B------:R1:W5:Y:S01]  /*148f0*/  MUFU.EX2 R239, R28 ;  /* 0x0000001c00ef7308 */ /* 0x0003620000000800 */
[----:B------:R-:W-:Y:S02]  /*14900*/  FFMA.FTZ R131, R74, c[0x0][0x2d0], -R52 ;  /* 0x0000b4004a837a23 */ /* 0x000fe40000010834 */
[----:B------:R-:W-:Y:S07]  /*14910*/  LDSM.16.MT88.4 R72, [R189+0x800] ;  /* 0x00080000bd48783b */ /* 0x000fee0000004200 */
[----:B------:R-:W-:Y:S01]  /*14920*/  MUFU.EX2 R179, R62 ;  /* 0x0000003e00b37308 */ /* 0x000fe20000000800 */
[----:B----4-:R-:W-:Y:S09]  /*14930*/  LDSM.16.MT88.4 R80, [R190+0x800] ;  /* 0x00080000be50783b */ /* 0x010ff20000004200 */
[----:B------:R-:W-:Y:S01]  /*14940*/  MUFU.EX2 R171, R114 ;  /* 0x0000007200ab7308 */ /* 0x000fe20000000800 */
[----:B-1----:R-:W-:Y:S02]  /*14950*/  FMUL.FTZ R28, R60, R124 ;  /* 0x0000007c3c1c7220 */ /* 0x002fe40000410000 */
[--C-:B------:R-:W-:Y:S02]  /*14960*/  FFMA.FTZ R124, R69, c[0x0][0x2d0], -R48.reuse ;  /* 0x0000b400457c7a23 */ /* 0x100fe40000010830 */
[----:B------:R-:W1:Y:S05]  /*14970*/  LDSM.16.MT88.4 R68, [R192] ;  /* 0x00000000c044783b */ /* 0x000e6a0000004200 */
[----:B------:R-:W-:Y:S01]  /*14980*/  MUFU.EX2 R166, R156 ;  /* 0x0000009c00a67308 */ /* 0x000fe20000000800 */
[-C--:B------:R-:W-:Y:S08]  /*14990*/  HMMA.16816.F32.BF16 R28, R64, R44.reuse, R28 ;  /* 0x0000002c401c723c */ /* 0x080ff0000004181c */
[C---:B------:R-:W-:Y:S01]  /*149a0*/  HMMA.16816.F32.BF16 R32, R56.reuse, R44, R32 ;  /* 0x0000002c3820723c */ /* 0x040fe20000041820 */
[----:B------:R-:W-:Y:S06]  /*149b0*/  MUFU.EX2 R156, R120 ;  /* 0x00000078009c7308 */ /* 0x000fec0000000800 */
[--C-:B------:R-:W-:Y:S01]  /*149c0*/  FFMA.FTZ R44, R219, c[0x0][0x2d0], -R48.reuse ;  /* 0x0000b400db2c7a23 */ /* 0x100fe20000010830 */
[----:B---3--:R-:W-:Y:S01]  /*149d0*/  MOV R219, R42 ;  /* 0x0000002a00db7202 */ /* 0x008fe20000000f00 */
[----:B------:R-:W-:Y:S02]  /*149e0*/  FFMA.FTZ R45, R220, c[0x0][0x2d0], -R48 ;  /* 0x0000b400dc2d7a23 */ /* 0x000fe40000010830 */
[----:B------:R3:W-:Y:S01]  /*149f0*/  MUFU.EX2 R186, R44 ;  /* 0x0000002c00ba7308 */ /* 0x0007e20000000800 */
[--C-:B------:R-:W-:Y:S02]  /*14a00*/  FFMA.FTZ R48, R159, c[0x0][0x2d0], -R52.reuse ;  /* 0x0000b4009f307a23 */ /* 0x100fe40000010834 */
[----:B------:R-:W-:Y:S02]  /*14a10*/  FMUL.FTZ R42, R3, R138 ;  /* 0x0000008a032a7220 */ /* 0x000fe40000410000 */
[----:B------:R-:W-:Y:S05]  /*14a20*/  LDSM.16.MT88.4 R136, [R190+0x2000] ;  /* 0x00200000be88783b */ /* 0x000fea0000004200 */
[----:B------:R4:W-:Y:S10]  /*14a30*/  MUFU.EX2 R220, R36 ;  /* 0x0000002400dc7308 */ /* 0x0009f40000000800 */
[----:B------:R1:W-:Y:S01]  /*14a40*/  MUFU.EX2 R214, R45 ;  /* 0x0000002d00d67308 */ /* 0x0003e20000000800 */
[----:B---3--:R-:W-:Y:S02]  /*14a50*/  FFMA.FTZ R44, R173, c[0x0][0x2d0], -R52 ;  /* 0x0000b400ad2c7a23 */ /* 0x008fe40000010834 */
[C---:B------:R-:W-:Y:S07]  /*14a60*/  FMUL.FTZ R52, R2.reuse, R152 ;  /* 0x0000009802347220 */ /* 0x040fee0000410000 */
[----:B------:R3:W-:Y:S01]  /*14a70*/  MUFU.EX2 R134, R44 ;  /* 0x0000002c00867308 */ /* 0x0007e20000000800 */
[----:B----4-:R-:W-:Y:S09]  /*14a80*/  FMUL.FTZ R36, R2, R132 ;  /* 0x0000008402247220 */ /* 0x010ff20000410000 */
[----:B------:R4:W2:Y:S01]  /*14a90*/  MUFU.EX2 R135, R48 ;  /* 0x0000003000877308 */ /* 0x0008a20000000800 */
[-C--:B------:R-:W-:Y:S03]  /*14aa0*/  HMMA.16816.F32.BF16 R36, R56, R46.reuse, R36 ;  /* 0x0000002e3824723c */ /* 0x080fe60000041824 */
[C---:B-1----:R-:W-:Y:S05]  /*14ab0*/  FMUL.FTZ R45, R60.reuse, R141 ;  /* 0x0000008d3c2d7220 */ /* 0x042fea0000410000 */
[C---:B------:R-:W-:Y:S01]  /*14ac0*/  HMMA.16816.F32.BF16 R40, R64.reuse, R46, R40 ;  /* 0x0000002e4028723c */ /* 0x040fe20000041828 */
[----:B------:R1:W-:Y:S03]  /*14ad0*/  MUFU.EX2 R132, R102 ;  /* 0x0000006600847308 */ /* 0x0003e60000000800 */
[----:B---3--:R-:W-:Y:S03]  /*14ae0*/  FMUL.FTZ R44, R60, R140 ;  /* 0x0000008c3c2c7220 */ /* 0x008fe60000410000 */
[C---:B------:R-:W-:Y:S02]  /*14af0*/  FMUL.FTZ R46, R3.reuse, R142 ;  /* 0x0000008e032e7220 */ /* 0x040fe40000410000 */
[----:B------:R-:W-:Y:S02]  /*14b00*/  FMUL.FTZ R47, R3, R143 ;  /* 0x0000008f032f7220 */ /* 0x000fe40000410000 */
[----:B------:R-:W-:Y:S01]  /*14b10*/  MUFU.EX2 R141, R108 ;  /* 0x0000006c008d7308 */ /* 0x000fe20000000800 */
[C---:B----4-:R-:W-:Y:S04]  /*14b20*/  FMUL.FTZ R48, R2.reuse, R144 ;  /* 0x0000009002307220 */ /* 0x050fe80000410000 */
[-C--:B------:R-:W-:Y:S03]  /*14b30*/  HMMA.16816.F32.BF16 R44, R64, R68.reuse, R44 ;  /* 0x00000044402c723c */ /* 0x080fe6000004182c */
[----:B------:R-:W-:Y:S02]  /*14b40*/  FFMA.FTZ R2, R2, R251, R226 ;  /* 0x000000fb02027223 */ /* 0x000fe400000100e2 */
[----:B------:R-:W-:Y:S02]  /*14b50*/  MUFU.EX2 R140, R109 ;  /* 0x0000006d008c7308 */ /* 0x000fe40000000800 */
[----:B------:R-:W-:Y:S01]  /*14b60*/  FADD.FTZ R2, R227, R2 ;  /* 0x00000002e3027221 */ /* 0x000fe20000010000 */
[C---:B------:R-:W-:Y:S01]  /*14b70*/  HMMA.16816.F32.BF16 R48, R56.reuse, R68, R48 ;  /* 0x000000443830723c */ /* 0x040fe20000041830 */
[----:B-1----:R-:W-:Y:S03]  /*14b80*/  LDSM.16.MT88.4 R100, [R190+0x1000] ;  /* 0x00100000be64783b */ /* 0x002fe60000004200 */
[----:B------:R-:W-:Y:S03]  /*14b90*/  FADD.FTZ R2, R242, R2 ;  /* 0x00000002f2027221 */ /* 0x000fe60000010000 */
[----:B-----5:R-:W-:Y:S01]  /*14ba0*/  F2FP.BF16.PACK_AB R68, R239, R234 ;  /* 0x000000eaef44723e */ /* 0x020fe200000010ff */
[-C--:B------:R-:W-:Y:S01]  /*14bb0*/  HMMA.16816.F32.BF16 R52, R56, R70.reuse, R52 ;  /* 0x000000463834723c */ /* 0x080fe20000041834 */
[----:B------:R1:W-:Y:S03]  /*14bc0*/  MUFU.EX2 R143, R92 ;  /* 0x0000005c008f7308 */ /* 0x0003e60000000800 */
[----:B--2---:R-:W-:Y:S01]  /*14bd0*/  F2FP.BF16.PACK_AB R69, R135, R134 ;  /* 0x000000868745723e */ /* 0x004fe200000010ff */
[----:B------:R-:W-:Y:S02]  /*14be0*/  FFMA.FTZ R0, R0, R163, R161 ;  /* 0x000000a300007223 */ /* 0x000fe400000100a1 */
[C---:B------:R-:W-:Y:S02]  /*14bf0*/  FMUL.FTZ R56, R60.reuse, R148 ;  /* 0x000000943c387220 */ /* 0x040fe40000410000 */
[----:B------:R-:W-:Y:S02]  /*14c00*/  FMUL.FTZ R57, R60, R149 ;  /* 0x000000953c397220 */ /* 0x000fe40000410000 */
[----:B------:R-:W-:Y:S01]  /*14c10*/  MUFU.EX2 R142, R104 ;  /* 0x00000068008e7308 */ /* 0x000fe20000000800 */
[C---:B------:R-:W-:Y:S02]  /*14c20*/  FMUL.FTZ R58, R3.reuse, R150 ;  /* 0x00000096033a7220 */ /* 0x040fe40000410000 */
[----:B------:R-:W-:Y:S02]  /*14c30*/  FMUL.FTZ R59, R3, R151 ;  /* 0x00000097033b7220 */ /* 0x000fe40000410000 */
[----:B------:R-:W-:Y:S02]  /*14c40*/  FADD.FTZ R0, R162, R0 ;  /* 0x00000000a2007221 */ /* 0x000fe40000010000 */
[----:B------:R-:W-:Y:S02]  /*14c50*/  FFMA.FTZ R60, R60, R238, R225 ;  /* 0x000000ee3c3c7223 */ /* 0x000fe400000100e1 */
[----:B------:R-:W-:Y:S01]  /*14c60*/  FADD.FTZ R0, R235, R0 ;  /* 0x00000000eb007221 */ /* 0x000fe20000010000 */
[----:B------:R-:W-:Y:S01]  /*14c70*/  HMMA.16816.F32.BF16 R56, R64, R70, R56 ;  /* 0x000000464038723c */ /* 0x000fe20000041838 */
[----:B------:R2:W-:Y:S03]  /*14c80*/  MUFU.EX2 R163, R113 ;  /* 0x0000007100a37308 */ /* 0x0005e60000000800 */
[----:B------:R-:W-:Y:S02]  /*14c90*/  FADD.FTZ R63, R241, R0 ;  /* 0x00000000f13f7221 */ /* 0x000fe40000010000 */
[----:B-1----:R-:W-:Y:S01]  /*14ca0*/  FADD.FTZ R92, R244, R2 ;  /* 0x00000002f45c7221 */ /* 0x002fe20000010000 */
[----:B------:R-:W-:Y:S01]  /*14cb0*/  F2FP.BF16.PACK_AB R64, R252, R233 ;  /* 0x000000e9fc40723e */ /* 0x000fe200000010ff */
[----:B------:R-:W-:Y:S01]  /*14cc0*/  FADD.FTZ R60, R229, R60 ;  /* 0x0000003ce53c7221 */ /* 0x000fe20000010000 */
[----:B------:R-:W-:Y:S02]  /*14cd0*/  F2FP.BF16.PACK_AB R65, R246, R231 ;  /* 0x000000e7f641723e */ /* 0x000fe400000010ff */
[----:B------:R1:W-:Y:S01]  /*14ce0*/  MUFU.EX2 R161, R123 ;  /* 0x0000007b00a17308 */ /* 0x0003e20000000800 */
[----:B------:R-:W-:Y:S01]  /*14cf0*/  F2FP.BF16.PACK_AB R66, R217, R245 ;  /* 0x000000f5d942723e */ /* 0x000fe200000010ff */
[----:B------:R-:W-:Y:S01]  /*14d00*/  FADD.FTZ R0, R234, R92 ;  /* 0x0000005cea007221 */ /* 0x000fe20000010000 */
[----:B------:R-:W-:Y:S01]  /*14d10*/  F2FP.BF16.PACK_AB R67, R219, R243 ;  /* 0x000000f3db43723e */ /* 0x000fe200000010ff */
[----:B------:R-:W-:Y:S01]  /*14d20*/  FADD.FTZ R60, R232, R60 ;  /* 0x0000003ce83c7221 */ /* 0x000fe20000010000 */
[----:B------:R-:W-:Y:S01]  /*14d30*/  F2FP.BF16.PACK_AB R70, R220, R250 ;  /* 0x000000fadc46723e */ /* 0x000fe200000010ff */
[----:B------:R-:W-:Y:S01]  /*14d40*/  FFMA.FTZ R3, R3, R240, R223 ;  /* 0x000000f003037223 */ /* 0x000fe200000100df */
[----:B------:R-:W-:Y:S01]  /*14d50*/  F2FP.BF16.PACK_AB R71, R180, R182 ;  /* 0x000000b6b447723e */ /* 0x000fe200000010ff */
[----:B------:R-:W-:Y:S02]  /*14d60*/  FADD.FTZ R60, R249, R60 ;  /* 0x0000003cf93c7221 */ /* 0x000fe40000010000 */
[-C--:B------:R-:W-:Y:S01]  /*14d70*/  HMMA.16816.F32.BF16 R4, R64, R72.reuse, R4 ;  /* 0x000000484004723c */ /* 0x080fe20000041804 */
[----:B------:R-:W-:Y:S02]  /*14d80*/  MUFU.EX2 R176, R111 ;  /* 0x0000006f00b07308 */ /* 0x000fe40000000800 */
[----:B------:R-:W-:Y:S01]  /*14d90*/  FADD.FTZ R62, R233, R60 ;  /* 0x0000003ce93e7221 */ /* 0x000fe20000010000 */
[----:B--2---:R-:W-:Y:S01]  /*14da0*/  LDSM.16.MT88.4 R112, [R189+0x2000] ;  /* 0x00200000bd70783b */ /* 0x004fe20000004200 */
[----:B------:R-:W-:Y:S02]  /*14db0*/  FADD.FTZ R60, R134, R63 ;  /* 0x0000003f863c7221 */ /* 0x000fe40000010000 */
[----:B------:R-:W-:Y:S01]  /*14dc0*/  FADD.FTZ R3, R228, R3 ;  /* 0x00000003e4037221 */ /* 0x000fe20000010000 */
[C---:B------:R-:W-:Y:S03]  /*14dd0*/  HMMA.16816.F32.BF16 R8, R68.reuse, R72, R8 ;  /* 0x000000484408723c */ /* 0x040fe60000041808 */
[----:B------:R-:W2:Y:S01]  /*14de0*/  MUFU.EX2 R177, R110 ;  /* 0x0000006e00b17308 */ /* 0x000ea20000000800 */
[----:B------:R-:W-:Y:S01]  /*14df0*/  FADD.FTZ R3, R230, R3 ;  /* 0x00000003e6037221 */ /* 0x000fe20000010000 */
[----:B-1----:R-:W-:Y:S03]  /*14e00*/  LDSM.16.MT88.4 R120, [R193+0x2000] ;  /* 0x00200000c178783b */ /* 0x002fe60000004200 */
[-C--:B------:R-:W-:Y:S04]  /*14e10*/  HMMA.16816.F32.BF16 R12, R68, R74.reuse, R12 ;  /* 0x0000004a440c723c */ /* 0x080fe8000004180c */
[----:B------:R-:W-:Y:S01]  /*14e20*/  FADD.FTZ R3, R247, R3 ;  /* 0x00000003f7037221 */ /* 0x000fe20000010000 */
[----:B------:R-:W-:Y:S03]  /*14e30*/  MUFU.EX2 R165, R107 ;  /* 0x0000006b00a57308 */ /* 0x000fe60000000800 */
[C---:B------:R-:W-:Y:S01]  /*14e40*/  HMMA.16816.F32.BF16 R16, R64.reuse, R74, R16 ;  /* 0x0000004a4010723c */ /* 0x040fe20000041810 */
[----:B------:R-:W1:Y:S03]  /*14e50*/  LDSM.16.MT88.4 R72, [R192+0x800] ;  /* 0x00080000c048783b */ /* 0x000e660000004200 */
[----:B------:R-:W-:Y:S02]  /*14e60*/  FADD.FTZ R2, R231, R3 ;  /* 0x00000003e7027221 */ /* 0x000fe40000010000 */
[----:B------:R-:W-:Y:S01]  /*14e70*/  FADD.FTZ R3, R252, R62 ;  /* 0x0000003efc037221 */ /* 0x000fe20000010000 */
[----:B------:R-:W-:Y:S01]  /*14e80*/  MUFU.EX2 R168, R106 ;  /* 0x0000006a00a87308 */ /* 0x000fe20000000800 */
[-C--:B------:R-:W-:Y:S04]  /*14e90*/  HMMA.16816.F32.BF16 R84, R64, R76.reuse, R84 ;  /* 0x0000004c4054723c */ /* 0x080fe80000041854 */
[----:B--2---:R-:W-:Y:S01]  /*14ea0*/  F2FP.BF16.PACK_AB R148, R177, R176 ;  /* 0x000000b0b194723e */ /* 0x004fe200000010ff */
[----:B------:R-:W-:Y:S02]  /*14eb0*/  FADD.FTZ R62, R239, R0 ;  /* 0x00000000ef3e7221 */ /* 0x000fe40000010000 */
[----:B------:R-:W-:Y:S01]  /*14ec0*/  FADD.FTZ R0, R135, R60 ;  /* 0x0000003c87007221 */ /* 0x000fe20000010000 */
[C---:B------:R-:W-:Y:S01]  /*14ed0*/  HMMA.16816.F32.BF16 R88, R68.reuse, R76, R88 ;  /* 0x0000004c4458723c */ /* 0x040fe20000041858 */
[----:B------:R-:W-:Y:S03]  /*14ee0*/  MUFU.EX2 R173, R105 ;  /* 0x0000006900ad7308 */ /* 0x000fe60000000800 */
[----:B------:R-:W-:Y:S02]  /*14ef0*/  FADD.FTZ R0, R182, R0 ;  /* 0x00000000b6007221 */ /* 0x000fe40000010000 */
[----:B------:R-:W-:Y:S02]  /*14f00*/  FADD.FTZ R3, R245, R3 ;  /* 0x00000003f5037221 */ /* 0x000fe40000010000 */
[-C--:B------:R-:W-:Y:S03]  /*14f10*/  HMMA.16816.F32.BF16 R20, R68, R78.reuse, R20 ;  /* 0x0000004e4414723c */ /* 0x080fe60000041814 */
[----:B------:R-:W-:Y:S01]  /*14f20*/  MUFU.EX2 R147, R99 ;  /* 0x0000006300937308 */ /* 0x000fe20000000800 */
[----:B------:R-:W-:Y:S02]  /*14f30*/  FADD.FTZ R0, R180, R0 ;  /* 0x00000000b4007221 */ /* 0x000fe40000010000 */
[----:B------:R-:W-:Y:S02]  /*14f40*/  FADD.FTZ R2, R246, R2 ;  /* 0x00000002f6027221 */ /* 0x000fe40000010000 */
[C---:B------:R-:W-:Y:S01]  /*14f50*/  HMMA.16816.F32.BF16 R24, R64.reuse, R78, R24 ;  /* 0x0000004e4018723c */ /* 0x040fe20000041818 */
[----:B------:R-:W2:Y:S03]  /*14f60*/  LDSM.16.MT88.4 R76, [R189+0x1000] ;  /* 0x00100000bd4c783b */ /* 0x000ea60000004200 */
[----:B------:R-:W-:Y:S01]  /*14f70*/  FADD.FTZ R60, R243, R2 ;  /* 0x00000002f33c7221 */ /* 0x000fe20000010000 */
[----:B------:R-:W-:Y:S01]  /*14f80*/  MUFU.EX2 R170, R94 ;  /* 0x0000005e00aa7308 */ /* 0x000fe20000000800 */
[----:B------:R-:W-:Y:S02]  /*14f90*/  FADD.FTZ R2, R250, R62 ;  /* 0x0000003efa027221 */ /* 0x000fe40000010000 */
[-C--:B------:R-:W-:Y:S04]  /*14fa0*/  HMMA.16816.F32.BF16 R28, R64, R80.reuse, R28 ;  /* 0x00000050401c723c */ /* 0x080fe8000004181c */
[----:B------:R-:W-:Y:S03]  /*14fb0*/  FADD.FTZ R2, R220, R2 ;  /* 0x00000002dc027221 */ /* 0x000fe60000010000 */
[----:B------:R-:W3:Y:S01]  /*14fc0*/  MUFU.EX2 R94, R126 ;  /* 0x0000007e005e7308 */ /* 0x000ee20000000800 */
[C---:B------:R-:W-:Y:S08]  /*14fd0*/  HMMA.16816.F32.BF16 R32, R68.reuse, R80, R32 ;  /* 0x000000504420723c */ /* 0x040ff00000041820 */
[-C--:B------:R-:W-:Y:S01]  /*14fe0*/  HMMA.16816.F32.BF16 R36, R68, R82.reuse, R36 ;  /* 0x000000524424723c */ /* 0x080fe20000041824 */
[----:B------:R-:W-:Y:S07]  /*14ff0*/  MUFU.EX2 R172, R93 ;  /* 0x0000005d00ac7308 */ /* 0x000fee0000000800 */
[C---:B------:R-:W-:Y:S01]  /*15000*/  HMMA.16816.F32.BF16 R40, R64.reuse, R82, R40 ;  /* 0x000000524028723c */ /* 0x040fe20000041828 */
[----:B------:R-:W4:Y:S02]  /*15010*/  LDSM.16.MT88.4 R80, [R193+0x1000] ;  /* 0x00100000c150783b */ /* 0x000f240000004200 */
[----:B------:R-:W-:Y:S01]  /*15020*/  MUFU.EX2 R93, R128 ;  /* 0x00000080005d7308 */ /* 0x000fe20000000800 */
[----:B---3--:R-:W-:Y:S04]  /*15030*/  F2FP.BF16.PACK_AB R152, R94, R98 ;  /* 0x000000625e98723e */ /* 0x008fe800000010ff */
[-C--:B-1----:R-:W-:Y:S05]  /*15040*/  HMMA.16816.F32.BF16 R44, R64, R72.reuse, R44 ;  /* 0x00000048402c723c */ /* 0x082fea000004182c */
[----:B------:R-:W-:Y:S03]  /*15050*/  MUFU.EX2 R145, R117 ;  /* 0x0000007500917308 */ /* 0x000fe60000000800 */
[C---:B------:R-:W-:Y:S07]  /*15060*/  HMMA.16816.F32.BF16 R48, R68.reuse, R72, R48 ;  /* 0x000000484430723c */ /* 0x040fee0000041830 */
[----:B------:R-:W-:Y:S01]  /*15070*/  MUFU.EX2 R144, R118 ;  /* 0x0000007600907308 */ /* 0x000fe20000000800 */
[-C--:B------:R-:W-:Y:S07]  /*15080*/  HMMA.16816.F32.BF16 R52, R68, R74.reuse, R52 ;  /* 0x0000004a4434723c */ /* 0x080fee0000041834 */
[----:B------:R-:W-:Y:S01]  /*15090*/  F2FP.BF16.PACK_AB R68, R143, R133 ;  /* 0x000000858f44723e */ /* 0x000fe200000010ff */
[----:B------:R-:W-:Y:S01]  /*150a0*/  HMMA.16816.F32.BF16 R56, R64, R74, R56 ;  /* 0x0000004a4038723c */ /* 0x000fe20000041838 */
[----:B------:R-:W1:Y:S01]  /*150b0*/  LDSM.16.MT88.4 R72, [R192+0x1000] ;  /* 0x00100000c048783b */ /* 0x000e620000004200 */
[----:B------:R-:W-:Y:S02]  /*150c0*/  MUFU.EX2 R99, R119 ;  /* 0x0000007700637308 */ /* 0x000fe40000000800 */
[----:B------:R-:W-:Y:S02]  /*150d0*/  F2FP.BF16.PACK_AB R70, R164, R146 ;  /* 0x00000092a446723e */ /* 0x000fe400000010ff */
[----:B------:R-:W-:Y:S02]  /*150e0*/  F2FP.BF16.PACK_AB R69, R142, R132 ;  /* 0x000000848e45723e */ /* 0x000fe400000010ff */
[----:B------:R-:W-:Y:S04]  /*150f0*/  F2FP.BF16.PACK_AB R64, R215, R216 ;  /* 0x000000d8d740723e */ /* 0x000fe800000010ff */
[----:B------:R-:W-:Y:S01]  /*15100*/  F2FP.BF16.PACK_AB R65, R186, R214 ;  /* 0x000000d6ba41723e */ /* 0x000fe200000010ff */
[----:B------:R-:W3:Y:S01]  /*15110*/  MUFU.EX2 R162, R116 ;  /* 0x0000007400a27308 */ /* 0x000ee20000000800 */
[----:B------:R-:W-:Y:S02]  /*15120*/  F2FP.BF16.PACK_AB R66, R183, R181 ;  /* 0x000000b5b742723e */ /* 0x000fe400000010ff */
[----:B------:R-:W-:Y:S02]  /*15130*/  F2FP.BF16.PACK_AB R67, R178, R179 ;  /* 0x000000b3b243723e */ /* 0x000fe400000010ff */
[----:B------:R-:W-:Y:S05]  /*15140*/  F2FP.BF16.PACK_AB R71, R140, R141 ;  /* 0x0000008d8c47723e */ /* 0x000fea00000010ff */
[-C--:B--2---:R-:W-:Y:S01]  /*15150*/  HMMA.16816.F32.BF16 R4, R64, R76.reuse, R4 ;  /* 0x0000004c4004723c */ /* 0x084fe20000041804 */
[----:B------:R-:W2:Y:S07]  /*15160*/  MUFU.EX2 R159, R160 ;  /* 0x000000a0009f7308 */ /* 0x000eae0000000800 */
[C---:B------:R-:W-:Y:S03]  /*15170*/  HMMA.16816.F32.BF16 R8, R68.reuse, R76, R8 ;  /* 0x0000004c4408723c */ /* 0x040fe60000041808 */
[----:B------:R-:W5:Y:S01]  /*15180*/  MUFU.EX2 R157, R124 ;  /* 0x0000007c009d7308 */ /* 0x000f620000000800 */
[----:B---3--:R-:W-:Y:S04]  /*15190*/  F2FP.BF16.PACK_AB R149, R162, R163 ;  /* 0x000000a3a295723e */ /* 0x008fe800000010ff */
[-C--:B------:R-:W-:Y:S08]  /*151a0*/  HMMA.16816.F32.BF16 R12, R68, R78.reuse, R12 ;  /* 0x0000004e440c723c */ /* 0x080ff0000004180c */
[C---:B------:R-:W-:Y:S01]  /*151b0*/  HMMA.16816.F32.BF16 R16, R64.reuse, R78, R16 ;  /* 0x0000004e4010723c */ /* 0x040fe20000041810 */
[----:B------:R-:W3:Y:S03]  /*151c0*/  LDSM.16.MT88.4 R76, [R189+0x1800] ;  /* 0x00180000bd4c783b */ /* 0x000ee60000004200 */
[----:B--2---:R-:W-:Y:S04]  /*151d0*/  F2FP.BF16.PACK_AB R150, R159, R161 ;  /* 0x000000a19f96723e */ /* 0x004fe800000010ff */
[-C--:B----4-:R-:W-:Y:S04]  /*151e0*/  HMMA.16816.F32.BF16 R84, R64, R80.reuse, R84 ;  /* 0x000000504054723c */ /* 0x090fe80000041854 */
[----:B-----5:R-:W-:Y:S04]  /*151f0*/  F2FP.BF16.PACK_AB R151, R157, R158 ;  /* 0x0000009e9d97723e */ /* 0x020fe800000010ff */
[C---:B------:R-:W-:Y:S08]  /*15200*/  HMMA.16816.F32.BF16 R88, R68.reuse, R80, R88 ;  /* 0x000000504458723c */ /* 0x040ff00000041858 */
[-C--:B------:R-:W-:Y:S08]  /*15210*/  HMMA.16816.F32.BF16 R20, R68, R82.reuse, R20 ;  /* 0x000000524414723c */ /* 0x080ff00000041814 */
[C---:B------:R-:W-:Y:S01]  /*15220*/  HMMA.16816.F32.BF16 R24, R64.reuse, R82, R24 ;  /* 0x000000524018723c */ /* 0x040fe20000041818 */
[----:B------:R-:W2:Y:S07]  /*15230*/  LDSM.16.MT88.4 R80, [R193+0x1800] ;  /* 0x00180000c150783b */ /* 0x000eae0000004200 */
[-C--:B------:R-:W-:Y:S08]  /*15240*/  HMMA.16816.F32.BF16 R28, R64, R100.reuse, R28 ;  /* 0x00000064401c723c */ /* 0x080ff0000004181c */
[C---:B------:R-:W-:Y:S08]  /*15250*/  HMMA.16816.F32.BF16 R32, R68.reuse, R100, R32 ;  /* 0x000000644420723c */ /* 0x040ff00000041820 */
[-C--:B------:R-:W-:Y:S08]  /*15260*/  HMMA.16816.F32.BF16 R36, R68, R102.reuse, R36 ;  /* 0x000000664424723c */ /* 0x080ff00000041824 */
[C---:B------:R-:W-:Y:S01]  /*15270*/  HMMA.16816.F32.BF16 R40, R64.reuse, R102, R40 ;  /* 0x000000664028723c */ /* 0x040fe20000041828 */
[----:B------:R-:W4:Y:S07]  /*15280*/  LDSM.16.MT88.4 R100, [R190+0x1800] ;  /* 0x00180000be64783b */ /* 0x000f2e0000004200 */
[-C--:B-1----:R-:W-:Y:S08]  /*15290*/  HMMA.16816.F32.BF16 R44, R64, R72.reuse, R44 ;  /* 0x00000048402c723c */ /* 0x082ff0000004182c */
[C---:B------:R-:W-:Y:S08]  /*152a0*/  HMMA.16816.F32.BF16 R48, R68.reuse, R72, R48 ;  /* 0x000000484430723c */ /* 0x040ff00000041830 */
[-C--:B------:R-:W-:Y:S07]  /*152b0*/  HMMA.16816.F32.BF16 R52, R68, R74.reuse, R52 ;  /* 0x0000004a4434723c */ /* 0x080fee0000041834 */
[----:B------:R-:W-:Y:S01]  /*152c0*/  F2FP.BF16.PACK_AB R68, R167, R147 ;  /* 0x00000093a744723e */ /* 0x000fe200000010ff */
[----:B------:R-:W-:Y:S01]  /*152d0*/  HMMA.16816.F32.BF16 R56, R64, R74, R56 ;  /* 0x0000004a4038723c */ /* 0x000fe20000041838 */
[----:B------:R-:W1:Y:S03]  /*152e0*/  LDSM.16.MT88.4 R72, [R192+0x1800] ;  /* 0x00180000c048783b */ /* 0x000e660000004200 */
[----:B------:R-:W-:Y:S02]  /*152f0*/  F2FP.BF16.PACK_AB R70, R172, R170 ;  /* 0x000000aaac46723e */ /* 0x000fe400000010ff */
[----:B------:R-:W-:Y:S02]  /*15300*/  F2FP.BF16.PACK_AB R69, R144, R145 ;  /* 0x000000919045723e */ /* 0x000fe400000010ff */
[----:B------:R-:W-:Y:S04]  /*15310*/  F2FP.BF16.PACK_AB R64, R169, R166 ;  /* 0x000000a6a940723e */ /* 0x000fe800000010ff */
[----:B------:R-:W-:Y:S02]  /*15320*/  F2FP.BF16.PACK_AB R65, R168, R165 ;  /* 0x000000a5a841723e */ /* 0x000fe400000010ff */
[----:B------:R-:W-:Y:S02]  /*15330*/  F2FP.BF16.PACK_AB R66, R175, R171 ;  /* 0x000000abaf42723e */ /* 0x000fe400000010ff */
[----:B------:R-:W-:Y:S02]  /*15340*/  F2FP.BF16.PACK_AB R67, R174, R173 ;  /* 0x000000adae43723e */ /* 0x000fe400000010ff */
[----:B------:R-:W-:Y:S05]  /*15350*/  F2FP.BF16.PACK_AB R71, R99, R156 ;  /* 0x0000009c6347723e */ /* 0x000fea00000010ff */
[-C--:B---3--:R-:W-:Y:S08]  /*15360*/  HMMA.16816.F32.BF16 R4, R64, R76.reuse, R4 ;  /* 0x0000004c4004723c */ /* 0x088ff00000041804 */
[C---:B------:R-:W-:Y:S01]  /*15370*/  HMMA.16816.F32.BF16 R8, R68.reuse, R76, R8 ;  /* 0x0000004c4408723c */ /* 0x040fe20000041808 */
[----:B------:R-:W-:Y:S07]  /*15380*/  MUFU.EX2 R77, R127 ;  /* 0x0000007f004d7308 */ /* 0x000fee0000000800 */
[-C--:B------:R-:W-:Y:S03]  /*15390*/  HMMA.16816.F32.BF16 R12, R68, R78.reuse, R12 ;  /* 0x0000004e440c723c */ /* 0x080fe6000004180c */
[----:B------:R-:W-:Y:S05]  /*153a0*/  MUFU.EX2 R76, R129 ;  /* 0x00000081004c7308 */ /* 0x000fea0000000800 */
[C---:B------:R-:W-:Y:S05]  /*153b0*/  HMMA.16816.F32.BF16 R16, R64.reuse, R78, R16 ;  /* 0x0000004e4010723c */ /* 0x040fea0000041810 */
[----:B------:R-:W3:Y:S03]  /*153c0*/  MUFU.EX2 R79, R130 ;  /* 0x00000082004f7308 */ /* 0x000ee60000000800 */
[-C--:B--2---:R-:W-:Y:S07]  /*153d0*/  HMMA.16816.F32.BF16 R84, R64, R80.reuse, R84 ;  /* 0x000000504054723c */ /* 0x084fee0000041854 */
[----:B------:R-:W2:Y:S01]  /*153e0*/  MUFU.EX2 R78, R125 ;  /* 0x0000007d004e7308 */ /* 0x000ea20000000800 */
[C---:B------:R-:W-:Y:S08]  /*153f0*/  HMMA.16816.F32.BF16 R88, R68.reuse, R80, R88 ;  /* 0x000000504458723c */ /* 0x040ff00000041858 */
[-C--:B------:R-:W-:Y:S04]  /*15400*/  HMMA.16816.F32.BF16 R20, R68, R82.reuse, R20 ;  /* 0x000000524414723c */ /* 0x080fe80000041814 */
[----:B---3--:R-:W-:Y:S04]  /*15410*/  F2FP.BF16.PACK_AB R154, R79, R93 ;  /* 0x0000005d4f9a723e */ /* 0x008fe800000010ff */
[C---:B------:R-:W-:Y:S04]  /*15420*/  HMMA.16816.F32.BF16 R24, R64.reuse, R82, R24 ;  /* 0x000000524018723c */ /* 0x040fe80000041818 */
[----:B--2---:R-:W-:Y:S04]  /*15430*/  F2FP.BF16.PACK_AB R153, R77, R78 ;  /* 0x0000004e4d99723e */ /* 0x004fe800000010ff */
[-C--:B----4-:R-:W-:Y:S08]  /*15440*/  HMMA.16816.F32.BF16 R28, R64, R100.reuse, R28 ;  /* 0x00000064401c723c */ /* 0x090ff0000004181c */
[C---:B------:R-:W-:Y:S08]  /*15450*/  HMMA.16816.F32.BF16 R32, R68.reuse, R100, R32 ;  /* 0x000000644420723c */ /* 0x040ff00000041820 */
[-C--:B------:R-:W-:Y:S08]  /*15460*/  HMMA.16816.F32.BF16 R36, R68, R102.reuse, R36 ;  /* 0x000000664424723c */ /* 0x080ff00000041824 */
[C---:B------:R-:W-:Y:S08]  /*15470*/  HMMA.16816.F32.BF16 R40, R64.reuse, R102, R40 ;  /* 0x000000664028723c */ /* 0x040ff00000041828 */
[-C--:B-1----:R-:W-:Y:S08]  /*15480*/  HMMA.16816.F32.BF16 R44, R64, R72.reuse, R44 ;  /* 0x00000048402c723c */ /* 0x082ff0000004182c */
[C---:B------:R-:W-:Y:S01]  /*15490*/  HMMA.16816.F32.BF16 R48, R68.reuse, R72, R48 ;  /* 0x000000484430723c */ /* 0x040fe20000041830 */
[----:B------:R-:W1:Y:S07]  /*154a0*/  MUFU.EX2 R72, R131 ;  /* 0x0000008300487308 */ /* 0x000e6e0000000800 */
[-C--:B------:R-:W-:Y:S08]  /*154b0*/  HMMA.16816.F32.BF16 R52, R68, R74.reuse, R52 ;  /* 0x0000004a4434723c */ /* 0x080ff00000041834 */
[----:B------:R-:W-:Y:S08]  /*154c0*/  HMMA.16816.F32.BF16 R56, R64, R74, R56 ;  /* 0x0000004a4038723c */ /* 0x000ff00000041838 */
[-C--:B------:R-:W-:Y:S01]  /*154d0*/  HMMA.16816.F32.BF16 R100, R148, R112.reuse, R4 ;  /* 0x000000709464723c */ /* 0x080fe20000041804 */
[----:B------:R-:W2:Y:S04]  /*154e0*/  LDSM.16.MT88.4 R4, [R192+0x2000] ;  /* 0x00200000c004783b */ /* 0x000ea80000004200 */
[----:B-1----:R-:W-:Y:S07]  /*154f0*/  F2FP.BF16.PACK_AB R155, R72, R76 ;  /* 0x0000004c489b723e */ /* 0x002fee00000010ff */
[C---:B------:R-:W-:Y:S07]  /*15500*/  HMMA.16816.F32.BF16 R104, R152.reuse, R112, R8 ;  /* 0x000000709868723c */ /* 0x040fee0000041808 */
[----:B------:R-:W-:Y:S01]  /*15510*/  FADD.FTZ R9, R133, R2 ;  /* 0x0000000285097221 */ /* 0x000fe20000010000 */
[-C--:B------:R-:W-:Y:S01]  /*15520*/  HMMA.16816.F32.BF16 R108, R152, R114.reuse, R12 ;  /* 0x00000072986c723c */ /* 0x080fe2000004180c */
[----:B------:R-:W3:Y:S03]  /*15530*/  LDL R12, [R1+0x4] ;  /* 0x00000400010c7983 */ /* 0x000ee60000100800 */
        /* <DEDUP_REMOVED lines=45> */
[----:B------:R-:W-:Y:S01]  /*15810*/  FADD.FTZ R4, R99, R0 ;  /* 0x0000000063047221 */ /* 0x000fe20000010000 */
[----:B------:R-:W-:Y:S01]  /*15820*/  MOV R99, R61 ;  /* 0x0000003d00637202 */ /* 0x000fe20000000f00 */
[----:B------:R-:W-:Y:S02]  /*15830*/  FADD.FTZ R2, R163, R8 ;  /* 0x00000008a3027221 */ /* 0x000fe40000010000 */
[----:B------:R-:W-:Y:S01]  /*15840*/  FADD.FTZ R0, R98, R5 ;  /* 0x0000000562007221 */ /* 0x000fe20000010000 */
[----:B------:R-:W-:Y:S04]  /*15850*/  HMMA.16816.F32.BF16 R148, R148, R6, R56 ;  /* 0x000000069494723c */ /* 0x000fe80000041838 */
[----:B------:R-:W-:Y:S01]  /*15860*/  FADD.FTZ R4, R78, R4 ;  /* 0x000000044e047221 */ /* 0x000fe20000010000 */
[----:B------:R-:W-:Y:S01]  /*15870*/  MOV R98, R95 ;  /* 0x0000005f00627202 */ /* 0x000fe20000000f00 */
[----:B------:R-:W-:Y:S02]  /*15880*/  FADD.FTZ R5, R162, R2 ;  /* 0x00000002a2057221 */ /* 0x000fe40000010000 */
[----:B------:R-:W-:Y:S01]  /*15890*/  FADD.FTZ R2, R94, R0 ;  /* 0x000000005e027221 */ /* 0x000fe20000010000 */
[----:B------:R-:W-:Y:S03]  /*158a0*/  MOV R94, R96 ;  /* 0x00000060005e7202 */ /* 0x000fe60000000f00 */
[----:B------:R-:W-:Y:S02]  /*158b0*/  FADD.FTZ R0, R77, R4 ;  /* 0x000000044d007221 */ /* 0x000fe40000010000 */
[----:B------:R-:W-:Y:S01]  /*158c0*/  FADD.FTZ R4, R93, R2 ;  /* 0x000000025d047221 */ /* 0x000fe20000010000 */
[----:B------:R-:W-:Y:S01]  /*158d0*/  MOV R93, R97 ;  /* 0x00000061005d7202 */ /* 0x000fe20000000f00 */
[----:B------:R-:W-:Y:S01]  /*158e0*/  FADD.FTZ R2, R76, R0 ;  /* 0x000000004c027221 */ /* 0x000fe20000010000 */
[----:B------:R-:W-:Y:S01]  /*158f0*/  IADD3 R0, R206, -0x1, RZ ;  /* 0xffffffffce007810 */ /* 0x000fe20007ffe0ff */
[----:B------:R-:W-:Y:S02]  /*15900*/  FADD.FTZ R3, R177, R3 ;  /* 0x00000003b1037221 */ /* 0x000fe40000010000 */
[----:B------:R-:W-:Y:S02]  /*15910*/  FADD.FTZ R2, R72, R2 ;  /* 0x0000000248027221 */ /* 0x000fe40000010000 */
[----:B------:R-:W-:Y:S02]  /*15920*/  FADD.FTZ R3, R161, R3 ;  /* 0x00000003a1037221 */ /* 0x000fe40000010000 */
[----:B------:R-:W-:Y:S01]  /*15930*/  FADD.FTZ R5, R158, R5 ;  /* 0x000000059e057221 */ /* 0x000fe20000010000 */
[----:B------:R1:W-:Y:S01]  /*15940*/  STL [R1], R2 ;  /* 0x0000000201007387 */ /* 0x0003e20000100800 */
[----:B------:R-:W-:Y:S02]  /*15950*/  FADD.FTZ R238, R159, R3 ;  /* 0x000000039fee7221 */ /* 0x000fe40000010000 */
[----:B------:R-:W-:Y:S02]  /*15960*/  FADD.FTZ R240, R157, R5 ;  /* 0x000000059df07221 */ /* 0x000fe40000010000 */
[----:B------:R-:W-:Y:S01]  /*15970*/  FADD.FTZ R251, R79, R4 ;  /* 0x000000044ffb7221 */ /* 0x000fe20000010000 */
[----:B---3--:R-:W-:Y:S02]  /*15980*/  ISETP.GT.AND P0, PT, R206, R12, PT ;  /* 0x0000000cce00720c */ /* 0x008fe40003f04270 */
[----:B------:R-:W-:Y:S11]  /*15990*/  MOV R206, R0 ;  /* 0x0000000000ce7202 */ /* 0x000ff60000000f00 */
[----:B-1----:R-:W-:-:S05]  /*159a0*/  @P0 BRA `(.L_x_734) ;  /* 0xffffb00000000947 */ /* 0x002fca000383ffff */
.L_x_706:
[----:B------:R-:W-:Y:S05]  /*159b0*/  BRA.DIV ~URZ, `(.L_x_735) ;  /* 0x000085527f007947 */ /* 0x000fea000b800000 */
[----:B------:R1:W2:Y:S02]  /*159c0*/  SHFL.BFLY PT, R0, R238, 0x2, 0x1f ;  /* 0x0c401f00ee007f89 */ /* 0x0002a400000e0000 */
.L_x_854:
[----:B--2---:R-:W-:Y:S01]  /*159d0*/  FADD.FTZ R4, R0, R238 ;  /* 0x000000ee00047221 */ /* 0x004fe20000010000 */
[----:B------:R-:W-:Y:S05]  /*159e0*/  BRA.DIV ~URZ, `(.L_x_736) ;  /* 0x000085827f007947 */ /* 0x000fea000b800000 */
[----:B------:R-:W2:Y:S04]  /*159f0*/  LDL.LU R9, [R1] ;  /* 0x0000000001097983 */ /* 0x000ea80000300800 */
[----:B------:R-:W3:Y:S04]  /*15a00*/  SHFL.BFLY PT, R0, R240, 0x2, 0x1f ;  /* 0x0c401f00f0007f89 */ /* 0x000ee800000e0000 */
[----:B------:R-:W4:Y:S04]  /*15a10*/  SHFL.BFLY PT, R2, R251, 0x2, 0x1f ;  /* 0x0c401f00fb027f89 */ /* 0x000f2800000e0000 */
[----:B------:R-:W5:Y:S01]  /*15a20*/  SHFL.BFLY PT, R3, R4, 0x1, 0x1f ;  /* 0x0c201f0004037f89 */ /* 0x000f6200000e0000 */
[----:B---3--:R-:W-:-:S02]  /*15a30*/  FADD.FTZ R0, R0, R240 ;  /* 0x000000f000007221 */ /* 0x008fc40000010000 */
[----:B----4-:R-:W-:-:S03]  /*15a40*/  FADD.FTZ R2, R2, R251 ;  /* 0x000000fb02027221 */ /* 0x010fc60000010000 */
[----:B------:R-:W3:Y:S01]  /*15a50*/  SHFL.BFLY PT, R5, R0, 0x1, 0x1f ;  /* 0x0c201f0000057f89 */ /* 0x000ee200000e0000 */
[----:B-----5:R-:W-:-:S03]  /*15a60*/  FADD.FTZ R4, R4, R3 ;  /* 0x0000000304047221 */ /* 0x020fc60000010000 */
[----:B------:R-:W4:Y:S01]  /*15a70*/  SHFL.BFLY PT, R6, R2, 0x1, 0x1f ;  /* 0x0c201f0002067f89 */ /* 0x000f2200000e0000 */
[----:B---3--:R-:W-:Y:S02]  /*15a80*/  FADD.FTZ R5, R0, R5 ;  /* 0x0000000500057221 */ /* 0x008fe40000010000 */
[----:B----4-:R-:W-:Y:S01]  /*15a90*/  FADD.FTZ R6, R2, R6 ;  /* 0x0000000602067221 */ /* 0x010fe20000010000 */
[----:B--2---:R-:W2:Y:S02]  /*15aa0*/  SHFL.BFLY PT, R7, R9, 0x2, 0x1f ;  /* 0x0c401f0009077f89 */ /* 0x004ea400000e0000 */
[----:B--2---:R-:W-:-:S05]  /*15ab0*/  FADD.FTZ R7, R7, R9 ;  /* 0x0000000907077221 */ /* 0x004fca0000010000 */
[----:B------:R2:W3:Y:S02]  /*15ac0*/  SHFL.BFLY PT, R8, R7, 0x1, 0x1f ;  /* 0x0c201f0007087f89 */ /* 0x0004e400000e0000 */
.L_x_855:
[----:B------:R-:W-:Y:S01]  /*15ad0*/  FSETP.NE.FTZ.AND P3, PT, R4, RZ, PT ;  /* 0x000000ff0400720b */ /* 0x000fe20003f75000 */
[----:B------:R-:W-:Y:S01]  /*15ae0*/  CS2R R2, SRZ ;  /* 0x0000000000027805 */ /* 0x000fe2000001ff00 */
[----:B------:R-:W-:Y:S02]  /*15af0*/  MOV R0, RZ ;  /* 0x000000ff00007202 */ /* 0x000fe40000000f00 */
[----:B------:R-:W-:Y:S02]  /*15b00*/  FSETP.NE.FTZ.AND P2, PT, R5, RZ, PT ;  /* 0x000000ff0500720b */ /* 0x000fe40003f55000 */
[----:B------:R-:W-:Y:S02]  /*15b10*/  FSETP.NE.FTZ.AND P1, PT, R6, RZ, PT ;  /* 0x000000ff0600720b */ /* 0x000fe40003f35000 */
[----:B------:R-:W-:Y:S02]  /*15b20*/  MOV R25, 0xff800000 ;  /* 0xff80000000197802 */ /* 0x000fe40000000f00 */
[----:B------:R-:W-:-:S02]  /*15b30*/  MOV R23, 0xff800000 ;  /* 0xff80000000177802 */ /* 0x000fc40000000f00 */
[----:B------:R-:W-:Y:S01]  /*15b40*/  MOV R24, 0xff800000 ;  /* 0xff80000000187802 */ /* 0x000fe20000000f00 */
[----:B------:R-:W4:Y:S01]  /*15b50*/  @P3 MUFU.RCP R0, R4 ;  /* 0x0000000400003308 */ /* 0x000f220000001000 */
[----:B------:R-:W-:-:S05]  /*15b60*/  MOV R22, 0xff800000 ;  /* 0xff80000000167802 */ /* 0x000fca0000000f00 */
[----:B------:R-:W-:Y:S02]  /*15b70*/  @P1 MOV R10, 0x3f317218 ;  /* 0x3f317218000a1802 */ /* 0x000fe40000000f00 */
[----:B------:R5:W-:Y:S01]  /*15b80*/  @P3 MUFU.LG2 R9, R4 ;  /* 0x0000000400093308 */ /* 0x000be20000000c00 */
[----:B----4-:R-:W-:-:S07]  /*15b90*/  FMUL.FTZ R66, R0, R100 ;  /* 0x0000006400427220 */ /* 0x010fce0000410000 */
[----:B------:R-:W-:Y:S01]  /*15ba0*/  @P2 MUFU.RCP R3, R5 ;  /* 0x0000000500032308 */ /* 0x000fe20000001000 */
[C---:B------:R-:W-:Y:S02]  /*15bb0*/  FMUL.FTZ R67, R0.reuse, R101 ;  /* 0x0000006500437220 */ /* 0x040fe40000410000 */
[C---:B------:R-:W-:Y:S02]  /*15bc0*/  FMUL.FTZ R68, R0.reuse, R112 ;  /* 0x0000007000447220 */ /* 0x040fe40000410000 */
[----:B------:R-:W-:Y:S02]  /*15bd0*/  FMUL.FTZ R69, R0, R113 ;  /* 0x0000007100457220 */ /* 0x000fe40000410000 */
[----:B---3-5:R-:W-:Y:S01]  /*15be0*/  FADD.FTZ R4, R8, R7 ;  /* 0x0000000708047221 */ /* 0x028fe20000010000 */
[----:B------:R-:W-:Y:S01]  /*15bf0*/  @P1 MUFU.RCP R2, R6 ;  /* 0x0000000600021308 */ /* 0x000fe20000001000 */
[C---:B------:R-:W-:Y:S02]  /*15c00*/  FMUL.FTZ R70, R0.reuse, R84 ;  /* 0x0000005400467220 */ /* 0x040fe40000410000 */
[----:B------:R-:W-:Y:S01]  /*15c10*/  FMUL.FTZ R71, R0, R85 ;  /* 0x0000005500477220 */ /* 0x000fe20000410000 */
[----:B------:R-:W-:Y:S01]  /*15c20*/  FSETP.NE.FTZ.AND P0, PT, R4, RZ, PT ;  /* 0x000000ff0400720b */ /* 0x000fe20003f15000 */
[----:B------:R-:W-:-:S02]  /*15c30*/  FMUL.FTZ R72, R0, R120 ;  /* 0x0000007800487220 */ /* 0x000fc40000410000 */
[C---:B------:R-:W-:Y:S01]  /*15c40*/  FMUL.FTZ R73, R0.reuse, R121 ;  /* 0x0000007900497220 */ /* 0x040fe20000410000 */
[----:B--2---:R2:W3:Y:S01]  /*15c50*/  @P2 MUFU.LG2 R7, R5 ;  /* 0x0000000500072308 */ /* 0x0044e20000000c00 */
        /* <DEDUP_REMOVED lines=8> */
[----:B--2---:R-:W-:Y:S01]  /*15ce0*/  @P2 MOV R5, 0x3f317218 ;  /* 0x3f31721800052802 */ /* 0x004fe20000000f00 */
[----:B------:R-:W2:Y:S01]  /*15cf0*/  @P1 MUFU.LG2 R0, R6 ;  /* 0x0000000600001308 */ /* 0x000ea20000000c00 */
[----:B---3--:R-:W-:Y:S02]  /*15d00*/  @P2 FMUL.FTZ R8, R7, 0.69314718246459960938 ;  /* 0x3f31721807082820 */ /* 0x008fe40000410000 */
[C---:B------:R-:W-:Y:S02]  /*15d10*/  FMUL.FTZ R82, R3.reuse, R86 ;  /* 0x0000005603527220 */ /* 0x040fe40000410000 */
[----:B------:R-:W-:-:S02]  /*15d20*/  FMUL.FTZ R83, R3, R87 ;  /* 0x0000005703537220 */ /* 0x000fc40000410000 */
[C---:B------:R-:W-:Y:S02]  /*15d30*/  FMUL.FTZ R78, R3.reuse, R102 ;  /* 0x00000066034e7220 */ /* 0x040fe40000410000 */
[C---:B------:R-:W-:Y:S02]  /*15d40*/  FMUL.FTZ R79, R3.reuse, R103 ;  /* 0x00000067034f7220 */ /* 0x040fe40000410000 */
[C---:B------:R-:W-:Y:S02]  /*15d50*/  FMUL.FTZ R80, R3.reuse, R114 ;  /* 0x0000007203507220 */ /* 0x040fe40000410000 */
[C---:B------:R-:W-:Y:S02]  /*15d60*/  FMUL.FTZ R81, R3.reuse, R115 ;  /* 0x0000007303517220 */ /* 0x040fe40000410000 */
[C---:B------:R-:W-:Y:S02]  /*15d70*/  FMUL.FTZ R84, R3.reuse, R122 ;  /* 0x0000007a03547220 */ /* 0x040fe40000410000 */
[----:B--2---:R-:W-:Y:S01]  /*15d80*/  @P1 FMUL.FTZ R7, R0, 0.69314718246459960938 ;  /* 0x3f31721800071820 */ /* 0x004fe20000410000 */
[----:B------:R-:W-:Y:S01]  /*15d90*/  MOV R0, RZ ;  /* 0x000000ff00007202 */ /* 0x000fe20000000f00 */
[----:B------:R-:W-:-:S02]  /*15da0*/  FMUL.FTZ R85, R3, R123 ;  /* 0x0000007b03557220 */ /* 0x000fc40000410000 */
[C---:B------:R-:W-:Y:S02]  /*15db0*/  FMUL.FTZ R98, R3.reuse, R126 ;  /* 0x0000007e03627220 */ /* 0x040fe40000410000 */
[C---:B------:R-:W-:Y:S01]  /*15dc0*/  FMUL.FTZ R99, R3.reuse, R127 ;  /* 0x0000007f03637220 */ /* 0x040fe20000410000 */
[----:B------:R-:W2:Y:S01]  /*15dd0*/  @P0 MUFU.RCP R0, R4 ;  /* 0x0000000400000308 */ /* 0x000ea20000001000 */
        /* <DEDUP_REMOVED lines=23> */
[----:B------:R3:W4:Y:S01]  /*15f50*/  @P0 MUFU.LG2 R2, R4 ;  /* 0x0000000400020308 */ /* 0x0007220000000c00 */
[----:B------:R-:W-:Y:S02]  /*15f60*/  @P3 FMUL.FTZ R6, R3, c[0x0][0x2d0] ;  /* 0x0000b40003063a20 */ /* 0x000fe40000410000 */
[----:B------:R-:W-:Y:S02]  /*15f70*/  @P1 FMUL.FTZ R3, R10, c[0x0][0x2d0] ;  /* 0x0000b4000a031a20 */ /* 0x000fe40000410000 */
[----:B------:R-:W-:Y:S02]  /*15f80*/  @P3 FMUL.FTZ R9, R9, 0.69314718246459960938 ;  /* 0x3f31721809093820 */ /* 0x000fe40000410000 */
[----:B------:R-:W-:Y:S01]  /*15f90*/  @P1 FFMA.FTZ R25, R3, R95, R7 ;  /* 0x0000005f03191223 */ /* 0x000fe20000010007 */
[----:B------:R-:W-:Y:S01]  /*15fa0*/  @P0 MOV R3, 0x3f317218 ;  /* 0x3f31721800030802 */ /* 0x000fe20000000f00 */
[----:B------:R-:W-:Y:S02]  /*15fb0*/  @P2 FMUL.FTZ R5, R5, c[0x0][0x2d0] ;  /* 0x0000b40005052a20 */ /* 0x000fe40000410000 */
[----:B--2---:R-:W-:-:S02]  /*15fc0*/  FMUL.FTZ R30, R0, R106 ;  /* 0x0000006a001e7220 */ /* 0x004fc40000410000 */
[----:B------:R-:W-:Y:S02]  /*15fd0*/  @P0 FMUL.FTZ R3, R3, c[0x0][0x2d0] ;  /* 0x0000b40003030a20 */ /* 0x000fe40000410000 */
[----:B------:R-:W-:Y:S01]  /*15fe0*/  FMUL.FTZ R31, R0, R107 ;  /* 0x0000006b001f7220 */ /* 0x000fe20000410000 */
[----:B---3--:R-:W-:Y:S01]  /*15ff0*/  MOV R4, 0x1 ;  /* 0x0000000100047802 */ /* 0x008fe20000000f00 */
[----:B----4-:R-:W-:Y:S02]  /*16000*/  @P0 FMUL.FTZ R2, R2, 0.69314718246459960938 ;  /* 0x3f31721802020820 */ /* 0x010fe40000410000 */
        /* <DEDUP_REMOVED lines=18> */
.L_x_601:
[----:B---3--:R3:W5:Y:S04]  /*16130*/  LDL R6, [R1+0x40] ;  /* 0x0000400001067983 */ /* 0x0087680000100800 */
[----:B------:R-:W4:Y:S01]  /*16140*/  S2R R2, SR_TID.X ;  /* 0x0000000000027919 */ /* 0x000f220000002100 */
[----:B------:R-:W-:Y:S01]  /*16150*/  BSSY B0, `(.L_x_737) ;  /* 0x0000011000007945 */ /* 0x000fe20003800000 */
[----:B----4-:R-:W-:-:S13]  /*16160*/  LOP3.LUT P0, RZ, R2, 0x7f, RZ, 0xc0, !PT ;  /* 0x0000007f02ff7812 */ /* 0x010fda000780c0ff */
[----:B------:R-:W-:Y:S05]  /*16170*/  @P0 BRA `(.L_x_738) ;  /* 0x000000e000000947 */ /* 0x000fea0003800000 */
[----:B---3--:R-:W3:Y:S01]  /*16180*/  S2R R4, SR_LANEID ;  /* 0x0000000000047919 */ /* 0x008ee20000000000 */
[----:B------:R-:W-:Y:S01]  /*16190*/  VOTEU.ANY UR4, UPT, PT ;  /* 0x0000000000047886 */ /* 0x000fe200038e0100 */
[----:B--2---:R-:W-:Y:S01]  /*161a0*/  IMAD.MOV.U32 R5, RZ, RZ, c[0x0][0x564] ;  /* 0x00015900ff057624 */ /* 0x004fe200078e00ff */
[----:B------:R-:W3:Y:S08]  /*161b0*/  FLO.U32 R3, UR4 ;  /* 0x0000000400037d00 */ /* 0x000ef000080e0000 */
[----:B------:R-:W2:Y:S01]  /*161c0*/  POPC R2, UR4 ;  /* 0x0000000400027d09 */ /* 0x000ea20008000000 */
[----:B---3--:R-:W-:Y:S01]  /*161d0*/  ISETP.EQ.U32.AND P0, PT, R3, R4, PT ;  /* 0x000000040300720c */ /* 0x008fe20003f02070 */
[----:B------:R-:W-:-:S12]  /*161e0*/  IMAD.MOV.U32 R4, RZ, RZ, c[0x0][0x560] ;  /* 0x00015800ff047624 */ /* 0x000fd800078e00ff */
[----:B--2---:R2:W3:Y:S04]  /*161f0*/  @P0 ATOMG.E.ADD.STRONG.GPU PT, R2, [R4.64], R2 ;  /* 0x00000002040209a8 */ /* 0x0044e800081ee1c6 */
[----:B--2---:R-:W2:Y:S04]  /*16200*/  S2R R4, SR_LTMASK ;  /* 0x0000000000047919 */ /* 0x004ea80000003900 */
[----:B---3--:R2:W3:Y:S02]  /*16210*/  SHFL.IDX PT, R3, R2, R3, 0x1f ;  /* 0x00001f0302037589 */ /* 0x0084e400000e0000 */
[----:B--2---:R-:W-:-:S06]  /*16220*/  LOP3.LUT R2, R4, UR4, RZ, 0xc0, !PT ;  /* 0x0000000404027c12 */ /* 0x004fcc000f8ec0ff */
[----:B------:R-:W3:Y:S02]  /*16230*/  POPC R2, R2 ;  /* 0x0000000200027309 */ /* 0x000ee40000000000 */
[----:B---3-5:R-:W-:-:S05]  /*16240*/  IADD3 R6, R3, c[0x0][0xc], R2 ;  /* 0x0000030003067a10 */ /* 0x028fca0007ffe002 */
[----:B------:R2:W-:Y:S02]  /*16250*/  STL [R1+0x40], R6 ;  /* 0x0000400601007387 */ /* 0x0005e40000100800 */
.L_x_738:
[----:B---3--:R-:W-:Y:S05]  /*16260*/  BSYNC B0 ;  /* 0x0000000000007941 */ /* 0x008fea0003800000 */
.L_x_737:
[----:B------:R-:W-:Y:S01]  /*16270*/  PRMT R0, R0, 0x9910, RZ ;  /* 0x0000991000007816 */ /* 0x000fe200000000ff */
[----:B------:R-:W-:Y:S01]  /*16280*/  BSSY B1, `(.L_x_739) ;  /* 0x0000313000017945 */ /* 0x000fe20003800000 */
[----:B-----5:R-:W-:Y:S02]  /*16290*/  IMAD.MOV.U32 R60, RZ, RZ, R6 ;  /* 0x000000ffff3c7224 */ /* 0x020fe400078e0006 */
[----:B------:R-:W-:-:S13]  /*162a0*/  ISETP.NE.AND P0, PT, R0, RZ, PT ;  /* 0x000000ff0000720c */ /* 0x000fda0003f05270 */
[----:B------:R-:W-:Y:S05]  /*162b0*/  @!P0 BRA `(.L_x_740) ;  /* 0x000024a000008947 */ /* 0x000fea0003800000 */
[----:B------:R-:W3:Y:S04]  /*162c0*/  LDL R7, [R1+0x54] ;  /* 0x0000540001077983 */ /* 0x000ee80000100800 */
[----:B--2---:R-:W2:Y:S04]  /*162d0*/  LDL R6, [R1+0x64] ;  /* 0x0000640001067983 */ /* 0x004ea80000100800 */
        /* <DEDUP_REMOVED lines=11> */
[----:B---3--:R3:W-:Y:S04]  /*16390*/  STS [R7], R0 ;  /* 0x0000000007007388 */ /* 0x0087e80000000800 */
[----:B------:R1:W-:Y:S04]  /*163a0*/  STS [R7+0x400], R3 ;  /* 0x0004000307007388 */ /* 0x0003e80000000800 */
[----:B--2---:R2:W-:Y:S01]  /*163b0*/  STS [R6], R2 ;  /* 0x0000000206007388 */ /* 0x0045e20000000800 */
[----:B---3--:R-:W-:-:S02]  /*163c0*/  F2FP.BF16.PACK_AB R0, R81, R80 ;  /* 0x000000505100723e */ /* 0x008fc400000010ff */
[----:B-1----:R-:W-:-:S03]  /*163d0*/  F2FP.BF16.PACK_AB R3, R49, R48 ;  /* 0x000000303103723e */ /* 0x002fc600000010ff */
[----:B------:R1:W-:Y:S01]  /*163e0*/  STS [R6+0x400], R0 ;  /* 0x0004000006007388 */ /* 0x0003e20000000800 */
[----:B--2---:R-:W-:-:S03]  /*163f0*/  F2FP.BF16.PACK_AB R2, R31, R30 ;  /* 0x0000001e1f02723e */ /* 0x004fc600000010ff */
[----:B------:R2:W-:Y:S04]  /*16400*/  STS [R7+0x2000], R3 ;  /* 0x0020000307007388 */ /* 0x0005e80000000800 */
[----:B------:R3:W-:Y:S01]  /*16410*/  STS [R7+0x2400], R2 ;  /* 0x0024000207007388 */ /* 0x0007e20000000800 */
[----:B-1----:R-:W-:Y:S02]  /*16420*/  F2FP.BF16.PACK_AB R0, R35, R34 ;  /* 0x000000222300723e */ /* 0x002fe400000010ff */
[----:B--2---:R-:W-:-:S03]  /*16430*/  F2FP.BF16.PACK_AB R3, R71, R70 ;  /* 0x000000464703723e */ /* 0x004fc600000010ff */
[----:B------:R1:W-:Y:S04]  /*16440*/  STS [R6+0x2000], R0 ;  /* 0x0020000006007388 */ /* 0x0003e80000000800 */
[----:B---3--:R-:W2:Y:S01]  /*16450*/  LDL R7, [R1+0x60] ;  /* 0x0000600001077983 */ /* 0x008ea20000100800 */
[----:B------:R-:W-:-:S03]  /*16460*/  F2FP.BF16.PACK_AB R2, R83, R82 ;  /* 0x000000525302723e */ /* 0x000fc600000010ff */
[----:B------:R3:W-:Y:S04]  /*16470*/  STS [R6+0x2400], R4 ;  /* 0x0024000406007388 */ /* 0x0007e80000000800 */
[----:B----4-:R4:W-:Y:S04]  /*16480*/  STS [R9], R3 ;  /* 0x0000000309007388 */ /* 0x0109e80000000800 */
[----:B------:R4:W-:Y:S01]  /*16490*/  STS [R9+0x400], R2 ;  /* 0x0004000209007388 */ /* 0x0009e20000000800 */
[----:B-1----:R-:W-:-:S05]  /*164a0*/  F2FP.BF16.PACK_AB R0, R73, R72 ;  /* 0x000000484900723e */ /* 0x002fca00000010ff */
[----:B------:R1:W-:Y:S01]  /*164b0*/  STS [R5], R0 ;  /* 0x0000000005007388 */ /* 0x0003e20000000800 */
[----:B---3--:R-:W-:-:S03]  /*164c0*/  F2FP.BF16.PACK_AB R4, R39, R38 ;  /* 0x000000262704723e */ /* 0x008fc600000010ff */
[----:B------:R-:W3:Y:S01]  /*164d0*/  LDL R6, [R1+0x5c] ;  /* 0x00005c0001067983 */ /* 0x000ee20000100800 */
[----:B----4-:R-:W-:Y:S02]  /*164e0*/  F2FP.BF16.PACK_AB R3, R85, R84 ;  /* 0x000000545503723e */ /* 0x010fe400000010ff */
[----:B------:R-:W-:-:S03]  /*164f0*/  F2FP.BF16.PACK_AB R2, R43, R42 ;  /* 0x0000002a2b02723e */ /* 0x000fc600000010ff */
[----:B------:R4:W-:Y:S04]  /*16500*/  STS [R5+0x400], R3 ;  /* 0x0004000305007388 */ /* 0x0009e80000000800 */
[----:B------:R-:W-:Y:S01]  /*16510*/  STS [R9+0x2000], R4 ;  /* 0x0020000409007388 */ /* 0x000fe20000000800 */
[----:B-1----:R-:W-:-:S05]  /*16520*/  F2FP.BF16.PACK_AB R0, R41, R40 ;  /* 0x000000282900723e */ /* 0x002fca00000010ff */
[----:B------:R1:W-:Y:S01]  /*16530*/  STS [R9+0x2400], R0 ;  /* 0x0024000009007388 */ /* 0x0003e20000000800 */
[----:B----4-:R-:W-:-:S03]  /*16540*/  F2FP.BF16.PACK_AB R3, R57, R56 ;  /* 0x000000383903723e */ /* 0x010fc600000010ff */
[----:B-1----:R-:W4:Y:S01]  /*16550*/  LDL R9, [R1+0x74] ;  /* 0x0000740001097983 */ /* 0x002f220000100800 */
[----:B------:R-:W-:-:S03]  /*16560*/  F2FP.BF16.PACK_AB R0, R65, R64 ;  /* 0x000000404100723e */ /* 0x000fc600000010ff */
[----:B------:R1:W-:Y:S04]  /*16570*/  STS [R5+0x2000], R2 ;  /* 0x0020000205007388 */ /* 0x0003e80000000800 */
[----:B------:R1:W-:Y:S04]  /*16580*/  STS [R5+0x2400], R3 ;  /* 0x0024000305007388 */ /* 0x0003e80000000800 */
[----:B------:R1:W-:Y:S01]  /*16590*/  STS [R8], R0 ;  /* 0x0000000008007388 */ /* 0x0003e20000000800 */
[----:B------:R-:W-:Y:S02]  /*165a0*/  F2FP.BF16.PACK_AB R4, R53, R52 ;  /* 0x000000343504723e */ /* 0x000fe400000010ff */
[----:B-1----:R-:W-:-:S02]  /*165b0*/  F2FP.BF16.PACK_AB R2, R99, R98 ;  /* 0x000000626302723e */ /* 0x002fc400000010ff */
[----:B------:R-:W-:-:S03]  /*165c0*/  F2FP.BF16.PACK_AB R3, R93, R92 ;  /* 0x0000005c5d03723e */ /* 0x000fc600000010ff */
[----:B------:R1:W-:Y:S01]  /*165d0*/  STS [R8+0x400], R2 ;  /* 0x0004000208007388 */ /* 0x0003e20000000800 */
[----:B------:R-:W-:Y:S02]  /*165e0*/  F2FP.BF16.PACK_AB R0, R87, R86 ;  /* 0x000000565700723e */ /* 0x000fe400000010ff */
[----:B------:R-:W-:Y:S02]  /*165f0*/  F2FP.BF16.PACK_AB R5, R51, R50 ;  /* 0x000000323305723e */ /* 0x000fe400000010ff */
[----:B-1----:R-:W-:Y:S02]  /*16600*/  F2FP.BF16.PACK_AB R2, R55, R54 ;  /* 0x000000363702723e */ /* 0x002fe400000010ff */
[----:B------:R-:W-:Y:S02]  /*16610*/  ISETP.NE.U32.AND P0, PT, RZ, c[0x0][0x508], PT ;  /* 0x00014200ff007a0c */ /* 0x000fe40003f05070 */
[----:B------:R-:W-:Y:S02]  /*16620*/  ISETP.NE.U32.AND P2, PT, RZ, c[0x0][0x500], PT ;  /* 0x00014000ff007a0c */ /* 0x000fe40003f45070 */
[----:B------:R-:W-:-:S02]  /*16630*/  ISETP.NE.AND.EX P1, PT, RZ, c[0x0][0x50c], PT, P0 ;  /* 0x00014300ff007a0c */ /* 0x000fc40003f25300 */
[----:B------:R-:W-:Y:S01]  /*16640*/  ISETP.NE.AND.EX P2, PT, RZ, c[0x0][0x504], PT, P2 ;  /* 0x00014100ff007a0c */ /* 0x000fe20003f45320 */
[----:B------:R-:W-:Y:S01]  /*16650*/  IMAD.MOV.U32 R11, RZ, RZ, c[0x0][0x388] ;  /* 0x0000e200ff0b7624 */ /* 0x000fe200078e00ff */
[----:B--2---:R1:W-:Y:S04]  /*16660*/  STS [R7], R3 ;  /* 0x0000000307007388 */ /* 0x0043e80000000800 */
[----:B------:R2:W-:Y:S04]  /*16670*/  STS [R7+0x400], R0 ;  /* 0x0004000007007388 */ /* 0x0005e80000000800 */
[----:B------:R3:W-:Y:S04]  /*16680*/  STS [R8+0x2000], R2 ;  /* 0x0020000208007388 */ /* 0x0007e80000000800 */
[----:B------:R3:W-:Y:S04]  /*16690*/  STS [R8+0x2400], R4 ;  /* 0x0024000408007388 */ /* 0x0007e80000000800 */
[----:B------:R-:W-:Y:S01]  /*166a0*/  STS [R7+0x2000], R5 ;  /* 0x0020000507007388 */ /* 0x000fe20000000800 */
[----:B-1----:R-:W-:-:S02]  /*166b0*/  F2FP.BF16.PACK_AB R3, R47, R46 ;  /* 0x0000002e2f03723e */ /* 0x002fc400000010ff */
[----:B--2---:R-:W-:Y:S02]  /*166c0*/  F2FP.BF16.PACK_AB R0, R77, R76 ;  /* 0x0000004c4d00723e */ /* 0x004fe400000010ff */
[----:B---3--:R-:W-:Y:S01]  /*166d0*/  F2FP.BF16.PACK_AB R2, R75, R74 ;  /* 0x0000004a4b02723e */ /* 0x008fe200000010ff */
[----:B------:R-:W-:Y:S04]  /*166e0*/  STS [R7+0x2400], R3 ;  /* 0x0024000307007388 */ /* 0x000fe80000000800 */
[----:B------:R1:W-:Y:S04]  /*166f0*/  STS [R6], R2 ;  /* 0x0000000206007388 */ /* 0x0003e80000000800 */
[----:B------:R2:W-:Y:S01]  /*16700*/  STS [R6+0x400], R0 ;  /* 0x0004000006007388 */ /* 0x0005e20000000800 */
[----:B------:R-:W-:-:S03]  /*16710*/  F2FP.BF16.PACK_AB R4, R45, R44 ;  /* 0x0000002c2d04723e */ /* 0x000fc600000010ff */
[----:B------:R-:W3:Y:S01]  /*16720*/  LDL.LU R8, [R1+0x44] ;  /* 0x0000440001087983 */ /* 0x000ee20000300800 */
[----:B-1----:R-:W-:Y:S02]  /*16730*/  F2FP.BF16.PACK_AB R2, R59, R58 ;  /* 0x0000003a3b02723e */ /* 0x002fe400000010ff */
[----:B--2---:R-:W-:-:S03]  /*16740*/  F2FP.BF16.PACK_AB R0, R63, R62 ;  /* 0x0000003e3f00723e */ /* 0x004fc600000010ff */
[----:B------:R1:W-:Y:S01]  /*16750*/  STS [R12], R2 ;  /* 0x000000020c007388 */ /* 0x0003e20000000800 */
[----:B------:R-:W-:-:S03]  /*16760*/  F2FP.BF16.PACK_AB R3, R33, R32 ;  /* 0x000000202103723e */ /* 0x000fc600000010ff */
[----:B----4-:R2:W-:Y:S04]  /*16770*/  STS [R9+0x400], R0 ;  /* 0x0004000009007388 */ /* 0x0105e80000000800 */
[----:B------:R4:W-:Y:S04]  /*16780*/  STS [R6+0x2000], R4 ;  /* 0x0020000406007388 */ /* 0x0009e80000000800 */
[----:B------:R4:W-:Y:S01]  /*16790*/  STS [R6+0x2400], R3 ;  /* 0x0024000306007388 */ /* 0x0009e20000000800 */
[----:B-1----:R-:W-:-:S05]  /*167a0*/  F2FP.BF16.PACK_AB R2, R29, R28 ;  /* 0x0000001c1d02723e */ /* 0x002fca00000010ff */
[----:B------:R-:W-:Y:S01]  /*167b0*/  STS [R12+0x2000], R2 ;  /* 0x002000020c007388 */ /* 0x000fe20000000800 */
[----:B--2---:R-:W-:-:S05]  /*167c0*/  F2FP.BF16.PACK_AB R0, R27, R26 ;  /* 0x0000001a1b00723e */ /* 0x004fca00000010ff */
[----:B------:R1:W-:Y:S01]  /*167d0*/  STS [R9+0x2400], R0 ;  /* 0x0024000009007388 */ /* 0x0003e20000000800 */
[----:B----4-:R-:W-:Y:S02]  /*167e0*/  IMAD.MOV.U32 R4, RZ, RZ, 0x4 ;  /* 0x00000004ff047424 */ /* 0x010fe400078e00ff */
[----:B------:R-:W-:Y:S02]  /*167f0*/  IMAD.MOV.U32 R3, RZ, RZ, RZ ;  /* 0x000000ffff037224 */ /* 0x000fe400078e00ff */
[CC--:B------:R-:W-:Y:S01]  /*16800*/  @P1 IMAD.WIDE R6, R10.reuse, R4.reuse, c[0x0][0x508] ;  /* 0x000142000a061625 */ /* 0x0c0fe200078e0204 */
[----:B------:R-:W-:Y:S03]  /*16810*/  BAR.SYNC.DEFER_BLOCKING 0x1, 0x80 ;  /* 0x0042000000007b1d */ /* 0x000fe60000010000 */
[----:B------:R-:W-:-:S03]  /*16820*/  IMAD.WIDE R4, R10, R4, c[0x0][0x500] ;  /* 0x000140000a047625 */ /* 0x000fc600078e0204 */
[----:B------:R2:W5:Y:S04]  /*16830*/  @P1 LDG.E R11, [R6.64] ;  /* 0x00000006060b1981 */ /* 0x000568000c1e1900 */
[----:B------:R2:W5:Y:S01]  /*16840*/  @P2 LDG.E R3, [R4.64] ;  /* 0x0000000604032981 */ /* 0x000562000c1e1900 */
[----:B---3--:R-:W-:-:S04]  /*16850*/  ISETP.NE.AND P0, PT, R8, RZ, PT ;  /* 0x000000ff0800720c */ /* 0x008fc80003f05270 */
[----:B-1----:R-:W-:Y:S01]  /*16860*/  SEL R0, R8, c[0x0][0x3d4], P0 ;  /* 0x0000f50008007a07 */ /* 0x002fe20000000000 */
[----:B------:R-:W-:Y:S05]  /*16870*/  @P1 BRA `(.L_x_741) ;  /* 0x0000004000001947 */ /* 0x000fea0003800000 */
[----:B--2---:R-:W-:Y:S05]  /*16880*/  @!P2 BRA `(.L_x_741) ;  /* 0x000000300000a947 */ /* 0x004fea0003800000 */
[----:B-----5:R1:W2:Y:S04]  /*16890*/  LDG.E R11, [R4.64] ;  /* 0x00000006040b7981 */ /* 0x0202a8000c1e1900 */
[----:B-1----:R-:W2:Y:S02]  /*168a0*/  LDG.E R4, [R4.64+0x4] ;  /* 0x0000040604047981 */ /* 0x002ea4000c1e1900 */
[----:B--2---:R-:W-:Y:S02]  /*168b0*/  IADD3 R11, -R11, R4, RZ ;  /* 0x000000040b0b7210 */ /* 0x004fe40007ffe1ff */
.L_x_741:
[----:B--2---:R-:W2:Y:S04]  /*168c0*/  LDL R5, [R1+0x3c] ;  /* 0x00003c0001057983 */ /* 0x004ea80000100800 */
[----:B------:R-:W3:Y:S04]  /*168d0*/  LDL.LU R4, [R1+0x48] ;  /* 0x0000480001047983 */ /* 0x000ee80000300800 */
[----:B------:R-:W2:Y:S04]  /*168e0*/  LDL R88, [R1+0x38] ;  /* 0x0000380001587983 */ /* 0x000ea80000100800 */
[----:B------:R-:W4:Y:S04]  /*168f0*/  LDL R16, [R1+0x50] ;  /* 0x0000500001107983 */ /* 0x000f280000100800 */
[----:B------:R-:W4:Y:S01]  /*16900*/  LDL R61, [R1+0x7c] ;  /* 0x00007c00013d7983 */ /* 0x000f220000100800 */
[----:B------:R-:W-:Y:S01]  /*16910*/  IMAD.MOV.U32 R12, RZ, RZ, 0x368 ;  /* 0x00000368ff0c7424 */ /* 0x000fe200078e00ff */
[----:B------:R-:W-:-:S04]  /*16920*/  ISETP.GT.AND P2, PT, R0, 0x1, PT ;  /* 0x000000010000780c */ /* 0x000fc80003f44270 */
[----:B------:R-:W-:-:S04]  /*16930*/  SEL R12, R12, 0x328, P2 ;  /* 0x000003280c0c7807 */ /* 0x000fc80001000000 */
[----:B------:R-:W1:Y:S08]  /*16940*/  LDC.64 R8, c[0x0][R12+0x170] ;  /* 0x00005c000c087b82 */ /* 0x000e700000000a00 */
[----:B------:R1:W2:Y:S08]  /*16950*/  LDC.64 R14, c[0x0][R12+0x168] ;  /* 0x00005a000c0e7b82 */ /* 0x0002b00000000a00 */
[----:B------:R1:W2:Y:S08]  /*16960*/  LDC.64 R18, c[0x0][R12+0x178] ;  /* 0x00005e000c127b82 */ /* 0x0002b00000000a00 */
[----:B------:R1:W2:Y:S01]  /*16970*/  LDC.64 R20, c[0x0][R12+0x160] ;  /* 0x000058000c147b82 */ /* 0x0002a20000000a00 */
[----:B------:R-:W-:Y:S01]  /*16980*/  IMAD.MOV.U32 R0, RZ, RZ, c[0x0][0x4e8] ;  /* 0x00013a00ff007624 */ /* 0x000fe200078e00ff */
[----:B------:R-:W-:-:S04]  /*16990*/  ISETP.NE.U32.AND P0, PT, RZ, c[0x0][0x500], PT ;  /* 0x00014000ff007a0c */ /* 0x000fc80003f05070 */
[----:B------:R-:W-:Y:S02]  /*169a0*/  ISETP.NE.AND P5, PT, R0, 0x1, PT ;  /* 0x000000010000780c */ /* 0x000fe40003fa5270 */
[----:B------:R-:W-:Y:S02]  /*169b0*/  ISETP.NE.AND.EX P0, PT, RZ, c[0x0][0x504], PT, P0 ;  /* 0x00014100ff007a0c */ /* 0x000fe40003f05300 */
[----:B------:R-:W-:Y:S02]  /*169c0*/  SHF.R.S32.HI R0, RZ, 0x1f, R10 ;  /* 0x0000001fff007819 */ /* 0x000fe4000001140a */
[----:B------:R-:W-:Y:S02]  /*169d0*/  SEL R2, R10, RZ, !P0 ;  /* 0x000000ff0a027207 */ /* 0x000fe40004000000 */
[----:B------:R-:W-:Y:S01]  /*169e0*/  SEL R6, R0, RZ, !P0 ;  /* 0x000000ff00067207 */ /* 0x000fe20004000000 */
[----:B------:R-:W1:Y:S02]  /*169f0*/  S2R R89, SR_TID.X ;  /* 0x0000000000597919 */ /* 0x000e640000002100 */
[----:B-1----:R-:W-:-:S04]  /*16a00*/  IMAD R0, R9, R2, RZ ;  /* 0x0000000209007224 */ /* 0x002fc800078e02ff */
[C---:B------:R-:W-:Y:S02]  /*16a10*/  IMAD R12, R8.reuse, R6, R0 ;  /* 0x00000006080c7224 */ /* 0x040fe400078e0200 */
[----:B------:R-:W-:Y:S01]  /*16a20*/  IMAD.WIDE.U32 R6, R8, R2, RZ ;  /* 0x0000000208067225 */ /* 0x000fe200078e00ff */
[----:B------:R-:W-:-:S04]  /*16a30*/  SHF.R.S32.HI R17, RZ, 0x1f, R89 ;  /* 0x0000001fff117819 */ /* 0x000fc80000011459 */
[----:B------:R-:W-:-:S04]  /*16a40*/  LEA.HI R17, R17, R89, RZ, 0x5 ;  /* 0x0000005911117211 */ /* 0x000fc800078f28ff */
[----:B------:R-:W-:-:S05]  /*16a50*/  LOP3.LUT R17, R17, 0xffffffe0, RZ, 0xc0, !PT ;  /* 0xffffffe011117812 */ /* 0x000fca00078ec0ff */
[----:B------:R-:W-:Y:S01]  /*16a60*/  IMAD.IADD R17, R89, 0x1, -R17 ;  /* 0x0000000159117824 */ /* 0x000fe200078e0a11 */
[----:B------:R-:W-:-:S04]  /*16a70*/  LOP3.LUT R204, R204, 0xfffffffd, RZ, 0xc0, !PT ;  /* 0xfffffffdcccc7812 */ /* 0x000fc800078ec0ff */
[----:B------:R-:W-:Y:S02]  /*16a80*/  LOP3.LUT R204, R204, 0xfffffffe, RZ, 0xc0, !PT ;  /* 0xfffffffecccc7812 */ /* 0x000fe400078ec0ff */
[----:B---3--:R-:W-:Y:S01]  /*16a90*/  LOP3.LUT R4, R4, 0xffff, RZ, 0xc0, !PT ;  /* 0x0000ffff04047812 */ /* 0x008fe200078ec0ff */
[----:B--2---:R-:W-:-:S04]  /*16aa0*/  IMAD.IADD R5, R5, 0x1, R88 ;  /* 0x0000000105057824 */ /* 0x004fc800078e0258 */
[----:B------:R-:W-:-:S04]  /*16ab0*/  @P5 IMAD.HI.U32 R10, R5, c[0x0][0x4ec], RZ ;  /* 0x00013b00050a5a27 */ /* 0x000fc800078e00ff */
[----:B------:R-:W-:-:S04]  /*16ac0*/  IMAD.WIDE.U32 R8, R14, R4, RZ ;  /* 0x000000040e087225 */ /* 0x000fc800078e00ff */
[----:B------:R-:W-:Y:S01]  /*16ad0*/  IMAD.MOV.U32 R0, RZ, RZ, R5 ;  /* 0x000000ffff007224 */ /* 0x000fe200078e0005 */
[----:B------:R-:W-:Y:S01]  /*16ae0*/  @P5 SHF.R.U32.HI R0, RZ, c[0x0][0x4f0], R10 ;  /* 0x00013c00ff005a19 */ /* 0x000fe2000001160a */
[----:B------:R-:W-:Y:S01]  /*16af0*/  IMAD R13, R15, R4, RZ ;  /* 0x000000040f0d7224 */ /* 0x000fe200078e02ff */
[----:B----4-:R-:W-:Y:S01]  /*16b00*/  SEL R10, R16, RZ, P2 ;  /* 0x000000ff100a7207 */ /* 0x010fe20001000000 */
[----:B------:R-:W-:Y:S01]  /*16b10*/  IMAD.IADD R14, R7, 0x1, R12 ;  /* 0x00000001070e7824 */ /* 0x000fe200078e020c */
[----:B-----5:R-:W-:Y:S01]  /*16b20*/  IADD3 R15, P1, P0, R6, R8, R3 ;  /* 0x00000008060f7210 */ /* 0x020fe2000783e003 */
        /* <DEDUP_REMOVED lines=30> */
[----:B------:R-:W4:Y:S04]  /*16d10*/  SHFL.IDX PT, R10, R7, 0x2, 0x1c1f ;  /* 0x005c1f00070a7f89 */ /* 0x000f2800000e0000 */
[----:B------:R1:W1:Y:S01]  /*16d20*/  SHFL.IDX PT, R8, R7, 0x3, 0x1c1f ;  /* 0x007c1f0007087f89 */ /* 0x00026200000e0000 */
[----:B---3--:R-:W-:-:S05]  /*16d30*/  IMAD.IADD R6, R61, 0x1, R88 ;  /* 0x000000013d067824 */ /* 0x008fca00078e0258 */
[C---:B------:R-:W-:Y:S02]  /*16d40*/  IADD3 R18, R6.reuse, 0x8, RZ ;  /* 0x0000000806127810 */ /* 0x040fe40007ffe0ff */
[CC--:B------:R-:W-:Y:S02]  /*16d50*/  ISETP.GE.OR P4, PT, R6.reuse, R0.reuse, P0 ;  /* 0x000000000600720c */ /* 0x0c0fe40000786670 */
[----:B------:R-:W-:Y:S02]  /*16d60*/  IADD3 R17, R6, 0x40, RZ ;  /* 0x0000004006117810 */ /* 0x000fe40007ffe0ff */
[-C--:B------:R-:W-:Y:S02]  /*16d70*/  ISETP.GE.OR P3, PT, R18, R0.reuse, P0 ;  /* 0x000000001200720c */ /* 0x080fe40000766670 */
[----:B------:R-:W-:Y:S02]  /*16d80*/  ISETP.GE.OR P1, PT, R17, R0, P0 ;  /* 0x000000001100720c */ /* 0x000fe40000726670 */
[----:B-1----:R-:W-:-:S05]  /*16d90*/  IADD3 R7, R6, 0x48, RZ ;  /* 0x0000004806077810 */ /* 0x002fca0007ffe0ff */
[----:B------:R1:W-:Y:S04]  /*16da0*/  @!P4 ST.E [R14.64], R23 ;  /* 0x000000170e00c985 */ /* 0x0003e8000c101906 */
[----:B--2---:R1:W-:Y:S01]  /*16db0*/  @!P3 ST.E [R12.64], R24 ;  /* 0x000000180c00b985 */ /* 0x0043e2000c101906 */
[-C--:B------:R-:W-:Y:S02]  /*16dc0*/  ISETP.GE.AND P3, PT, R17, R0.reuse, PT ;  /* 0x000000001100720c */ /* 0x080fe40003f66270 */
[CC--:B------:R-:W-:Y:S01]  /*16dd0*/  ISETP.GE.OR P0, PT, R7.reuse, R0.reuse, P0 ;  /* 0x000000000700720c */ /* 0x0c0fe20000706670 */
[----:B----4-:R1:W-:Y:S01]  /*16de0*/  @!P1 ST.E [R10.64], R25 ;  /* 0x000000190a009985 */ /* 0x0103e2000c101906 */
[-C--:B------:R-:W-:Y:S02]  /*16df0*/  ISETP.GE.AND P1, PT, R7, R0.reuse, PT ;  /* 0x000000000700720c */ /* 0x080fe40003f26270 */
[----:B------:R-:W-:-:S07]  /*16e00*/  ISETP.GE.AND P6, PT, R18, R0, PT ;  /* 0x000000001200720c */ /* 0x000fce0003fc6270 */
[----:B------:R-:W-:Y:S02]  /*16e10*/  @P3 LOP3.LUT R204, R204, 0x1, RZ, 0xfc, !PT ;  /* 0x00000001cccc3812 */ /* 0x000fe400078efcff */
[----:B------:R1:W-:Y:S01]  /*16e20*/  @!P0 ST.E [R8.64], R22 ;  /* 0x0000001608008985 */ /* 0x0003e2000c101906 */
[----:B------:R-:W-:Y:S02]  /*16e30*/  ISETP.GE.AND P0, PT, R6, R0, PT ;  /* 0x000000000600720c */ /* 0x000fe40003f06270 */
[----:B------:R-:W-:Y:S01]  /*16e40*/  @P1 LOP3.LUT R204, R204, 0x2, RZ, 0xfc, !PT ;  /* 0x00000002cccc1812 */ /* 0x000fe200078efcff */
[----:B------:R-:W-:Y:S05]  /*16e50*/  @P2 BRA `(.L_x_742) ;  /* 0x000007b000002947 */ /* 0x000fea0003800000 */
[----:B------:R-:W2:Y:S01]  /*16e60*/  LDL R61, [R1+0x8] ;  /* 0x00000800013d7983 */ /* 0x000ea20000100800 */
[----:B------:R-:W-:Y:S01]  /*16e70*/  IMAD R16, R16, c[0x0][0x3a0], RZ ;  /* 0x0000e80010107a24 */ /* 0x000fe200078e02ff */
[----:B-1----:R-:W-:Y:S01]  /*16e80*/  SHF.R.S32.HI R9, RZ, 0x1f, R2 ;  /* 0x0000001fff097819 */ /* 0x002fe20000011402 */
[----:B------:R-:W-:Y:S01]  /*16e90*/  IMAD.WIDE.U32 R6, R3, c[0x0][0x3a0], RZ ;  /* 0x0000e80003067a25 */ /* 0x000fe200078e00ff */
[----:B------:R1:W3:Y:S01]  /*16ea0*/  LDS.128 R12, [R207+0x80] ;  /* 0x00008000cf0c7984 */ /* 0x0002e20000000c00 */
[----:B------:R-:W-:-:S02]  /*16eb0*/  ISETP.GE.AND P2, PT, R205, c[0x0][0x3c8], PT ;  /* 0x0000f200cd007a0c */ /* 0x000fc40003f46270 */
        /* <DEDUP_REMOVED lines=9> */
[----:B------:R-:W-:Y:S01]  /*16f50*/  MOV R4, R6 ;  /* 0x0000000600047202 */ /* 0x000fe20000000f00 */
[----:B------:R-:W-:-:S02]  /*16f60*/  IMAD R7, R2, c[0x0][0x3f4], R9 ;  /* 0x0000fd0002077a24 */ /* 0x000fc400078e0209 */
[----:B------:R1:W1:Y:S02]  /*16f70*/  LDS.128 R32, [R207+0x2880] ;  /* 0x00288000cf207984 */ /* 0x0002640000000c00 */
[----:B------:R-:W-:Y:S02]  /*16f80*/  IMAD.WIDE.U32 R4, R2, c[0x0][0x3f0], R4 ;  /* 0x0000fc0002047a25 */ /* 0x000fe400078e0004 */
[----:B------:R1:W1:Y:S03]  /*16f90*/  LDS.128 R36, [R207+0x3080] ;  /* 0x00308000cf247984 */ /* 0x0002660000000c00 */
[----:B------:R-:W-:Y:S01]  /*16fa0*/  IADD3 R5, R5, R7, RZ ;  /* 0x0000000705057210 */ /* 0x000fe20007ffe0ff */
[----:B------:R1:W1:Y:S01]  /*16fb0*/  LDS.128 R40, [R207+0x3880] ;  /* 0x00388000cf287984 */ /* 0x0002620000000c00 */
[----:B--2---:R-:W-:-:S04]  /*16fc0*/  IADD3 R8, R61, R88, RZ ;  /* 0x000000583d087210 */ /* 0x004fc80007ffe0ff */
        /* <DEDUP_REMOVED lines=18> */
[----:B-1-34-:R1:W2:Y:S02]  /*170f0*/  SHFL.IDX PT, R7, R5, RZ, 0x181f ;  /* 0x00181fff05077589 */ /* 0x01a2a400000e0000 */
.L_x_856:
[----:B------:R-:W-:Y:S05]  /*17100*/  BRA.DIV ~URZ, `(.L_x_744) ;  /* 0x000071227f007947 */ /* 0x000fea000b800000 */
[----:B------:R3:W4:Y:S02]  /*17110*/  SHFL.IDX PT, R2, R6, RZ, 0x181f ;  /* 0x00181fff06027589 */ /* 0x00072400000e0000 */
.L_x_857:
[----:B------:R-:W5:Y:S04]  /*17120*/  LDL.LU R4, [R1+0x38] ;  /* 0x0000380001047983 */ /* 0x000f680000300800 */
[----:B------:R-:W1:Y:S02]  /*17130*/  S2R R8, SR_TID.X ;  /* 0x0000000000087919 */ /* 0x000e640000002100 */
[----:B-1----:R-:W-:-:S04]  /*17140*/  SHF.R.S32.HI R3, RZ, 0x1f, R8 ;  /* 0x0000001fff037819 */ /* 0x002fc80000011408 */
[----:B------:R-:W-:-:S04]  /*17150*/  LEA.HI R3, R3, R8, RZ, 0x3 ;  /* 0x0000000803037211 */ /* 0x000fc800078f18ff */
[----:B------:R-:W-:Y:S02]  /*17160*/  SHF.R.S32.HI R3, RZ, 0x3, R3 ;  /* 0x00000003ff037819 */ /* 0x000fe40000011403 */
[----:B------:R-:W-:-:S03]  /*17170*/  SHF.R.S32.HI R8, RZ, 0x1f, R205 ;  /* 0x0000001fff087819 */ /* 0x000fc600000114cd */
[----:B-----5:R-:W-:-:S05]  /*17180*/  IMAD.IADD R4, R3, 0x1, R4 ;  /* 0x0000000103047824 */ /* 0x020fca00078e0204 */
[----:B------:R-:W-:-:S13]  /*17190*/  ISETP.GE.OR P0, PT, R4, R0, P2 ;  /* 0x000000000400720c */ /* 0x000fda0001706670 */
[----:B----4-:R-:W-:-:S04]  /*171a0*/  @!P0 LEA R2, P1, R205, R2, 0x1 ;  /* 0x00000002cd028211 */ /* 0x010fc800078208ff */
[----:B--2---:R-:W-:-:S05]  /*171b0*/  @!P0 LEA.HI.X R3, R205, R7, R8, 0x1, P1 ;  /* 0x00000007cd038211 */ /* 0x004fca00008f0c08 */
[----:B------:R1:W-:Y:S01]  /*171c0*/  @!P0 ST.E.128 [R2.64], R12 ;  /* 0x0000000c02008985 */ /* 0x0003e2000c101d06 */
[----:B------:R-:W-:Y:S05]  /*171d0*/  BRA.DIV ~URZ, `(.L_x_745) ;  /* 0x000070c27f007947 */ /* 0x000fea000b800000 */
[----:B------:R2:W4:Y:S04]  /*171e0*/  SHFL.IDX PT, R7, R5, 0x1, 0x181f ;  /* 0x00381f0005077f89 */ /* 0x00052800000e0000 */
[----:B-1----:R2:W1:Y:S02]  /*171f0*/  SHFL.IDX PT, R2, R6, 0x1, 0x181f ;  /* 0x00381f0006027f89 */ /* 0x00246400000e0000 */
.L_x_858:
[----:B------:R-:W-:Y:S02]  /*17200*/  IADD3 R3, R4, 0x10, RZ ;  /* 0x0000001004037810 */ /* 0x000fe40007ffe0ff */
[----:B------:R-:W-:Y:S02]  /*17210*/  SHF.R.S32.HI R8, RZ, 0x1f, R205 ;  /* 0x0000001fff087819 */ /* 0x000fe400000114cd */
[----:B------:R-:W-:-:S13]  /*17220*/  ISETP.GE.OR P0, PT, R3, R0, P2 ;  /* 0x000000000300720c */ /* 0x000fda0001706670 */
[----:B-1----:R-:W-:-:S04]  /*17230*/  @!P0 LEA R2, P1, R205, R2, 0x1 ;  /* 0x00000002cd028211 */ /* 0x002fc800078208ff */
[----:B----4-:R-:W-:-:S05]  /*17240*/  @!P0 LEA.HI.X R3, R205, R7, R8, 0x1, P1 ;  /* 0x00000007cd038211 */ /* 0x010fca00008f0c08 */
[----:B------:R1:W-:Y:S01]  /*17250*/  @!P0 ST.E.128 [R2.64], R16 ;  /* 0x0000001002008985 */ /* 0x0003e2000c101d06 */
[----:B------:R-:W-:Y:S05]  /*17260*/  BRA.DIV ~URZ, `(.L_x_746) ;  /* 0x000071027f007947 */ /* 0x000fea000b800000 */
[----:B------:R4:W1:Y:S02]  /*17270*/  SHFL.IDX PT, R7, R5, 0x2, 0x181f ;  /* 0x00581f0005077f89 */ /* 0x00086400000e0000 */
.L_x_859:
[----:B------:R-:W-:Y:S05]  /*17280*/  BRA.DIV ~URZ, `(.L_x_747) ;  /* 0x000071527f007947 */ /* 0x000fea000b800000 */
[----:B-1----:R1:W2:Y:S02]  /*17290*/  SHFL.IDX PT, R2, R6, 0x2, 0x181f ;  /* 0x00581f0006027f89 */ /* 0x0022a400000e0000 */
.L_x_860:
        /* <DEDUP_REMOVED lines=9> */
.L_x_861:
        /* <DEDUP_REMOVED lines=8> */
.L_x_862:
[----:B------:R-:W-:Y:S05]  /*173b0*/  BRA.DIV ~URZ, `(.L_x_750) ;  /* 0x000071d27f007947 */ /* 0x000fea000b800000 */
[----:B--2---:R2:W1:Y:S02]  /*173c0*/  SHFL.IDX PT, R2, R6, 0x4, 0x181f ;  /* 0x00981f0006027f89 */ /* 0x00446400000e0000 */
.L_x_863:
        /* <DEDUP_REMOVED lines=9> */
.L_x_864:
        /* <DEDUP_REMOVED lines=8> */
.L_x_865:
[----:B------:R-:W-:Y:S05]  /*174e0*/  BRA.DIV ~URZ, `(.L_x_753) ;  /* 0x000072527f007947 */ /* 0x000fea000b800000 */
[----:B--2---:R2:W3:Y:S02]  /*174f0*/  SHFL.IDX PT, R2, R6, 0x6, 0x181f ;  /* 0x00d81f0006027f89 */ /* 0x0044e400000e0000 */
.L_x_866:
[----:B------:R-:W-:Y:S02]  /*17500*/  IADD3 R3, R4, 0x60, RZ ;  /* 0x0000006004037810 */ /* 0x000fe40007ffe0ff */
[----:B------:R-:W-:Y:S02]  /*17510*/  SHF.R.S32.HI R8, RZ, 0x1f, R205 ;  /* 0x0000001fff087819 */ /* 0x000fe400000114cd */
[----:B------:R-:W-:-:S13]  /*17520*/  ISETP.GE.OR P0, PT, R3, R0, P2 ;  /* 0x000000000300720c */ /* 0x000fda0001706670 */
[----:B---3--:R-:W-:-:S04]  /*17530*/  @!P0 LEA R2, P1, R205, R2, 0x1 ;  /* 0x00000002cd028211 */ /* 0x008fc800078208ff */
[----:B-1----:R-:W-:-:S05]  /*17540*/  @!P0 LEA.HI.X R3, R205, R7, R8, 0x1, P1 ;  /* 0x00000007cd038211 */ /* 0x002fca00008f0c08 */
[----:B------:R1:W-:Y:S01]  /*17550*/  @!P0 ST.E.128 [R2.64], R36 ;  /* 0x0000002402008985 */ /* 0x0003e2000c101d06 */
[----:B------:R-:W-:Y:S05]  /*17560*/  BRA.DIV ~URZ, `(.L_x_754) ;  /* 0x000072427f007947 */ /* 0x000fea000b800000 */
[----:B----4-:R-:W3:Y:S04]  /*17570*/  SHFL.IDX PT, R5, R5, 0x7, 0x181f ;  /* 0x00f81f0005057f89 */ /* 0x010ee800000e0000 */
[----:B-1----:R1:W4:Y:S02]  /*17580*/  SHFL.IDX PT, R3, R6, 0x7, 0x181f ;  /* 0x00f81f0006037f89 */ /* 0x00232400000e0000 */
.L_x_867:
[----:B------:R-:W-:-:S04]  /*17590*/  IADD3 R2, R4, 0x70, RZ ;  /* 0x0000007004027810 */ /* 0x000fc80007ffe0ff */
[----:B------:R-:W-:-:S13]  /*175a0*/  ISETP.GE.OR P0, PT, R2, R0, P2 ;  /* 0x000000000200720c */ /* 0x000fda0001706670 */
[----:B------:R-:W-:Y:S05]  /*175b0*/  @P0 BRA `(.L_x_755) ;  /* 0x00001df000000947 */ /* 0x000fea0003800000 */
[----:B-12---:R-:W-:Y:S02]  /*175c0*/  SHF.R.S32.HI R6, RZ, 0x1f, R205 ;  /* 0x0000001fff067819 */ /* 0x006fe400000114cd */
[----:B----4-:R-:W-:-:S04]  /*175d0*/  LEA R2, P0, R205, R3, 0x1 ;  /* 0x00000003cd027211 */ /* 0x010fc800078008ff */
[----:B---3--:R-:W-:-:S05]  /*175e0*/  LEA.HI.X R3, R205, R5, R6, 0x1, P0 ;  /* 0x00000005cd037211 */ /* 0x008fca00000f0c06 */
[----:B------:R1:W-:Y:S01]  /*175f0*/  ST.E.128 [R2.64], R40 ;  /* 0x0000002802007985 */ /* 0x0003e2000c101d06 */
[----:B------:R-:W-:Y:S05]  /*17600*/  BRA `(.L_x_755) ;  /* 0x00001da000007947 */ /* 0x000fea0003800000 */
.L_x_742:
        /* <DEDUP_REMOVED lines=33> */
.L_x_868:
[----:B------:R-:W-:Y:S05]  /*17820*/  BRA.DIV ~URZ, `(.L_x_757) ;  /* 0x000070c27f007947 */ /* 0x000fea000b800000 */
[----:B------:R3:W4:Y:S02]  /*17830*/  SHFL.IDX PT, R0, R12, RZ, 0x1c1f ;  /* 0x001c1fff0c007589 */ /* 0x00072400000e0000 */
.L_x_869:
[----:B------:R-:W-:Y:S01]  /*17840*/  BSSY B0, `(.L_x_758) ;  /* 0x0000038000007945 */ /* 0x000fe20003800000 */
[----:B------:R-:W-:Y:S05]  /*17850*/  @P0 BRA `(.L_x_759) ;  /* 0x0000036000000947 */ /* 0x000fea0003800000 */
[C---:B------:R-:W-:Y:S02]  /*17860*/  ISETP.GE.AND P1, PT, R248.reuse, c[0x0][0x3c8], PT ;  /* 0x0000f200f8007a0c */ /* 0x040fe40003f26270 */
[C---:B------:R-:W-:Y:S02]  /*17870*/  IADD3 R10, R248.reuse, 0x8, RZ ;  /* 0x00000008f80a7810 */ /* 0x040fe40007ffe0ff */
[----:B------:R-:W-:Y:S02]  /*17880*/  IADD3 R11, R248, 0x10, RZ ;  /* 0x00000010f80b7810 */ /* 0x000fe40007ffe0ff */
[----:B------:R-:W-:Y:S02]  /*17890*/  ISETP.GE.AND P2, PT, R10, c[0x0][0x3c8], PT ;  /* 0x0000f2000a007a0c */ /* 0x000fe40003f46270 */
[----:B------:R-:W-:-:S02]  /*178a0*/  SHF.R.S32.HI R6, RZ, 0x1f, R248 ;  /* 0x0000001fff067819 */ /* 0x000fc400000114f8 */
[----:B------:R-:W-:Y:S02]  /*178b0*/  ISETP.GE.AND P3, PT, R11, c[0x0][0x3c8], PT ;  /* 0x0000f2000b007a0c */ /* 0x000fe40003f66270 */
[C---:B------:R-:W-:Y:S02]  /*178c0*/  IADD3 R13, R248.reuse, 0x8, RZ ;  /* 0x00000008f80d7810 */ /* 0x040fe40007ffe0ff */
[C---:B----4-:R-:W-:Y:S02]  /*178d0*/  @!P1 LEA R2, P0, R248.reuse, R0, 0x2 ;  /* 0x00000000f8029211 */ /* 0x050fe400078010ff */
[C---:B------:R-:W-:Y:S02]  /*178e0*/  IADD3 R9, R248.reuse, 0x18, RZ ;  /* 0x00000018f8097810 */ /* 0x040fe40007ffe0ff */
[----:B--2---:R-:W-:Y:S02]  /*178f0*/  @!P1 LEA.HI.X R3, R248, R4, R6, 0x2, P0 ;  /* 0x00000004f8039211 */ /* 0x004fe400000f1406 */
[----:B------:R-:W-:-:S02]  /*17900*/  @!P2 LEA R6, P0, R10, R0, 0x2 ;  /* 0x000000000a06a211 */ /* 0x000fc400078010ff */
[----:B------:R-:W-:Y:S01]  /*17910*/  SHF.R.S32.HI R13, RZ, 0x1f, R13 ;  /* 0x0000001fff0d7819 */ /* 0x000fe2000001140d */
[----:B------:R2:W-:Y:S01]  /*17920*/  @!P1 ST.E.64 [R2.64], R66 ;  /* 0x0000004202009985 */ /* 0x0005e2000c101b06 */
[----:B------:R-:W-:Y:S02]  /*17930*/  ISETP.GE.AND P1, PT, R9, c[0x0][0x3c8], PT ;  /* 0x0000f20009007a0c */ /* 0x000fe40003f26270 */
[----:B------:R-:W-:Y:S02]  /*17940*/  @!P2 LEA.HI.X R7, R10, R4, R13, 0x2, P0 ;  /* 0x000000040a07a211 */ /* 0x000fe400000f140d */
[C---:B------:R-:W-:Y:S02]  /*17950*/  IADD3 R13, R248.reuse, 0x10, RZ ;  /* 0x00000010f80d7810 */ /* 0x040fe40007ffe0ff */
[----:B------:R-:W-:Y:S01]  /*17960*/  IADD3 R8, R248, 0x20, RZ ;  /* 0x00000020f8087810 */ /* 0x000fe20007ffe0ff */
[----:B------:R4:W-:Y:S01]  /*17970*/  @!P2 ST.E.64 [R6.64], R68 ;  /* 0x000000440600a985 */ /* 0x0009e2000c101b06 */
[----:B------:R-:W-:-:S02]  /*17980*/  SHF.R.S32.HI R13, RZ, 0x1f, R13 ;  /* 0x0000001fff0d7819 */ /* 0x000fc4000001140d */
[----:B------:R-:W-:Y:S02]  /*17990*/  ISETP.GE.AND P2, PT, R8, c[0x0][0x3c8], PT ;  /* 0x0000f20008007a0c */ /* 0x000fe40003f46270 */
[C---:B------:R-:W-:Y:S02]  /*179a0*/  IADD3 R10, R248.reuse, 0x18, RZ ;  /* 0x00000018f80a7810 */ /* 0x040fe40007ffe0ff */
[----:B------:R-:W-:Y:S02]  /*179b0*/  IADD3 R14, R248, 0x28, RZ ;  /* 0x00000028f80e7810 */ /* 0x000fe40007ffe0ff */
[----:B------:R-:W-:Y:S02]  /*179c0*/  SHF.R.S32.HI R10, RZ, 0x1f, R10 ;  /* 0x0000001fff0a7819 */ /* 0x000fe4000001140a */
[----:B------:R-:W-:Y:S02]  /*179d0*/  SHF.R.S32.HI R14, RZ, 0x1f, R14 ;  /* 0x0000001fff0e7819 */ /* 0x000fe4000001140e */
[----:B--2---:R-:W-:-:S04]  /*179e0*/  @!P3 LEA R2, P0, R11, R0, 0x2 ;  /* 0x000000000b02b211 */ /* 0x004fc800078010ff */
[----:B------:R-:W-:Y:S02]  /*179f0*/  @!P3 LEA.HI.X R3, R11, R4, R13, 0x2, P0 ;  /* 0x000000040b03b211 */ /* 0x000fe400000f140d */
[C---:B------:R-:W-:Y:S02]  /*17a00*/  IADD3 R11, R248.reuse, 0x28, RZ ;  /* 0x00000028f80b7810 */ /* 0x040fe40007ffe0ff */
[----:B----4-:R-:W-:Y:S01]  /*17a10*/  @!P1 LEA R6, P0, R9, R0, 0x2 ;  /* 0x0000000009069211 */ /* 0x010fe200078010ff */
[----:B------:R2:W-:Y:S01]  /*17a20*/  @!P3 ST.E.64 [R2.64], R70 ;  /* 0x000000460200b985 */ /* 0x0005e2000c101b06 */
[----:B------:R-:W-:Y:S02]  /*17a30*/  ISETP.GE.AND P4, PT, R11, c[0x0][0x3c8], PT ;  /* 0x0000f2000b007a0c */ /* 0x000fe40003f86270 */
[----:B------:R-:W-:Y:S02]  /*17a40*/  @!P1 LEA.HI.X R7, R9, R4, R10, 0x2, P0 ;  /* 0x0000000409079211 */ /* 0x000fe400000f140a */
[----:B------:R-:W-:-:S02]  /*17a50*/  IADD3 R9, R248, 0x20, RZ ;  /* 0x00000020f8097810 */ /* 0x000fc40007ffe0ff */
[C---:B------:R-:W-:Y:S01]  /*17a60*/  IADD3 R13, R248.reuse, 0x30, RZ ;  /* 0x00000030f80d7810 */ /* 0x040fe20007ffe0ff */
[----:B------:R4:W-:Y:S01]  /*17a70*/  @!P1 ST.E.64 [R6.64], R72 ;  /* 0x0000004806009985 */ /* 0x0009e2000c101b06 */
[----:B------:R-:W-:Y:S02]  /*17a80*/  SHF.R.S32.HI R9, RZ, 0x1f, R9 ;  /* 0x0000001fff097819 */ /* 0x000fe40000011409 */
[----:B------:R-:W-:Y:S02]  /*17a90*/  ISETP.GE.AND P3, PT, R13, c[0x0][0x3c8], PT ;  /* 0x0000f2000d007a0c */ /* 0x000fe40003f66270 */
[----:B------:R-:W-:-:S04]  /*17aa0*/  IADD3 R10, R248, 0x38, RZ ;  /* 0x00000038f80a7810 */ /* 0x000fc80007ffe0ff */
[----:B------:R-:W-:Y:S02]  /*17ab0*/  ISETP.GE.AND P1, PT, R10, c[0x0][0x3c8], PT ;  /* 0x0000f2000a007a0c */ /* 0x000fe40003f26270 */
[----:B--2---:R-:W-:-:S04]  /*17ac0*/  @!P2 LEA R2, P0, R8, R0, 0x2 ;  /* 0x000000000802a211 */ /* 0x004fc800078010ff */
[----:B------:R-:W-:Y:S02]  /*17ad0*/  @!P2 LEA.HI.X R3, R8, R4, R9, 0x2, P0 ;  /* 0x000000040803a211 */ /* 0x000fe400000f1409 */
[----:B------:R-:W-:-:S03]  /*17ae0*/  @!P4 LEA R8, P0, R11, R0, 0x2 ;  /* 0x000000000b08c211 */ /* 0x000fc600078010ff */
[----:B------:R2:W-:Y:S01]  /*17af0*/  @!P2 ST.E.64 [R2.64], R64 ;  /* 0x000000400200a985 */ /* 0x0005e2000c101b06 */
[----:B------:R-:W-:Y:S02]  /*17b00*/  @!P4 LEA.HI.X R9, R11, R4, R14, 0x2, P0 ;  /* 0x000000040b09c211 */ /* 0x000fe400000f140e */
[C---:B------:R-:W-:Y:S02]  /*17b10*/  IADD3 R14, R248.reuse, 0x30, RZ ;  /* 0x00000030f80e7810 */ /* 0x040fe40007ffe0ff */
[C---:B----4-:R-:W-:Y:S01]  /*17b20*/  @!P3 LEA R6, P0, R13.reuse, R0, 0x2 ;  /* 0x000000000d06b211 */ /* 0x050fe200078010ff */
[----:B------:R4:W-:Y:S01]  /*17b30*/  @!P4 ST.E.64 [R8.64], R92 ;  /* 0x0000005c0800c985 */ /* 0x0009e2000c101b06 */
[----:B------:R-:W-:Y:S02]  /*17b40*/  SHF.R.S32.HI R14, RZ, 0x1f, R14 ;  /* 0x0000001fff0e7819 */ /* 0x000fe4000001140e */
[----:B------:R-:W-:Y:S02]  /*17b50*/  IADD3 R11, R248, 0x38, RZ ;  /* 0x00000038f80b7810 */ /* 0x000fe40007ffe0ff */
[----:B------:R-:W-:-:S02]  /*17b60*/  @!P3 LEA.HI.X R7, R13, R4, R14, 0x2, P0 ;  /* 0x000000040d07b211 */ /* 0x000fc400000f140e */
[----:B------:R-:W-:-:S03]  /*17b70*/  SHF.R.S32.HI R11, RZ, 0x1f, R11 ;  /* 0x0000001fff0b7819 */ /* 0x000fc6000001140b */
[----:B------:R4:W-:Y:S01]  /*17b80*/  @!P3 ST.E.64 [R6.64], R74 ;  /* 0x0000004a0600b985 */ /* 0x0009e2000c101b06 */
[----:B--2---:R-:W-:-:S04]  /*17b90*/  @!P1 LEA R2, P0, R10, R0, 0x2 ;  /* 0x000000000a029211 */ /* 0x004fc800078010ff */
[----:B------:R-:W-:-:S05]  /*17ba0*/  @!P1 LEA.HI.X R3, R10, R4, R11, 0x2, P0 ;  /* 0x000000040a039211 */ /* 0x000fca00000f140b */
[----:B------:R4:W-:Y:S04]  /*17bb0*/  @!P1 ST.E.64 [R2.64], R58 ;  /* 0x0000003a02009985 */ /* 0x0009e8000c101b06 */
.L_x_759:
[----:B------:R-:W-:Y:S05]  /*17bc0*/  BSYNC B0 ;  /* 0x0000000000007941 */ /* 0x000fea0003800000 */
.L_x_758:
[----:B------:R-:W-:Y:S05]  /*17bd0*/  BRA.DIV ~URZ, `(.L_x_760) ;  /* 0x00006d827f007947 */ /* 0x000fea000b800000 */
[----:B--2---:R2:W1:Y:S04]  /*17be0*/  SHFL.IDX PT, R4, R5, 0x1, 0x1c1f ;  /* 0x003c1f0005047f89 */ /* 0x00446800000e0000 */
[----:B----4-:R2:W4:Y:S02]  /*17bf0*/  SHFL.IDX PT, R0, R12, 0x1, 0x1c1f ;  /* 0x003c1f000c007f89 */ /* 0x01052400000e0000 */
.L_x_870:
[----:B------:R-:W-:Y:S01]  /*17c00*/  BSSY B0, `(.L_x_761) ;  /* 0x0000038000007945 */ /* 0x000fe20003800000 */
[----:B------:R-:W-:Y:S05]  /*17c10*/  @P6 BRA `(.L_x_762) ;  /* 0x0000036000006947 */ /* 0x000fea0003800000 */
[C---:B------:R-:W-:Y:S02]  /*17c20*/  ISETP.GE.AND P1, PT, R248.reuse, c[0x0][0x3c8], PT ;  /* 0x0000f200f8007a0c */ /* 0x040fe40003f26270 */
[C---:B------:R-:W-:Y:S02]  /*17c30*/  IADD3 R6, R248.reuse, 0x8, RZ ;  /* 0x00000008f8067810 */ /* 0x040fe40007ffe0ff */
[----:B------:R-:W-:Y:S02]  /*17c40*/  IADD3 R13, R248, 0x10, RZ ;  /* 0x00000010f80d7810 */ /* 0x000fe40007ffe0ff */
[----:B------:R-:W-:-:S02]  /*17c50*/  ISETP.GE.AND P0, PT, R6, c[0x0][0x3c8], PT ;  /* 0x0000f20006007a0c */ /* 0x000fc40003f06270 */
[C---:B------:R-:W-:Y:S02]  /*17c60*/  IADD3 R10, R248.reuse, 0x18, RZ ;  /* 0x00000018f80a7810 */ /* 0x040fe40007ffe0ff */
[----:B------:R-:W-:Y:S02]  /*17c70*/  ISETP.GE.AND P2, PT, R13, c[0x0][0x3c8], PT ;  /* 0x0000f2000d007a0c */ /* 0x000fe40003f46270 */
[----:B------:R-:W-:Y:S02]  /*17c80*/  SHF.R.S32.HI R8, RZ, 0x1f, R248 ;  /* 0x0000001fff087819 */ /* 0x000fe400000114f8 */
[C---:B----4-:R-:W-:Y:S02]  /*17c90*/  @!P1 LEA R2, P3, R248.reuse, R0, 0x2 ;  /* 0x00000000f8029211 */ /* 0x050fe400078610ff */
[----:B------:R-:W-:Y:S02]  /*17ca0*/  IADD3 R7, R248, 0x8, RZ ;  /* 0x00000008f8077810 */ /* 0x000fe40007ffe0ff */
[----:B------:R-:W-:-:S02]  /*17cb0*/  ISETP.GE.AND P4, PT, R10, c[0x0][0x3c8], PT ;  /* 0x0000f2000a007a0c */ /* 0x000fc40003f86270 */
[C---:B------:R-:W-:Y:S02]  /*17cc0*/  IADD3 R17, R248.reuse, 0x20, RZ ;  /* 0x00000020f8117810 */ /* 0x040fe40007ffe0ff */
[----:B-1----:R-:W-:Y:S02]  /*17cd0*/  @!P1 LEA.HI.X R3, R248, R4, R8, 0x2, P3 ;  /* 0x00000004f8039211 */ /* 0x002fe400018f1408 */
[----:B------:R-:W-:Y:S02]  /*17ce0*/  SHF.R.S32.HI R7, RZ, 0x1f, R7 ;  /* 0x0000001fff077819 */ /* 0x000fe40000011407 */
[----:B------:R-:W-:Y:S01]  /*17cf0*/  @!P0 LEA R8, P3, R6, R0, 0x2 ;  /* 0x0000000006088211 */ /* 0x000fe200078610ff */
[----:B------:R1:W-:Y:S01]  /*17d00*/  @!P1 ST.E.64 [R2.64], R78 ;  /* 0x0000004e02009985 */ /* 0x0003e2000c101b06 */
[----:B------:R-:W-:Y:S02]  /*17d10*/  ISETP.GE.AND P5, PT, R17, c[0x0][0x3c8], PT ;  /* 0x0000f20011007a0c */ /* 0x000fe40003fa6270 */
[----:B------:R-:W-:-:S02]  /*17d20*/  IADD3 R15, R248, 0x10, RZ ;  /* 0x00000010f80f7810 */ /* 0x000fc40007ffe0ff */
[----:B------:R-:W-:Y:S02]  /*17d30*/  IADD3 R14, R248, 0x28, RZ ;  /* 0x00000028f80e7810 */ /* 0x000fe40007ffe0ff */
[----:B------:R-:W-:Y:S02]  /*17d40*/  @!P0 LEA.HI.X R9, R6, R4, R7, 0x2, P3 ;  /* 0x0000000406098211 */ /* 0x000fe400018f1407 */
[----:B------:R-:W-:Y:S02]  /*17d50*/  @!P2 LEA R6, P1, R13, R0, 0x2 ;  /* 0x000000000d06a211 */ /* 0x000fe400078210ff */
[----:B------:R-:W-:Y:S01]  /*17d60*/  SHF.R.S32.HI R15, RZ, 0x1f, R15 ;  /* 0x0000001fff0f7819 */ /* 0x000fe2000001140f */
[----:B------:R4:W-:Y:S01]  /*17d70*/  @!P0 ST.E.64 [R8.64], R80 ;  /* 0x0000005008008985 */ /* 0x0009e2000c101b06 */
[----:B------:R-:W-:Y:S02]  /*17d80*/  IADD3 R11, R248, 0x18, RZ ;  /* 0x00000018f80b7810 */ /* 0x000fe40007ffe0ff */
[----:B------:R-:W-:-:S02]  /*17d90*/  ISETP.GE.AND P3, PT, R14, c[0x0][0x3c8], PT ;  /* 0x0000f2000e007a0c */ /* 0x000fc40003f66270 */
[----:B------:R-:W-:Y:S02]  /*17da0*/  SHF.R.S32.HI R11, RZ, 0x1f, R11 ;  /* 0x0000001fff0b7819 */ /* 0x000fe4000001140b */
[----:B------:R-:W-:Y:S02]  /*17db0*/  @!P2 LEA.HI.X R7, R13, R4, R15, 0x2, P1 ;  /* 0x000000040d07a211 */ /* 0x000fe400008f140f */
[C---:B------:R-:W-:Y:S02]  /*17dc0*/  IADD3 R18, R248.reuse, 0x20, RZ ;  /* 0x00000020f8127810 */ /* 0x040fe40007ffe0ff */
[----:B------:R-:W-:Y:S01]  /*17dd0*/  IADD3 R15, R248, 0x30, RZ ;  /* 0x00000030f80f7810 */ /* 0x000fe20007ffe0ff */
[----:B------:R5:W-:Y:S01]  /*17de0*/  @!P2 ST.E.64 [R6.64], R82 ;  /* 0x000000520600a985 */ /* 0x000be2000c101b06 */
[----:B------:R-:W-:Y:S02]  /*17df0*/  SHF.R.S32.HI R18, RZ, 0x1f, R18 ;  /* 0x0000001fff127819 */ /* 0x000fe40000011412 */
[----:B------:R-:W-:-:S02]  /*17e00*/  ISETP.GE.AND P2, PT, R15, c[0x0][0x3c8], PT ;  /* 0x0000f2000f007a0c */ /* 0x000fc40003f46270 */
[----:B-1----:R-:W-:Y:S02]  /*17e10*/  @!P4 LEA R2, P0, R10, R0, 0x2 ;  /* 0x000000000a02c211 */ /* 0x002fe400078010ff */
[----:B------:R-:W-:Y:S02]  /*17e20*/  IADD3 R16, R248, 0x28, RZ ;  /* 0x00000028f8107810 */ /* 0x000fe40007ffe0ff */
[----:B------:R-:W-:Y:S02]  /*17e30*/  @!P4 LEA.HI.X R3, R10, R4, R11, 0x2, P0 ;  /* 0x000000040a03c211 */ /* 0x000fe400000f140b */
[C---:B------:R-:W-:Y:S02]  /*17e40*/  @!P5 LEA R10, P0, R17.reuse, R0, 0x2 ;  /* 0x00000000110ad211 */ /* 0x040fe400078010ff */
[----:B------:R-:W-:Y:S01]  /*17e50*/  IADD3 R13, R248, 0x38, RZ ;  /* 0x00000038f80d7810 */ /* 0x000fe20007ffe0ff */
[----:B------:R1:W-:Y:S01]  /*17e60*/  @!P4 ST.E.64 [R2.64], R84 ;  /* 0x000000540200c985 */ /* 0x0003e2000c101b06 */
[----:B------:R-:W-:-:S02]  /*17e70*/  @!P5 LEA.HI.X R11, R17, R4, R18, 0x2, P0 ;  /* 0x00000004110bd211 */ /* 0x000fc400000f1412 */
[----:B------:R-:W-:Y:S02]  /*17e80*/  SHF.R.S32.HI R16, RZ, 0x1f, R16 ;  /* 0x0000001fff107819 */ /* 0x000fe40000011410 */
[C---:B----4-:R-:W-:Y:S01]  /*17e90*/  @!P3 LEA R8, P0, R14.reuse, R0, 0x2 ;  /* 0x000000000e08b211 */ /* 0x050fe200078010ff */
[----:B------:R4:W-:Y:S01]  /*17ea0*/  @!P5 ST.E.64 [R10.64], R98 ;  /* 0x000000620a00d985 */ /* 0x0009e2000c101b06 */
[----:B------:R-:W-:Y:S02]  /*17eb0*/  ISETP.GE.AND P1, PT, R13, c[0x0][0x3c8], PT ;  /* 0x0000f2000d007a0c */ /* 0x000fe40003f26270 */
[----:B------:R-:W-:Y:S02]  /*17ec0*/  @!P3 LEA.HI.X R9, R14, R4, R16, 0x2, P0 ;  /* 0x000000040e09b211 */ /* 0x000fe400000f1410 */
[C---:B------:R-:W-:Y:S02]  /*17ed0*/  IADD3 R16, R248.reuse, 0x30, RZ ;  /* 0x00000030f8107810 */ /* 0x040fe40007ffe0ff */
[----:B------:R-:W-:Y:S01]  /*17ee0*/  IADD3 R14, R248, 0x38, RZ ;  /* 0x00000038f80e7810 */ /* 0x000fe20007ffe0ff */
[----:B------:R4:W-:Y:S01]  /*17ef0*/  @!P3 ST.E.64 [R8.64], R86 ;  /* 0x000000560800b985 */ /* 0x0009e2000c101b06 */
[----:B------:R-:W-:-:S02]  /*17f00*/  SHF.R.S32.HI R16, RZ, 0x1f, R16 ;  /* 0x0000001fff107819 */ /* 0x000fc40000011410 */
[C---:B-----5:R-:W-:Y:S02]  /*17f10*/  @!P2 LEA R6, P0, R15.reuse, R0, 0x2 ;  /* 0x000000000f06a211 */ /* 0x060fe400078010ff */
[----:B------:R-:W-:Y:S02]  /*17f20*/  SHF.R.S32.HI R14, RZ, 0x1f, R14 ;  /* 0x0000001fff0e7819 */ /* 0x000fe4000001140e */
[----:B------:R-:W-:-:S05]  /*17f30*/  @!P2 LEA.HI.X R7, R15, R4, R16, 0x2, P0 ;  /* 0x000000040f07a211 */ /* 0x000fca00000f1410 */
[----:B------:R4:W-:Y:S01]  /*17f40*/  @!P2 ST.E.64 [R6.64], R76 ;  /* 0x0000004c0600a985 */ /* 0x0009e2000c101b06 */
[----:B-1----:R-:W-:-:S04]  /*17f50*/  @!P1 LEA R2, P0, R13, R0, 0x2 ;  /* 0x000000000d029211 */ /* 0x002fc800078010ff */
[----:B------:R-:W-:-:S05]  /*17f60*/  @!P1 LEA.HI.X R3, R13, R4, R14, 0x2, P0 ;  /* 0x000000040d039211 */ /* 0x000fca00000f140e */
[----:B------:R4:W-:Y:S04]  /*17f70*/  @!P1 ST.E.64 [R2.64], R62 ;  /* 0x0000003e02009985 */ /* 0x0009e8000c101b06 */
.L_x_762:
[----:B------:R-:W-:Y:S05]  /*17f80*/  BSYNC B0 ;  /* 0x0000000000007941 */ /* 0x000fea0003800000 */
.L_x_761:
[----:B------:R-:W-:Y:S05]  /*17f90*/  BRA.DIV ~URZ, `(.L_x_763) ;  /* 0x00006a927f007947 */ /* 0x000fea000b800000 */
[----:B-1----:R1:W2:Y:S02]  /*17fa0*/  SHFL.IDX PT, R4, R5, 0x2, 0x1c1f ;  /* 0x005c1f0005047f89 */ /* 0x0022a400000e0000 */
.L_x_871:
[----:B------:R-:W-:Y:S05]  /*17fb0*/  BRA.DIV ~URZ, `(.L_x_764) ;  /* 0x00006ae27f007947 */ /* 0x000fea000b800000 */
[----:B----4-:R4:W1:Y:S02]  /*17fc0*/  SHFL.IDX PT, R0, R12, 0x2, 0x1c1f ;  /* 0x005c1f000c007f89 */ /* 0x01086400000e0000 */
.L_x_872:
[----:B------:R-:W-:Y:S01]  /*17fd0*/  LOP3.LUT P0, RZ, R204, 0x1, RZ, 0xc0, !PT ;  /* 0x00000001ccff7812 */ /* 0x000fe2000780c0ff */
[----:B------:R-:W-:-:S12]  /*17fe0*/  BSSY B0, `(.L_x_765) ;  /* 0x0000038000007945 */ /* 0x000fd80003800000 */
[----:B------:R-:W-:Y:S05]  /*17ff0*/  @P0 BRA `(.L_x_766) ;  /* 0x0000036000000947 */ /* 0x000fea0003800000 */
[C---:B------:R-:W-:Y:S02]  /*18000*/  IADD3 R13, R248.reuse, 0x8, RZ ;  /* 0x00000008f80d7810 */ /* 0x040fe40007ffe0ff */
[C---:B------:R-:W-:Y:S02]  /*18010*/  ISETP.GE.AND P1, PT, R248.reuse, c[0x0][0x3c8], PT ;  /* 0x0000f200f8007a0c */ /* 0x040fe40003f26270 */
[----:B------:R-:W-:Y:S02]  /*18020*/  ISETP.GE.AND P0, PT, R13, c[0x0][0x3c8], PT ;  /* 0x0000f2000d007a0c */ /* 0x000fe40003f06270 */
[C---:B------:R-:W-:Y:S02]  /*18030*/  IADD3 R11, R248.reuse, 0x10, RZ ;  /* 0x00000010f80b7810 */ /* 0x040fe40007ffe0ff */
[----:B------:R-:W-:Y:S02]  /*18040*/  IADD3 R15, R248, 0x8, RZ ;  /* 0x00000008f80f7810 */ /* 0x000fe40007ffe0ff */
[----:B------:R-:W-:-:S02]  /*18050*/  ISETP.GE.AND P4, PT, R11, c[0x0][0x3c8], PT ;  /* 0x0000f2000b007a0c */ /* 0x000fc40003f86270 */
[----:B------:R-:W-:Y:S02]  /*18060*/  SHF.R.S32.HI R15, RZ, 0x1f, R15 ;  /* 0x0000001fff0f7819 */ /* 0x000fe4000001140f */
[C---:B------:R-:W-:Y:S02]  /*18070*/  IADD3 R10, R248.reuse, 0x18, RZ ;  /* 0x00000018f80a7810 */ /* 0x040fe40007ffe0ff */
[-C--:B-1----:R-:W-:Y:S02]  /*18080*/  @!P1 LEA R6, P2, R248, R0.reuse, 0x2 ;  /* 0x00000000f8069211 */ /* 0x082fe400078410ff */
[C---:B------:R-:W-:Y:S02]  /*18090*/  @!P0 LEA R2, P3, R13.reuse, R0, 0x2 ;  /* 0x000000000d028211 */ /* 0x040fe400078610ff */
[----:B------:R-:W-:Y:S02]  /*180a0*/  SHF.R.S32.HI R8, RZ, 0x1f, R248 ;  /* 0x0000001fff087819 */ /* 0x000fe400000114f8 */
[----:B--2---:R-:W-:-:S02]  /*180b0*/  @!P0 LEA.HI.X R3, R13, R4, R15, 0x2, P3 ;  /* 0x000000040d038211 */ /* 0x004fc400018f140f */
[----:B------:R-:W-:Y:S02]  /*180c0*/  ISETP.GE.AND P5, PT, R10, c[0x0][0x3c8], PT ;  /* 0x0000f2000a007a0c */ /* 0x000fe40003fa6270 */
[C---:B------:R-:W-:Y:S02]  /*180d0*/  IADD3 R13, R248.reuse, 0x10, RZ ;  /* 0x00000010f80d7810 */ /* 0x040fe40007ffe0ff */
[C---:B------:R-:W-:Y:S02]  /*180e0*/  IADD3 R14, R248.reuse, 0x20, RZ ;  /* 0x00000020f80e7810 */ /* 0x040fe40007ffe0ff */
[----:B------:R-:W-:Y:S02]  /*180f0*/  @!P1 LEA.HI.X R7, R248, R4, R8, 0x2, P2 ;  /* 0x00000004f8079211 */ /* 0x000fe400010f1408 */
[----:B------:R-:W-:Y:S02]  /*18100*/  @!P4 LEA R8, P2, R11, R0, 0x2 ;  /* 0x000000000b08c211 */ /* 0x000fe400078410ff */
[----:B------:R-:W-:Y:S01]  /*18110*/  SHF.R.S32.HI R13, RZ, 0x1f, R13 ;  /* 0x0000001fff0d7819 */ /* 0x000fe2000001140d */
[----:B------:R-:W-:Y:S01]  /*18120*/  @!P1 ST.E.64 [R6.64], R48 ;  /* 0x0000003006009985 */ /* 0x000fe2000c101b06 */
[----:B------:R-:W-:-:S02]  /*18130*/  ISETP.GE.AND P3, PT, R14, c[0x0][0x3c8], PT ;  /* 0x0000f2000e007a0c */ /* 0x000fc40003f66270 */
[C---:B------:R-:W-:Y:S01]  /*18140*/  IADD3 R17, R248.reuse, 0x28, RZ ;  /* 0x00000028f8117810 */ /* 0x040fe20007ffe0ff */
[----:B------:R1:W-:Y:S01]  /*18150*/  @!P0 ST.E.64 [R2.64], R34 ;  /* 0x0000002202008985 */ /* 0x0003e2000c101b06 */
[----:B------:R-:W-:Y:S02]  /*18160*/  @!P4 LEA.HI.X R9, R11, R4, R13, 0x2, P2 ;  /* 0x000000040b09c211 */ /* 0x000fe400010f140d */
[C---:B------:R-:W-:Y:S02]  /*18170*/  IADD3 R11, R248.reuse, 0x18, RZ ;  /* 0x00000018f80b7810 */ /* 0x040fe40007ffe0ff */
[C---:B------:R-:W-:Y:S01]  /*18180*/  IADD3 R15, R248.reuse, 0x30, RZ ;  /* 0x00000030f80f7810 */ /* 0x040fe20007ffe0ff */
[----:B------:R2:W-:Y:S01]  /*18190*/  @!P4 ST.E.64 [R8.64], R38 ;  /* 0x000000260800c985 */ /* 0x0005e2000c101b06 */
[----:B------:R-:W-:Y:S02]  /*181a0*/  ISETP.GE.AND P2, PT, R17, c[0x0][0x3c8], PT ;  /* 0x0000f20011007a0c */ /* 0x000fe40003f46270 */
[----:B------:R-:W-:-:S02]  /*181b0*/  IADD3 R13, R248, 0x38, RZ ;  /* 0x00000038f80d7810 */ /* 0x000fc40007ffe0ff */
[----:B------:R-:W-:Y:S02]  /*181c0*/  SHF.R.S32.HI R11, RZ, 0x1f, R11 ;  /* 0x0000001fff0b7819 */ /* 0x000fe4000001140b */
[----:B------:R-:W-:Y:S02]  /*181d0*/  ISETP.GE.AND P1, PT, R15, c[0x0][0x3c8], PT ;  /* 0x0000f2000f007a0c */ /* 0x000fe40003f26270 */
[C---:B------:R-:W-:Y:S02]  /*181e0*/  IADD3 R16, R248.reuse, 0x20, RZ ;  /* 0x00000020f8107810 */ /* 0x040fe40007ffe0ff */
[----:B------:R-:W-:Y:S02]  /*181f0*/  ISETP.GE.AND P0, PT, R13, c[0x0][0x3c8], PT ;  /* 0x0000f2000d007a0c */ /* 0x000fe40003f06270 */
[----:B------:R-:W-:Y:S02]  /*18200*/  SHF.R.S32.HI R16, RZ, 0x1f, R16 ;  /* 0x0000001fff107819 */ /* 0x000fe40000011410 */
[----:B------:R-:W-:-:S04]  /*18210*/  IADD3 R18, R248, 0x28, RZ ;  /* 0x00000028f8127810 */ /* 0x000fc80007ffe0ff */
[----:B------:R-:W-:Y:S02]  /*18220*/  SHF.R.S32.HI R18, RZ, 0x1f, R18 ;  /* 0x0000001fff127819 */ /* 0x000fe40000011412 */
[----:B-1----:R-:W-:-:S04]  /*18230*/  @!P5 LEA R2, P6, R10, R0, 0x2 ;  /* 0x000000000a02d211 */ /* 0x002fc800078c10ff */
[----:B------:R-:W-:Y:S02]  /*18240*/  @!P5 LEA.HI.X R3, R10, R4, R11, 0x2, P6 ;  /* 0x000000040a03d211 */ /* 0x000fe400030f140b */
[CC--:B------:R-:W-:Y:S02]  /*18250*/  @!P3 LEA R10, P6, R14.reuse, R0.reuse, 0x2 ;  /* 0x000000000e0ab211 */ /* 0x0c0fe400078c10ff */
[----:B--2---:R-:W-:Y:S01]  /*18260*/  @!P2 LEA R8, P4, R17, R0, 0x2 ;  /* 0x000000001108a211 */ /* 0x004fe200078810ff */
[----:B------:R1:W-:Y:S01]  /*18270*/  @!P5 ST.E.64 [R2.64], R42 ;  /* 0x0000002a0200d985 */ /* 0x0003e2000c101b06 */
[----:B------:R-:W-:Y:S02]  /*18280*/  @!P3 LEA.HI.X R11, R14, R4, R16, 0x2, P6 ;  /* 0x000000040e0bb211 */ /* 0x000fe400030f1410 */
[C---:B------:R-:W-:Y:S02]  /*18290*/  IADD3 R16, R248.reuse, 0x30, RZ ;  /* 0x00000030f8107810 */ /* 0x040fe40007ffe0ff */
[----:B------:R-:W-:Y:S01]  /*182a0*/  IADD3 R14, R248, 0x38, RZ ;  /* 0x00000038f80e7810 */ /* 0x000fe20007ffe0ff */
[----:B------:R2:W-:Y:S01]  /*182b0*/  @!P3 ST.E.64 [R10.64], R54 ;  /* 0x000000360a00b985 */ /* 0x0005e2000c101b06 */
[----:B------:R-:W-:-:S02]  /*182c0*/  @!P1 LEA R6, P5, R15, R0, 0x2 ;  /* 0x000000000f069211 */ /* 0x000fc400078a10ff */
[----:B------:R-:W-:Y:S02]  /*182d0*/  SHF.R.S32.HI R16, RZ, 0x1f, R16 ;  /* 0x0000001fff107819 */ /* 0x000fe40000011410 */
[-C--:B------:R-:W-:Y:S02]  /*182e0*/  @!P2 LEA.HI.X R9, R17, R4.reuse, R18, 0x2, P4 ;  /* 0x000000041109a211 */ /* 0x080fe400020f1412 */
[----:B------:R-:W-:Y:S02]  /*182f0*/  SHF.R.S32.HI R14, RZ, 0x1f, R14 ;  /* 0x0000001fff0e7819 */ /* 0x000fe4000001140e */
[----:B------:R-:W-:Y:S01]  /*18300*/  @!P1 LEA.HI.X R7, R15, R4, R16, 0x2, P5 ;  /* 0x000000040f079211 */ /* 0x000fe200028f1410 */
[----:B------:R2:W-:Y:S04]  /*18310*/  @!P2 ST.E.64 [R8.64], R50 ;  /* 0x000000320800a985 */ /* 0x0005e8000c101b06 */
[----:B------:R2:W-:Y:S01]  /*18320*/  @!P1 ST.E.64 [R6.64], R44 ;  /* 0x0000002c06009985 */ /* 0x0005e2000c101b06 */
[----:B-1----:R-:W-:-:S04]  /*18330*/  @!P0 LEA R2, P4, R13, R0, 0x2 ;  /* 0x000000000d028211 */ /* 0x002fc800078810ff */
[----:B------:R-:W-:-:S05]  /*18340*/  @!P0 LEA.HI.X R3, R13, R4, R14, 0x2, P4 ;  /* 0x000000040d038211 */ /* 0x000fca00020f140e */
[----:B------:R2:W-:Y:S04]  /*18350*/  @!P0 ST.E.64 [R2.64], R28 ;  /* 0x0000001c02008985 */ /* 0x0005e8000c101b06 */
.L_x_766:
[----:B------:R-:W-:Y:S05]  /*18360*/  BSYNC B0 ;  /* 0x0000000000007941 */ /* 0x000fea0003800000 */
.L_x_765:
[----:B------:R-:W-:Y:S05]  /*18370*/  BRA.DIV ~URZ, `(.L_x_767) ;  /* 0x000067927f007947 */ /* 0x000fea000b800000 */
[----:B--2---:R2:W3:Y:S04]  /*18380*/  SHFL.IDX PT, R4, R5, 0x3, 0x1c1f ;  /* 0x007c1f0005047f89 */ /* 0x0044e800000e0000 */
[----:B-1----:R2:W1:Y:S02]  /*18390*/  SHFL.IDX PT, R0, R12, 0x3, 0x1c1f ;  /* 0x007c1f000c007f89 */ /* 0x00246400000e0000 */
.L_x_873:
[----:B------:R-:W-:-:S13]  /*183a0*/  LOP3.LUT P0, RZ, R204, 0x2, RZ, 0xc0, !PT ;  /* 0x00000002ccff7812 */ /* 0x000fda000780c0ff */
[----:B------:R-:W-:Y:S05]  /*183b0*/  @P0 BRA `(.L_x_755) ;  /* 0x00000ff000000947 */ /* 0x000fea0003800000 */
[C---:B------:R-:W-:Y:S02]  /*183c0*/  ISETP.GE.AND P0, PT, R248.reuse, c[0x0][0x3c8], PT ;  /* 0x0000f200f8007a0c */ /* 0x040fe40003f06270 */
[----:B------:R-:W-:Y:S02]  /*183d0*/  IADD3 R10, R248, 0x8, RZ ;  /* 0x00000008f80a7810 */ /* 0x000fe40007ffe0ff */
[----:B--2---:R-:W-:Y:S02]  /*183e0*/  SHF.R.S32.HI R5, RZ, 0x1f, R248 ;  /* 0x0000001fff057819 */ /* 0x004fe400000114f8 */
[----:B------:R-:W-:Y:S02]  /*183f0*/  ISETP.GE.AND P5, PT, R10, c[0x0][0x3c8], PT ;  /* 0x0000f2000a007a0c */ /* 0x000fe40003fa6270 */
[C---:B---34-:R-:W-:Y:S02]  /*18400*/  IADD3 R12, R248.reuse, 0x18, RZ ;  /* 0x00000018f80c7810 */ /* 0x058fe40007ffe0ff */
[----:B------:R-:W-:-:S02]  /*18410*/  IADD3 R8, R248, 0x10, RZ ;  /* 0x00000010f8087810 */ /* 0x000fc40007ffe0ff */
[C---:B------:R-:W-:Y:S02]  /*18420*/  IADD3 R11, R248.reuse, 0x8, RZ ;  /* 0x00000008f80b7810 */ /* 0x040fe40007ffe0ff */
[----:B-1----:R-:W-:Y:S02]  /*18430*/  @!P0 LEA R2, P1, R248, R0, 0x2 ;  /* 0x00000000f8028211 */ /* 0x002fe400078210ff */
[----:B------:R-:W-:Y:S02]  /*18440*/  ISETP.GE.AND P3, PT, R12, c[0x0][0x3c8], PT ;  /* 0x0000f2000c007a0c */ /* 0x000fe40003f66270 */
[----:B------:R-:W-:Y:S02]  /*18450*/  @!P0 LEA.HI.X R3, R248, R4, R5, 0x2, P1 ;  /* 0x00000004f8038211 */ /* 0x000fe400008f1405 */
[----:B------:R-:W-:Y:S02]  /*18460*/  ISETP.GE.AND P4, PT, R8, c[0x0][0x3c8], PT ;  /* 0x0000f20008007a0c */ /* 0x000fe40003f86270 */
[----:B------:R-:W-:Y:S01]  /*18470*/  SHF.R.S32.HI R11, RZ, 0x1f, R11 ;  /* 0x0000001fff0b7819 */ /* 0x000fe2000001140b */
[----:B------:R1:W-:Y:S01]  /*18480*/  @!P0 ST.E.64 [R2.64], R30 ;  /* 0x0000001e02008985 */ /* 0x0003e2000c101b06 */
[----:B------:R-:W-:-:S02]  /*18490*/  @!P5 LEA R6, P0, R10, R0, 0x2 ;  /* 0x000000000a06d211 */ /* 0x000fc400078010ff */
[----:B------:R-:W-:Y:S02]  /*184a0*/  IADD3 R9, R248, 0x10, RZ ;  /* 0x00000010f8097810 */ /* 0x000fe40007ffe0ff */
[----:B------:R-:W-:Y:S02]  /*184b0*/  @!P5 LEA.HI.X R7, R10, R4, R11, 0x2, P0 ;  /* 0x000000040a07d211 */ /* 0x000fe400000f140b */
[----:B------:R-:W-:Y:S02]  /*184c0*/  SHF.R.S32.HI R9, RZ, 0x1f, R9 ;  /* 0x0000001fff097819 */ /* 0x000fe40000011409 */
[----:B------:R-:W-:Y:S01]  /*184d0*/  IADD3 R15, R248, 0x20, RZ ;  /* 0x00000020f80f7810 */ /* 0x000fe20007ffe0ff */
[----:B------:R-:W-:Y:S01]  /*184e0*/  @!P5 ST.E.64 [R6.64], R36 ;  /* 0x000000240600d985 */ /* 0x000fe2000c101b06 */
[----:B------:R-:W-:Y:S02]  /*184f0*/  @!P3 LEA R10, P5, R12, R0, 0x2 ;  /* 0x000000000c0ab211 */ /* 0x000fe400078a10ff */
[----:B------:R-:W-:-:S02]  /*18500*/  IADD3 R13, R248, 0x28, RZ ;  /* 0x00000028f80d7810 */ /* 0x000fc40007ffe0ff */
[C---:B------:R-:W-:Y:S02]  /*18510*/  IADD3 R5, R248.reuse, 0x30, RZ ;  /* 0x00000030f8057810 */ /* 0x040fe40007ffe0ff */
[----:B------:R-:W-:Y:S02]  /*18520*/  ISETP.GE.AND P2, PT, R15, c[0x0][0x3c8], PT ;  /* 0x0000f2000f007a0c */ /* 0x000fe40003f46270 */
[----:B------:R-:W-:Y:S02]  /*18530*/  ISETP.GE.AND P1, PT, R13, c[0x0][0x3c8], PT ;  /* 0x0000f2000d007a0c */ /* 0x000fe40003f26270 */
[----:B------:R-:W-:Y:S02]  /*18540*/  IADD3 R14, R248, 0x18, RZ ;  /* 0x00000018f80e7810 */ /* 0x000fe40007ffe0ff */
[----:B------:R-:W-:Y:S02]  /*18550*/  ISETP.GE.AND P0, PT, R5, c[0x0][0x3c8], PT ;  /* 0x0000f20005007a0c */ /* 0x000fe40003f06270 */
[----:B------:R-:W-:-:S02]  /*18560*/  SHF.R.S32.HI R14, RZ, 0x1f, R14 ;  /* 0x0000001fff0e7819 */ /* 0x000fc4000001140e */
[----:B------:R-:W-:Y:S02]  /*18570*/  IADD3 R16, R248, 0x20, RZ ;  /* 0x00000020f8107810 */ /* 0x000fe40007ffe0ff */
[C---:B-1----:R-:W-:Y:S02]  /*18580*/  @!P4 LEA R2, P6, R8.reuse, R0, 0x2 ;  /* 0x000000000802c211 */ /* 0x042fe400078c10ff */
[----:B------:R-:W-:Y:S02]  /*18590*/  SHF.R.S32.HI R16, RZ, 0x1f, R16 ;  /* 0x0000001fff107819 */ /* 0x000fe40000011410 */
[----:B------:R-:W-:Y:S02]  /*185a0*/  @!P4 LEA.HI.X R3, R8, R4, R9, 0x2, P6 ;  /* 0x000000040803c211 */ /* 0x000fe400030f1409 */
[----:B------:R-:W-:-:S03]  /*185b0*/  @!P2 LEA R8, P6, R15, R0, 0x2 ;  /* 0x000000000f08a211 */ /* 0x000fc600078c10ff */
[----:B------:R1:W-:Y:S01]  /*185c0*/  @!P4 ST.E.64 [R2.64], R40 ;  /* 0x000000280200c985 */ /* 0x0003e2000c101b06 */
[----:B------:R-:W-:Y:S02]  /*185d0*/  @!P2 LEA.HI.X R9, R15, R4, R16, 0x2, P6 ;  /* 0x000000040f09a211 */ /* 0x000fe400030f1410 */
[----:B-1----:R-:W-:Y:S02]  /*185e0*/  P2R R2, PR, RZ, 0x20 ;  /* 0x00000020ff027803 */ /* 0x002fe40000000000 */
[----:B------:R-:W-:Y:S02]  /*185f0*/  @!P1 LEA R6, P5, R13, R0, 0x2 ;  /* 0x000000000d069211 */ /* 0x000fe400078a10ff */
[----:B------:R-:W-:-:S04]  /*18600*/  ISETP.NE.AND P4, PT, R2, RZ, PT ;  /* 0x000000ff0200720c */ /* 0x000fc80003f85270 */
[----:B------:R-:W-:Y:S02]  /*18610*/  @!P3 LEA.HI.X R11, R12, R4, R14, 0x2, P4 ;  /* 0x000000040c0bb211 */ /* 0x000fe400020f140e */
[C---:B------:R-:W-:Y:S02]  /*18620*/  IADD3 R14, R248.reuse, 0x28, RZ ;  /* 0x00000028f80e7810 */ /* 0x040fe40007ffe0ff */
[----:B------:R-:W-:Y:S01]  /*18630*/  IADD3 R12, R248, 0x30, RZ ;  /* 0x00000030f80c7810 */ /* 0x000fe20007ffe0ff */
[----:B------:R1:W-:Y:S01]  /*18640*/  @!P3 ST.E.64 [R10.64], R56 ;  /* 0x000000380a00b985 */ /* 0x0003e2000c101b06 */
[----:B------:R-:W-:Y:S02]  /*18650*/  SHF.R.S32.HI R14, RZ, 0x1f, R14 ;  /* 0x0000001fff0e7819 */ /* 0x000fe4000001140e */
[----:B------:R-:W-:Y:S01]  /*18660*/  SHF.R.S32.HI R12, RZ, 0x1f, R12 ;  /* 0x0000001fff0c7819 */ /* 0x000fe2000001140c */
[----:B------:R1:W-:Y:S01]  /*18670*/  @!P2 ST.E.64 [R8.64], R52 ;  /* 0x000000340800a985 */ /* 0x0003e2000c101b06 */
[----:B------:R-:W-:-:S02]  /*18680*/  @!P0 LEA R2, P4, R5, R0, 0x2 ;  /* 0x0000000005028211 */ /* 0x000fc400078810ff */
[-C--:B------:R-:W-:Y:S02]  /*18690*/  @!P1 LEA.HI.X R7, R13, R4.reuse, R14, 0x2, P5 ;  /* 0x000000040d079211 */ /* 0x080fe400028f140e */
[----:B------:R-:W-:Y:S02]  /*186a0*/  @!P0 LEA.HI.X R3, R5, R4, R12, 0x2, P4 ;  /* 0x0000000405038211 */ /* 0x000fe400020f140c */
[----:B------:R-:W-:Y:S01]  /*186b0*/  IADD3 R5, R248, 0x38, RZ ;  /* 0x00000038f8057810 */ /* 0x000fe20007ffe0ff */
[----:B------:R1:W-:Y:S04]  /*186c0*/  @!P1 ST.E.64 [R6.64], R46 ;  /* 0x0000002e06009985 */ /* 0x0003e8000c101b06 */
[----:B------:R1:W-:Y:S01]  /*186d0*/  @!P0 ST.E.64 [R2.64], R32 ;  /* 0x0000002002008985 */ /* 0x0003e2000c101b06 */
[----:B------:R-:W-:-:S13]  /*186e0*/  ISETP.GE.AND P0, PT, R5, c[0x0][0x3c8], PT ;  /* 0x0000f20005007a0c */ /* 0x000fda0003f06270 */
[----:B------:R-:W-:Y:S05]  /*186f0*/  @P0 BRA `(.L_x_755) ;  /* 0x00000cb000000947 */ /* 0x000fea0003800000 */
[----:B------:R-:W-:Y:S02]  /*18700*/  IADD3 R12, R248, 0x38, RZ ;  /* 0x00000038f80c7810 */ /* 0x000fe40007ffe0ff */
[----:B-1----:R-:W-:Y:S02]  /*18710*/  LEA R2, P0, R5, R0, 0x2 ;  /* 0x0000000005027211 */ /* 0x002fe400078010ff */
[----:B------:R-:W-:-:S04]  /*18720*/  SHF.R.S32.HI R12, RZ, 0x1f, R12 ;  /* 0x0000001fff0c7819 */ /* 0x000fc8000001140c */
[----:B------:R-:W-:-:S05]  /*18730*/  LEA.HI.X R3, R5, R4, R12, 0x2, P0 ;  /* 0x0000000405037211 */ /* 0x000fca00000f140c */
[----:B------:R1:W-:Y:S01]  /*18740*/  ST.E.64 [R2.64], R26 ;  /* 0x0000001a02007985 */ /* 0x0003e2000c101b06 */
[----:B------:R-:W-:Y:S05]  /*18750*/  BRA `(.L_x_755) ;  /* 0x00000c5000007947 */ /* 0x000fea0003800000 */
.L_x_740:
[----:B------:R-:W3:Y:S04]  /*18760*/  LDL.LU R7, [R1+0x44] ;  /* 0x0000440001077983 */ /* 0x000ee80000300800 */
[----:B--2---:R-:W2:Y:S01]  /*18770*/  LDL R6, [R1+0x4c] ;  /* 0x00004c0001067983 */ /* 0x004ea20000100800 */
[----:B------:R-:W-:Y:S01]  /*18780*/  ISETP.NE.U32.AND P0, PT, RZ, c[0x0][0x508], PT ;  /* 0x00014200ff007a0c */ /* 0x000fe20003f05070 */
[----:B------:R-:W-:Y:S01]  /*18790*/  IMAD.MOV.U32 R4, RZ, RZ, 0x4 ;  /* 0x00000004ff047424 */ /* 0x000fe200078e00ff */
[----:B------:R-:W-:Y:S01]  /*187a0*/  ISETP.NE.U32.AND P2, PT, RZ, c[0x0][0x500], PT ;  /* 0x00014000ff007a0c */ /* 0x000fe20003f45070 */
[----:B------:R-:W-:Y:S01]  /*187b0*/  IMAD.MOV.U32 R18, RZ, RZ, c[0x0][0x388] ;  /* 0x0000e200ff127624 */ /* 0x000fe200078e00ff */
[----:B------:R-:W-:Y:S01]  /*187c0*/  ISETP.NE.AND.EX P0, PT, RZ, c[0x0][0x50c], PT, P0 ;  /* 0x00014300ff007a0c */ /* 0x000fe20003f05300 */
[----:B------:R-:W-:Y:S01]  /*187d0*/  IMAD.MOV.U32 R0, RZ, RZ, RZ ;  /* 0x000000ffff007224 */ /* 0x000fe200078e00ff */
[----:B------:R-:W-:Y:S01]  /*187e0*/  ISETP.NE.AND.EX P2, PT, RZ, c[0x0][0x504], PT, P2 ;  /* 0x00014100ff007a0c */ /* 0x000fe20003f45320 */
[----:B--2---:R-:W-:-:S10]  /*187f0*/  IMAD.WIDE R2, R6, R4, c[0x0][0x500] ;  /* 0x0001400006027625 */ /* 0x004fd400078e0204 */
[----:B------:R-:W-:Y:S02]  /*18800*/  @P0 IMAD.WIDE R4, R6, R4, c[0x0][0x508] ;  /* 0x0001420006040625 */ /* 0x000fe400078e0204 */
[----:B------:R2:W5:Y:S04]  /*18810*/  @P2 LDG.E R0, [R2.64] ;  /* 0x0000000602002981 */ /* 0x000568000c1e1900 */
[----:B------:R2:W5:Y:S01]  /*18820*/  @P0 LDG.E R18, [R4.64] ;  /* 0x0000000604120981 */ /* 0x000562000c1e1900 */
[----:B---3--:R-:W-:-:S04]  /*18830*/  ISETP.NE.AND P1, PT, R7, RZ, PT ;  /* 0x000000ff0700720c */ /* 0x008fc80003f25270 */
[----:B------:R-:W-:Y:S01]  /*18840*/  SEL R20, R7, c[0x0][0x3d4], P1 ;  /* 0x0000f50007147a07 */ /* 0x000fe20000800000 */
[----:B------:R-:W-:Y:S05]  /*18850*/  @P0 BRA `(.L_x_768) ;  /* 0x0000004000000947 */ /* 0x000fea0003800000 */
[----:B------:R-:W-:Y:S05]  /*18860*/  @!P2 BRA `(.L_x_768) ;  /* 0x000000300000a947 */ /* 0x000fea0003800000 */
[----:B--2---:R2:W3:Y:S04]  /*18870*/  LDG.E R4, [R2.64] ;  /* 0x0000000602047981 */ /* 0x0044e8000c1e1900 */
[----:B--2---:R-:W3:Y:S02]  /*18880*/  LDG.E R2, [R2.64+0x4] ;  /* 0x0000040602027981 */ /* 0x004ee4000c1e1900 */
[----:B---3-5:R-:W-:Y:S02]  /*18890*/  IADD3 R18, -R4, R2, RZ ;  /* 0x0000000204127210 */ /* 0x028fe40007ffe1ff */
.L_x_768:
[----:B--2---:R-:W2:Y:S01]  /*188a0*/  LDL.LU R3, [R1+0x48] ;  /* 0x0000480001037983 */ /* 0x004ea20000300800 */
[----:B------:R-:W-:Y:S01]  /*188b0*/  SHF.R.S32.HI R2, RZ, 0x1f, R6 ;  /* 0x0000001fff027819 */ /* 0x000fe20000011406 */
[----:B------:R-:W-:Y:S01]  /*188c0*/  BSSY B0, `(.L_x_769) ;  /* 0x0000039000007945 */ /* 0x000fe20003800000 */
[----:B-----5:R-:W-:Y:S01]  /*188d0*/  SHF.R.S32.HI R19, RZ, 0x1f, R0 ;  /* 0x0000001fff137819 */ /* 0x020fe20000011400 */
[----:B------:R-:W3:Y:S01]  /*188e0*/  S2R R4, SR_TID.X ;  /* 0x0000000000047919 */ /* 0x000ee20000002100 */
[----:B------:R-:W-:-:S02]  /*188f0*/  SEL R11, R6, RZ, !P2 ;  /* 0x000000ff060b7207 */ /* 0x000fc40005000000 */
[----:B------:R-:W-:Y:S02]  /*18900*/  SEL R21, R2, RZ, !P2 ;  /* 0x000000ff02157207 */ /* 0x000fe40005000000 */
[----:B---3--:R-:W-:Y:S02]  /*18910*/  ISETP.GT.AND P0, PT, R4, 0x7f, PT ;  /* 0x0000007f0400780c */ /* 0x008fe40003f04270 */
[----:B--2---:R-:W-:-:S11]  /*18920*/  LOP3.LUT R10, R3, 0xffff, RZ, 0xc0, !PT ;  /* 0x0000ffff030a7812 */ /* 0x004fd600078ec0ff */
[----:B------:R-:W-:Y:S05]  /*18930*/  @P0 BRA `(.L_x_770) ;  /* 0x0000031000000947 */ /* 0x000fea0003800000 */
[----:B------:R-:W2:Y:S01]  /*18940*/  LDL R3, [R1+0x38] ;  /* 0x0000380001037983 */ /* 0x000ea20000100800 */
[----:B------:R-:W-:Y:S01]  /*18950*/  IMAD R2, R18, c[0x0][0x4e8], RZ ;  /* 0x00013a0012027a24 */ /* 0x000fe200078e02ff */
[----:B--2---:R-:W-:-:S04]  /*18960*/  IADD3 R14, R3, R4, RZ ;  /* 0x00000004030e7210 */ /* 0x004fc80007ffe0ff */
[----:B------:R-:W-:-:S13]  /*18970*/  ISETP.GE.AND P0, PT, R14, R2, PT ;  /* 0x000000020e00720c */ /* 0x000fda0003f06270 */
[----:B------:R-:W-:Y:S05]  /*18980*/  @P0 BRA `(.L_x_770) ;  /* 0x000002c000000947 */ /* 0x000fea0003800000 */
[----:B------:R-:W2:Y:S01]  /*18990*/  LDL.LU R22, [R1+0x50] ;  /* 0x0000500001167983 */ /* 0x000ea20000300800 */
[----:B------:R-:W-:Y:S01]  /*189a0*/  IMAD.MOV.U32 R2, RZ, RZ, 0x368 ;  /* 0x00000368ff027424 */ /* 0x000fe200078e00ff */
[----:B------:R-:W-:-:S04]  /*189b0*/  ISETP.GT.AND P2, PT, R20, 0x1, PT ;  /* 0x000000011400780c */ /* 0x000fc80003f44270 */
[----:B------:R-:W-:-:S04]  /*189c0*/  SEL R2, R2, 0x328, P2 ;  /* 0x0000032802027807 */ /* 0x000fc80001000000 */
[----:B------:R3:W4:Y:S08]  /*189d0*/  LDC.64 R8, c[0x0][R2+0x170] ;  /* 0x00005c0002087b82 */ /* 0x0007300000000a00 */
[----:B------:R3:W5:Y:S08]  /*189e0*/  LDC.64 R6, c[0x0][R2+0x168] ;  /* 0x00005a0002067b82 */ /* 0x0007700000000a00 */
[----:B------:R3:W1:Y:S08]  /*189f0*/  LDC.64 R16, c[0x0][R2+0x178] ;  /* 0x00005e0002107b82 */ /* 0x0006700000000a00 */
[----:B------:R3:W1:Y:S02]  /*18a00*/  LDC.64 R12, c[0x0][R2+0x160] ;  /* 0x00005800020c7b82 */ /* 0x0006640000000a00 */
[----:B---3--:R-:W-:-:S02]  /*18a10*/  IMAD.MOV.U32 R2, RZ, RZ, c[0x0][0x4e8] ;  /* 0x00013a00ff027624 */ /* 0x008fc400078e00ff */
[-C--:B----4-:R-:W-:Y:S02]  /*18a20*/  IMAD R3, R9, R11.reuse, RZ ;  /* 0x0000000b09037224 */ /* 0x090fe400078e02ff */
[----:B------:R-:W-:Y:S01]  /*18a30*/  IMAD.WIDE.U32 R4, R8, R11, RZ ;  /* 0x0000000b08047225 */ /* 0x000fe200078e00ff */
[----:B------:R-:W-:Y:S02]  /*18a40*/  ISETP.NE.AND P0, PT, R2, 0x1, PT ;  /* 0x000000010200780c */ /* 0x000fe40003f05270 */
[----:B------:R-:W-:Y:S01]  /*18a50*/  MOV R2, R14 ;  /* 0x0000000e00027202 */ /* 0x000fe20000000f00 */
[----:B------:R-:W-:Y:S02]  /*18a60*/  IMAD R8, R8, R21, R3 ;  /* 0x0000001508087224 */ /* 0x000fe400078e0203 */
[-C--:B-----5:R-:W-:Y:S02]  /*18a70*/  IMAD R9, R7, R10.reuse, RZ ;  /* 0x0000000a07097224 */ /* 0x0a0fe400078e02ff */
[----:B------:R-:W-:-:S04]  /*18a80*/  IMAD.WIDE.U32 R6, R6, R10, RZ ;  /* 0x0000000a06067225 */ /* 0x000fc800078e00ff */
[----:B------:R-:W-:Y:S01]  /*18a90*/  IMAD.IADD R9, R7, 0x1, R9 ;  /* 0x0000000107097824 */ /* 0x000fe200078e0209 */
[----:B------:R-:W-:Y:S01]  /*18aa0*/  IADD3 R7, R5, R8, RZ ;  /* 0x0000000805077210 */ /* 0x000fe20007ffe0ff */
[----:B-1----:R-:W-:-:S05]  /*18ab0*/  @P0 IMAD.HI.U32 R15, R14, c[0x0][0x4ec], RZ ;  /* 0x00013b000e0f0a27 */ /* 0x002fca00078e00ff */
[----:B------:R-:W-:Y:S02]  /*18ac0*/  @P0 SHF.R.U32.HI R2, RZ, c[0x0][0x4f0], R15 ;  /* 0x00013c00ff020a19 */ /* 0x000fe4000001160f */
[----:B------:R-:W-:-:S03]  /*18ad0*/  IADD3 R15, P1, P0, R4, R6, R0 ;  /* 0x00000006040f7210 */ /* 0x000fc6000783e000 */
[----:B------:R-:W-:Y:S01]  /*18ae0*/  IMAD.MOV R6, RZ, RZ, -R2 ;  /* 0x000000ffff067224 */ /* 0x000fe200078e0a02 */
[----:B------:R-:W-:Y:S02]  /*18af0*/  IADD3.X R9, R7, R9, R19, P1, P0 ;  /* 0x0000000907097210 */ /* 0x000fe40000fe0413 */
[----:B--2---:R-:W-:-:S05]  /*18b00*/  SEL R3, R22, RZ, P2 ;  /* 0x000000ff16037207 */ /* 0x004fca0001000000 */
[-C--:B------:R-:W-:Y:S02]  /*18b10*/  IMAD R8, R17, R3.reuse, RZ ;  /* 0x0000000311087224 */ /* 0x080fe400078e02ff */
        /* <DEDUP_REMOVED lines=19> */
.L_x_770:
[----:B------:R-:W-:Y:S05]  /*18c50*/  BSYNC B0 ;  /* 0x0000000000007941 */ /* 0x000fea0003800000 */
.L_x_769:
[----:B------:R-:W-:-:S13]  /*18c60*/  ISETP.GT.AND P0, PT, R20, 0x1, PT ;  /* 0x000000011400780c */ /* 0x000fda0003f04270 */
[----:B------:R-:W-:Y:S05]  /*18c70*/  @P0 BRA `(.L_x_755) ;  /* 0x0000073000000947 */ /* 0x000fea0003800000 */
[----:B------:R-:W2:Y:S04]  /*18c80*/  LDL R6, [R1+0x38] ;  /* 0x0000380001067983 */ /* 0x000ea80000100800 */
[----:B-1----:R-:W2:Y:S01]  /*18c90*/  LDL R5, [R1+0x8] ;  /* 0x0000080001057983 */ /* 0x002ea20000100800 */
[----:B------:R-:W-:Y:S01]  /*18ca0*/  MOV R2, c[0x0][0x4e8] ;  /* 0x00013a0000027a02 */ /* 0x000fe20000000f00 */
[----:B------:R-:W-:Y:S01]  /*18cb0*/  IMAD R4, R19, c[0x0][0x3a0], RZ ;  /* 0x0000e80013047a24 */ /* 0x000fe200078e02ff */
[----:B------:R-:W-:Y:S02]  /*18cc0*/  ISETP.GE.AND P2, PT, R205, c[0x0][0x3c8], PT ;  /* 0x0000f200cd007a0c */ /* 0x000fe40003f46270 */
[----:B------:R-:W-:Y:S01]  /*18cd0*/  ISETP.NE.AND P0, PT, R2, 0x1, PT ;  /* 0x000000010200780c */ /* 0x000fe20003f05270 */
[----:B------:R-:W-:-:S04]  /*18ce0*/  IMAD.WIDE.U32 R2, R0, c[0x0][0x3a0], RZ ;  /* 0x0000e80000027a25 */ /* 0x000fc800078e00ff */
[----:B------:R-:W-:-:S05]  /*18cf0*/  IMAD R0, R0, c[0x0][0x3a4], R4 ;  /* 0x0000e90000007a24 */ /* 0x000fca00078e0204 */
[----:B------:R-:W-:-:S05]  /*18d00*/  IADD3 R3, R3, R0, RZ ;  /* 0x0000000003037210 */ /* 0x000fca0007ffe0ff */
[----:B------:R-:W-:-:S04]  /*18d10*/  IMAD.WIDE.U32 R2, R10, c[0x0][0x3e8], R2 ;  /* 0x0000fa000a027a25 */ /* 0x000fc800078e0002 */
[----:B------:R-:W-:-:S04]  /*18d20*/  IMAD R3, R10, c[0x0][0x3ec], R3 ;  /* 0x0000fb000a037a24 */ /* 0x000fc800078e0203 */
[----:B------:R-:W-:Y:S01]  /*18d30*/  IMAD.WIDE.U32 R2, R11, c[0x0][0x3f0], R2 ;  /* 0x0000fc000b027a25 */ /* 0x000fe200078e0002 */
[----:B--2---:R-:W-:-:S03]  /*18d40*/  IADD3 R4, R5, R6, RZ ;  /* 0x0000000605047210 */ /* 0x004fc60007ffe0ff */
[----:B------:R-:W-:Y:S01]  /*18d50*/  IMAD R5, R21, c[0x0][0x3f0], RZ ;  /* 0x0000fc0015057a24 */ /* 0x000fe200078e02ff */
[----:B------:R-:W-:Y:S01]  /*18d60*/  MOV R0, R4 ;  /* 0x0000000400007202 */ /* 0x000fe20000000f00 */
[----:B------:R-:W-:-:S04]  /*18d70*/  @P0 IMAD.HI.U32 R6, R4, c[0x0][0x4ec], RZ ;  /* 0x00013b0004060a27 */ /* 0x000fc800078e00ff */
[----:B------:R-:W-:Y:S01]  /*18d80*/  IMAD R7, R11, c[0x0][0x3f4], R5 ;  /* 0x0000fd000b077a24 */ /* 0x000fe200078e0205 */
[----:B------:R-:W-:-:S04]  /*18d90*/  @P0 SHF.R.U32.HI R0, RZ, c[0x0][0x4f0], R6 ;  /* 0x00013c00ff000a19 */ /* 0x000fc80000011606 */
[----:B------:R-:W-:Y:S02]  /*18da0*/  SHF.R.S32.HI R6, RZ, 0x1f, R0 ;  /* 0x0000001fff067819 */ /* 0x000fe40000011400 */
[----:B------:R-:W-:Y:S02]  /*18db0*/  IADD3 R5, -R0, RZ, RZ ;  /* 0x000000ff00057210 */ /* 0x000fe40007ffe1ff */
        /* <DEDUP_REMOVED lines=15> */
.L_x_874:
[----:B------:R-:W-:Y:S05]  /*18eb0*/  BRA.DIV ~URZ, `(.L_x_772) ;  /* 0x00005d927f007947 */ /* 0x000fea000b800000 */
[----:B------:R3:W4:Y:S02]  /*18ec0*/  SHFL.IDX PT, R2, R6, RZ, 0x181f ;  /* 0x00181fff06027589 */ /* 0x00072400000e0000 */
.L_x_875:
[----:B------:R-:W5:Y:S04]  /*18ed0*/  LDL.LU R3, [R1+0x38] ;  /* 0x0000380001037983 */ /* 0x000f680000300800 */
[----:B------:R-:W1:Y:S02]  /*18ee0*/  S2R R4, SR_TID.X ;  /* 0x0000000000047919 */ /* 0x000e640000002100 */
[----:B-1----:R-:W-:-:S04]  /*18ef0*/  SHF.R.S32.HI R0, RZ, 0x1f, R4 ;  /* 0x0000001fff007819 */ /* 0x002fc80000011404 */
[----:B------:R-:W-:-:S04]  /*18f00*/  LEA.HI R0, R0, R4, RZ, 0x3 ;  /* 0x0000000400007211 */ /* 0x000fc800078f18ff */
[----:B------:R-:W-:Y:S01]  /*18f10*/  SHF.R.S32.HI R0, RZ, 0x3, R0 ;  /* 0x00000003ff007819 */ /* 0x000fe20000011400 */
[----:B------:R-:W-:Y:S01]  /*18f20*/  IMAD R4, R18, c[0x0][0x4e8], RZ ;  /* 0x00013a0012047a24 */ /* 0x000fe200078e02ff */
[----:B------:R-:W-:-:S03]  /*18f30*/  SHF.R.S32.HI R8, RZ, 0x1f, R205 ;  /* 0x0000001fff087819 */ /* 0x000fc600000114cd */
[----:B-----5:R-:W-:-:S05]  /*18f40*/  IMAD.IADD R0, R0, 0x1, R3 ;  /* 0x0000000100007824 */ /* 0x020fca00078e0203 */
[----:B------:R-:W-:-:S13]  /*18f50*/  ISETP.GE.OR P0, PT, R0, R4, P2 ;  /* 0x000000040000720c */ /* 0x000fda0001706670 */
[----:B----4-:R-:W-:-:S04]  /*18f60*/  @!P0 LEA R2, P1, R205, R2, 0x1 ;  /* 0x00000002cd028211 */ /* 0x010fc800078208ff */
[----:B--2---:R-:W-:-:S05]  /*18f70*/  @!P0 LEA.HI.X R3, R205, R7, R8, 0x1, P1 ;  /* 0x00000007cd038211 */ /* 0x004fca00008f0c08 */
[----:B------:R1:W-:Y:S01]  /*18f80*/  @!P0 ST.E.128 [R2.64], RZ ;  /* 0x000000ff02008985 */ /* 0x0003e2000c101d06 */
[----:B------:R-:W-:Y:S05]  /*18f90*/  BRA.DIV ~URZ, `(.L_x_773) ;  /* 0x00005d227f007947 */ /* 0x000fea000b800000 */
[----:B------:R2:W4:Y:S04]  /*18fa0*/  SHFL.IDX PT, R7, R5, 0x1, 0x181f ;  /* 0x00381f0005077f89 */ /* 0x00052800000e0000 */
[----:B-1----:R2:W1:Y:S02]  /*18fb0*/  SHFL.IDX PT, R2, R6, 0x1, 0x181f ;  /* 0x00381f0006027f89 */ /* 0x00246400000e0000 */
.L_x_876:
[----:B------:R-:W-:Y:S02]  /*18fc0*/  IADD3 R3, R0, 0x10, RZ ;  /* 0x0000001000037810 */ /* 0x000fe40007ffe0ff */
[----:B------:R-:W-:Y:S02]  /*18fd0*/  SHF.R.S32.HI R8, RZ, 0x1f, R205 ;  /* 0x0000001fff087819 */ /* 0x000fe400000114cd */
[----:B------:R-:W-:-:S13]  /*18fe0*/  ISETP.GE.OR P0, PT, R3, R4, P2 ;  /* 0x000000040300720c */ /* 0x000fda0001706670 */
[----:B-1----:R-:W-:-:S04]  /*18ff0*/  @!P0 LEA R2, P1, R205, R2, 0x1 ;  /* 0x00000002cd028211 */ /* 0x002fc800078208ff */
[----:B----4-:R-:W-:-:S05]  /*19000*/  @!P0 LEA.HI.X R3, R205, R7, R8, 0x1, P1 ;  /* 0x00000007cd038211 */ /* 0x010fca00008f0c08 */
[----:B------:R1:W-:Y:S01]  /*19010*/  @!P0 ST.E.128 [R2.64], RZ ;  /* 0x000000ff02008985 */ /* 0x0003e2000c101d06 */
[----:B------:R-:W-:Y:S05]  /*19020*/  BRA.DIV ~URZ, `(.L_x_774) ;  /* 0x00005d627f007947 */ /* 0x000fea000b800000 */
[----:B------:R4:W1:Y:S02]  /*19030*/  SHFL.IDX PT, R7, R5, 0x2, 0x181f ;  /* 0x00581f0005077f89 */ /* 0x00086400000e0000 */
.L_x_877:
[----:B------:R-:W-:Y:S05]  /*19040*/  BRA.DIV ~URZ, `(.L_x_775) ;  /* 0x00005db27f007947 */ /* 0x000fea000b800000 */
[----:B-1----:R1:W2:Y:S02]  /*19050*/  SHFL.IDX PT, R2, R6, 0x2, 0x181f ;  /* 0x00581f0006027f89 */ /* 0x0022a400000e0000 */
.L_x_878:
        /* <DEDUP_REMOVED lines=9> */
.L_x_879:
        /* <DEDUP_REMOVED lines=8> */
.L_x_880:
[----:B------:R-:W-:Y:S05]  /*19170*/  BRA.DIV ~URZ, `(.L_x_778) ;  /* 0x00005e327f007947 */ /* 0x000fea000b800000 */
[----:B--2---:R2:W1:Y:S02]  /*19180*/  SHFL.IDX PT, R2, R6, 0x4, 0x181f ;  /* 0x00981f0006027f89 */ /* 0x00446400000e0000 */
.L_x_881:
        /* <DEDUP_REMOVED lines=9> */
.L_x_882:
        /* <DEDUP_REMOVED lines=8> */
.L_x_883:
[----:B------:R-:W-:Y:S05]  /*192a0*/  BRA.DIV ~URZ, `(.L_x_781) ;  /* 0x00005eb27f007947 */ /* 0x000fea000b800000 */
[----:B--2---:R2:W3:Y:S02]  /*192b0*/  SHFL.IDX PT, R2, R6, 0x6, 0x181f ;  /* 0x00d81f0006027f89 */ /* 0x0044e400000e0000 */
.L_x_884:
        /* <DEDUP_REMOVED lines=9> */
.L_x_885:
[----:B------:R-:W-:Y:S02]  /*19350*/  IADD3 R0, R0, 0x70, RZ ;  /* 0x0000007000007810 */ /* 0x000fe40007ffe0ff */
[----:B-12---:R-:W-:Y:S02]  /*19360*/  SHF.R.S32.HI R6, RZ, 0x1f, R205 ;  /* 0x0000001fff067819 */ /* 0x006fe400000114cd */
[----:B------:R-:W-:-:S13]  /*19370*/  ISETP.GE.OR P0, PT, R0, R4, P2 ;  /* 0x000000040000720c */ /* 0x000fda0001706670 */
[----:B----4-:R-:W-:-:S04]  /*19380*/  @!P0 LEA R2, P1, R205, R2, 0x1 ;  /* 0x00000002cd028211 */ /* 0x010fc800078208ff */
[----:B---3--:R-:W-:-:S05]  /*19390*/  @!P0 LEA.HI.X R3, R205, R5, R6, 0x1, P1 ;  /* 0x00000005cd038211 */ /* 0x008fca00008f0c06 */
[----:B------:R1:W-:Y:S04]  /*193a0*/  @!P0 ST.E.128 [R2.64], RZ ;  /* 0x000000ff02008985 */ /* 0x0003e8000c101d06 */
.L_x_755:
[----:B------:R-:W-:Y:S05]  /*193b0*/  BSYNC B1 ;  /* 0x0000000000017941 */ /* 0x000fea0003800000 */
.L_x_739:
        /* <DEDUP_REMOVED lines=11> */
[----:B--2-4-:R-:W-:-:S04]  /*19470*/  LOP3.LUT R12, R0, 0x1f, RZ, 0xc0, !PT ;  /* 0x0000001f000c7812 */ /* 0x014fc800078ec0ff */
[----:B------:R-:W-:Y:S01]  /*19480*/  ISETP.NE.AND P6, PT, R12, 0x1f, PT ;  /* 0x0000001f0c00780c */ /* 0x000fe20003fc5270 */
[----:B------:R-:W-:Y:S10]  /*19490*/  BRA.DIV ~URZ, `(.L_x_784) ;  /* 0x00005e027f007947 */ /* 0x000ff4000b800000 */
[----:B------:R1:W2:Y:S02]  /*194a0*/  SHFL.IDX PT, R9, R60, RZ, 0x1f ;  /* 0x00001fff3c097589 */ /* 0x0002a400000e0000 */
.L_x_886:
[----:B------:R-:W-:Y:S05]  /*194b0*/  BRA.DIV ~URZ, `(.L_x_785) ;  /* 0x00005e527f007947 */ /* 0x000fea000b800000 */
[----:B------:R3:W4:Y:S02]  /*194c0*/  SHFL.IDX PT, R8, R60, 0x1, 0x1f ;  /* 0x00201f003c087f89 */ /* 0x00072400000e0000 */
.L_x_887:
        /* <DEDUP_REMOVED lines=19> */
.L_x_888:
        /* <DEDUP_REMOVED lines=16> */
.L_x_889:
[----:B---3--:R-:W-:Y:S01]  /*19700*/  IMAD R0, R0, c[0x0][0x538], RZ ;  /* 0x00014e0000007a24 */ /* 0x008fe200078e02ff */
[----:B------:R-:W-:Y:S04]  /*19710*/  BSSY B1, `(.L_x_788) ;  /* 0x00000ce000017945 */ /* 0x000fe80003800000 */
[----:B----4-:R-:W-:-:S04]  /*19720*/  IADD3 R8, R0, R8, RZ ;  /* 0x0000000800087210 */ /* 0x010fc80007ffe0ff */
[----:B--2---:R-:W-:-:S13]  /*19730*/  ISETP.GT.AND P0, PT, R8, R9, PT ;  /* 0x000000090800720c */ /* 0x004fda0003f04270 */
[----:B------:R-:W-:Y:S05]  /*19740*/  @P0 BRA `(.L_x_789) ;  /* 0x0000025000000947 */ /* 0x000fea0003800000 */
.L_x_793:
        /* <DEDUP_REMOVED lines=17> */
.L_x_890:
        /* <DEDUP_REMOVED lines=16> */
.L_x_891:
[----:B--2---:R-:W-:-:S05]  /*19960*/  IMAD R0, R0, c[0x0][0x538], RZ ;  /* 0x00014e0000007a24 */ /* 0x004fca00078e02ff */
[----:B------:R-:W-:-:S04]  /*19970*/  IADD3 R8, R0, R8, RZ ;  /* 0x0000000800087210 */ /* 0x000fc80007ffe0ff */
[----:B------:R-:W-:-:S13]  /*19980*/  ISETP.GT.AND P0, PT, R8, R9, PT ;  /* 0x000000090800720c */ /* 0x000fda0003f04270 */
[----:B-1----:R-:W-:Y:S05]  /*19990*/  @!P0 BRA `(.L_x_793) ;  /* 0xfffffdb000008947 */ /* 0x002fea000383ffff */
.L_x_789:
[----:B------:R-:W-:-:S05]  /*199a0*/  IADD3 R5, -R0, R8, RZ ;  /* 0x0000000800057210 */ /* 0x000fca0007ffe1ff */
[----:B------:R-:W-:-:S05]  /*199b0*/  IMAD R0, R4, c[0x0][0x538], R5 ;  /* 0x00014e0004007a24 */ /* 0x000fca00078e0205 */
[----:B------:R-:W-:Y:S01]  /*199c0*/  ISETP.GT.AND P0, PT, R0, R9, PT ;  /* 0x000000090000720c */ /* 0x000fe20003f04270 */
[----:B------:R-:W-:-:S12]  /*199d0*/  BRA.DIV ~URZ, `(.L_x_794) ;  /* 0x00005d927f007947 */ /* 0x000fd8000b800000 */
[----:B------:R-:W-:-:S03]  /*199e0*/  VOTE.ANY R10, PT, !P0 ;  /* 0x00000000000a7806 */ /* 0x000fc600040e0100 */
.L_x_892:
[----:B------:R-:W2:Y:S01]  /*199f0*/  LDL.LU R2, [R1+0x4c] ;  /* 0x00004c0001027983 */ /* 0x000ea20000300800 */
[----:B------:R-:W2:Y:S02]  /*19a00*/  POPC R0, R10 ;  /* 0x0000000a00007309 */ /* 0x000ea40000000000 */
[----:B--2---:R-:W-:-:S05]  /*19a10*/  IADD3 R2, R0, R2, RZ ;  /* 0x0000000200027210 */ /* 0x004fca0007ffe0ff */
[----:B------:R2:W-:Y:S01]  /*19a20*/  STL [R1+0x4c], R2 ;  /* 0x00004c0201007387 */ /* 0x0005e20000100800 */
[----:B------:R-:W-:Y:S05]  /*19a30*/  BRA.DIV ~URZ, `(.L_x_795) ;  /* 0x00005d827f007947 */ /* 0x000fea000b800000 */
[----:B------:R3:W4:Y:S04]  /*19a40*/  SHFL.IDX PT, R8, R6, R0, 0x1f ;  /* 0x00001f0006087589 */ /* 0x00072800000e0000 */
[----:B------:R3:W1:Y:S02]  /*19a50*/  SHFL.IDX PT, R7, R7, R0, 0x1f ;  /* 0x00001f0007077589 */ /* 0x00066400000e0000 */
.L_x_893:
[----:B------:R-:W-:Y:S01]  /*19a60*/  ISETP.NE.AND P0, PT, R10, RZ, PT ;  /* 0x000000ff0a00720c */ /* 0x000fe20003f05270 */
[----:B------:R-:W-:-:S12]  /*19a70*/  BSSY B0, `(.L_x_796) ;  /* 0x0000005000007945 */ /* 0x000fd80003800000 */
[----:B------:R-:W-:Y:S05]  /*19a80*/  @!P0 BRA `(.L_x_797) ;  /* 0x0000003000008947 */ /* 0x000fea0003800000 */
[----:B---3--:R-:W-:Y:S01]  /*19a90*/  IADD3 R0, R0, -0x1, RZ ;  /* 0xffffffff00007810 */ /* 0x008fe20007ffe0ff */
[----:B------:R-:W-:Y:S05]  /*19aa0*/  BRA.DIV ~URZ, `(.L_x_798) ;  /* 0x00005de27f007947 */ /* 0x000fea000b800000 */
[----:B------:R3:W2:Y:S02]  /*19ab0*/  SHFL.IDX PT, R11, R4, R0, 0x1f ;  /* 0x00001f00040b7589 */ /* 0x0006a400000e0000 */
.L_x_797:
[----:B------:R-:W-:Y:S05]  /*19ac0*/  BSYNC B0 ;  /* 0x0000000000007941 */ /* 0x000fea0003800000 */
.L_x_796:
[----:B--23--:R-:W-:Y:S01]  /*19ad0*/  IMAD R0, R11, c[0x0][0x538], R5 ;  /* 0x00014e000b007a24 */ /* 0x00cfe200078e0205 */
[----:B-1----:R-:W-:Y:S01]  /*19ae0*/  ISETP.NE.AND P0, PT, R7, 0x1, PT ;  /* 0x000000010700780c */ /* 0x002fe20003f05270 */
[----:B------:R-:W-:Y:S03]  /*19af0*/  BSSY B0, `(.L_x_799) ;  /* 0x0000086000007945 */ /* 0x000fe60003800000 */
[----:B------:R1:W-:Y:S01]  /*19b00*/  STL [R1+0x40], R0 ;  /* 0x0000400001007387 */ /* 0x0003e20000100800 */
[----:B------:R-:W-:-:S08]  /*19b10*/  IADD3 R9, -R0, R9, RZ ;  /* 0x0000000900097210 */ /* 0x000fd00007ffe1ff */
[----:B------:R-:W-:Y:S05]  /*19b20*/  @!P0 BRA `(.L_x_800) ;  /* 0x000003e000008947 */ /* 0x000fea0003800000 */
[-C--:B----4-:R-:W-:Y:S02]  /*19b30*/  IABS R2, R8.reuse ;  /* 0x0000000800027213 */ /* 0x090fe40000000000 */
[----:B------:R-:W-:Y:S02]  /*19b40*/  IABS R10, R8 ;  /* 0x00000008000a7213 */ /* 0x000fe40000000000 */
[----:B-1----:R-:W1:Y:S08]  /*19b50*/  I2F.RP R0, R2 ;  /* 0x0000000200007306 */ /* 0x002e700000209400 */
[----:B-1----:R-:W1:Y:S02]  /*19b60*/  MUFU.RCP R0, R0 ;  /* 0x0000000000007308 */ /* 0x002e640000001000 */
[----:B-1----:R-:W-:-:S06]  /*19b70*/  IADD3 R0, R0, 0xffffffe, RZ ;  /* 0x0ffffffe00007810 */ /* 0x002fcc0007ffe0ff */
[----:B------:R-:W1:Y:S02]  /*19b80*/  F2I.FTZ.U32.TRUNC.NTZ R5, R0 ;  /* 0x0000000000057305 */ /* 0x000e64000021f000 */
[----:B-1----:R-:W-:Y:S01]  /*19b90*/  IMAD.MOV R3, RZ, RZ, -R5 ;  /* 0x000000ffff037224 */ /* 0x002fe200078e0a05 */
[----:B------:R-:W-:-:S03]  /*19ba0*/  IABS R0, R7 ;  /* 0x0000000700007213 */ /* 0x000fc60000000000 */
[----:B------:R-:W-:Y:S01]  /*19bb0*/  IMAD.MOV.U32 R4, RZ, RZ, R3 ;  /* 0x000000ffff047224 */ /* 0x000fe200078e0003 */
[----:B------:R-:W-:Y:S01]  /*19bc0*/  IABS R3, R9 ;  /* 0x0000000900037213 */ /* 0x000fe20000000000 */
[----:B------:R-:W-:Y:S02]  /*19bd0*/  IMAD.MOV.U32 R6, RZ, RZ, R0 ;  /* 0x000000ffff067224 */ /* 0x000fe400078e0000 */
[----:B------:R-:W-:Y:S02]  /*19be0*/  IMAD R0, R4, R2, RZ ;  /* 0x0000000204007224 */ /* 0x000fe400078e02ff */
[----:B------:R-:W-:Y:S01]  /*19bf0*/  IMAD.MOV.U32 R4, RZ, RZ, RZ ;  /* 0x000000ffff047224 */ /* 0x000fe200078e00ff */
[----:B------:R-:W1:Y:S03]  /*19c00*/  I2F.RP R11, R6 ;  /* 0x00000006000b7306 */ /* 0x000e660000209400 */
[----:B------:R-:W-:-:S04]  /*19c10*/  IMAD.HI.U32 R5, R5, R0, R4 ;  /* 0x0000000005057227 */ /* 0x000fc800078e0004 */
[----:B------:R-:W-:-:S05]  /*19c20*/  IMAD.MOV R0, RZ, RZ, -R10 ;  /* 0x000000ffff007224 */ /* 0x000fca00078e0a0a */
[----:B------:R-:W-:Y:S01]  /*19c30*/  MOV R4, R0 ;  /* 0x0000000000047202 */ /* 0x000fe20000000f00 */
[----:B------:R-:W-:-:S04]  /*19c40*/  IMAD.HI.U32 R0, R5, R3, RZ ;  /* 0x0000000305007227 */ /* 0x000fc800078e00ff */
[----:B------:R-:W-:Y:S02]  /*19c50*/  IMAD R3, R0, R4, R3 ;  /* 0x0000000400037224 */ /* 0x000fe400078e0203 */
[----:B-1----:R-:W1:Y:S03]  /*19c60*/  MUFU.RCP R4, R11 ;  /* 0x0000000b00047308 */ /* 0x002e660000001000 */
[----:B------:R-:W-:-:S13]  /*19c70*/  ISETP.GT.U32.AND P0, PT, R2, R3, PT ;  /* 0x000000030200720c */ /* 0x000fda0003f04070 */
[----:B------:R-:W-:Y:S01]  /*19c80*/  @!P0 IMAD.IADD R3, R3, 0x1, -R2 ;  /* 0x0000000103038824 */ /* 0x000fe200078e0a02 */
[----:B-1----:R-:W-:Y:S02]  /*19c90*/  IADD3 R4, R4, 0xffffffe, RZ ;  /* 0x0ffffffe04047810 */ /* 0x002fe40007ffe0ff */
[----:B------:R-:W-:Y:S02]  /*19ca0*/  @!P0 IADD3 R0, R0, 0x1, RZ ;  /* 0x0000000100008810 */ /* 0x000fe40007ffe0ff */
[----:B------:R-:W-:Y:S02]  /*19cb0*/  ISETP.GE.U32.AND P2, PT, R3, R2, PT ;  /* 0x000000020300720c */ /* 0x000fe40003f46070 */
[----:B------:R-:W1:Y:S01]  /*19cc0*/  F2I.FTZ.U32.TRUNC.NTZ R3, R4 ;  /* 0x0000000400037305 */ /* 0x000e62000021f000 */
[----:B------:R-:W-:Y:S02]  /*19cd0*/  LOP3.LUT R2, R9, R8, RZ, 0x3c, !PT ;  /* 0x0000000809027212 */ /* 0x000fe400078e3cff */
[----:B------:R-:W-:-:S02]  /*19ce0*/  ISETP.NE.AND P0, PT, R8, RZ, PT ;  /* 0x000000ff0800720c */ /* 0x000fc40003f05270 */
[----:B------:R-:W-:-:S06]  /*19cf0*/  ISETP.GE.AND P1, PT, R2, RZ, PT ;  /* 0x000000ff0200720c */ /* 0x000fcc0003f26270 */
[----:B------:R-:W-:Y:S01]  /*19d00*/  @P2 IADD3 R0, R0, 0x1, RZ ;  /* 0x0000000100002810 */ /* 0x000fe20007ffe0ff */
[----:B-1----:R-:W-:-:S06]  /*19d10*/  IMAD.MOV R2, RZ, RZ, -R3 ;  /* 0x000000ffff027224 */ /* 0x002fcc00078e0a03 */
[----:B------:R-:W-:Y:S01]  /*19d20*/  @!P1 IMAD.MOV R0, RZ, RZ, -R0 ;  /* 0x000000ffff009224 */ /* 0x000fe200078e0a00 */
[----:B------:R-:W-:Y:S02]  /*19d30*/  @!P0 LOP3.LUT R0, RZ, R8, RZ, 0x33, !PT ;  /* 0x00000008ff008212 */ /* 0x000fe400078e33ff */
[----:B------:R-:W-:Y:S02]  /*19d40*/  MOV R4, R2 ;  /* 0x0000000200047202 */ /* 0x000fe40000000f00 */
[----:B------:R-:W-:Y:S02]  /*19d50*/  IABS R2, R7 ;  /* 0x0000000700027213 */ /* 0x000fe40000000000 */
[----:B------:R-:W-:Y:S01]  /*19d60*/  IABS R10, R0 ;  /* 0x00000000000a7213 */ /* 0x000fe20000000000 */
[----:B------:R-:W-:Y:S02]  /*19d70*/  IMAD R4, R4, R6, RZ ;  /* 0x0000000604047224 */ /* 0x000fe400078e02ff */
[----:B------:R-:W-:-:S02]  /*19d80*/  IMAD.MOV R5, RZ, RZ, -R2 ;  /* 0x000000ffff057224 */ /* 0x000fc400078e0a02 */
[----:B------:R-:W-:-:S04]  /*19d90*/  IMAD.MOV.U32 R2, RZ, RZ, RZ ;  /* 0x000000ffff027224 */ /* 0x000fc800078e00ff */
[----:B------:R-:W-:Y:S01]  /*19da0*/  IMAD.HI.U32 R2, R3, R4, R2 ;  /* 0x0000000403027227 */ /* 0x000fe200078e0002 */
[----:B------:R-:W-:-:S03]  /*19db0*/  MOV R4, R5 ;  /* 0x0000000500047202 */ /* 0x000fc60000000f00 */
[----:B------:R-:W-:-:S04]  /*19dc0*/  IMAD.MOV.U32 R3, RZ, RZ, R10 ;  /* 0x000000ffff037224 */ /* 0x000fc800078e000a */
[----:B------:R-:W-:-:S04]  /*19dd0*/  IMAD.HI.U32 R2, R2, R3, RZ ;  /* 0x0000000302027227 */ /* 0x000fc800078e00ff */
[----:B------:R-:W-:Y:S01]  /*19de0*/  IMAD R3, R2, R4, R3 ;  /* 0x0000000402037224 */ /* 0x000fe200078e0203 */
[----:B------:R-:W-:-:S04]  /*19df0*/  IADD3 R4, -R0, RZ, RZ ;  /* 0x000000ff00047210 */ /* 0x000fc80007ffe1ff */
        /* <DEDUP_REMOVED lines=9> */
[----:B------:R-:W-:-:S05]  /*19e90*/  @!P0 LOP3.LUT R2, RZ, R7, RZ, 0x33, !PT ;  /* 0x00000007ff028212 */ /* 0x000fca00078e33ff */
[----:B------:R-:W-:-:S04]  /*19ea0*/  IMAD.MOV R3, RZ, RZ, -R2 ;  /* 0x000000ffff037224 */ /* 0x000fc800078e0a02 */
[C---:B------:R-:W-:Y:S02]  /*19eb0*/  IMAD R3, R7.reuse, R3, R0 ;  /* 0x0000000307037224 */ /* 0x040fe400078e0200 */
[----:B------:R-:W-:Y:S02]  /*19ec0*/  IMAD R0, R7, 0x1000000, R2 ;  /* 0x0100000007007824 */ /* 0x000fe400078e0202 */
[----:B------:R-:W-:Y:S02]  /*19ed0*/  IMAD R2, R8, R4, R9 ;  /* 0x0000000408027224 */ /* 0x000fe400078e0209 */
[----:B------:R-:W-:-:S05]  /*19ee0*/  IMAD R0, R3, 0x10000, R0 ;  /* 0x0001000003007824 */ /* 0x000fca00078e0200 */
[----:B------:R1:W-:Y:S01]  /*19ef0*/  STL [R1+0x48], R0 ;  /* 0x0000480001007387 */ /* 0x0003e20000100800 */
[----:B------:R-:W-:Y:S05]  /*19f00*/  BRA `(.L_x_801) ;  /* 0x0000044000007947 */ /* 0x000fea0003800000 */
.L_x_800:
[----:B-1----:R-:W2:Y:S01]  /*19f10*/  LDL R0, [R1+0x4c] ;  /* 0x00004c0001007983 */ /* 0x002ea20000100800 */
[----:B------:R-:W-:-:S04]  /*19f20*/  IMAD.MOV.U32 R2, RZ, RZ, 0x4 ;  /* 0x00000004ff027424 */ /* 0x000fc800078e00ff */
[----:B--2---:R-:W-:-:S05]  /*19f30*/  IMAD.WIDE R2, R0, R2, c[0x0][0x590] ;  /* 0x0001640000027625 */ /* 0x004fca00078e0202 */
[----:B------:R-:W2:Y:S02]  /*19f40*/  LDG.E R4, [R2.64] ;  /* 0x0000000602047981 */ /* 0x000ea4000c1e1900 */
[----:B--2-4-:R-:W-:-:S05]  /*19f50*/  IMAD R10, R4, R8, RZ ;  /* 0x00000008040a7224 */ /* 0x014fca00078e02ff */
[-C--:B------:R-:W-:Y:S02]  /*19f60*/  IABS R0, R10.reuse ;  /* 0x0000000a00007213 */ /* 0x080fe40000000000 */
        /* <DEDUP_REMOVED lines=27> */
[----:B------:R-:W-:Y:S02]  /*1a120*/  IMAD R11, R4, R2, RZ ;  /* 0x00000002040b7224 */ /* 0x000fe400078e02ff */
[----:B------:R-:W-:-:S03]  /*1a130*/  IMAD.MOV R2, RZ, RZ, -R2 ;  /* 0x000000ffff027224 */ /* 0x000fc600078e0a02 */
[----:B------:R-:W-:Y:S01]  /*1a140*/  IADD3 R0, -R11, c[0x0][0x538], RZ ;  /* 0x00014e000b007a10 */ /* 0x000fe20007ffe1ff */
[----:B------:R-:W-:-:S03]  /*1a150*/  IMAD R6, R10, R2, R9 ;  /* 0x000000020a067224 */ /* 0x000fc600078e0209 */
[----:B------:R-:W-:Y:S02]  /*1a160*/  IMNMX R0, R4, R0, PT ;  /* 0x0000000004007217 */ /* 0x000fe40003800200 */
[----:B------:R-:W-:Y:S02]  /*1a170*/  IABS R2, R6 ;  /* 0x0000000600027213 */ /* 0x000fe40000000000 */
[-C--:B------:R-:W-:Y:S02]  /*1a180*/  IABS R3, R0.reuse ;  /* 0x0000000000037213 */ /* 0x080fe40000000000 */
[----:B------:R-:W-:Y:S02]  /*1a190*/  IABS R10, R0 ;  /* 0x00000000000a7213 */ /* 0x000fe40000000000 */
[----:B------:R-:W1:Y:S01]  /*1a1a0*/  I2F.RP R4, R3 ;  /* 0x0000000300047306 */ /* 0x000e620000209400 */
[----:B------:R-:W-:Y:S02]  /*1a1b0*/  MOV R7, R2 ;  /* 0x0000000200077202 */ /* 0x000fe40000000f00 */
[----:B------:R-:W-:-:S05]  /*1a1c0*/  IMAD.MOV R2, RZ, RZ, -R10 ;  /* 0x000000ffff027224 */ /* 0x000fca00078e0a0a */
[----:B-1----:R-:W1:Y:S02]  /*1a1d0*/  MUFU.RCP R4, R4 ;  /* 0x0000000400047308 */ /* 0x002e640000001000 */
[----:B-1----:R-:W-:-:S06]  /*1a1e0*/  IADD3 R4, R4, 0xffffffe, RZ ;  /* 0x0ffffffe04047810 */ /* 0x002fcc0007ffe0ff */
[----:B------:R-:W1:Y:S02]  /*1a1f0*/  F2I.FTZ.U32.TRUNC.NTZ R5, R4 ;  /* 0x0000000400057305 */ /* 0x000e64000021f000 */
[----:B-1----:R-:W-:-:S04]  /*1a200*/  IMAD.MOV R4, RZ, RZ, -R5 ;  /* 0x000000ffff047224 */ /* 0x002fc800078e0a05 */
[----:B------:R-:W-:Y:S02]  /*1a210*/  IMAD R9, R4, R3, RZ ;  /* 0x0000000304097224 */ /* 0x000fe400078e02ff */
[----:B------:R-:W-:-:S04]  /*1a220*/  IMAD.MOV.U32 R4, RZ, RZ, RZ ;  /* 0x000000ffff047224 */ /* 0x000fc800078e00ff */
[----:B------:R-:W-:-:S04]  /*1a230*/  IMAD.HI.U32 R5, R5, R9, R4 ;  /* 0x0000000905057227 */ /* 0x000fc800078e0004 */
[----:B------:R-:W-:Y:S02]  /*1a240*/  IMAD.MOV.U32 R4, RZ, RZ, R2 ;  /* 0x000000ffff047224 */ /* 0x000fe400078e0002 */
[----:B------:R-:W-:-:S04]  /*1a250*/  IMAD.HI.U32 R2, R5, R7, RZ ;  /* 0x0000000705027227 */ /* 0x000fc800078e00ff */
[----:B------:R-:W-:-:S05]  /*1a260*/  IMAD R4, R2, R4, R7 ;  /* 0x0000000402047224 */ /* 0x000fca00078e0207 */
[----:B------:R-:W-:-:S13]  /*1a270*/  ISETP.GT.U32.AND P0, PT, R3, R4, PT ;  /* 0x000000040300720c */ /* 0x000fda0003f04070 */
[-C--:B------:R-:W-:Y:S02]  /*1a280*/  @!P0 IADD3 R4, R4, -R3.reuse, RZ ;  /* 0x8000000304048210 */ /* 0x080fe40007ffe0ff */
[----:B------:R-:W-:Y:S02]  /*1a290*/  @!P0 IADD3 R2, R2, 0x1, RZ ;  /* 0x0000000102028810 */ /* 0x000fe40007ffe0ff */
[----:B------:R-:W-:Y:S02]  /*1a2a0*/  ISETP.GE.U32.AND P2, PT, R4, R3, PT ;  /* 0x000000030400720c */ /* 0x000fe40003f46070 */
[----:B------:R-:W-:Y:S02]  /*1a2b0*/  LOP3.LUT R3, R6, R0, RZ, 0x3c, !PT ;  /* 0x0000000006037212 */ /* 0x000fe400078e3cff */
[----:B------:R-:W-:Y:S02]  /*1a2c0*/  ISETP.NE.AND P0, PT, R0, RZ, PT ;  /* 0x000000ff0000720c */ /* 0x000fe40003f05270 */
[----:B------:R-:W-:Y:S01]  /*1a2d0*/  ISETP.GE.AND P1, PT, R3, RZ, PT ;  /* 0x000000ff0300720c */ /* 0x000fe20003f26270 */
[----:B------:R-:W-:Y:S01]  /*1a2e0*/  IMAD.MOV R3, RZ, RZ, -R0 ;  /* 0x000000ffff037224 */ /* 0x000fe200078e0a00 */
[----:B------:R-:W-:-:S05]  /*1a2f0*/  IADD3 R6, R11, 0x1000000, R6 ;  /* 0x010000000b067810 */ /* 0x000fca0007ffe006 */
[----:B------:R-:W-:-:S06]  /*1a300*/  @P2 IADD3 R2, R2, 0x1, RZ ;  /* 0x0000000102022810 */ /* 0x000fcc0007ffe0ff */
[----:B------:R-:W-:Y:S01]  /*1a310*/  @!P1 IMAD.MOV R2, RZ, RZ, -R2 ;  /* 0x000000ffff029224 */ /* 0x000fe200078e0a02 */
[----:B------:R-:W-:-:S05]  /*1a320*/  @!P0 LOP3.LUT R2, RZ, R0, RZ, 0x33, !PT ;  /* 0x00000000ff028212 */ /* 0x000fca00078e33ff */
[----:B------:R-:W-:-:S05]  /*1a330*/  IMAD R0, R2, R3, R6 ;  /* 0x0000000302007224 */ /* 0x000fca00078e0206 */
[----:B------:R1:W-:Y:S02]  /*1a340*/  STL [R1+0x48], R0 ;  /* 0x0000480001007387 */ /* 0x0003e40000100800 */
.L_x_801:
[----:B------:R-:W-:Y:S05]  /*1a350*/  BSYNC B0 ;  /* 0x0000000000007941 */ /* 0x000fea0003800000 */
.L_x_799:
[----:B------:R-:W-:-:S04]  /*1a360*/  LOP3.LUT R2, RZ, R2, RZ, 0x33, !PT ;  /* 0x00000002ff027212 */ /* 0x000fc800078e33ff */
[----:B-1----:R-:W-:-:S05]  /*1a370*/  IADD3 R0, R2, R8, RZ ;  /* 0x0000000802007210 */ /* 0x002fca0007ffe0ff */
[----:B------:R1:W-:Y:S01]  /*1a380*/  STL [R1+0x44], R0 ;  /* 0x0000440001007387 */ /* 0x0003e20000100800 */
[----:B------:R-:W-:Y:S05]  /*1a390*/  BRA `(.L_x_802) ;  /* 0x0000005000007947 */ /* 0x000fea0003800000 */
.L_x_790:
[----:B------:R-:W-:Y:S01]  /*1a3a0*/  MOV R0, c[0x0][0x53c] ;  /* 0x00014f0000007a02 */ /* 0x000fe20000000f00 */
[----:B------:R2:W-:Y:S04]  /*1a3b0*/  STL [R1+0x40], R9 ;  /* 0x0000400901007387 */ /* 0x0005e80000100800 */
[----:B------:R2:W-:Y:S04]  /*1a3c0*/  STL [R1+0x44], RZ ;  /* 0x000044ff01007387 */ /* 0x0005e80000100800 */
[----:B------:R2:W-:Y:S04]  /*1a3d0*/  STL [R1+0x48], RZ ;  /* 0x000048ff01007387 */ /* 0x0005e80000100800 */
[----:B------:R2:W-:Y:S02]  /*1a3e0*/  STL [R1+0x4c], R0 ;  /* 0x00004c0001007387 */ /* 0x0005e40000100800 */
.L_x_802:
[----:B------:R-:W-:Y:S05]  /*1a3f0*/  BSYNC B1 ;  /* 0x0000000000017941 */ /* 0x000fea0003800000 */
.L_x_788:
[----:B-1----:R-:W3:Y:S04]  /*1a400*/  LDL R4, [R1+0x40] ;  /* 0x0000400001047983 */ /* 0x002ee80000100800 */
        /* <DEDUP_REMOVED lines=8> */
.L_x_783:
[----:B--2---:R-:W2:Y:S02]  /*1a490*/  LDL R0, [R1+0x4c] ;  /* 0x00004c0001007983 */ /* 0x004ea40000100800 */
[----:B--2---:R-:W-:-:S13]  /*1a4a0*/  ISETP.GE.AND P0, PT, R0, c[0x0][0x53c], PT ;  /* 0x00014f0000007a0c */ /* 0x004fda0003f06270 */
[----:B-1--4-:R-:W-:Y:S01]  /*1a4b0*/  @P0 CALL.REL.NOINC `(.L_x_803) ;  /* 0x0000001000000944 */ /* 0x012fe20003c00000 */
[----:B------:R-:W-:Y:S05]  /*1a4c0*/  BRA `(.L_x_804) ;  /* 0xfffe75a000007947 */ /* 0x000fea000383ffff */
.L_x_803:
[----:B------:R-:W-:Y:S05]  /*1a4d0*/  EXIT ;  /* 0x000000000000794d */ /* 0x000fea0003800000 */
.L_x_576:
[----:B------:R-:W-:Y:S01]  /*1a4e0*/  IMAD.MOV.U32 R0, RZ, RZ, R5 ;  /* 0x000000ffff007224 */ /* 0x000fe200078e0005 */
[----:B------:R-:W-:Y:S02]  /*1a4f0*/  MOV R2, 0x1 ;  /* 0x0000000100027802 */ /* 0x000fe40000000f00 */
[----:B------:R-:W-:Y:S02]  /*1a500*/  MOV R3, 0x1a520 ;  /* 0x0001a52000037802 */ /* 0x000fe40000000f00 */
[----:B------:R-:W-:Y:S05]  /*1a510*/  CALL.REL.NOINC `($__internal_10_$__cuda_sm70_shflsync_up_p) ;  /* 0x000054a000007944 */ /* 0x000fea0003c00000 */
[----:B------:R-:W-:Y:S01]  /*1a520*/  MOV R0, R4 ;  /* 0x0000000400007202 */ /* 0x000fe20000000f00 */
[----:B------:R-:W-:Y:S05]  /*1a530*/  BRA `(.L_x_805) ;  /* 0xfffe5f2000007947 */ /* 0x000fea000383ffff */
.L_x_577:
[----:B------:R-:W-:Y:S01]  /*1a540*/  IMAD.MOV.U32 R0, RZ, RZ, R5 ;  /* 0x000000ffff007224 */ /* 0x000fe200078e0005 */
[----:B------:R-:W-:Y:S02]  /*1a550*/  MOV R2, 0x2 ;  /* 0x0000000200027802 */ /* 0x000fe40000000f00 */
[----:B------:R-:W-:Y:S02]  /*1a560*/  MOV R3, 0x1a580 ;  /* 0x0001a58000037802 */ /* 0x000fe40000000f00 */
[----:B------:R-:W-:Y:S05]  /*1a570*/  CALL.REL.NOINC `($__internal_10_$__cuda_sm70_shflsync_up_p) ;  /* 0x0000544000007944 */ /* 0x000fea0003c00000 */
[----:B------:R-:W-:Y:S01]  /*1a580*/  SEL R0, R4, RZ, P4 ;  /* 0x000000ff04007207 */ /* 0x000fe20002000000 */
[----:B------:R-:W-:Y:S01]  /*1a590*/  IMAD.MOV.U32 R2, RZ, RZ, 0x4 ;  /* 0x00000004ff027424 */ /* 0x000fe200078e00ff */
[----:B------:R-:W-:-:S03]  /*1a5a0*/  MOV R3, 0x1a5d0 ;  /* 0x0001a5d000037802 */ /* 0x000fc60000000f00 */
[----:B------:R-:W-:Y:S02]  /*1a5b0*/  IMAD.IADD R0, R5, 0x1, R0 ;  /* 0x0000000105007824 */ /* 0x000fe400078e0200 */
        /* <DEDUP_REMOVED lines=13> */
[----:B------:R-:W-:Y:S02]  /*1a690*/  MOV R225, 0x1f ;  /* 0x0000001f00e17802 */ /* 0x000fe40000000f00 */
[----:B------:R-:W-:Y:S01]  /*1a6a0*/  MOV R3, 0x1a6e0 ;  /* 0x0001a6e000037802 */ /* 0x000fe20000000f00 */
[----:B------:R-:W-:-:S04]  /*1a6b0*/  IMAD.IADD R4, R0, 0x1, R4 ;  /* 0x0000000100047824 */ /* 0x000fc800078e0204 */
[----:B------:R-:W-:Y:S02]  /*1a6c0*/  IMAD.MOV.U32 R223, RZ, RZ, R4 ;  /* 0x000000ffffdf7224 */ /* 0x000fe400078e0004 */
[----:B------:R-:W-:Y:S05]  /*1a6d0*/  CALL.REL.NOINC `($__internal_9_$__cuda_sm70_shflsync_idx_p) ;  /* 0x0000528000007944 */ /* 0x000fea0003c00000 */
[----:B------:R-:W-:Y:S01]  /*1a6e0*/  MOV R0, R226 ;  /* 0x000000e200007202 */ /* 0x000fe20000000f00 */
[----:B------:R-:W-:Y:S05]  /*1a6f0*/  BRA `(.L_x_806) ;  /* 0xfffe5e6000007947 */ /* 0x000fea000383ffff */
.L_x_579:
[----:B------:R-:W-:Y:S02]  /*1a700*/  SEL R0, RZ, 0x1, P0 ;  /* 0x00000001ff007807 */ /* 0x000fe40000000000 */
[----:B------:R-:W-:Y:S02]  /*1a710*/  MOV R2, 0x1a730 ;  /* 0x0001a73000027802 */ /* 0x000fe40000000f00 */
[----:B------:R-:W-:Y:S05]  /*1a720*/  CALL.REL.NOINC `($__internal_11_$__cuda_sm70_votesync_ballot) ;  /* 0x0000530000007944 */ /* 0x000fea0003c00000 */
[----:B------:R-:W-:Y:S01]  /*1a730*/  MOV R7, R0 ;  /* 0x0000000000077202 */ /* 0x000fe20000000f00 */
[----:B------:R-:W-:Y:S05]  /*1a740*/  BRA `(.L_x_807) ;  /* 0xfffe5ea000007947 */ /* 0x000fea000383ffff */
.L_x_580:
[----:B------:R-:W-:Y:S01]  /*1a750*/  IMAD.MOV.U32 R223, RZ, RZ, R9 ;  /* 0x000000ffffdf7224 */ /* 0x000fe200078e0009 */
[----:B-1----:R-:W-:Y:S01]  /*1a760*/  MOV R2, R0 ;  /* 0x0000000000027202 */ /* 0x002fe20000000f00 */
[----:B------:R-:W-:Y:S01]  /*1a770*/  IMAD.MOV.U32 R225, RZ, RZ, 0x1f ;  /* 0x0000001fffe17424 */ /* 0x000fe200078e00ff */
[----:B------:R-:W-:Y:S02]  /*1a780*/  MOV R3, 0x1a7a0 ;  /* 0x0001a7a000037802 */ /* 0x000fe40000000f00 */
[----:B------:R-:W-:Y:S05]  /*1a790*/  CALL.REL.NOINC `($__internal_9_$__cuda_sm70_shflsync_idx_p) ;  /* 0x000051c000007944 */ /* 0x000fea0003c00000 */
[----:B------:R-:W-:Y:S01]  /*1a7a0*/  IMAD.MOV.U32 R12, RZ, RZ, R226 ;  /* 0x000000ffff0c7224 */ /* 0x000fe200078e00e2 */
[----:B------:R-:W-:Y:S01]  /*1a7b0*/  MOV R223, R8 ;  /* 0x0000000800df7202 */ /* 0x000fe20000000f00 */
[----:B------:R-:W-:Y:S01]  /*1a7c0*/  IMAD.MOV.U32 R5, RZ, RZ, RZ ;  /* 0x000000ffff057224 */ /* 0x000fe200078e00ff */
[----:B------:R-:W-:Y:S01]  /*1a7d0*/  MOV R2, R0 ;  /* 0x0000000000027202 */ /* 0x000fe20000000f00 */
[----:B------:R-:W-:Y:S01]  /*1a7e0*/  IMAD.MOV.U32 R225, RZ, RZ, 0x1f ;  /* 0x0000001fffe17424 */ /* 0x000fe200078e00ff */
[----:B------:R-:W-:-:S02]  /*1a7f0*/  MOV R3, 0x1a810 ;  /* 0x0001a81000037802 */ /* 0x000fc40000000f00 */
[----:B------:R-:W-:Y:S05]  /*1a800*/  CALL.REL.NOINC `($__internal_9_$__cuda_sm70_shflsync_idx_p) ;  /* 0x0000515000007944 */ /* 0x000fea0003c00000 */
[----:B------:R-:W-:Y:S01]  /*1a810*/  MOV R9, R226 ;  /* 0x000000e200097202 */ /* 0x000fe20000000f00 */
[----:B------:R-:W-:Y:S05]  /*1a820*/  BRA `(.L_x_808) ;  /* 0xfffe5e3000007947 */ /* 0x000fea000383ffff */
.L_x_583:
[----:B------:R-:W-:Y:S01]  /*1a830*/  IMAD.MOV.U32 R223, RZ, RZ, R4 ;  /* 0x000000ffffdf7224 */ /* 0x000fe200078e0004 */
[----:B-1----:R-:W-:Y:S01]  /*1a840*/  MOV R2, R0 ;  /* 0x0000000000027202 */ /* 0x002fe20000000f00 */
[----:B------:R-:W-:Y:S01]  /*1a850*/  IMAD.MOV.U32 R225, RZ, RZ, 0x1f ;  /* 0x0000001fffe17424 */ /* 0x000fe200078e00ff */
[----:B------:R-:W-:-:S02]  /*1a860*/  MOV R3, 0x1a880 ;  /* 0x0001a88000037802 */ /* 0x000fc40000000f00 */
[----:B---34-:R-:W-:Y:S05]  /*1a870*/  CALL.REL.NOINC `($__internal_9_$__cuda_sm70_shflsync_idx_p) ;  /* 0x000050e000007944 */ /* 0x018fea0003c00000 */
[----:B------:R-:W-:Y:S01]  /*1a880*/  MOV R5, R226 ;  /* 0x000000e200057202 */ /* 0x000fe20000000f00 */
[----:B------:R-:W-:Y:S05]  /*1a890*/  BRA `(.L_x_582) ;  /* 0xfffe5e2000007947 */ /* 0x000fea000383ffff */
.L_x_602:
[----:B------:R-:W-:Y:S01]  /*1a8a0*/  IMAD.MOV.U32 R223, RZ, RZ, R5 ;  /* 0x000000ffffdf7224 */ /* 0x000fe200078e0005 */
[----:B------:R-:W-:Y:S01]  /*1a8b0*/  MOV R2, RZ ;  /* 0x000000ff00027202 */ /* 0x000fe20000000f00 */
[----:B------:R-:W-:Y:S01]  /*1a8c0*/  IMAD.MOV.U32 R225, RZ, RZ, 0x181f ;  /* 0x0000181fffe17424 */ /* 0x000fe200078e00ff */
[----:B------:R-:W-:-:S02]  /*1a8d0*/  MOV R3, 0x1a8f0 ;  /* 0x0001a8f000037802 */ /* 0x000fc40000000f00 */
[----:B-1---5:R-:W-:Y:S05]  /*1a8e0*/  CALL.REL.NOINC `($__internal_9_$__cuda_sm70_shflsync_idx_p) ;  /* 0x0000507000007944 */ /* 0x022fea0003c00000 */
[----:B------:R-:W-:Y:S01]  /*1a8f0*/  MOV R7, R226 ;  /* 0x000000e200077202 */ /* 0x000fe20000000f00 */
[----:B------:R-:W-:Y:S05]  /*1a900*/  BRA `(.L_x_809) ;  /* 0xfffe804000007947 */ /* 0x000fea000383ffff */
.L_x_603:
[----:B------:R-:W-:Y:S01]  /*1a910*/  IMAD.MOV.U32 R223, RZ, RZ, R6 ;  /* 0x000000ffffdf7224 */ /* 0x000fe200078e0006 */
[----:B------:R-:W-:Y:S01]  /*1a920*/  MOV R2, RZ ;  /* 0x000000ff00027202 */ /* 0x000fe20000000f00 */
[----:B------:R-:W-:Y:S01]  /*1a930*/  IMAD.MOV.U32 R225, RZ, RZ, 0x181f ;  /* 0x0000181fffe17424 */ /* 0x000fe200078e00ff */
[----:B------:R-:W-:-:S02]  /*1a940*/  MOV R3, 0x1a960 ;  /* 0x0001a96000037802 */ /* 0x000fc40000000f00 */
[----:B-123-5:R-:W-:Y:S05]  /*1a950*/  CALL.REL.NOINC `($__internal_9_$__cuda_sm70_shflsync_idx_p) ;  /* 0x0000500000007944 */ /* 0x02efea0003c00000 */
[----:B------:R-:W-:Y:S01]  /*1a960*/  MOV R2, R226 ;  /* 0x000000e200027202 */ /* 0x000fe20000000f00 */
[----:B------:R-:W-:Y:S05]  /*1a970*/  BRA `(.L_x_810) ;  /* 0xfffe7ff000007947 */ /* 0x000fea000383ffff */
.L_x_606:
[----:B------:R-:W-:Y:S01]  /*1a980*/  IMAD.MOV.U32 R223, RZ, RZ, R5 ;  /* 0x000000ffffdf7224 */ /* 0x000fe200078e0005 */
[----:B-1----:R-:W-:Y:S01]  /*1a990*/  MOV R2, 0x1 ;  /* 0x0000000100027802 */ /* 0x002fe20000000f00 */
[----:B------:R-:W-:Y:S01]  /*1a9a0*/  IMAD.MOV.U32 R225, RZ, RZ, 0x181f ;  /* 0x0000181fffe17424 */ /* 0x000fe200078e00ff */
[----:B------:R-:W-:-:S02]  /*1a9b0*/  MOV R3, 0x1a9d0 ;  /* 0x0001a9d000037802 */ /* 0x000fc40000000f00 */
[----:B---3-5:R-:W-:Y:S05]  /*1a9c0*/  CALL.REL.NOINC `($__internal_9_$__cuda_sm70_shflsync_idx_p) ;  /* 0x00004f9000007944 */ /* 0x028fea0003c00000 */
[----:B------:R-:W-:Y:S01]  /*1a9d0*/  IMAD.MOV.U32 R7, RZ, RZ, R226 ;  /* 0x000000ffff077224 */ /* 0x000fe200078e00e2 */
[----:B------:R-:W-:Y:S01]  /*1a9e0*/  MOV R2, 0x1 ;  /* 0x0000000100027802 */ /* 0x000fe20000000f00 */
[----:B------:R-:W-:Y:S01]  /*1a9f0*/  IMAD.MOV.U32 R223, RZ, RZ, R6 ;  /* 0x000000ffffdf7224 */ /* 0x000fe200078e0006 */
[----:B------:R-:W-:-:S02]  /*1aa00*/  MOV R225, 0x181f ;  /* 0x0000181f00e17802 */ /* 0x000fc40000000f00 */
[----:B------:R-:W-:Y:S02]  /*1aa10*/  MOV R3, 0x1aa30 ;  /* 0x0001aa3000037802 */ /* 0x000fe40000000f00 */
[----:B------:R-:W-:Y:S05]  /*1aa20*/  CALL.REL.NOINC `($__internal_9_$__cuda_sm70_shflsync_idx_p) ;  /* 0x00004f3000007944 */ /* 0x000fea0003c00000 */
[----:B------:R-:W-:Y:S01]  /*1aa30*/  MOV R2, R226 ;  /* 0x000000e200027202 */ /* 0x000fe20000000f00 */
[----:B------:R-:W-:Y:S05]  /*1aa40*/  BRA `(.L_x_811) ;  /* 0xfffe807000007947 */ /* 0x000fea000383ffff */
.L_x_609:
[----:B------:R-:W-:Y:S01]  /*1aa50*/  IMAD.MOV.U32 R223, RZ, RZ, R5 ;  /* 0x000000ffffdf7224 */ /* 0x000fe200078e0005 */
[----:B-1----:R-:W-:Y:S01]  /*1aa60*/  MOV R2, 0x2 ;  /* 0x0000000200027802 */ /* 0x002fe20000000f00 */
[----:B------:R-:W-:Y:S01]  /*1aa70*/  IMAD.MOV.U32 R225, RZ, RZ, 0x181f ;  /* 0x0000181fffe17424 */ /* 0x000fe200078e00ff */
[----:B------:R-:W-:Y:S02]  /*1aa80*/  MOV R3, 0x1aaa0 ;  /* 0x0001aaa000037802 */ /* 0x000fe40000000f00 */
[----:B--23-5:R-:W-:Y:S05]  /*1aa90*/  CALL.REL.NOINC `($__internal_9_$__cuda_sm70_shflsync_idx_p) ;  /* 0x00004ec000007944 */ /* 0x02cfea0003c00000 */
[----:B------:R-:W-:Y:S01]  /*1aaa0*/  MOV R7, R226 ;  /* 0x000000e200077202 */ /* 0x000fe20000000f00 */
[----:B------:R-:W-:Y:S05]  /*1aab0*/  BRA `(.L_x_812) ;  /* 0xfffe80e000007947 */ /* 0x000fea000383ffff */
.L_x_610:
[----:B------:R-:W-:Y:S01]  /*1aac0*/  IMAD.MOV.U32 R223, RZ, RZ, R6 ;  /* 0x000000ffffdf7224 */ /* 0x000fe200078e0006 */
[----:B-1----:R-:W-:Y:S01]  /*1aad0*/  MOV R2, 0x2 ;  /* 0x0000000200027802 */ /* 0x002fe20000000f00 */
[----:B------:R-:W-:Y:S01]  /*1aae0*/  IMAD.MOV.U32 R225, RZ, RZ, 0x181f ;  /* 0x0000181fffe17424 */ /* 0x000fe200078e00ff */
[----:B------:R-:W-:Y:S02]  /*1aaf0*/  MOV R3, 0x1ab10 ;  /* 0x0001ab1000037802 */ /* 0x000fe40000000f00 */
[----:B--2345:R-:W-:Y:S05]  /*1ab00*/  CALL.REL.NOINC `($__internal_9_$__cuda_sm70_shflsync_idx_p) ;  /* 0x00004e5000007944 */ /* 0x03cfea0003c00000 */
[----:B------:R-:W-:Y:S01]  /*1ab10*/  MOV R2, R226 ;  /* 0x000000e200027202 */ /* 0x000fe20000000f00 */
[----:B------:R-:W-:Y:S05]  /*1ab20*/  BRA `(.L_x_813) ;  /* 0xfffe809000007947 */ /* 0x000fea000383ffff */
.L_x_613:
[----:B------:R-:W-:Y:S01]  /*1ab30*/  IMAD.MOV.U32 R223, RZ, RZ, R5 ;  /* 0x000000ffffdf7224 */ /* 0x000fe200078e0005 */
[----:B--2---:R-:W-:Y:S01]  /*1ab40*/  MOV R2, 0x3 ;  /* 0x0000000300027802 */ /* 0x004fe20000000f00 */
[----:B------:R-:W-:Y:S01]  /*1ab50*/  IMAD.MOV.U32 R225, RZ, RZ, 0x181f ;  /* 0x0000181fffe17424 */ /* 0x000fe200078e00ff */
[----:B------:R-:W-:-:S02]  /*1ab60*/  MOV R3, 0x1ab80 ;  /* 0x0001ab8000037802 */ /* 0x000fc40000000f00 */
[----:B-1-345:R-:W-:Y:S05]  /*1ab70*/  CALL.REL.NOINC `($__internal_9_$__cuda_sm70_shflsync_idx_p) ;  /* 0x00004de000007944 */ /* 0x03afea0003c00000 */
        /* <DEDUP_REMOVED lines=8> */
.L_x_616:
[----:B------:R-:W-:Y:S01]  /*1ac00*/  IMAD.MOV.U32 R223, RZ, RZ, R5 ;  /* 0x000000ffffdf7224 */ /* 0x000fe200078e0005 */
[----:B-12---:R-:W-:Y:S01]  /*1ac10*/  MOV R2, 0x4 ;  /* 0x0000000400027802 */ /* 0x006fe20000000f00 */
[----:B------:R-:W-:Y:S01]  /*1ac20*/  IMAD.MOV.U32 R225, RZ, RZ, 0x181f ;  /* 0x0000181fffe17424 */ /* 0x000fe200078e00ff */
[----:B------:R-:W-:Y:S02]  /*1ac30*/  MOV R3, 0x1ac50 ;  /* 0x0001ac5000037802 */ /* 0x000fe40000000f00 */
[----:B---345:R-:W-:Y:S05]  /*1ac40*/  CALL.REL.NOINC `($__internal_9_$__cuda_sm70_shflsync_idx_p) ;  /* 0x00004d1000007944 */ /* 0x038fea0003c00000 */
[----:B------:R-:W-:Y:S01]  /*1ac50*/  MOV R7, R226 ;  /* 0x000000e200077202 */ /* 0x000fe20000000f00 */
[----:B------:R-:W-:Y:S05]  /*1ac60*/  BRA `(.L_x_815) ;  /* 0xfffe812000007947 */ /* 0x000fea000383ffff */
.L_x_617:
[----:B------:R-:W-:Y:S01]  /*1ac70*/  IMAD.MOV.U32 R223, RZ, RZ, R6 ;  /* 0x000000ffffdf7224 */ /* 0x000fe200078e0006 */
[----:B--2---:R-:W-:Y:S01]  /*1ac80*/  MOV R2, 0x4 ;  /* 0x0000000400027802 */ /* 0x004fe20000000f00 */
[----:B------:R-:W-:Y:S01]  /*1ac90*/  IMAD.MOV.U32 R225, RZ, RZ, 0x181f ;  /* 0x0000181fffe17424 */ /* 0x000fe200078e00ff */
[----:B------:R-:W-:Y:S02]  /*1aca0*/  MOV R3, 0x1acc0 ;  /* 0x0001acc000037802 */ /* 0x000fe40000000f00 */
[----:B-1-345:R-:W-:Y:S05]  /*1acb0*/  CALL.REL.NOINC `($__internal_9_$__cuda_sm70_shflsync_idx_p) ;  /* 0x00004ca000007944 */ /* 0x03afea0003c00000 */
[----:B------:R-:W-:Y:S01]  /*1acc0*/  MOV R2, R226 ;  /* 0x000000e200027202 */ /* 0x000fe20000000f00 */
[----:B------:R-:W-:Y:S05]  /*1acd0*/  BRA `(.L_x_816) ;  /* 0xfffe80d000007947 */ /* 0x000fea000383ffff */
.L_x_620:
[----:B------:R-:W-:Y:S01]  /*1ace0*/  IMAD.MOV.U32 R223, RZ, RZ, R5 ;  /* 0x000000ffffdf7224 */ /* 0x000fe200078e0005 */
[----:B-1----:R-:W-:Y:S01]  /*1acf0*/  MOV R2, 0x5 ;  /* 0x0000000500027802 */ /* 0x002fe20000000f00 */
[----:B------:R-:W-:Y:S01]  /*1ad00*/  IMAD.MOV.U32 R225, RZ, RZ, 0x181f ;  /* 0x0000181fffe17424 */ /* 0x000fe200078e00ff */
[----:B------:R-:W-:-:S02]  /*1ad10*/  MOV R3, 0x1ad30 ;  /* 0x0001ad3000037802 */ /* 0x000fc40000000f00 */
[----:B--2345:R-:W-:Y:S05]  /*1ad20*/  CALL.REL.NOINC `($__internal_9_$__cuda_sm70_shflsync_idx_p) ;  /* 0x00004c3000007944 */ /* 0x03cfea0003c00000 */
        /* <DEDUP_REMOVED lines=8> */
.L_x_623:
[----:B------:R-:W-:Y:S01]  /*1adb0*/  IMAD.MOV.U32 R223, RZ, RZ, R5 ;  /* 0x000000ffffdf7224 */ /* 0x000fe200078e0005 */
[----:B-1----:R-:W-:Y:S01]  /*1adc0*/  MOV R2, 0x6 ;  /* 0x0000000600027802 */ /* 0x002fe20000000f00 */
[----:B------:R-:W-:Y:S01]  /*1add0*/  IMAD.MOV.U32 R225, RZ, RZ, 0x181f ;  /* 0x0000181fffe17424 */ /* 0x000fe200078e00ff */
[----:B------:R-:W-:Y:S02]  /*1ade0*/  MOV R3, 0x1ae00 ;  /* 0x0001ae0000037802 */ /* 0x000fe40000000f00 */
[----:B--2345:R-:W-:Y:S05]  /*1adf0*/  CALL.REL.NOINC `($__internal_9_$__cuda_sm70_shflsync_idx_p) ;  /* 0x00004b6000007944 */ /* 0x03cfea0003c00000 */
[----:B------:R-:W-:Y:S01]  /*1ae00*/  MOV R7, R226 ;  /* 0x000000e200077202 */ /* 0x000fe20000000f00 */
[----:B------:R-:W-:Y:S05]  /*1ae10*/  BRA `(.L_x_818) ;  /* 0xfffe816000007947 */ /* 0x000fea000383ffff */
.L_x_624:
[----:B------:R-:W-:Y:S01]  /*1ae20*/  IMAD.MOV.U32 R223, RZ, RZ, R6 ;  /* 0x000000ffffdf7224 */ /* 0x000fe200078e0006 */
[----:B-1----:R-:W-:Y:S01]  /*1ae30*/  MOV R2, 0x6 ;  /* 0x0000000600027802 */ /* 0x002fe20000000f00 */
[----:B------:R-:W-:Y:S01]  /*1ae40*/  IMAD.MOV.U32 R225, RZ, RZ, 0x181f ;  /* 0x0000181fffe17424 */ /* 0x000fe200078e00ff */
[----:B------:R-:W-:Y:S02]  /*1ae50*/  MOV R3, 0x1ae70 ;  /* 0x0001ae7000037802 */ /* 0x000fe40000000f00 */
[----:B--2345:R-:W-:Y:S05]  /*1ae60*/  CALL.REL.NOINC `($__internal_9_$__cuda_sm70_shflsync_idx_p) ;  /* 0x00004af000007944 */ /* 0x03cfea0003c00000 */
[----:B------:R-:W-:Y:S01]  /*1ae70*/  MOV R2, R226 ;  /* 0x000000e200027202 */ /* 0x000fe20000000f00 */
[----:B------:R-:W-:Y:S05]  /*1ae80*/  BRA `(.L_x_819) ;  /* 0xfffe811000007947 */ /* 0x000fea000383ffff */
.L_x_627:
        /* <DEDUP_REMOVED lines=13> */
.L_x_630:
[----:B------:R-:W-:Y:S01]  /*1af60*/  IMAD.MOV.U32 R223, RZ, RZ, R5 ;  /* 0x000000ffffdf7224 */ /* 0x000fe200078e0005 */
[----:B------:R-:W-:Y:S01]  /*1af70*/  MOV R2, RZ ;  /* 0x000000ff00027202 */ /* 0x000fe20000000f00 */
[----:B------:R-:W-:Y:S01]  /*1af80*/  IMAD.MOV.U32 R225, RZ, RZ, 0x181f ;  /* 0x0000181fffe17424 */ /* 0x000fe200078e00ff */
[----:B------:R-:W-:Y:S02]  /*1af90*/  MOV R3, 0x1afb0 ;  /* 0x0001afb000037802 */ /* 0x000fe40000000f00 */
[----:B------:R-:W-:Y:S05]  /*1afa0*/  CALL.REL.NOINC `($__internal_9_$__cuda_sm70_shflsync_idx_p) ;  /* 0x000049b000007944 */ /* 0x000fea0003c00000 */
[----:B------:R-:W-:Y:S01]  /*1afb0*/  MOV R8, R226 ;  /* 0x000000e200087202 */ /* 0x000fe20000000f00 */
[----:B------:R-:W-:Y:S05]  /*1afc0*/  BRA `(.L_x_821) ;  /* 0xfffe939000007947 */ /* 0x000fea000383ffff */
.L_x_631:
[----:B------:R-:W-:Y:S01]  /*1afd0*/  IMAD.MOV.U32 R223, RZ, RZ, R0 ;  /* 0x000000ffffdf7224 */ /* 0x000fe200078e0000 */
[----:B------:R-:W-:Y:S01]  /*1afe0*/  MOV R2, RZ ;  /* 0x000000ff00027202 */ /* 0x000fe20000000f00 */
[----:B------:R-:W-:Y:S01]  /*1aff0*/  IMAD.MOV.U32 R225, RZ, RZ, 0x181f ;  /* 0x0000181fffe17424 */ /* 0x000fe200078e00ff */
[----:B------:R-:W-:Y:S02]  /*1b000*/  MOV R3, 0x1b020 ;  /* 0x0001b02000037802 */ /* 0x000fe40000000f00 */
[----:B-12---:R-:W-:Y:S05]  /*1b010*/  CALL.REL.NOINC `($__internal_9_$__cuda_sm70_shflsync_idx_p) ;  /* 0x0000494000007944 */ /* 0x006fea0003c00000 */
[----:B------:R-:W-:Y:S01]  /*1b020*/  ISETP.GE.AND P1, PT, R205, c[0x0][0x1d4], PT ;  /* 0x00007500cd007a0c */ /* 0x000fe20003f26270 */
[----:B------:R-:W-:Y:S01]  /*1b030*/  IMAD.MOV.U32 R223, RZ, RZ, R5 ;  /* 0x000000ffffdf7224 */ /* 0x000fe200078e0005 */
[----:B------:R-:W-:Y:S01]  /*1b040*/  IADD3 R2, P0, R226, R123, RZ ;  /* 0x0000007be2027210 */ /* 0x000fe20007f1e0ff */
[----:B------:R-:W-:-:S04]  /*1b050*/  IMAD.MOV.U32 R225, RZ, RZ, 0x181f ;  /* 0x0000181fffe17424 */ /* 0x000fc800078e00ff */
[----:B------:R-:W-:-:S06]  /*1b060*/  IMAD.X R3, R8, 0x1, R6, P0 ;  /* 0x0000000108037824 */ /* 0x000fcc00000e0606 */
[----:B------:R-:W-:Y:S01]  /*1b070*/  @!PT LDS RZ, [RZ] ;  /* 0x00000000fffff984 */ /* 0x000fe20000000800 */
[----:B------:R-:W-:Y:S01]  /*1b080*/  @!PT LDS RZ, [RZ] ;  /* 0x00000000fffff984 */ /* 0x000fe20000000800 */
[----:B------:R-:W-:Y:S01]  /*1b090*/  @!PT LDS RZ, [RZ] ;  /* 0x00000000fffff984 */ /* 0x000fe20000000800 */
[----:B------:R1:W-:Y:S02]  /*1b0a0*/  LDGSTS.E.BYPASS.LTC128B.128 [R207+0x2900], [R2.64], !P1 ;  /* 0x0290000002cf7fae */ /* 0x0003e4000c901d46 */
[----:B-1----:R-:W-:Y:S02]  /*1b0b0*/  MOV R2, 0x1 ;  /* 0x0000000100027802 */ /* 0x002fe40000000f00 */
[----:B------:R-:W-:Y:S02]  /*1b0c0*/  MOV R3, 0x1b0e0 ;  /* 0x0001b0e000037802 */ /* 0x000fe40000000f00 */
[----:B------:R-:W-:Y:S05]  /*1b0d0*/  CALL.REL.NOINC `($__internal_9_$__cuda_sm70_shflsync_idx_p) ;  /* 0x0000488000007944 */ /* 0x000fea0003c00000 */
[----:B------:R-:W-:Y:S01]  /*1b0e0*/  IMAD.MOV.U32 R7, RZ, RZ, R226 ;  /* 0x000000ffff077224 */ /* 0x000fe200078e00e2 */
[----:B------:R-:W-:Y:S01]  /*1b0f0*/  MOV R2, 0x1 ;  /* 0x0000000100027802 */ /* 0x000fe20000000f00 */
[----:B------:R-:W-:Y:S01]  /*1b100*/  IMAD.MOV.U32 R223, RZ, RZ, R0 ;  /* 0x000000ffffdf7224 */ /* 0x000fe200078e0000 */
[----:B------:R-:W-:Y:S02]  /*1b110*/  MOV R225, 0x181f ;  /* 0x0000181f00e17802 */ /* 0x000fe40000000f00 */
[----:B------:R-:W-:Y:S02]  /*1b120*/  MOV R3, 0x1b140 ;  /* 0x0001b14000037802 */ /* 0x000fe40000000f00 */
[----:B------:R-:W-:Y:S05]  /*1b130*/  CALL.REL.NOINC `($__internal_9_$__cuda_sm70_shflsync_idx_p) ;  /* 0x0000482000007944 */ /* 0x000fea0003c00000 */
        /* <DEDUP_REMOVED lines=54> */
[----:B------:R-:W-:Y:S01]  /*1b4a0*/  MOV R0, R226 ;  /* 0x000000e200007202 */ /* 0x000fe20000000f00 */
[----:B------:R-:W-:Y:S05]  /*1b4b0*/  BRA `(.L_x_822) ;  /* 0xfffe901000007947 */ /* 0x000fea000383ffff */
.L_x_632:
[----:B------:R-:W-:Y:S01]  /*1b4c0*/  IMAD.MOV.U32 R223, RZ, RZ, R8 ;  /* 0x000000ffffdf7224 */ /* 0x000fe200078e0008 */
[----:B------:R-:W-:Y:S01]  /*1b4d0*/  MOV R2, RZ ;  /* 0x000000ff00027202 */ /* 0x000fe20000000f00 */
[----:B------:R-:W-:Y:S01]  /*1b4e0*/  IMAD.MOV.U32 R225, RZ, RZ, 0x1c1f ;  /* 0x00001c1fffe17424 */ /* 0x000fe200078e00ff */
[----:B------:R-:W-:-:S02]  /*1b4f0*/  MOV R3, 0x1b510 ;  /* 0x0001b51000037802 */ /* 0x000fc40000000f00 */
[----:B------:R-:W-:Y:S05]  /*1b500*/  CALL.REL.NOINC `($__internal_9_$__cuda_sm70_shflsync_idx_p) ;  /* 0x0000445000007944 */ /* 0x000fea0003c00000 */
[----:B------:R-:W-:Y:S01]  /*1b510*/  MOV R2, R226 ;  /* 0x000000e200027202 */ /* 0x000fe20000000f00 */
[----:B------:R-:W-:Y:S05]  /*1b520*/  BRA `(.L_x_823) ;  /* 0xfffe915000007947 */ /* 0x000fea000383ffff */
.L_x_637:
[----:B------:R-:W-:Y:S01]  /*1b530*/  IMAD.MOV.U32 R223, RZ, RZ, R8 ;  /* 0x000000ffffdf7224 */ /* 0x000fe200078e0008 */
[----:B------:R-:W-:Y:S01]  /*1b540*/  MOV R2, 0x1 ;  /* 0x0000000100027802 */ /* 0x000fe20000000f00 */
[----:B------:R-:W-:Y:S01]  /*1b550*/  IMAD.MOV.U32 R225, RZ, RZ, 0x1c1f ;  /* 0x00001c1fffe17424 */ /* 0x000fe200078e00ff */
[----:B------:R-:W-:-:S02]  /*1b560*/  MOV R3, 0x1b580 ;  /* 0x0001b58000037802 */ /* 0x000fc40000000f00 */
[----:B-1----:R-:W-:Y:S05]  /*1b570*/  CALL.REL.NOINC `($__internal_9_$__cuda_sm70_shflsync_idx_p) ;  /* 0x000043e000007944 */ /* 0x002fea0003c00000 */
[----:B------:R-:W-:Y:S01]  /*1b580*/  MOV R2, R226 ;  /* 0x000000e200027202 */ /* 0x000fe20000000f00 */
[----:B------:R-:W-:Y:S05]  /*1b590*/  BRA `(.L_x_824) ;  /* 0xfffe92a000007947 */ /* 0x000fea000383ffff */
.L_x_642:
[----:B------:R-:W-:Y:S01]  /*1b5a0*/  IMAD.MOV.U32 R223, RZ, RZ, R8 ;  /* 0x000000ffffdf7224 */ /* 0x000fe200078e0008 */
[----:B------:R-:W-:Y:S01]  /*1b5b0*/  MOV R2, 0x2 ;  /* 0x0000000200027802 */ /* 0x000fe20000000f00 */
[----:B------:R-:W-:Y:S01]  /*1b5c0*/  IMAD.MOV.U32 R225, RZ, RZ, 0x1c1f ;  /* 0x00001c1fffe17424 */ /* 0x000fe200078e00ff */
[----:B------:R-:W-:-:S02]  /*1b5d0*/  MOV R3, 0x1b5f0 ;  /* 0x0001b5f000037802 */ /* 0x000fc40000000f00 */
[----:B-12---:R-:W-:Y:S05]  /*1b5e0*/  CALL.REL.NOINC `($__internal_9_$__cuda_sm70_shflsync_idx_p) ;  /* 0x0000437000007944 */ /* 0x006fea0003c00000 */
[----:B------:R-:W-:Y:S01]  /*1b5f0*/  MOV R3, R226 ;  /* 0x000000e200037202 */ /* 0x000fe20000000f00 */
[----:B------:R-:W-:Y:S05]  /*1b600*/  BRA `(.L_x_825) ;  /* 0xfffe9ab000007947 */ /* 0x000fea000383ffff */
.L_x_647:
[----:B------:R-:W-:Y:S01]  /*1b610*/  IMAD.MOV.U32 R223, RZ, RZ, R8 ;  /* 0x000000ffffdf7224 */ /* 0x000fe200078e0008 */
[----:B------:R-:W-:Y:S01]  /*1b620*/  MOV R2, 0x3 ;  /* 0x0000000300027802 */ /* 0x000fe20000000f00 */
[----:B------:R-:W-:Y:S01]  /*1b630*/  IMAD.MOV.U32 R225, RZ, RZ, 0x1c1f ;  /* 0x00001c1fffe17424 */ /* 0x000fe200078e00ff */
[----:B------:R-:W-:-:S02]  /*1b640*/  MOV R3, 0x1b660 ;  /* 0x0001b66000037802 */ /* 0x000fc40000000f00 */
[----:B-123--:R-:W-:Y:S05]  /*1b650*/  CALL.REL.NOINC `($__internal_9_$__cuda_sm70_shflsync_idx_p) ;  /* 0x0000430000007944 */ /* 0x00efea0003c00000 */
[----:B------:R-:W-:Y:S01]  /*1b660*/  MOV R3, R226 ;  /* 0x000000e200037202 */ /* 0x000fe20000000f00 */
[----:B------:R-:W-:Y:S05]  /*1b670*/  BRA `(.L_x_826) ;  /* 0xfffea55000007947 */ /* 0x000fea000383ffff */
.L_x_652:
[----:B------:R-:W-:Y:S01]  /*1b680*/  IMAD.MOV.U32 R92, RZ, RZ, R0 ;  /* 0x000000ffff5c7224 */ /* 0x000fe200078e0000 */
[----:B------:R-:W-:-:S02]  /*1b690*/  MOV R3, 0x2 ;  /* 0x0000000200037802 */ /* 0x000fc40000000f00 */
[----:B------:R-:W-:Y:S02]  /*1b6a0*/  MOV R2, 0x1b6c0 ;  /* 0x0001b6c000027802 */ /* 0x000fe40000000f00 */
[----:B--234-:R-:W-:Y:S05]  /*1b6b0*/  CALL.REL.NOINC `($__internal_8_$__cuda_sm70_shflsync_bfly_p) ;  /* 0x0000424000007944 */ /* 0x01cfea0003c00000 */
[----:B------:R-:W-:Y:S01]  /*1b6c0*/  MOV R2, R225 ;  /* 0x000000e100027202 */ /* 0x000fe20000000f00 */
[----:B------:R-:W-:Y:S05]  /*1b6d0*/  BRA `(.L_x_827) ;  /* 0xfffeb01000007947 */ /* 0x000fea000383ffff */
.L_x_653:
[----:B------:R-:W-:Y:S01]  /*1b6e0*/  IMAD.MOV.U32 R92, RZ, RZ, R4 ;  /* 0x000000ffff5c7224 */ /* 0x000fe200078e0004 */
[----:B------:R-:W-:Y:S02]  /*1b6f0*/  MOV R3, 0x1 ;  /* 0x0000000100037802 */ /* 0x000fe40000000f00 */
[----:B------:R-:W-:Y:S02]  /*1b700*/  MOV R2, 0x1b720 ;  /* 0x0001b72000027802 */ /* 0x000fe40000000f00 */
[----:B-1-34-:R-:W-:Y:S05]  /*1b710*/  CALL.REL.NOINC `($__internal_8_$__cuda_sm70_shflsync_bfly_p) ;  /* 0x000041e000007944 */ /* 0x01afea0003c00000 */
[----:B------:R-:W-:Y:S01]  /*1b720*/  FMNMX.FTZ R97, R4, R225, !PT ;  /* 0x000000e104617209 */ /* 0x000fe20007810000 */
[----:B------:R-:W-:Y:S01]  /*1b730*/  IMAD.MOV.U32 R92, RZ, RZ, R5 ;  /* 0x000000ffff5c7224 */ /* 0x000fe200078e0005 */
[----:B------:R-:W-:Y:S01]  /*1b740*/  MOV R2, 0x1b770 ;  /* 0x0001b77000027802 */ /* 0x000fe20000000f00 */
[----:B------:R-:W-:Y:S02]  /*1b750*/  IMAD.MOV.U32 R3, RZ, RZ, 0x2 ;  /* 0x00000002ff037424 */ /* 0x000fe400078e00ff */
[----:B------:R-:W-:Y:S05]  /*1b760*/  CALL.REL.NOINC `($__internal_8_$__cuda_sm70_shflsync_bfly_p) ;  /* 0x0000419000007944 */ /* 0x000fea0003c00000 */
[----:B------:R-:W-:Y:S01]  /*1b770*/  FMNMX.FTZ R5, R5, R225, !PT ;  /* 0x000000e105057209 */ /* 0x000fe20007810000 */
[----:B------:R-:W-:Y:S01]  /*1b780*/  IMAD.MOV.U32 R3, RZ, RZ, 0x1 ;  /* 0x00000001ff037424 */ /* 0x000fe200078e00ff */
[----:B------:R-:W-:-:S03]  /*1b790*/  MOV R2, 0x1b7c0 ;  /* 0x0001b7c000027802 */ /* 0x000fc60000000f00 */
[----:B------:R-:W-:Y:S02]  /*1b7a0*/  IMAD.MOV.U32 R92, RZ, RZ, R5 ;  /* 0x000000ffff5c7224 */ /* 0x000fe400078e0005 */
[----:B------:R-:W-:Y:S05]  /*1b7b0*/  CALL.REL.NOINC `($__internal_8_$__cuda_sm70_shflsync_bfly_p) ;  /* 0x0000414000007944 */ /* 0x000fea0003c00000 */
        /* <DEDUP_REMOVED lines=20> */
[----:B------:R-:W-:Y:S01]  /*1b900*/  MOV R8, R225 ;  /* 0x000000e100087202 */ /* 0x000fe20000000f00 */
[----:B------:R-:W-:Y:S05]  /*1b910*/  BRA `(.L_x_828) ;  /* 0xfffeaec000007947 */ /* 0x000fea000383ffff */
.L_x_661:
[----:B------:R-:W-:Y:S01]  /*1b920*/  MOV R2, RZ ;  /* 0x000000ff00027202 */ /* 0x000fe20000000f00 */
[----:B------:R-:W-:Y:S01]  /*1b930*/  IMAD.MOV.U32 R223, RZ, RZ, R4 ;  /* 0x000000ffffdf7224 */ /* 0x000fe200078e0004 */
[----:B------:R-:W-:Y:S01]  /*1b940*/  MOV R3, 0x1b970 ;  /* 0x0001b97000037802 */ /* 0x000fe20000000f00 */
[----:B------:R-:W-:Y:S02]  /*1b950*/  IMAD.MOV.U32 R225, RZ, RZ, 0x181f ;  /* 0x0000181fffe17424 */ /* 0x000fe400078e00ff */
[----:B------:R-:W-:Y:S05]  /*1b960*/  CALL.REL.NOINC `($__internal_9_$__cuda_sm70_shflsync_idx_p) ;  /* 0x00003ff000007944 */ /* 0x000fea0003c00000 */
[----:B------:R-:W-:Y:S01]  /*1b970*/  MOV R7, R226 ;  /* 0x000000e200077202 */ /* 0x000fe20000000f00 */
[----:B------:R-:W-:-:S05]  /*1b980*/  BRA `(.L_x_829) ;  /* 0xfffecc1000007947 */ /* 0x000fca000383ffff */
.L_x_662:
[----:B------:R-:W-:Y:S01]  /*1b990*/  MOV R2, RZ ;  /* 0x000000ff00027202 */ /* 0x000fe20000000f00 */
[----:B------:R-:W-:Y:S01]  /*1b9a0*/  IMAD.MOV.U32 R223, RZ, RZ, R0 ;  /* 0x000000ffffdf7224 */ /* 0x000fe200078e0000 */
[----:B------:R-:W-:Y:S01]  /*1b9b0*/  MOV R3, 0x1b9e0 ;  /* 0x0001b9e000037802 */ /* 0x000fe20000000f00 */
[----:B------:R-:W-:Y:S02]  /*1b9c0*/  IMAD.MOV.U32 R225, RZ, RZ, 0x181f ;  /* 0x0000181fffe17424 */ /* 0x000fe400078e00ff */
[----:B-12---:R-:W-:Y:S05]  /*1b9d0*/  CALL.REL.NOINC `($__internal_9_$__cuda_sm70_shflsync_idx_p) ;  /* 0x00003f8000007944 */ /* 0x006fea0003c00000 */
[----:B------:R-:W-:Y:S01]  /*1b9e0*/  ISETP.GE.AND P1, PT, R205, c[0x0][0x1d4], PT ;  /* 0x00007500cd007a0c */ /* 0x000fe20003f26270 */
[----:B------:R-:W-:Y:S01]  /*1b9f0*/  IMAD.MOV.U32 R223, RZ, RZ, R4 ;  /* 0x000000ffffdf7224 */ /* 0x000fe200078e0004 */
[----:B------:R-:W-:Y:S01]  /*1ba00*/  IADD3 R2, P0, R226, R15, RZ ;  /* 0x0000000fe2027210 */ /* 0x000fe20007f1e0ff */
[----:B------:R-:W-:Y:S04]  /*1ba10*/  IMAD.MOV.U32 R225, RZ, RZ, 0x181f ;  /* 0x0000181fffe17424 */ /* 0x000fe800078e00ff */
[----:B------:R-:W-:Y:S06]  /*1ba20*/  IMAD.X R3, R7, 0x1, R5, P0 ;  /* 0x0000000107037824 */ /* 0x000fec00000e0605 */
[----:B------:R-:W-:Y:S01]  /*1ba30*/  @!PT LDS RZ, [RZ] ;  /* 0x00000000fffff984 */ /* 0x000fe20000000800 */
[----:B------:R-:W-:Y:S01]  /*1ba40*/  @!PT LDS RZ, [RZ] ;  /* 0x00000000fffff984 */ /* 0x000fe20000000800 */
[----:B------:R-:W-:Y:S01]  /*1ba50*/  @!PT LDS RZ, [RZ] ;  /* 0x00000000fffff984 */ /* 0x000fe20000000800 */
[----:B------:R1:W-:Y:S02]  /*1ba60*/  LDGSTS.E.BYPASS.LTC128B.128 [R207+0x100], [R2.64], !P1 ;  /* 0x0010000002cf7fae */ /* 0x0003e4000c901d46 */
[----:B-1----:R-:W-:Y:S02]  /*1ba70*/  MOV R2, 0x1 ;  /* 0x0000000100027802 */ /* 0x002fe40000000f00 */
[----:B------:R-:W-:Y:S02]  /*1ba80*/  MOV R3, 0x1baa0 ;  /* 0x0001baa000037802 */ /* 0x000fe40000000f00 */
[----:B------:R-:W-:Y:S05]  /*1ba90*/  CALL.REL.NOINC `($__internal_9_$__cuda_sm70_shflsync_idx_p) ;  /* 0x00003ec000007944 */ /* 0x000fea0003c00000 */
[----:B------:R-:W-:Y:S01]  /*1baa0*/  MOV R2, 0x1 ;  /* 0x0000000100027802 */ /* 0x000fe20000000f00 */
[----:B------:R-:W-:Y:S01]  /*1bab0*/  IMAD.MOV.U32 R6, RZ, RZ, R226 ;  /* 0x000000ffff067224 */ /* 0x000fe200078e00e2 */
[----:B------:R-:W-:Y:S01]  /*1bac0*/  MOV R225, 0x181f ;  /* 0x0000181f00e17802 */ /* 0x000fe20000000f00 */
[----:B------:R-:W-:Y:S01]  /*1bad0*/  IMAD.MOV.U32 R223, RZ, RZ, R0 ;  /* 0x000000ffffdf7224 */ /* 0x000fe200078e0000 */
[----:B------:R-:W-:Y:S02]  /*1bae0*/  MOV R3, 0x1bb00 ;  /* 0x0001bb0000037802 */ /* 0x000fe40000000f00 */
[----:B------:R-:W-:Y:S05]  /*1baf0*/  CALL.REL.NOINC `($__internal_9_$__cuda_sm70_shflsync_idx_p) ;  /* 0x00003e6000007944 */ /* 0x000fea0003c00000 */
        /* <DEDUP_REMOVED lines=54> */
[----:B------:R-:W-:Y:S01]  /*1be60*/  MOV R0, R226 ;  /* 0x000000e200007202 */ /* 0x000fe20000000f00 */
[----:B------:R-:W-:-:S05]  /*1be70*/  BRA `(.L_x_830) ;  /* 0xfffec89000007947 */ /* 0x000fca000383ffff */
.L_x_665:
[----:B------:R-:W-:Y:S01]  /*1be80*/  MOV R2, RZ ;  /* 0x000000ff00027202 */ /* 0x000fe20000000f00 */
[----:B------:R-:W-:Y:S01]  /*1be90*/  IMAD.MOV.U32 R223, RZ, RZ, R92 ;  /* 0x000000ffffdf7224 */ /* 0x000fe200078e005c */
[----:B------:R-:W-:Y:S01]  /*1bea0*/  MOV R3, 0x1bed0 ;  /* 0x0001bed000037802 */ /* 0x000fe20000000f00 */
[----:B------:R-:W-:Y:S02]  /*1beb0*/  IMAD.MOV.U32 R225, RZ, RZ, 0x181f ;  /* 0x0000181fffe17424 */ /* 0x000fe400078e00ff */
[----:B------:R-:W-:Y:S05]  /*1bec0*/  CALL.REL.NOINC `($__internal_9_$__cuda_sm70_shflsync_idx_p) ;  /* 0x00003a9000007944 */ /* 0x000fea0003c00000 */
[----:B------:R-:W-:Y:S01]  /*1bed0*/  MOV R97, R226 ;  /* 0x000000e200617202 */ /* 0x000fe20000000f00 */
[----:B------:R-:W-:-:S05]  /*1bee0*/  BRA `(.L_x_831) ;  /* 0xfffed19000007947 */ /* 0x000fca000383ffff */
.L_x_666:
        /* <DEDUP_REMOVED lines=79> */
.L_x_667:
[----:B------:R-:W-:Y:S01]  /*1c3e0*/  MOV R2, RZ ;  /* 0x000000ff00027202 */ /* 0x000fe20000000f00 */
[----:B------:R-:W-:Y:S01]  /*1c3f0*/  IMAD.MOV.U32 R223, RZ, RZ, R157 ;  /* 0x000000ffffdf7224 */ /* 0x000fe200078e009d */
[----:B------:R-:W-:Y:S01]  /*1c400*/  MOV R3, 0x1c430 ;  /* 0x0001c43000037802 */ /* 0x000fe20000000f00 */
[----:B------:R-:W-:Y:S02]  /*1c410*/  IMAD.MOV.U32 R225, RZ, RZ, 0x1c1f ;  /* 0x00001c1fffe17424 */ /* 0x000fe400078e00ff */
[----:B------:R-:W-:Y:S05]  /*1c420*/  CALL.REL.NOINC `($__internal_9_$__cuda_sm70_shflsync_idx_p) ;  /* 0x0000353000007944 */ /* 0x000fea0003c00000 */
[----:B------:R-:W-:Y:S01]  /*1c430*/  MOV R2, R226 ;  /* 0x000000e200027202 */ /* 0x000fe20000000f00 */
[----:B------:R-:W-:-:S05]  /*1c440*/  BRA `(.L_x_833) ;  /* 0xfffecf1000007947 */ /* 0x000fca000383ffff */
.L_x_672:
[----:B------:R-:W-:Y:S01]  /*1c450*/  MOV R2, 0x1 ;  /* 0x0000000100027802 */ /* 0x000fe20000000f00 */
[----:B------:R-:W-:Y:S01]  /*1c460*/  IMAD.MOV.U32 R223, RZ, RZ, R157 ;  /* 0x000000ffffdf7224 */ /* 0x000fe200078e009d */
[----:B------:R-:W-:Y:S01]  /*1c470*/  MOV R3, 0x1c4a0 ;  /* 0x0001c4a000037802 */ /* 0x000fe20000000f00 */
[----:B------:R-:W-:Y:S02]  /*1c480*/  IMAD.MOV.U32 R225, RZ, RZ, 0x1c1f ;  /* 0x00001c1fffe17424 */ /* 0x000fe400078e00ff */
[----:B-1----:R-:W-:Y:S05]  /*1c490*/  CALL.REL.NOINC `($__internal_9_$__cuda_sm70_shflsync_idx_p) ;  /* 0x000034c000007944 */ /* 0x002fea0003c00000 */
[----:B------:R-:W-:Y:S01]  /*1c4a0*/  MOV R2, R226 ;  /* 0x000000e200027202 */ /* 0x000fe20000000f00 */
[----:B------:R-:W-:-:S05]  /*1c4b0*/  BRA `(.L_x_834) ;  /* 0xfffed0a000007947 */ /* 0x000fca000383ffff */
.L_x_677:
[----:B------:R-:W-:Y:S01]  /*1c4c0*/  MOV R2, 0x2 ;  /* 0x0000000200027802 */ /* 0x000fe20000000f00 */
[----:B------:R-:W-:Y:S01]  /*1c4d0*/  IMAD.MOV.U32 R223, RZ, RZ, R157 ;  /* 0x000000ffffdf7224 */ /* 0x000fe200078e009d */
[----:B------:R-:W-:Y:S01]  /*1c4e0*/  MOV R3, 0x1c510 ;  /* 0x0001c51000037802 */ /* 0x000fe20000000f00 */
[----:B------:R-:W-:Y:S02]  /*1c4f0*/  IMAD.MOV.U32 R225, RZ, RZ, 0x1c1f ;  /* 0x00001c1fffe17424 */ /* 0x000fe400078e00ff */
[----:B-12---:R-:W-:Y:S05]  /*1c500*/  CALL.REL.NOINC `($__internal_9_$__cuda_sm70_shflsync_idx_p) ;  /* 0x0000345000007944 */ /* 0x006fea0003c00000 */
[----:B------:R-:W-:Y:S01]  /*1c510*/  MOV R156, R226 ;  /* 0x000000e2009c7202 */ /* 0x000fe20000000f00 */
[----:B------:R-:W-:-:S05]  /*1c520*/  BRA `(.L_x_835) ;  /* 0xfffed23000007947 */ /* 0x000fca000383ffff */
.L_x_682:
[----:B------:R-:W-:Y:S01]  /*1c530*/  MOV R2, 0x3 ;  /* 0x0000000300027802 */ /* 0x000fe20000000f00 */
[----:B------:R-:W-:Y:S01]  /*1c540*/  IMAD.MOV.U32 R223, RZ, RZ, R157 ;  /* 0x000000ffffdf7224 */ /* 0x000fe200078e009d */
[----:B------:R-:W-:Y:S01]  /*1c550*/  MOV R3, 0x1c580 ;  /* 0x0001c58000037802 */ /* 0x000fe20000000f00 */
[----:B------:R-:W-:Y:S02]  /*1c560*/  IMAD.MOV.U32 R225, RZ, RZ, 0x1c1f ;  /* 0x00001c1fffe17424 */ /* 0x000fe400078e00ff */
[----:B-123--:R-:W-:Y:S05]  /*1c570*/  CALL.REL.NOINC `($__internal_9_$__cuda_sm70_shflsync_idx_p) ;  /* 0x000033e000007944 */ /* 0x00efea0003c00000 */
[----:B------:R-:W-:Y:S01]  /*1c580*/  MOV R3, R226 ;  /* 0x000000e200037202 */ /* 0x000fe20000000f00 */
[----:B------:R-:W-:-:S05]  /*1c590*/  BRA `(.L_x_836) ;  /* 0xfffee30000007947 */ /* 0x000fca000383ffff */
.L_x_687:
[----:B------:R-:W-:Y:S02]  /*1c5a0*/  MOV R3, 0x2 ;  /* 0x0000000200037802 */ /* 0x000fe40000000f00 */
[----:B------:R-:W-:Y:S02]  /*1c5b0*/  MOV R2, 0x1c5d0 ;  /* 0x0001c5d000027802 */ /* 0x000fe40000000f00 */
[----:B------:R-:W-:Y:S05]  /*1c5c0*/  CALL.REL.NOINC `($__internal_8_$__cuda_sm70_shflsync_bfly_p) ;  /* 0x0000333000007944 */ /* 0x000fea0003c00000 */
[----:B------:R-:W-:Y:S01]  /*1c5d0*/  MOV R2, R225 ;  /* 0x000000e100027202 */ /* 0x000fe20000000f00 */
[----:B------:R-:W-:-:S05]  /*1c5e0*/  BRA `(.L_x_837) ;  /* 0xfffeee5000007947 */ /* 0x000fca000383ffff */
.L_x_688:
[----:B------:R-:W-:Y:S01]  /*1c5f0*/  MOV R3, 0x1 ;  /* 0x0000000100037802 */ /* 0x000fe20000000f00 */
[----:B-1----:R-:W-:Y:S01]  /*1c600*/  IMAD.MOV.U32 R92, RZ, RZ, R4 ;  /* 0x000000ffff5c7224 */ /* 0x002fe200078e0004 */
[----:B------:R-:W-:Y:S02]  /*1c610*/  MOV R2, 0x1c630 ;  /* 0x0001c63000027802 */ /* 0x000fe40000000f00 */
[----:B------:R-:W-:Y:S05]  /*1c620*/  CALL.REL.NOINC `($__internal_8_$__cuda_sm70_shflsync_bfly_p) ;  /* 0x000032d000007944 */ /* 0x000fea0003c00000 */
[----:B------:R-:W-:Y:S01]  /*1c630*/  IMAD.MOV.U32 R92, RZ, RZ, R0 ;  /* 0x000000ffff5c7224 */ /* 0x000fe200078e0000 */
[----:B------:R-:W-:Y:S01]  /*1c640*/  FMNMX.FTZ R97, R4, R225, !PT ;  /* 0x000000e104617209 */ /* 0x000fe20007810000 */
[----:B------:R-:W-:Y:S01]  /*1c650*/  IMAD.MOV.U32 R3, RZ, RZ, 0x2 ;  /* 0x00000002ff037424 */ /* 0x000fe200078e00ff */
[----:B------:R-:W-:Y:S02]  /*1c660*/  MOV R2, 0x1c680 ;  /* 0x0001c68000027802 */ /* 0x000fe40000000f00 */
[----:B------:R-:W-:Y:S05]  /*1c670*/  CALL.REL.NOINC `($__internal_8_$__cuda_sm70_shflsync_bfly_p) ;  /* 0x0000328000007944 */ /* 0x000fea0003c00000 */
[----:B------:R-:W-:Y:S01]  /*1c680*/  FMNMX.FTZ R92, R0, R225, !PT ;  /* 0x000000e1005c7209 */ /* 0x000fe20007810000 */
[----:B------:R-:W-:Y:S01]  /*1c690*/  IMAD.MOV.U32 R3, RZ, RZ, 0x1 ;  /* 0x00000001ff037424 */ /* 0x000fe200078e00ff */
[----:B------:R-:W-:Y:S02]  /*1c6a0*/  MOV R2, 0x1c6c0 ;  /* 0x0001c6c000027802 */ /* 0x000fe40000000f00 */
[----:B------:R-:W-:Y:S05]  /*1c6b0*/  CALL.REL.NOINC `($__internal_8_$__cuda_sm70_shflsync_bfly_p) ;  /* 0x0000324000007944 */ /* 0x000fea0003c00000 */
[----:B------:R-:W-:Y:S01]  /*1c6c0*/  IMAD.MOV.U32 R3, RZ, RZ, 0x2 ;  /* 0x00000002ff037424 */ /* 0x000fe200078e00ff */
[----:B------:R-:W-:Y:S01]  /*1c6d0*/  FMNMX.FTZ R96, R92, R225, !PT ;  /* 0x000000e15c607209 */ /* 0x000fe20007810000 */
[----:B------:R-:W-:Y:S01]  /*1c6e0*/  IMAD.MOV.U32 R92, RZ, RZ, R5 ;  /* 0x000000ffff5c7224 */ /* 0x000fe200078e0005 */
        /* <DEDUP_REMOVED lines=15> */
[----:B------:R-:W-:Y:S01]  /*1c7e0*/  MOV R3, R225 ;  /* 0x000000e100037202 */ /* 0x000fe20000000f00 */
[----:B------:R-:W-:-:S05]  /*1c7f0*/  BRA `(.L_x_838) ;  /* 0xfffeed3000007947 */ /* 0x000fca000383ffff */
.L_x_697:
[----:B------:R-:W-:Y:S01]  /*1c800*/  MOV R2, RZ ;  /* 0x000000ff00027202 */ /* 0x000fe20000000f00 */
[----:B------:R-:W-:Y:S01]  /*1c810*/  IMAD.MOV.U32 R223, RZ, RZ, R5 ;  /* 0x000000ffffdf7224 */ /* 0x000fe200078e0005 */
[----:B------:R-:W-:Y:S01]  /*1c820*/  MOV R3, 0x1c850 ;  /* 0x0001c85000037802 */ /* 0x000fe20000000f00 */
[----:B------:R-:W-:Y:S02]  /*1c830*/  IMAD.MOV.U32 R225, RZ, RZ, 0x181f ;  /* 0x0000181fffe17424 */ /* 0x000fe400078e00ff */
[----:B------:R-:W-:Y:S05]  /*1c840*/  CALL.REL.NOINC `($__internal_9_$__cuda_sm70_shflsync_idx_p) ;  /* 0x0000311000007944 */ /* 0x000fea0003c00000 */
[----:B------:R-:W-:Y:S01]  /*1c850*/  MOV R8, R226 ;  /* 0x000000e200087202 */ /* 0x000fe20000000f00 */
[----:B------:R-:W-:-:S05]  /*1c860*/  BRA `(.L_x_839) ;  /* 0xffff106000007947 */ /* 0x000fca000383ffff */
.L_x_698:
        /* <DEDUP_REMOVED lines=79> */
.L_x_701:
[----:B------:R-:W-:Y:S01]  /*1cd60*/  MOV R2, RZ ;  /* 0x000000ff00027202 */ /* 0x000fe20000000f00 */
[----:B------:R-:W-:Y:S01]  /*1cd70*/  IMAD.MOV.U32 R223, RZ, RZ, R94 ;  /* 0x000000ffffdf7224 */ /* 0x000fe200078e005e */
[----:B------:R-:W-:Y:S01]  /*1cd80*/  MOV R3, 0x1cdb0 ;  /* 0x0001cdb000037802 */ /* 0x000fe20000000f00 */
[----:B------:R-:W-:Y:S02]  /*1cd90*/  IMAD.MOV.U32 R225, RZ, RZ, 0x181f ;  /* 0x0000181fffe17424 */ /* 0x000fe400078e00ff */
[----:B------:R-:W-:Y:S05]  /*1cda0*/  CALL.REL.NOINC `($__internal_9_$__cuda_sm70_shflsync_idx_p) ;  /* 0x00002bb000007944 */ /* 0x000fea0003c00000 */
[----:B------:R-:W-:Y:S01]  /*1cdb0*/  MOV R97, R226 ;  /* 0x000000e200617202 */ /* 0x000fe20000000f00 */
[----:B------:R-:W-:-:S05]  /*1cdc0*/  BRA `(.L_x_841) ;  /* 0xffff15e000007947 */ /* 0x000fca000383ffff */
.L_x_702:
        /* <DEDUP_REMOVED lines=79> */
.L_x_703:
[----:B------:R-:W-:Y:S02]  /*1d2c0*/  MOV R3, 0x2 ;  /* 0x0000000200037802 */ /* 0x000fe40000000f00 */
[----:B------:R-:W-:Y:S02]  /*1d2d0*/  MOV R2, 0x1d2f0 ;  /* 0x0001d2f000027802 */ /* 0x000fe40000000f00 */
[----:B------:R-:W-:Y:S05]  /*1d2e0*/  CALL.REL.NOINC `($__internal_8_$__cuda_sm70_shflsync_bfly_p) ;  /* 0x0000261000007944 */ /* 0x000fea0003c00000 */
[----:B------:R-:W-:Y:S01]  /*1d2f0*/  MOV R2, R225 ;  /* 0x000000e100027202 */ /* 0x000fe20000000f00 */
[----:B------:R-:W-:-:S05]  /*1d300*/  BRA `(.L_x_843) ;  /* 0xffff17c000007947 */ /* 0x000fca000383ffff */
.L_x_704:
        /* <DEDUP_REMOVED lines=33> */
.L_x_707:
[----:B-1--4-:R-:W-:Y:S01]  /*1d520*/  MOV R2, RZ ;  /* 0x000000ff00027202 */ /* 0x012fe20000000f00 */
[----:B------:R-:W-:Y:S01]  /*1d530*/  IMAD.MOV.U32 R223, RZ, RZ, R52 ;  /* 0x000000ffffdf7224 */ /* 0x000fe200078e0034 */
[----:B------:R-:W-:Y:S01]  /*1d540*/  MOV R3, 0x1d570 ;  /* 0x0001d57000037802 */ /* 0x000fe20000000f00 */
[----:B------:R-:W-:Y:S02]  /*1d550*/  IMAD.MOV.U32 R225, RZ, RZ, 0x181f ;  /* 0x0000181fffe17424 */ /* 0x000fe400078e00ff */
[----:B------:R-:W-:Y:S05]  /*1d560*/  CALL.REL.NOINC `($__internal_9_$__cuda_sm70_shflsync_idx_p) ;  /* 0x000023f000007944 */ /* 0x000fea0003c00000 */
[----:B------:R-:W-:Y:S01]  /*1d570*/  MOV R57, R226 ;  /* 0x000000e200397202 */ /* 0x000fe20000000f00 */
[----:B------:R-:W-:-:S05]  /*1d580*/  BRA `(.L_x_845) ;  /* 0xffff367000007947 */ /* 0x000fca000383ffff */
.L_x_710:
[----:B------:R-:W-:Y:S01]  /*1d590*/  MOV R2, RZ ;  /* 0x000000ff00027202 */ /* 0x000fe20000000f00 */
[----:B------:R-:W-:Y:S01]  /*1d5a0*/  IMAD.MOV.U32 R223, RZ, RZ, R92 ;  /* 0x000000ffffdf7224 */ /* 0x000fe200078e005c */
[----:B------:R-:W-:Y:S01]  /*1d5b0*/  MOV R3, 0x1d5e0 ;  /* 0x0001d5e000037802 */ /* 0x000fe20000000f00 */
[----:B------:R-:W-:Y:S02]  /*1d5c0*/  IMAD.MOV.U32 R225, RZ, RZ, 0x181f ;  /* 0x0000181fffe17424 */ /* 0x000fe400078e00ff */
[----:B------:R-:W-:Y:S05]  /*1d5d0*/  CALL.REL.NOINC `($__internal_9_$__cuda_sm70_shflsync_idx_p) ;  /* 0x0000238000007944 */ /* 0x000fea0003c00000 */
[----:B------:R-:W-:Y:S01]  /*1d5e0*/  MOV R97, R226 ;  /* 0x000000e200617202 */ /* 0x000fe20000000f00 */
[----:B------:R-:W-:-:S05]  /*1d5f0*/  BRA `(.L_x_846) ;  /* 0xffff407000007947 */ /* 0x000fca000383ffff */
.L_x_711:
        /* <DEDUP_REMOVED lines=79> */
.L_x_712:
[----:B------:R-:W-:Y:S01]  /*1daf0*/  MOV R2, RZ ;  /* 0x000000ff00027202 */ /* 0x000fe20000000f00 */
[----:B------:R-:W-:Y:S01]  /*1db00*/  IMAD.MOV.U32 R223, RZ, RZ, R157 ;  /* 0x000000ffffdf7224 */ /* 0x000fe200078e009d */
[----:B------:R-:W-:Y:S01]  /*1db10*/  MOV R3, 0x1db40 ;  /* 0x0001db4000037802 */ /* 0x000fe20000000f00 */
[----:B------:R-:W-:Y:S02]  /*1db20*/  IMAD.MOV.U32 R225, RZ, RZ, 0x1c1f ;  /* 0x00001c1fffe17424 */ /* 0x000fe400078e00ff */
[----:B------:R-:W-:Y:S05]  /*1db30*/  CALL.REL.NOINC `($__internal_9_$__cuda_sm70_shflsync_idx_p) ;  /* 0x00001e2000007944 */ /* 0x000fea0003c00000 */
[----:B------:R-:W-:Y:S01]  /*1db40*/  MOV R2, R226 ;  /* 0x000000e200027202 */ /* 0x000fe20000000f00 */
[----:B------:R-:W-:-:S05]  /*1db50*/  BRA `(.L_x_848) ;  /* 0xffff3e1000007947 */ /* 0x000fca000383ffff */
.L_x_717:
[----:B------:R-:W-:Y:S01]  /*1db60*/  MOV R2, 0x1 ;  /* 0x0000000100027802 */ /* 0x000fe20000000f00 */
[----:B------:R-:W-:Y:S01]  /*1db70*/  IMAD.MOV.U32 R223, RZ, RZ, R157 ;  /* 0x000000ffffdf7224 */ /* 0x000fe200078e009d */
[----:B------:R-:W-:Y:S01]  /*1db80*/  MOV R3, 0x1dbb0 ;  /* 0x0001dbb000037802 */ /* 0x000fe20000000f00 */
[----:B------:R-:W-:Y:S02]  /*1db90*/  IMAD.MOV.U32 R225, RZ, RZ, 0x1c1f ;  /* 0x00001c1fffe17424 */ /* 0x000fe400078e00ff */
[----:B-1----:R-:W-:Y:S05]  /*1dba0*/  CALL.REL.NOINC `($__internal_9_$__cuda_sm70_shflsync_idx_p) ;  /* 0x00001db000007944 */ /* 0x002fea0003c00000 */
[----:B------:R-:W-:Y:S01]  /*1dbb0*/  MOV R2, R226 ;  /* 0x000000e200027202 */ /* 0x000fe20000000f00 */
[----:B------:R-:W-:-:S05]  /*1dbc0*/  BRA `(.L_x_849) ;  /* 0xffff3fa000007947 */ /* 0x000fca000383ffff */
.L_x_722:
[----:B------:R-:W-:Y:S01]  /*1dbd0*/  MOV R2, 0x2 ;  /* 0x0000000200027802 */ /* 0x000fe20000000f00 */
[----:B------:R-:W-:Y:S01]  /*1dbe0*/  IMAD.MOV.U32 R223, RZ, RZ, R157 ;  /* 0x000000ffffdf7224 */ /* 0x000fe200078e009d */
[----:B------:R-:W-:Y:S01]  /*1dbf0*/  MOV R3, 0x1dc20 ;  /* 0x0001dc2000037802 */ /* 0x000fe20000000f00 */
[----:B------:R-:W-:Y:S02]  /*1dc00*/  IMAD.MOV.U32 R225, RZ, RZ, 0x1c1f ;  /* 0x00001c1fffe17424 */ /* 0x000fe400078e00ff */
[----:B-12---:R-:W-:Y:S05]  /*1dc10*/  CALL.REL.NOINC `($__internal_9_$__cuda_sm70_shflsync_idx_p) ;  /* 0x00001d4000007944 */ /* 0x006fea0003c00000 */
[----:B------:R-:W-:Y:S01]  /*1dc20*/  MOV R156, R226 ;  /* 0x000000e2009c7202 */ /* 0x000fe20000000f00 */
[----:B------:R-:W-:-:S05]  /*1dc30*/  BRA `(.L_x_850) ;  /* 0xffff413000007947 */ /* 0x000fca000383ffff */
.L_x_727:
[----:B------:R-:W-:Y:S01]  /*1dc40*/  MOV R2, 0x3 ;  /* 0x0000000300027802 */ /* 0x000fe20000000f00 */
[----:B------:R-:W-:Y:S01]  /*1dc50*/  IMAD.MOV.U32 R223, RZ, RZ, R157 ;  /* 0x000000ffffdf7224 */ /* 0x000fe200078e009d */
[----:B------:R-:W-:Y:S01]  /*1dc60*/  MOV R3, 0x1dc90 ;  /* 0x0001dc9000037802 */ /* 0x000fe20000000f00 */
[----:B------:R-:W-:Y:S02]  /*1dc70*/  IMAD.MOV.U32 R225, RZ, RZ, 0x1c1f ;  /* 0x00001c1fffe17424 */ /* 0x000fe400078e00ff */
[----:B-123--:R-:W-:Y:S05]  /*1dc80*/  CALL.REL.NOINC `($__internal_9_$__cuda_sm70_shflsync_idx_p) ;  /* 0x00001cd000007944 */ /* 0x00efea0003c00000 */
[----:B------:R-:W-:Y:S01]  /*1dc90*/  MOV R3, R226 ;  /* 0x000000e200037202 */ /* 0x000fe20000000f00 */
[----:B------:R-:W-:-:S05]  /*1dca0*/  BRA `(.L_x_851) ;  /* 0xffff520000007947 */ /* 0x000fca000383ffff */
.L_x_732:
[----:B------:R-:W-:Y:S02]  /*1dcb0*/  MOV R3, 0x2 ;  /* 0x0000000200037802 */ /* 0x000fe40000000f00 */
[----:B------:R-:W-:Y:S02]  /*1dcc0*/  MOV R2, 0x1dce0 ;  /* 0x0001dce000027802 */ /* 0x000fe40000000f00 */
[----:B------:R-:W-:Y:S05]  /*1dcd0*/  CALL.REL.NOINC `($__internal_8_$__cuda_sm70_shflsync_bfly_p) ;  /* 0x00001c2000007944 */ /* 0x000fea0003c00000 */
[----:B------:R-:W-:Y:S01]  /*1dce0*/  MOV R2, R225 ;  /* 0x000000e100027202 */ /* 0x000fe20000000f00 */
[----:B------:R-:W-:-:S05]  /*1dcf0*/  BRA `(.L_x_852) ;  /* 0xffff5d5000007947 */ /* 0x000fca000383ffff */
.L_x_733:
        /* <DEDUP_REMOVED lines=33> */
.L_x_735:
[----:B------:R-:W-:Y:S01]  /*1df10*/  IMAD.MOV.U32 R92, RZ, RZ, R238 ;  /* 0x000000ffff5c7224 */ /* 0x000fe200078e00ee */
[----:B------:R-:W-:-:S02]  /*1df20*/  MOV R3, 0x2 ;  /* 0x0000000200037802 */ /* 0x000fc40000000f00 */
[----:B------:R-:W-:Y:S02]  /*1df30*/  MOV R2, 0x1df50 ;  /* 0x0001df5000027802 */ /* 0x000fe40000000f00 */
[----:B------:R-:W-:Y:S05]  /*1df40*/  CALL.REL.NOINC `($__internal_8_$__cuda_sm70_shflsync_bfly_p) ;  /* 0x000019b000007944 */ /* 0x000fea0003c00000 */
[----:B------:R-:W-:Y:S01]  /*1df50*/  MOV R0, R225 ;  /* 0x000000e100007202 */ /* 0x000fe20000000f00 */
[----:B------:R-:W-:Y:S05]  /*1df60*/  BRA `(.L_x_854) ;  /* 0xffff7a6000007947 */ /* 0x000fea000383ffff */
.L_x_736:
[----:B------:R-:W-:Y:S01]  /*1df70*/  IMAD.MOV.U32 R92, RZ, RZ, R4 ;  /* 0x000000ffff5c7224 */ /* 0x000fe200078e0004 */
[----:B------:R-:W-:Y:S02]  /*1df80*/  MOV R3, 0x1 ;  /* 0x0000000100037802 */ /* 0x000fe40000000f00 */
[----:B------:R-:W-:Y:S02]  /*1df90*/  MOV R2, 0x1dfb0 ;  /* 0x0001dfb000027802 */ /* 0x000fe40000000f00 */
[----:B-1----:R-:W-:Y:S05]  /*1dfa0*/  CALL.REL.NOINC `($__internal_8_$__cuda_sm70_shflsync_bfly_p) ;  /* 0x0000195000007944 */ /* 0x002fea0003c00000 */
[----:B------:R-:W-:Y:S01]  /*1dfb0*/  FADD.FTZ R4, R4, R225 ;  /* 0x000000e104047221 */ /* 0x000fe20000010000 */
[----:B------:R-:W-:Y:S02]  /*1dfc0*/  MOV R92, R240 ;  /* 0x000000f0005c7202 */ /* 0x000fe40000000f00 */
[----:B------:R-:W-:Y:S02]  /*1dfd0*/  MOV R3, 0x2 ;  /* 0x0000000200037802 */ /* 0x000fe40000000f00 */
[----:B------:R-:W-:Y:S02]  /*1dfe0*/  MOV R2, 0x1e000 ;  /* 0x0001e00000027802 */ /* 0x000fe40000000f00 */
[----:B------:R-:W-:Y:S05]  /*1dff0*/  CALL.REL.NOINC `($__internal_8_$__cuda_sm70_shflsync_bfly_p) ;  /* 0x0000190000007944 */ /* 0x000fea0003c00000 */
[----:B------:R-:W-:Y:S01]  /*1e000*/  FADD.FTZ R5, R240, R225 ;  /* 0x000000e1f0057221 */ /* 0x000fe20000010000 */
[----:B------:R-:W-:-:S02]  /*1e010*/  MOV R3, 0x1 ;  /* 0x0000000100037802 */ /* 0x000fc40000000f00 */
[----:B------:R-:W-:Y:S02]  /*1e020*/  MOV R2, 0x1e050 ;  /* 0x0001e05000027802 */ /* 0x000fe40000000f00 */
[----:B------:R-:W-:Y:S02]  /*1e030*/  MOV R92, R5 ;  /* 0x00000005005c7202 */ /* 0x000fe40000000f00 */
[----:B------:R-:W-:Y:S05]  /*1e040*/  CALL.REL.NOINC `($__internal_8_$__cuda_sm70_shflsync_bfly_p) ;  /* 0x000018b000007944 */ /* 0x000fea0003c00000 */
[----:B------:R-:W-:Y:S01]  /*1e050*/  FADD.FTZ R5, R5, R225 ;  /* 0x000000e105057221 */ /* 0x000fe20000010000 */
[----:B------:R-:W-:Y:S02]  /*1e060*/  MOV R92, R251 ;  /* 0x000000fb005c7202 */ /* 0x000fe40000000f00 */
[----:B------:R-:W-:Y:S02]  /*1e070*/  MOV R3, 0x2 ;  /* 0x0000000200037802 */ /* 0x000fe40000000f00 */
[----:B------:R-:W-:Y:S02]  /*1e080*/  MOV R2, 0x1e0a0 ;  /* 0x0001e0a000027802 */ /* 0x000fe40000000f00 */
[----:B------:R-:W-:Y:S05]  /*1e090*/  CALL.REL.NOINC `($__internal_8_$__cuda_sm70_shflsync_bfly_p) ;  /* 0x0000186000007944 */ /* 0x000fea0003c00000 */
[----:B------:R-:W-:Y:S01]  /*1e0a0*/  FADD.FTZ R6, R251, R225 ;  /* 0x000000e1fb067221 */ /* 0x000fe20000010000 */
[----:B------:R-:W-:Y:S02]  /*1e0b0*/  MOV R3, 0x1 ;  /* 0x0000000100037802 */ /* 0x000fe40000000f00 */
[----:B------:R-:W-:-:S02]  /*1e0c0*/  MOV R2, 0x1e0f0 ;  /* 0x0001e0f000027802 */ /* 0x000fc40000000f00 */
[----:B------:R-:W-:Y:S02]  /*1e0d0*/  MOV R92, R6 ;  /* 0x00000006005c7202 */ /* 0x000fe40000000f00 */
[----:B------:R-:W-:Y:S05]  /*1e0e0*/  CALL.REL.NOINC `($__internal_8_$__cuda_sm70_shflsync_bfly_p) ;  /* 0x0000181000007944 */ /* 0x000fea0003c00000 */
[----:B------:R1:W5:Y:S01]  /*1e0f0*/  LDL R92, [R1] ;  /* 0x00000000015c7983 */ /* 0x0003620000100800 */
[----:B------:R-:W-:Y:S01]  /*1e100*/  FADD.FTZ R6, R6, R225 ;  /* 0x000000e106067221 */ /* 0x000fe20000010000 */
[----:B------:R-:W-:Y:S02]  /*1e110*/  MOV R3, 0x2 ;  /* 0x0000000200037802 */ /* 0x000fe40000000f00 */
[----:B------:R-:W-:Y:S02]  /*1e120*/  MOV R2, 0x1e140 ;  /* 0x0001e14000027802 */ /* 0x000fe40000000f00 */
[----:B-1---5:R-:W-:Y:S05]  /*1e130*/  CALL.REL.NOINC `($__internal_8_$__cuda_sm70_shflsync_bfly_p) ;  /* 0x000017c000007944 */ /* 0x022fea0003c00000 */
[----:B------:R-:W2:Y:S01]  /*1e140*/  LDL.LU R0, [R1] ;  /* 0x0000000001007983 */ /* 0x000ea20000300800 */
[----:B------:R-:W-:Y:S02]  /*1e150*/  MOV R3, 0x1 ;  /* 0x0000000100037802 */ /* 0x000fe40000000f00 */
[----:B------:R-:W-:Y:S01]  /*1e160*/  MOV R2, 0x1e1a0 ;  /* 0x0001e1a000027802 */ /* 0x000fe20000000f00 */
[----:B--2---:R-:W-:-:S05]  /*1e170*/  FADD.FTZ R7, R0, R225 ;  /* 0x000000e100077221 */ /* 0x004fca0000010000 */
[----:B------:R-:W-:Y:S02]  /*1e180*/  MOV R92, R7 ;  /* 0x00000007005c7202 */ /* 0x000fe40000000f00 */
[----:B------:R-:W-:Y:S05]  /*1e190*/  CALL.REL.NOINC `($__internal_8_$__cuda_sm70_shflsync_bfly_p) ;  /* 0x0000176000007944 */ /* 0x000fea0003c00000 */
[----:B------:R-:W-:Y:S01]  /*1e1a0*/  MOV R8, R225 ;  /* 0x000000e100087202 */ /* 0x000fe20000000f00 */
[----:B------:R-:W-:Y:S05]  /*1e1b0*/  BRA `(.L_x_855) ;  /* 0xffff791000007947 */ /* 0x000fea000383ffff */
.L_x_743:
[----:B-1-34-:R-:W-:Y:S01]  /*1e1c0*/  IMAD.MOV.U32 R223, RZ, RZ, R5 ;  /* 0x000000ffffdf7224 */ /* 0x01afe200078e0005 */
[----:B------:R-:W-:Y:S01]  /*1e1d0*/  MOV R2, RZ ;  /* 0x000000ff00027202 */ /* 0x000fe20000000f00 */
[----:B------:R-:W-:Y:S01]  /*1e1e0*/  IMAD.MOV.U32 R225, RZ, RZ, 0x181f ;  /* 0x0000181fffe17424 */ /* 0x000fe200078e00ff */
[----:B------:R-:W-:Y:S02]  /*1e1f0*/  MOV R3, 0x1e210 ;  /* 0x0001e21000037802 */ /* 0x000fe40000000f00 */
[----:B------:R-:W-:Y:S05]  /*1e200*/  CALL.REL.NOINC `($__internal_9_$__cuda_sm70_shflsync_idx_p) ;  /* 0x0000175000007944 */ /* 0x000fea0003c00000 */
[----:B------:R-:W-:Y:S01]  /*1e210*/  MOV R7, R226 ;  /* 0x000000e200077202 */ /* 0x000fe20000000f00 */
[----:B------:R-:W-:Y:S05]  /*1e220*/  BRA `(.L_x_856) ;  /* 0xffff8ed000007947 */ /* 0x000fea000383ffff */
.L_x_744:
[----:B------:R-:W-:Y:S01]  /*1e230*/  IMAD.MOV.U32 R223, RZ, RZ, R6 ;  /* 0x000000ffffdf7224 */ /* 0x000fe200078e0006 */
[----:B------:R-:W-:Y:S01]  /*1e240*/  MOV R2, RZ ;  /* 0x000000ff00027202 */ /* 0x000fe20000000f00 */
[----:B------:R-:W-:Y:S01]  /*1e250*/  IMAD.MOV.U32 R225, RZ, RZ, 0x181f ;  /* 0x0000181fffe17424 */ /* 0x000fe200078e00ff */
[----:B------:R-:W-:Y:S02]  /*1e260*/  MOV R3, 0x1e280 ;  /* 0x0001e28000037802 */ /* 0x000fe40000000f00 */
[----:B-12---:R-:W-:Y:S05]  /*1e270*/  CALL.REL.NOINC `($__internal_9_$__cuda_sm70_shflsync_idx_p) ;  /* 0x000016e000007944 */ /* 0x006fea0003c00000 */
[----:B------:R-:W-:Y:S01]  /*1e280*/  MOV R2, R226 ;  /* 0x000000e200027202 */ /* 0x000fe20000000f00 */
[----:B------:R-:W-:Y:S05]  /*1e290*/  BRA `(.L_x_857) ;  /* 0xffff8e8000007947 */ /* 0x000fea000383ffff */
.L_x_745:
[----:B------:R-:W-:Y:S01]  /*1e2a0*/  IMAD.MOV.U32 R223, RZ, RZ, R5 ;  /* 0x000000ffffdf7224 */ /* 0x000fe200078e0005 */
[----:B-1----:R-:W-:Y:S01]  /*1e2b0*/  MOV R2, 0x1 ;  /* 0x0000000100027802 */ /* 0x002fe20000000f00 */
[----:B------:R-:W-:Y:S01]  /*1e2c0*/  IMAD.MOV.U32 R225, RZ, RZ, 0x181f ;  /* 0x0000181fffe17424 */ /* 0x000fe200078e00ff */
[----:B------:R-:W-:-:S02]  /*1e2d0*/  MOV R3, 0x1e2f0 ;  /* 0x0001e2f000037802 */ /* 0x000fc40000000f00 */
[----:B---3--:R-:W-:Y:S05]  /*1e2e0*/  CALL.REL.NOINC `($__internal_9_$__cuda_sm70_shflsync_idx_p) ;  /* 0x0000167000007944 */ /* 0x008fea0003c00000 */
        /* <DEDUP_REMOVED lines=8> */
.L_x_746:
[----:B------:R-:W-:Y:S01]  /*1e370*/  IMAD.MOV.U32 R223, RZ, RZ, R5 ;  /* 0x000000ffffdf7224 */ /* 0x000fe200078e0005 */
[----:B-1----:R-:W-:Y:S01]  /*1e380*/  MOV R2, 0x2 ;  /* 0x0000000200027802 */ /* 0x002fe20000000f00 */
[----:B------:R-:W-:Y:S01]  /*1e390*/  IMAD.MOV.U32 R225, RZ, RZ, 0x181f ;  /* 0x0000181fffe17424 */ /* 0x000fe200078e00ff */
[----:B------:R-:W-:Y:S02]  /*1e3a0*/  MOV R3, 0x1e3c0 ;  /* 0x0001e3c000037802 */ /* 0x000fe40000000f00 */
[----:B--23--:R-:W-:Y:S05]  /*1e3b0*/  CALL.REL.NOINC `($__internal_9_$__cuda_sm70_shflsync_idx_p) ;  /* 0x000015a000007944 */ /* 0x00cfea0003c00000 */
[----:B------:R-:W-:Y:S01]  /*1e3c0*/  MOV R7, R226 ;  /* 0x000000e200077202 */ /* 0x000fe20000000f00 */
[----:B------:R-:W-:Y:S05]  /*1e3d0*/  BRA `(.L_x_859) ;  /* 0xffff8ea000007947 */ /* 0x000fea000383ffff */
.L_x_747:
[----:B------:R-:W-:Y:S01]  /*1e3e0*/  IMAD.MOV.U32 R223, RZ, RZ, R6 ;  /* 0x000000ffffdf7224 */ /* 0x000fe200078e0006 */
[----:B-1----:R-:W-:Y:S01]  /*1e3f0*/  MOV R2, 0x2 ;  /* 0x0000000200027802 */ /* 0x002fe20000000f00 */
[----:B------:R-:W-:Y:S01]  /*1e400*/  IMAD.MOV.U32 R225, RZ, RZ, 0x181f ;  /* 0x0000181fffe17424 */ /* 0x000fe200078e00ff */
[----:B------:R-:W-:Y:S02]  /*1e410*/  MOV R3, 0x1e430 ;  /* 0x0001e43000037802 */ /* 0x000fe40000000f00 */
[----:B--234-:R-:W-:Y:S05]  /*1e420*/  CALL.REL.NOINC `($__internal_9_$__cuda_sm70_shflsync_idx_p) ;  /* 0x0000153000007944 */ /* 0x01cfea0003c00000 */
[----:B------:R-:W-:Y:S01]  /*1e430*/  MOV R2, R226 ;  /* 0x000000e200027202 */ /* 0x000fe20000000f00 */
[----:B------:R-:W-:Y:S05]  /*1e440*/  BRA `(.L_x_860) ;  /* 0xffff8e5000007947 */ /* 0x000fea000383ffff */
.L_x_748:
[----:B------:R-:W-:Y:S01]  /*1e450*/  IMAD.MOV.U32 R223, RZ, RZ, R5 ;  /* 0x000000ffffdf7224 */ /* 0x000fe200078e0005 */
[----:B--2---:R-:W-:Y:S01]  /*1e460*/  MOV R2, 0x3 ;  /* 0x0000000300027802 */ /* 0x004fe20000000f00 */
[----:B------:R-:W-:Y:S01]  /*1e470*/  IMAD.MOV.U32 R225, RZ, RZ, 0x181f ;  /* 0x0000181fffe17424 */ /* 0x000fe200078e00ff */
[----:B------:R-:W-:-:S02]  /*1e480*/  MOV R3, 0x1e4a0 ;  /* 0x0001e4a000037802 */ /* 0x000fc40000000f00 */
[----:B-1-34-:R-:W-:Y:S05]  /*1e490*/  CALL.REL.NOINC `($__internal_9_$__cuda_sm70_shflsync_idx_p) ;  /* 0x000014c000007944 */ /* 0x01afea0003c00000 */
        /* <DEDUP_REMOVED lines=8> */
.L_x_749:
[----:B------:R-:W-:Y:S01]  /*1e520*/  IMAD.MOV.U32 R223, RZ, RZ, R5 ;  /* 0x000000ffffdf7224 */ /* 0x000fe200078e0005 */
[----:B--2---:R-:W-:Y:S01]  /*1e530*/  MOV R2, 0x4 ;  /* 0x0000000400027802 */ /* 0x004fe20000000f00 */
[----:B------:R-:W-:Y:S01]  /*1e540*/  IMAD.MOV.U32 R225, RZ, RZ, 0x181f ;  /* 0x0000181fffe17424 */ /* 0x000fe200078e00ff */
[----:B------:R-:W-:Y:S02]  /*1e550*/  MOV R3, 0x1e570 ;  /* 0x0001e57000037802 */ /* 0x000fe40000000f00 */
[----:B-1-34-:R-:W-:Y:S05]  /*1e560*/  CALL.REL.NOINC `($__internal_9_$__cuda_sm70_shflsync_idx_p) ;  /* 0x000013f000007944 */ /* 0x01afea0003c00000 */
[----:B------:R-:W-:Y:S01]  /*1e570*/  MOV R7, R226 ;  /* 0x000000e200077202 */ /* 0x000fe20000000f00 */
[----:B------:R-:W-:Y:S05]  /*1e580*/  BRA `(.L_x_862) ;  /* 0xffff8e2000007947 */ /* 0x000fea000383ffff */
.L_x_750:
[----:B------:R-:W-:Y:S01]  /*1e590*/  IMAD.MOV.U32 R223, RZ, RZ, R6 ;  /* 0x000000ffffdf7224 */ /* 0x000fe200078e0006 */
[----:B--2---:R-:W-:Y:S01]  /*1e5a0*/  MOV R2, 0x4 ;  /* 0x0000000400027802 */ /* 0x004fe20000000f00 */
[----:B------:R-:W-:Y:S01]  /*1e5b0*/  IMAD.MOV.U32 R225, RZ, RZ, 0x181f ;  /* 0x0000181fffe17424 */ /* 0x000fe200078e00ff */
[----:B------:R-:W-:Y:S02]  /*1e5c0*/  MOV R3, 0x1e5e0 ;  /* 0x0001e5e000037802 */ /* 0x000fe40000000f00 */
[----:B-1-34-:R-:W-:Y:S05]  /*1e5d0*/  CALL.REL.NOINC `($__internal_9_$__cuda_sm70_shflsync_idx_p) ;  /* 0x0000138000007944 */ /* 0x01afea0003c00000 */
[----:B------:R-:W-:Y:S01]  /*1e5e0*/  MOV R2, R226 ;  /* 0x000000e200027202 */ /* 0x000fe20000000f00 */
[----:B------:R-:W-:Y:S05]  /*1e5f0*/  BRA `(.L_x_863) ;  /* 0xffff8dd000007947 */ /* 0x000fea000383ffff */
.L_x_751:
[----:B------:R-:W-:Y:S01]  /*1e600*/  IMAD.MOV.U32 R223, RZ, RZ, R5 ;  /* 0x000000ffffdf7224 */ /* 0x000fe200078e0005 */
[----:B-1----:R-:W-:Y:S01]  /*1e610*/  MOV R2, 0x5 ;  /* 0x0000000500027802 */ /* 0x002fe20000000f00 */
[----:B------:R-:W-:Y:S01]  /*1e620*/  IMAD.MOV.U32 R225, RZ, RZ, 0x181f ;  /* 0x0000181fffe17424 */ /* 0x000fe200078e00ff */
[----:B------:R-:W-:-:S02]  /*1e630*/  MOV R3, 0x1e650 ;  /* 0x0001e65000037802 */ /* 0x000fc40000000f00 */
[----:B--234-:R-:W-:Y:S05]  /*1e640*/  CALL.REL.NOINC `($__internal_9_$__cuda_sm70_shflsync_idx_p) ;  /* 0x0000131000007944 */ /* 0x01cfea0003c00000 */
        /* <DEDUP_REMOVED lines=8> */
.L_x_752:
[----:B------:R-:W-:Y:S01]  /*1e6d0*/  IMAD.MOV.U32 R223, RZ, RZ, R5 ;  /* 0x000000ffffdf7224 */ /* 0x000fe200078e0005 */
[----:B--2---:R-:W-:Y:S01]  /*1e6e0*/  MOV R2, 0x6 ;  /* 0x0000000600027802 */ /* 0x004fe20000000f00 */
[----:B------:R-:W-:Y:S01]  /*1e6f0*/  IMAD.MOV.U32 R225, RZ, RZ, 0x181f ;  /* 0x0000181fffe17424 */ /* 0x000fe200078e00ff */
[----:B------:R-:W-:Y:S02]  /*1e700*/  MOV R3, 0x1e720 ;  /* 0x0001e72000037802 */ /* 0x000fe40000000f00 */
[----:B-1--4-:R-:W-:Y:S05]  /*1e710*/  CALL.REL.NOINC `($__internal_9_$__cuda_sm70_shflsync_idx_p) ;  /* 0x0000124000007944 */ /* 0x012fea0003c00000 */
[----:B------:R-:W-:Y:S01]  /*1e720*/  MOV R7, R226 ;  /* 0x000000e200077202 */ /* 0x000fe20000000f00 */
[----:B------:R-:W-:Y:S05]  /*1e730*/  BRA `(.L_x_865) ;  /* 0xffff8da000007947 */ /* 0x000fea000383ffff */
.L_x_753:
[----:B------:R-:W-:Y:S01]  /*1e740*/  IMAD.MOV.U32 R223, RZ, RZ, R6 ;  /* 0x000000ffffdf7224 */ /* 0x000fe200078e0006 */
[----:B--2---:R-:W-:Y:S01]  /*1e750*/  MOV R2, 0x6 ;  /* 0x0000000600027802 */ /* 0x004fe20000000f00 */
[----:B------:R-:W-:Y:S01]  /*1e760*/  IMAD.MOV.U32 R225, RZ, RZ, 0x181f ;  /* 0x0000181fffe17424 */ /* 0x000fe200078e00ff */
[----:B------:R-:W-:Y:S02]  /*1e770*/  MOV R3, 0x1e790 ;  /* 0x0001e79000037802 */ /* 0x000fe40000000f00 */
[----:B-1-34-:R-:W-:Y:S05]  /*1e780*/  CALL.REL.NOINC `($__internal_9_$__cuda_sm70_shflsync_idx_p) ;  /* 0x000011d000007944 */ /* 0x01afea0003c00000 */
[----:B------:R-:W-:Y:S01]  /*1e790*/  MOV R2, R226 ;  /* 0x000000e200027202 */ /* 0x000fe20000000f00 */
[----:B------:R-:W-:Y:S05]  /*1e7a0*/  BRA `(.L_x_866) ;  /* 0xffff8d5000007947 */ /* 0x000fea000383ffff */
.L_x_754:
[----:B------:R-:W-:Y:S01]  /*1e7b0*/  IMAD.MOV.U32 R223, RZ, RZ, R5 ;  /* 0x000000ffffdf7224 */ /* 0x000fe200078e0005 */
[----:B-1----:R-:W-:Y:S01]  /*1e7c0*/  MOV R2, 0x7 ;  /* 0x0000000700027802 */ /* 0x002fe20000000f00 */
[----:B------:R-:W-:Y:S01]  /*1e7d0*/  IMAD.MOV.U32 R225, RZ, RZ, 0x181f ;  /* 0x0000181fffe17424 */ /* 0x000fe200078e00ff */
[----:B------:R-:W-:-:S02]  /*1e7e0*/  MOV R3, 0x1e800 ;  /* 0x0001e80000037802 */ /* 0x000fc40000000f00 */
[----:B--2-4-:R-:W-:Y:S05]  /*1e7f0*/  CALL.REL.NOINC `($__internal_9_$__cuda_sm70_shflsync_idx_p) ;  /* 0x0000116000007944 */ /* 0x014fea0003c00000 */
        /* <DEDUP_REMOVED lines=8> */
.L_x_756:
[----:B------:R-:W-:Y:S01]  /*1e880*/  IMAD.MOV.U32 R223, RZ, RZ, R5 ;  /* 0x000000ffffdf7224 */ /* 0x000fe200078e0005 */
[----:B------:R-:W-:Y:S01]  /*1e890*/  MOV R2, RZ ;  /* 0x000000ff00027202 */ /* 0x000fe20000000f00 */
[----:B------:R-:W-:Y:S01]  /*1e8a0*/  IMAD.MOV.U32 R225, RZ, RZ, 0x1c1f ;  /* 0x00001c1fffe17424 */ /* 0x000fe200078e00ff */
[----:B------:R-:W-:Y:S02]  /*1e8b0*/  MOV R3, 0x1e8d0 ;  /* 0x0001e8d000037802 */ /* 0x000fe40000000f00 */
[----:B------:R-:W-:Y:S05]  /*1e8c0*/  CALL.REL.NOINC `($__internal_9_$__cuda_sm70_shflsync_idx_p) ;  /* 0x0000109000007944 */ /* 0x000fea0003c00000 */
[----:B------:R-:W-:Y:S01]  /*1e8d0*/  MOV R4, R226 ;  /* 0x000000e200047202 */ /* 0x000fe20000000f00 */
[----:B------:R-:W-:Y:S05]  /*1e8e0*/  BRA `(.L_x_868) ;  /* 0xffff8f3000007947 */ /* 0x000fea000383ffff */
.L_x_757:
[----:B------:R-:W-:Y:S01]  /*1e8f0*/  IMAD.MOV.U32 R223, RZ, RZ, R12 ;  /* 0x000000ffffdf7224 */ /* 0x000fe200078e000c */
[----:B------:R-:W-:Y:S01]  /*1e900*/  MOV R2, RZ ;  /* 0x000000ff00027202 */ /* 0x000fe20000000f00 */
[----:B------:R-:W-:Y:S01]  /*1e910*/  IMAD.MOV.U32 R225, RZ, RZ, 0x1c1f ;  /* 0x00001c1fffe17424 */ /* 0x000fe200078e00ff */
[----:B------:R-:W-:Y:S02]  /*1e920*/  MOV R3, 0x1e940 ;  /* 0x0001e94000037802 */ /* 0x000fe40000000f00 */
[----:B-12---:R-:W-:Y:S05]  /*1e930*/  CALL.REL.NOINC `($__internal_9_$__cuda_sm70_shflsync_idx_p) ;  /* 0x0000102000007944 */ /* 0x006fea0003c00000 */
[----:B------:R-:W-:Y:S01]  /*1e940*/  MOV R0, R226 ;  /* 0x000000e200007202 */ /* 0x000fe20000000f00 */
[----:B------:R-:W-:Y:S05]  /*1e950*/  BRA `(.L_x_869) ;  /* 0xffff8ee000007947 */ /* 0x000fea000383ffff */
.L_x_760:
[----:B------:R-:W-:Y:S01]  /*1e960*/  IMAD.MOV.U32 R223, RZ, RZ, R5 ;  /* 0x000000ffffdf7224 */ /* 0x000fe200078e0005 */
[----:B----4-:R-:W-:Y:S01]  /*1e970*/  MOV R2, 0x1 ;  /* 0x0000000100027802 */ /* 0x010fe20000000f00 */
[----:B------:R-:W-:Y:S01]  /*1e980*/  IMAD.MOV.U32 R225, RZ, RZ, 0x1c1f ;  /* 0x00001c1fffe17424 */ /* 0x000fe200078e00ff */
[----:B------:R-:W-:-:S02]  /*1e990*/  MOV R3, 0x1e9b0 ;  /* 0x0001e9b000037802 */ /* 0x000fc40000000f00 */
[----:B-123--:R-:W-:Y:S05]  /*1e9a0*/  CALL.REL.NOINC `($__internal_9_$__cuda_sm70_shflsync_idx_p) ;  /* 0x00000fb000007944 */ /* 0x00efea0003c00000 */
        /* <DEDUP_REMOVED lines=8> */
.L_x_763:
[----:B------:R-:W-:Y:S01]  /*1ea30*/  IMAD.MOV.U32 R223, RZ, RZ, R5 ;  /* 0x000000ffffdf7224 */ /* 0x000fe200078e0005 */
[----:B----4-:R-:W-:Y:S01]  /*1ea40*/  MOV R2, 0x2 ;  /* 0x0000000200027802 */ /* 0x010fe20000000f00 */
[----:B------:R-:W-:Y:S01]  /*1ea50*/  IMAD.MOV.U32 R225, RZ, RZ, 0x1c1f ;  /* 0x00001c1fffe17424 */ /* 0x000fe200078e00ff */
[----:B------:R-:W-:Y:S02]  /*1ea60*/  MOV R3, 0x1ea80 ;  /* 0x0001ea8000037802 */ /* 0x000fe40000000f00 */
[----:B-123--:R-:W-:Y:S05]  /*1ea70*/  CALL.REL.NOINC `($__internal_9_$__cuda_sm70_shflsync_idx_p) ;  /* 0x00000ee000007944 */ /* 0x00efea0003c00000 */
[----:B------:R-:W-:Y:S01]  /*1ea80*/  MOV R4, R226 ;  /* 0x000000e200047202 */ /* 0x000fe20000000f00 */
[----:B------:R-:W-:Y:S05]  /*1ea90*/  BRA `(.L_x_871) ;  /* 0xffff951000007947 */ /* 0x000fea000383ffff */
.L_x_764:
[----:B------:R-:W-:Y:S01]  /*1eaa0*/  IMAD.MOV.U32 R223, RZ, RZ, R12 ;  /* 0x000000ffffdf7224 */ /* 0x000fe200078e000c */
[----:B----4-:R-:W-:Y:S01]  /*1eab0*/  MOV R2, 0x2 ;  /* 0x0000000200027802 */ /* 0x010fe20000000f00 */
[----:B------:R-:W-:Y:S01]  /*1eac0*/  IMAD.MOV.U32 R225, RZ, RZ, 0x1c1f ;  /* 0x00001c1fffe17424 */ /* 0x000fe200078e00ff */
[----:B------:R-:W-:Y:S02]  /*1ead0*/  MOV R3, 0x1eaf0 ;  /* 0x0001eaf000037802 */ /* 0x000fe40000000f00 */
[----:B-123--:R-:W-:Y:S05]  /*1eae0*/  CALL.REL.NOINC `($__internal_9_$__cuda_sm70_shflsync_idx_p) ;  /* 0x00000e7000007944 */ /* 0x00efea0003c00000 */
[----:B------:R-:W-:Y:S01]  /*1eaf0*/  MOV R0, R226 ;  /* 0x000000e200007202 */ /* 0x000fe20000000f00 */
[----:B------:R-:W-:Y:S05]  /*1eb00*/  BRA `(.L_x_872) ;  /* 0xffff94c000007947 */ /* 0x000fea000383ffff */
.L_x_767:
        /* <DEDUP_REMOVED lines=13> */
.L_x_771:
[----:B------:R-:W-:Y:S01]  /*1ebe0*/  IMAD.MOV.U32 R223, RZ, RZ, R5 ;  /* 0x000000ffffdf7224 */ /* 0x000fe200078e0005 */
[----:B------:R-:W-:Y:S01]  /*1ebf0*/  MOV R2, RZ ;  /* 0x000000ff00027202 */ /* 0x000fe20000000f00 */
[----:B------:R-:W-:Y:S01]  /*1ec00*/  IMAD.MOV.U32 R225, RZ, RZ, 0x181f ;  /* 0x0000181fffe17424 */ /* 0x000fe200078e00ff */
[----:B------:R-:W-:Y:S02]  /*1ec10*/  MOV R3, 0x1ec30 ;  /* 0x0001ec3000037802 */ /* 0x000fe40000000f00 */
[----:B------:R-:W-:Y:S05]  /*1ec20*/  CALL.REL.NOINC `($__internal_9_$__cuda_sm70_shflsync_idx_p) ;  /* 0x00000d3000007944 */ /* 0x000fea0003c00000 */
[----:B------:R-:W-:Y:S01]  /*1ec30*/  MOV R7, R226 ;  /* 0x000000e200077202 */ /* 0x000fe20000000f00 */
[----:B------:R-:W-:Y:S05]  /*1ec40*/  BRA `(.L_x_874) ;  /* 0xffffa26000007947 */ /* 0x000fea000383ffff */
.L_x_772:
[----:B------:R-:W-:Y:S01]  /*1ec50*/  IMAD.MOV.U32 R223, RZ, RZ, R6 ;  /* 0x000000ffffdf7224 */ /* 0x000fe200078e0006 */
[----:B------:R-:W-:Y:S01]  /*1ec60*/  MOV R2, RZ ;  /* 0x000000ff00027202 */ /* 0x000fe20000000f00 */
[----:B------:R-:W-:Y:S01]  /*1ec70*/  IMAD.MOV.U32 R225, RZ, RZ, 0x181f ;  /* 0x0000181fffe17424 */ /* 0x000fe200078e00ff */
[----:B------:R-:W-:Y:S02]  /*1ec80*/  MOV R3, 0x1eca0 ;  /* 0x0001eca000037802 */ /* 0x000fe40000000f00 */
[----:B-12---:R-:W-:Y:S05]  /*1ec90*/  CALL.REL.NOINC `($__internal_9_$__cuda_sm70_shflsync_idx_p) ;  /* 0x00000cc000007944 */ /* 0x006fea0003c00000 */
[----:B------:R-:W-:Y:S01]  /*1eca0*/  MOV R2, R226 ;  /* 0x000000e200027202 */ /* 0x000fe20000000f00 */
[----:B------:R-:W-:Y:S05]  /*1ecb0*/  BRA `(.L_x_875) ;  /* 0xffffa21000007947 */ /* 0x000fea000383ffff */
.L_x_773:
        /* <DEDUP_REMOVED lines=13> */
.L_x_774:
[----:B------:R-:W-:Y:S01]  /*1ed90*/  IMAD.MOV.U32 R223, RZ, RZ, R5 ;  /* 0x000000ffffdf7224 */ /* 0x000fe200078e0005 */
[----:B-1----:R-:W-:Y:S01]  /*1eda0*/  MOV R2, 0x2 ;  /* 0x0000000200027802 */ /* 0x002fe20000000f00 */
[----:B------:R-:W-:Y:S01]  /*1edb0*/  IMAD.MOV.U32 R225, RZ, RZ, 0x181f ;  /* 0x0000181fffe17424 */ /* 0x000fe200078e00ff */
[----:B------:R-:W-:Y:S02]  /*1edc0*/  MOV R3, 0x1ede0 ;  /* 0x0001ede000037802 */ /* 0x000fe40000000f00 */
[----:B--23--:R-:W-:Y:S05]  /*1edd0*/  CALL.REL.NOINC `($__internal_9_$__cuda_sm70_shflsync_idx_p) ;  /* 0x00000b8000007944 */ /* 0x00cfea0003c00000 */
[----:B------:R-:W-:Y:S01]  /*1ede0*/  MOV R7, R226 ;  /* 0x000000e200077202 */ /* 0x000fe20000000f00 */
[----:B------:R-:W-:Y:S05]  /*1edf0*/  BRA `(.L_x_877) ;  /* 0xffffa24000007947 */ /* 0x000fea000383ffff */
.L_x_775:
[----:B------:R-:W-:Y:S01]  /*1ee00*/  IMAD.MOV.U32 R223, RZ, RZ, R6 ;  /* 0x000000ffffdf7224 */ /* 0x000fe200078e0006 */
[----:B-1----:R-:W-:Y:S01]  /*1ee10*/  MOV R2, 0x2 ;  /* 0x0000000200027802 */ /* 0x002fe20000000f00 */
[----:B------:R-:W-:Y:S01]  /*1ee20*/  IMAD.MOV.U32 R225, RZ, RZ, 0x181f ;  /* 0x0000181fffe17424 */ /* 0x000fe200078e00ff */
[----:B------:R-:W-:Y:S02]  /*1ee30*/  MOV R3, 0x1ee50 ;  /* 0x0001ee5000037802 */ /* 0x000fe40000000f00 */
[----:B--234-:R-:W-:Y:S05]  /*1ee40*/  CALL.REL.NOINC `($__internal_9_$__cuda_sm70_shflsync_idx_p) ;  /* 0x00000b1000007944 */ /* 0x01cfea0003c00000 */
[----:B------:R-:W-:Y:S01]  /*1ee50*/  MOV R2, R226 ;  /* 0x000000e200027202 */ /* 0x000fe20000000f00 */
[----:B------:R-:W-:Y:S05]  /*1ee60*/  BRA `(.L_x_878) ;  /* 0xffffa1f000007947 */ /* 0x000fea000383ffff */
.L_x_776:
        /* <DEDUP_REMOVED lines=13> */
.L_x_777:
[----:B------:R-:W-:Y:S01]  /*1ef40*/  IMAD.MOV.U32 R223, RZ, RZ, R5 ;  /* 0x000000ffffdf7224 */ /* 0x000fe200078e0005 */
[----:B--2---:R-:W-:Y:S01]  /*1ef50*/  MOV R2, 0x4 ;  /* 0x0000000400027802 */ /* 0x004fe20000000f00 */
[----:B------:R-:W-:Y:S01]  /*1ef60*/  IMAD.MOV.U32 R225, RZ, RZ, 0x181f ;  /* 0x0000181fffe17424 */ /* 0x000fe200078e00ff */
[----:B------:R-:W-:Y:S02]  /*1ef70*/  MOV R3, 0x1ef90 ;  /* 0x0001ef9000037802 */ /* 0x000fe40000000f00 */
[----:B-1-34-:R-:W-:Y:S05]  /*1ef80*/  CALL.REL.NOINC `($__internal_9_$__cuda_sm70_shflsync_idx_p) ;  /* 0x000009d000007944 */ /* 0x01afea0003c00000 */
[----:B------:R-:W-:Y:S01]  /*1ef90*/  MOV R7, R226 ;  /* 0x000000e200077202 */ /* 0x000fe20000000f00 */
[----:B------:R-:W-:Y:S05]  /*1efa0*/  BRA `(.L_x_880) ;  /* 0xffffa1c000007947 */ /* 0x000fea000383ffff */
.L_x_778:
[----:B------:R-:W-:Y:S01]  /*1efb0*/  IMAD.MOV.U32 R223, RZ, RZ, R6 ;  /* 0x000000ffffdf7224 */ /* 0x000fe200078e0006 */
[----:B--2---:R-:W-:Y:S01]  /*1efc0*/  MOV R2, 0x4 ;  /* 0x0000000400027802 */ /* 0x004fe20000000f00 */
[----:B------:R-:W-:Y:S01]  /*1efd0*/  IMAD.MOV.U32 R225, RZ, RZ, 0x181f ;  /* 0x0000181fffe17424 */ /* 0x000fe200078e00ff */
[----:B------:R-:W-:Y:S02]  /*1efe0*/  MOV R3, 0x1f000 ;  /* 0x0001f00000037802 */ /* 0x000fe40000000f00 */
[----:B-1-34-:R-:W-:Y:S05]  /*1eff0*/  CALL.REL.NOINC `($__internal_9_$__cuda_sm70_shflsync_idx_p) ;  /* 0x0000096000007944 */ /* 0x01afea0003c00000 */
[----:B------:R-:W-:Y:S01]  /*1f000*/  MOV R2, R226 ;  /* 0x000000e200027202 */ /* 0x000fe20000000f00 */
[----:B------:R-:W-:Y:S05]  /*1f010*/  BRA `(.L_x_881) ;  /* 0xffffa17000007947 */ /* 0x000fea000383ffff */
.L_x_779:
        /* <DEDUP_REMOVED lines=13> */
.L_x_780:
[----:B------:R-:W-:Y:S01]  /*1f0f0*/  IMAD.MOV.U32 R223, RZ, RZ, R5 ;  /* 0x000000ffffdf7224 */ /* 0x000fe200078e0005 */
[----:B--2---:R-:W-:Y:S01]  /*1f100*/  MOV R2, 0x6 ;  /* 0x0000000600027802 */ /* 0x004fe20000000f00 */
[----:B------:R-:W-:Y:S01]  /*1f110*/  IMAD.MOV.U32 R225, RZ, RZ, 0x181f ;  /* 0x0000181fffe17424 */ /* 0x000fe200078e00ff */
[----:B------:R-:W-:Y:S02]  /*1f120*/  MOV R3, 0x1f140 ;  /* 0x0001f14000037802 */ /* 0x000fe40000000f00 */
[----:B-1--4-:R-:W-:Y:S05]  /*1f130*/  CALL.REL.NOINC `($__internal_9_$__cuda_sm70_shflsync_idx_p) ;  /* 0x0000082000007944 */ /* 0x012fea0003c00000 */
[----:B------:R-:W-:Y:S01]  /*1f140*/  MOV R7, R226 ;  /* 0x000000e200077202 */ /* 0x000fe20000000f00 */
[----:B------:R-:W-:Y:S05]  /*1f150*/  BRA `(.L_x_883) ;  /* 0xffffa14000007947 */ /* 0x000fea000383ffff */
.L_x_781:
[----:B------:R-:W-:Y:S01]  /*1f160*/  IMAD.MOV.U32 R223, RZ, RZ, R6 ;  /* 0x000000ffffdf7224 */ /* 0x000fe200078e0006 */
[----:B--2---:R-:W-:Y:S01]  /*1f170*/  MOV R2, 0x6 ;  /* 0x0000000600027802 */ /* 0x004fe20000000f00 */
[----:B------:R-:W-:Y:S01]  /*1f180*/  IMAD.MOV.U32 R225, RZ, RZ, 0x181f ;  /* 0x0000181fffe17424 */ /* 0x000fe200078e00ff */
[----:B------:R-:W-:Y:S02]  /*1f190*/  MOV R3, 0x1f1b0 ;  /* 0x0001f1b000037802 */ /* 0x000fe40000000f00 */
[----:B-1-34-:R-:W-:Y:S05]  /*1f1a0*/  CALL.REL.NOINC `($__internal_9_$__cuda_sm70_shflsync_idx_p) ;  /* 0x000007b000007944 */ /* 0x01afea0003c00000 */
[----:B------:R-:W-:Y:S01]  /*1f1b0*/  MOV R2, R226 ;  /* 0x000000e200027202 */ /* 0x000fe20000000f00 */
[----:B------:R-:W-:Y:S05]  /*1f1c0*/  BRA `(.L_x_884) ;  /* 0xffffa0f000007947 */ /* 0x000fea000383ffff */
.L_x_782:
        /* <DEDUP_REMOVED lines=13> */
.L_x_784:
[----:B------:R-:W-:Y:S01]  /*1f2a0*/  IMAD.MOV.U32 R223, RZ, RZ, R60 ;  /* 0x000000ffffdf7224 */ /* 0x000fe200078e003c */
[----:B------:R-:W-:Y:S01]  /*1f2b0*/  MOV R2, RZ ;  /* 0x000000ff00027202 */ /* 0x000fe20000000f00 */
[----:B------:R-:W-:Y:S01]  /*1f2c0*/  IMAD.MOV.U32 R225, RZ, RZ, 0x1f ;  /* 0x0000001fffe17424 */ /* 0x000fe200078e00ff */
[----:B------:R-:W-:Y:S02]  /*1f2d0*/  MOV R3, 0x1f2f0 ;  /* 0x0001f2f000037802 */ /* 0x000fe40000000f00 */
[----:B------:R-:W-:Y:S05]  /*1f2e0*/  CALL.REL.NOINC `($__internal_9_$__cuda_sm70_shflsync_idx_p) ;  /* 0x0000067000007944 */ /* 0x000fea0003c00000 */
[----:B------:R-:W-:Y:S01]  /*1f2f0*/  MOV R9, R226 ;  /* 0x000000e200097202 */ /* 0x000fe20000000f00 */
[----:B------:R-:W-:Y:S05]  /*1f300*/  BRA `(.L_x_886) ;  /* 0xffffa1a000007947 */ /* 0x000fea000383ffff */
.L_x_785:
[----:B------:R-:W-:Y:S01]  /*1f310*/  IMAD.MOV.U32 R223, RZ, RZ, R60 ;  /* 0x000000ffffdf7224 */ /* 0x000fe200078e003c */
[----:B------:R-:W-:Y:S01]  /*1f320*/  MOV R2, 0x1 ;  /* 0x0000000100027802 */ /* 0x000fe20000000f00 */
[----:B------:R-:W-:Y:S01]  /*1f330*/  IMAD.MOV.U32 R225, RZ, RZ, 0x1f ;  /* 0x0000001fffe17424 */ /* 0x000fe200078e00ff */
[----:B------:R-:W-:Y:S02]  /*1f340*/  MOV R3, 0x1f360 ;  /* 0x0001f36000037802 */ /* 0x000fe40000000f00 */
[----:B-12---:R-:W-:Y:S05]  /*1f350*/  CALL.REL.NOINC `($__internal_9_$__cuda_sm70_shflsync_idx_p) ;  /* 0x0000060000007944 */ /* 0x006fea0003c00000 */
[----:B------:R-:W-:Y:S01]  /*1f360*/  MOV R8, R226 ;  /* 0x000000e200087202 */ /* 0x000fe20000000f00 */
[----:B------:R-:W-:Y:S05]  /*1f370*/  BRA `(.L_x_887) ;  /* 0xffffa15000007947 */ /* 0x000fea000383ffff */
.L_x_786:
[----:B------:R-:W-:Y:S02]  /*1f380*/  MOV R2, 0x1 ;  /* 0x0000000100027802 */ /* 0x000fe40000000f00 */
[----:B------:R-:W-:-:S02]  /*1f390*/  MOV R3, 0x1f3b0 ;  /* 0x0001f3b000037802 */ /* 0x000fc40000000f00 */
[----:B-1234-:R-:W-:Y:S05]  /*1f3a0*/  CALL.REL.NOINC `($__internal_10_$__cuda_sm70_shflsync_up_p) ;  /* 0x0000061000007944 */ /* 0x01efea0003c00000 */
[----:B------:R-:W-:Y:S05]  /*1f3b0*/  BRA `(.L_x_888) ;  /* 0xffffa24000007947 */ /* 0x000fea000383ffff */
.L_x_787:
[----:B------:R-:W-:Y:S02]  /*1f3c0*/  MOV R2, 0x2 ;  /* 0x0000000200027802 */ /* 0x000fe40000000f00 */
[----:B------:R-:W-:-:S02]  /*1f3d0*/  MOV R3, 0x1f3f0 ;  /* 0x0001f3f000037802 */ /* 0x000fc40000000f00 */
[----:B--2-4-:R-:W-:Y:S05]  /*1f3e0*/  CALL.REL.NOINC `($__internal_10_$__cuda_sm70_shflsync_up_p) ;  /* 0x000005d000007944 */ /* 0x014fea0003c00000 */
        /* <DEDUP_REMOVED lines=24> */
.L_x_791:
[----:B------:R-:W-:Y:S02]  /*1f570*/  MOV R2, 0x1 ;  /* 0x0000000100027802 */ /* 0x000fe40000000f00 */
[----:B------:R-:W-:Y:S02]  /*1f580*/  MOV R3, 0x1f5a0 ;  /* 0x0001f5a000037802 */ /* 0x000fe40000000f00 */
[----:B------:R-:W-:Y:S05]  /*1f590*/  CALL.REL.NOINC `($__internal_10_$__cuda_sm70_shflsync_up_p) ;  /* 0x0000042000007944 */ /* 0x000fea0003c00000 */
[----:B------:R-:W-:Y:S01]  /*1f5a0*/  MOV R2, R4 ;  /* 0x0000000400027202 */ /* 0x000fe20000000f00 */
[----:B------:R-:W-:Y:S05]  /*1f5b0*/  BRA `(.L_x_890) ;  /* 0xffffa2a000007947 */ /* 0x000fea000383ffff */
.L_x_792:
        /* <DEDUP_REMOVED lines=27> */
.L_x_794:
[----:B------:R-:W-:Y:S02]  /*1f770*/  SEL R0, RZ, 0x1, P0 ;  /* 0x00000001ff007807 */ /* 0x000fe40000000000 */
[----:B------:R-:W-:Y:S02]  /*1f780*/  MOV R2, 0x1f7a0 ;  /* 0x0001f7a000027802 */ /* 0x000fe40000000f00 */
[----:B-1----:R-:W-:Y:S05]  /*1f790*/  CALL.REL.NOINC `($__internal_11_$__cuda_sm70_votesync_ballot) ;  /* 0x0000029000007944 */ /* 0x002fea0003c00000 */
[----:B------:R-:W-:Y:S01]  /*1f7a0*/  MOV R10, R0 ;  /* 0x00000000000a7202 */ /* 0x000fe20000000f00 */
[----:B------:R-:W-:Y:S05]  /*1f7b0*/  BRA `(.L_x_892) ;  /* 0xffffa23000007947 */ /* 0x000fea000383ffff */
.L_x_795:
[----:B------:R-:W-:Y:S01]  /*1f7c0*/  IMAD.MOV.U32 R223, RZ, RZ, R6 ;  /* 0x000000ffffdf7224 */ /* 0x000fe200078e0006 */
[----:B--2---:R-:W-:Y:S01]  /*1f7d0*/  MOV R2, R0 ;  /* 0x0000000000027202 */ /* 0x004fe20000000f00 */
[----:B------:R-:W-:Y:S01]  /*1f7e0*/  IMAD.MOV.U32 R225, RZ, RZ, 0x1f ;  /* 0x0000001fffe17424 */ /* 0x000fe200078e00ff */
[----:B------:R-:W-:Y:S02]  /*1f7f0*/  MOV R3, 0x1f810 ;  /* 0x0001f81000037802 */ /* 0x000fe40000000f00 */
[----:B-1----:R-:W-:Y:S05]  /*1f800*/  CALL.REL.NOINC `($__internal_9_$__cuda_sm70_shflsync_idx_p) ;  /* 0x0000015000007944 */ /* 0x002fea0003c00000 */
[----:B------:R-:W-:Y:S01]  /*1f810*/  IMAD.MOV.U32 R8, RZ, RZ, R226 ;  /* 0x000000ffff087224 */ /* 0x000fe200078e00e2 */
[----:B------:R-:W-:Y:S01]  /*1f820*/  MOV R2, R0 ;  /* 0x0000000000027202 */ /* 0x000fe20000000f00 */
[----:B------:R-:W-:Y:S01]  /*1f830*/  IMAD.MOV.U32 R223, RZ, RZ, R7 ;  /* 0x000000ffffdf7224 */ /* 0x000fe200078e0007 */
[----:B------:R-:W-:-:S02]  /*1f840*/  MOV R225, 0x1f ;  /* 0x0000001f00e17802 */ /* 0x000fc40000000f00 */
[----:B------:R-:W-:Y:S02]  /*1f850*/  MOV R3, 0x1f870 ;  /* 0x0001f87000037802 */ /* 0x000fe40000000f00 */
[----:B------:R-:W-:Y:S05]  /*1f860*/  CALL.REL.NOINC `($__internal_9_$__cuda_sm70_shflsync_idx_p) ;  /* 0x000000f000007944 */ /* 0x000fea0003c00000 */
[----:B------:R-:W-:Y:S01]  /*1f870*/  MOV R7, R226 ;  /* 0x000000e200077202 */ /* 0x000fe20000000f00 */
[----:B------:R-:W-:Y:S05]  /*1f880*/  BRA `(.L_x_893) ;  /* 0xffffa1d000007947 */ /* 0x000fea000383ffff */
.L_x_798:
[----:B------:R-:W-:Y:S01]  /*1f890*/  IMAD.MOV.U32 R223, RZ, RZ, R4 ;  /* 0x000000ffffdf7224 */ /* 0x000fe200078e0004 */
[----:B--2---:R-:W-:Y:S01]  /*1f8a0*/  MOV R2, R0 ;  /* 0x0000000000027202 */ /* 0x004fe20000000f00 */
[----:B------:R-:W-:Y:S01]  /*1f8b0*/  IMAD.MOV.U32 R225, RZ, RZ, 0x1f ;  /* 0x0000001fffe17424 */ /* 0x000fe200078e00ff */
[----:B------:R-:W-:Y:S02]  /*1f8c0*/  MOV R3, 0x1f8e0 ;  /* 0x0001f8e000037802 */ /* 0x000fe40000000f00 */
[----:B-1--4-:R-:W-:Y:S05]  /*1f8d0*/  CALL.REL.NOINC `($__internal_9_$__cuda_sm70_shflsync_idx_p) ;  /* 0x0000008000007944 */ /* 0x012fea0003c00000 */
[----:B------:R-:W-:Y:S01]  /*1f8e0*/  MOV R11, R226 ;  /* 0x000000e2000b7202 */ /* 0x000fe20000000f00 */
[----:B------:R-:W-:Y:S05]  /*1f8f0*/  BRA `(.L_x_797) ;  /* 0xffffa1c000007947 */ /* 0x000fea000383ffff */
        .weak           $__internal_8_$__cuda_sm70_shflsync_bfly_p
        .type           $__internal_8_$__cuda_sm70_shflsync_bfly_p,@function
        .size           $__internal_8_$__cuda_sm70_shflsync_bfly_p,($__internal_9_$__cuda_sm70_shflsync_idx_p - $__internal_8_$__cuda_sm70_shflsync_bfly_p)
$__internal_8_$__cuda_sm70_shflsync_bfly_p:
[----:B------:R-:W-:Y:S02]  /*1f900*/  MOV R225, 0x1f ;  /* 0x0000001f00e17802 */ /* 0x000fe40000000f00 */
[----:B------:R-:W-:-:S04]  /*1f910*/  MOV R226, 0xffffffff ;  /* 0xffffffff00e27802 */ /* 0x000fc80000000f00 */
[----:B------:R-:W-:Y:S04]  /*1f920*/  WARPSYNC R226 ;  /* 0x000000e200007348 */ /* 0x000fe80003800000 */
[----:B------:R1:W2:Y:S02]  /*1f930*/  SHFL.BFLY PT, R225, R92, R3, R225 ;  /* 0x0c0000035ce17389 */ /* 0x0002a400000e00e1 */
[----:B-1----:R-:W-:-:S04]  /*1f940*/  MOV R3, 0x0 ;  /* 0x0000000000037802 */ /* 0x002fc80000000f00 */
[----:B--2---:R-:W-:Y:S05]  /*1f950*/  RET.REL.NODEC R2 `(_ZN7cutlass13device_kernelIN5flash19enable_sm80_to_sm89INS1_16FlashAttnFwdSm80INS1_25CollectiveMainloopFwdSm80ILi4ELi1ELb0EN4cute5tupleIJNS5_1CILi128EEENS7_ILi80EEENS7_ILi64EEEEEELi64ENS_10bfloat16_tEfNS_4arch4Sm80ELb0ELb1ELb0ELb1ELb1ELb0ELb1ELb1EEENS1_21CollectiveEpilogueFwdINS6_IJS8_SA_S9_EEENS6_IJNS7_ILi1EEESI_SI_EEESC_SE_Li128ELb1ELb1ELb1ELb0EEENS1_36VarlenDynamicPersistentTileSchedulerILi128ELi80ELi128ELi128ELb1ELb1ELb0ELb1ELb0ELb1EEEEEEEEEvNT_6ParamsE) ;  /* 0xfffe06a002007950 */ /* 0x004fea0003c3ffff */
        .weak           $__internal_9_$__cuda_sm70_shflsync_idx_p
        .type           $__internal_9_$__cuda_sm70_shflsync_idx_p,@function
        .size           $__internal_9_$__cuda_sm70_shflsync_idx_p,($__internal_10_$__cuda_sm70_shflsync_up_p - $__internal_9_$__cuda_sm70_shflsync_idx_p)
$__internal_9_$__cuda_sm70_shflsync_idx_p:
[----:B------:R-:W-:-:S04]  /*1f960*/  MOV R226, 0xffffffff ;  /* 0xffffffff00e27802 */ /* 0x000fc80000000f00 */
[----:B------:R-:W-:Y:S04]  /*1f970*/  WARPSYNC R226 ;  /* 0x000000e200007348 */ /* 0x000fe80003800000 */
[----:B------:R1:W2:Y:S02]  /*1f980*/  SHFL.IDX PT, R226, R223, R2, R225 ;  /* 0x00000002dfe27389 */ /* 0x0002a400000e00e1 */
[----:B-1----:R-:W-:Y:S02]  /*1f990*/  MOV R2, R3 ;  /* 0x0000000300027202 */ /* 0x002fe40000000f00 */
[----:B------:R-:W-:-:S04]  /*1f9a0*/  MOV R3, 0x0 ;  /* 0x0000000000037802 */ /* 0x000fc80000000f00 */
[----:B--2---:R-:W-:Y:S05]  /*1f9b0*/  RET.REL.NODEC R2 `(_ZN7cutlass13device_kernelIN5flash19enable_sm80_to_sm89INS1_16FlashAttnFwdSm80INS1_25CollectiveMainloopFwdSm80ILi4ELi1ELb0EN4cute5tupleIJNS5_1CILi128EEENS7_ILi80EEENS7_ILi64EEEEEELi64ENS_10bfloat16_tEfNS_4arch4Sm80ELb0ELb1ELb0ELb1ELb1ELb0ELb1ELb1EEENS1_21CollectiveEpilogueFwdINS6_IJS8_SA_S9_EEENS6_IJNS7_ILi1EEESI_SI_EEESC_SE_Li128ELb1ELb1ELb1ELb0EEENS1_36VarlenDynamicPersistentTileSchedulerILi128ELi80ELi128ELi128ELb1ELb1ELb0ELb1ELb0ELb1EEEEEEEEEvNT_6ParamsE) ;  /* 0xfffe064002007950 */ /* 0x004fea0003c3ffff */
        .weak           $__internal_10_$__cuda_sm70_shflsync_up_p
        .type           $__internal_10_$__cuda_sm70_shflsync_up_p,@function
        .size           $__internal_10_$__cuda_sm70_shflsync_up_p,($__internal_11_$__cuda_sm70_votesync_ballot - $__internal_10_$__cuda_sm70_shflsync_up_p)
$__internal_10_$__cuda_sm70_shflsync_up_p:
[----:B------:R-:W-:Y:S02]  /*1f9c0*/  IMAD.MOV.U32 R4, RZ, RZ, RZ ;  /* 0x000000ffff047224 */ /* 0x000fe400078e00ff */
[----:B------:R-:W-:-:S04]  /*1f9d0*/  IMAD.MOV.U32 R10, RZ, RZ, -0x1 ;  /* 0xffffffffff0a7424 */ /* 0x000fc800078e00ff */
[----:B------:R-:W-:Y:S04]  /*1f9e0*/  WARPSYNC R10 ;  /* 0x0000000a00007348 */ /* 0x000fe80003800000 */
[----:B------:R1:W2:Y:S02]  /*1f9f0*/  SHFL.UP PT, R4, R0, R2, R4 ;  /* 0x0400000200047389 */ /* 0x0002a400000e0004 */
[----:B-1----:R-:W-:Y:S02]  /*1fa00*/  MOV R2, R3 ;  /* 0x0000000300027202 */ /* 0x002fe40000000f00 */
[----:B------:R-:W-:-:S04]  /*1fa10*/  MOV R3, 0x0 ;  /* 0x0000000000037802 */ /* 0x000fc80000000f00 */
[----:B--2---:R-:W-:Y:S05]  /*1fa20*/  RET.REL.NODEC R2 `(_ZN7cutlass13device_kernelIN5flash19enable_sm80_to_sm89INS1_16FlashAttnFwdSm80INS1_25CollectiveMainloopFwdSm80ILi4ELi1ELb0EN4cute5tupleIJNS5_1CILi128EEENS7_ILi80EEENS7_ILi64EEEEEELi64ENS_10bfloat16_tEfNS_4arch4Sm80ELb0ELb1ELb0ELb1ELb1ELb0ELb1ELb1EEENS1_21CollectiveEpilogueFwdINS6_IJS8_SA_S9_EEENS6_IJNS7_ILi1EEESI_SI_EEESC_SE_Li128ELb1ELb1ELb1ELb0EEENS1_36VarlenDynamicPersistentTileSchedulerILi128ELi80ELi128ELi128ELb1ELb1ELb0ELb1ELb0ELb1EEEEEEEEEvNT_6ParamsE) ;  /* 0xfffe05d002007950 */ /* 0x004fea0003c3ffff */
        .weak           $__internal_11_$__cuda_sm70_votesync_ballot
        .type           $__internal_11_$__cuda_sm70_votesync_ballot,@function
        .size           $__internal_11_$__cuda_sm70_votesync_ballot,(.L_x_1921 - $__internal_11_$__cuda_sm70_votesync_ballot)
$__internal_11_$__cuda_sm70_votesync_ballot:
[----:B------:R-:W-:Y:S01]  /*1fa30*/  ISETP.NE.U32.AND P0, PT, R0, 0x1, PT ;  /* 0x000000010000780c */ /* 0x000fe20003f05070 */
[----:B------:R-:W-:-:S04]  /*1fa40*/  IMAD.MOV.U32 R3, RZ, RZ, -0x1 ;  /* 0xffffffffff037424 */ /* 0x000fc800078e00ff */
[----:B------:R-:W-:Y:S08]  /*1fa50*/  WARPSYNC R3 ;  /* 0x0000000300007348 */ /* 0x000ff00003800000 */
[----:B------:R-:W-:-:S04]  /*1fa60*/  VOTE.ANY R0, PT, !P0 ;  /* 0x0000000000007806 */ /* 0x000fc800040e0100 */
[----:B------:R-:W-:Y:S01]  /*1fa70*/  LOP3.LUT R0, R0, R3, RZ, 0xc0, !PT ;  /* 0x0000000300007212 */ /* 0x000fe200078ec0ff */
[----:B------:R-:W-:-:S04]  /*1fa80*/  IMAD.MOV.U32 R3, RZ, RZ, 0x0 ;  /* 0x00000000ff037424 */ /* 0x000fc800078e00ff */
[----:B------:R-:W-:Y:S05]  /*1fa90*/  RET.REL.NODEC R2 `(_ZN7cutlass13device_kernelIN5flash19enable_sm80_to_sm89INS1_16FlashAttnFwdSm80INS1_25CollectiveMainloopFwdSm80ILi4ELi1ELb0EN4cute5tupleIJNS5_1CILi128EEENS7_ILi80EEENS7_ILi64EEEEEELi64ENS_10bfloat16_tEfNS_4arch4Sm80ELb0ELb1ELb0ELb1ELb1ELb0ELb1ELb1EEENS1_21CollectiveEpilogueFwdINS6_IJS8_SA_S9_EEENS6_IJNS7_ILi1EEESI_SI_EEESC_SE_Li128ELb1ELb1ELb1ELb0EEENS1_36VarlenDynamicPersistentTileSchedulerILi128ELi80ELi128ELi128ELb1ELb1ELb0ELb1ELb0ELb1EEEEEEEEEvNT_6ParamsE) ;  /* 0xfffe056002007950 */ /* 0x000fea0003c3ffff */
.L_x_894:
        /* <DEDUP_REMOVED lines=14> */
.L_x_1921:


//--------------------- .text._ZN7cutlass13device_kernelIN5flash19enable_sm80_to_sm89INS1_16FlashAttnFwdSm80INS1_25CollectiveMainloopFwdSm80ILi4ELi1ELb0EN4cute5tupleIJNS5_1CILi128EEENS7_ILi80EEENS7_ILi64EEEEEELi64ENS_10bfloat16_tEfNS_4arch4Sm80ELb0ELb1ELb0ELb1ELb1ELb1ELb1ELb1EEENS1_21CollectiveEpilogueFwdINS6_IJS8_SA_S9_EEENS6_IJNS7_ILi1EEESI_SI_EEESC_SE_Li128ELb1ELb1ELb1ELb0EEENS1_36VarlenDynamicPersistentTileSchedulerILi128ELi80ELi128ELi128ELb1ELb1ELb0ELb1ELb0ELb1EEEEEEEEEvNT_6ParamsE --------------------------
	.section	.text._ZN7cutlass13device_kernelIN5flash19enable_sm80_to_sm89INS1_16FlashAttnFwdSm80INS1_25CollectiveMainloopFwdSm80ILi4ELi1ELb0EN4cute5tupleIJNS5_1CILi128EEENS7_ILi80EEENS7_ILi64EEEEEELi64ENS_10bfloat16_tEfNS_4arch4Sm80ELb0ELb1ELb0ELb1ELb1ELb1ELb1ELb1EEENS1_21CollectiveEpilogueFwdINS6_IJS8_SA_S9_EEENS6_IJNS7_ILi1EEESI_SI_EEESC_SE_Li128ELb1ELb1ELb1ELb0EEENS1_36VarlenDynamicPersistentTileSchedulerILi128ELi80ELi128ELi128ELb1ELb1ELb0ELb1ELb0ELb1EEEEEEEEEvNT_6ParamsE,"ax",@progbits
	.sectioninfo	@"SHI_REGISTERS=255"
	.align	128
.text._ZN7cutlass13device_kernelIN5flash19enable_sm80_to_sm89INS1_16FlashAttnFwdSm80INS1_25CollectiveMainloopFwdSm80ILi4ELi1ELb0EN4cute5tupleIJNS5_1CILi128EEENS7_ILi80EEENS7_ILi64EEEEEELi64ENS_10bfloat16_tEfNS_4arch4Sm80ELb0ELb1ELb0ELb1ELb1ELb1ELb1ELb1EEENS1_21CollectiveEpilogueFwdINS6_IJS8_SA_S9_EEENS6_IJNS7_ILi1EEESI_SI_EEESC_SE_Li128ELb1ELb1ELb1ELb0EEENS1_36VarlenDynamicPersistentTileSchedulerILi128ELi80ELi128ELi128ELb1ELb1ELb0ELb1ELb0ELb1EEEEEEEEEvNT_6ParamsE:
        .type           _ZN7cutlass13device_kernelIN5flash19enable_sm80_to_sm89INS1_16FlashAttnFwdSm80INS1_25CollectiveMainloopFwdSm80ILi4ELi1ELb0EN4cute5tupleIJNS5_1CILi128EEENS7_ILi80EEENS7_ILi64EEEEEELi64ENS_10bfloat16_tEfNS_4arch4Sm80ELb0ELb1ELb0ELb1ELb1ELb1ELb1ELb1EEENS1_21CollectiveEpilogueFwdINS6_IJS8_SA_S9_EEENS6_IJNS7_ILi1EEESI_SI_EEESC_SE_Li128ELb1ELb1ELb1ELb0EEENS1_36VarlenDynamicPersistentTileSchedulerILi128ELi80ELi128ELi128ELb1ELb1ELb0ELb1ELb0ELb1EEEEEEEEEvNT_6ParamsE,@function
        .size           _ZN7cutlass13device_kernelIN5flash19enable_sm80_to_sm89INS1_16FlashAttnFwdSm80INS1_25CollectiveMainloopFwdSm80ILi4ELi1ELb0EN4cute5tupleIJNS5_1CILi128EEENS7_ILi80EEENS7_ILi64EEEEEELi64ENS_10bfloat16_tEfNS_4arch4Sm80ELb0ELb1ELb0ELb1ELb1ELb1ELb1ELb1EEENS1_21CollectiveEpilogueFwdINS6_IJS8_SA_S9_EEENS6_IJNS7_ILi1EEESI_SI_EEESC_SE_Li128ELb1ELb1ELb1ELb0EEENS1_36VarlenDynamicPersistentTileSchedulerILi128ELi80ELi128ELi128ELb1ELb1ELb0ELb1ELb0ELb1EEEEEEEEEvNT_6ParamsE,(.L_x_1926 - _ZN7cutlass13device_kernelIN5flash19enable_sm80_to_sm89INS1_16FlashAttnFwdSm80INS1_25CollectiveMainloopFwdSm80ILi4ELi1ELb0EN4cute5tupleIJNS5_1CILi128EEENS7_ILi80EEENS7_ILi64EEEEEELi64ENS_10bfloat16_tEfNS_4arch4Sm80ELb0ELb1ELb0ELb1ELb1ELb1ELb1ELb1EEENS1_21CollectiveEpilogueFwdINS6_IJS8_SA_S9_EEENS6_IJNS7_ILi1EEESI_SI_EEESC_SE_Li128ELb1ELb1ELb1ELb0EEENS1_36VarlenDynamicPersistentTileSchedulerILi128ELi80ELi128ELi128ELb1ELb1ELb0ELb1ELb0ELb1EEEEEEEEEvNT_6ParamsE)
        .other          _ZN7cutlass13device_kernelIN5flash19enable_sm80_to_sm89INS1_16FlashAttnFwdSm80INS1_25CollectiveMainloopFwdSm80ILi4ELi1ELb0EN4cute5tupleIJNS5_1CILi128EEENS7_ILi80EEENS7_ILi64EEEEEELi64ENS_10bfloat16_tEfNS_4arch4Sm80ELb0ELb1ELb0ELb1ELb1ELb1ELb1ELb1EEENS1_21CollectiveEpilogueFwdINS6_IJS8_SA_S9_EEENS6_IJNS7_ILi1EEESI_SI_EEESC_SE_Li128ELb1ELb1ELb1ELb0EEENS1_36VarlenDynamicPersistentTileSchedulerILi128ELi80ELi128ELi128ELb1ELb1ELb0ELb1ELb0ELb1EEEEEEEEEvNT_6ParamsE,@"STO_CUDA_ENTRY STV_DEFAULT"
_ZN7cutlass13device_kernelIN5flash19enable_sm80_to_sm89INS1_16FlashAttnFwdSm80INS1_25CollectiveMainloopFwdSm80ILi4ELi1ELb0EN4cute5tupleIJNS5_1CILi128EEENS7_ILi80EEENS7_ILi64EEEEEELi64ENS_10bfloat16_tEfNS_4arch4Sm80ELb0ELb1ELb0ELb1ELb1ELb1ELb1ELb1EEENS1_21CollectiveEpilogueFwdINS6_IJS8_SA_S9_EEENS6_IJNS7_ILi1EEESI_SI_EEESC_SE_Li128ELb1ELb1ELb1ELb0EEENS1_36VarlenDynamicPersistentTileSchedulerILi128ELi80ELi128ELi128ELb1ELb1ELb0ELb1ELb0ELb1EEEEEEEEEvNT_6ParamsE:
        /* <DEDUP_REMOVED lines=54> */
.L_x_900:
        /* <DEDUP_REMOVED lines=16> */
.L_x_1209:
        /* <DEDUP_REMOVED lines=16> */
.L_x_1210:
[----:B--2---:R-:W-:-:S05]  /*0560*/  IMAD R0, R0, c[0x0][0x538], RZ ;  /* 0x00014e0000007a24 */ /* 0x004fca00078e02ff */
[----:B------:R-:W-:-:S04]  /*0570*/  IADD3 R7, R0, R7, RZ ;  /* 0x0000000700077210 */ /* 0x000fc80007ffe0ff */
[----:B------:R-:W-:-:S13]  /*0580*/  ISETP.GT.AND P0, PT, R7, UR4, PT ;  /* 0x0000000407007c0c */ /* 0x000fda000bf04270 */
[----:B-1----:R-:W-:Y:S05]  /*0590*/  @!P0 BRA `(.L_x_900) ;  /* 0xfffffdc000008947 */ /* 0x002fea000383ffff */
.L_x_896:
[----:B------:R-:W-:-:S05]  /*05a0*/  IADD3 R10, -R0, R7, RZ ;  /* 0x00000007000a7210 */ /* 0x000fca0007ffe1ff */
[----:B------:R-:W-:-:S05]  /*05b0*/  IMAD R0, R4, c[0x0][0x538], R10 ;  /* 0x00014e0004007a24 */ /* 0x000fca00078e020a */
[----:B------:R-:W-:Y:S01]  /*05c0*/  ISETP.GT.AND P0, PT, R0, UR4, PT ;  /* 0x0000000400007c0c */ /* 0x000fe2000bf04270 */
[----:B------:R-:W-:-:S12]  /*05d0*/  BRA.DIV ~URZ, `(.L_x_901) ;  /* 0x00025f727f007947 */ /* 0x000fd8000b800000 */
[----:B------:R-:W-:-:S04]  /*05e0*/  VOTE.ANY R7, PT, !P0 ;  /* 0x0000000000077806 */ /* 0x000fc800040e0100 */
.L_x_1211:
[----:B------:R-:W1:Y:S02]  /*05f0*/  POPC R0, R7 ;  /* 0x0000000700007309 */ /* 0x000e640000000000 */
[----:B-1----:R-:W-:-:S05]  /*0600*/  IADD3 R2, R0, R6, RZ ;  /* 0x0000000600027210 */ /* 0x002fca0007ffe0ff */
[----:B------:R1:W-:Y:S01]  /*0610*/  STL [R1+0x5c], R2 ;  /* 0x00005c0201007387 */ /* 0x0003e20000100800 */
[----:B------:R-:W-:Y:S05]  /*0620*/  BRA.DIV ~URZ, `(.L_x_902) ;  /* 0x00025f727f007947 */ /* 0x000fea000b800000 */
[----:B------:R2:W3:Y:S01]  /*0630*/  SHFL.IDX PT, R12, R9, R0, 0x1f ;  /* 0x00001f00090c7589 */ /* 0x0004e200000e0000 */
[----:B------:R-:W-:-:S03]  /*0640*/  MOV R5, RZ ;  /* 0x000000ff00057202 */ /* 0x000fc60000000f00 */
[----:B------:R2:W4:Y:S04]  /*0650*/  SHFL.IDX PT, R9, R8, R0, 0x1f ;  /* 0x00001f0008097589 */ /* 0x00052800000e0000 */
.L_x_1212:
[----:B------:R-:W-:Y:S01]  /*0660*/  ISETP.NE.AND P0, PT, R7, RZ, PT ;  /* 0x000000ff0700720c */ /* 0x000fe20003f05270 */
[----:B------:R-:W-:-:S12]  /*0670*/  BSSY B0, `(.L_x_903) ;  /* 0x0000005000007945 */ /* 0x000fd80003800000 */
[----:B------:R-:W-:Y:S05]  /*0680*/  @!P0 BRA `(.L_x_904) ;  /* 0x0000003000008947 */ /* 0x000fea0003800000 */
[----:B--2---:R-:W-:Y:S01]  /*0690*/  IADD3 R0, R0, -0x1, RZ ;  /* 0xffffffff00007810 */ /* 0x004fe20007ffe0ff */
[----:B------:R-:W-:Y:S05]  /*06a0*/  BRA.DIV ~URZ, `(.L_x_905) ;  /* 0x00025fd27f007947 */ /* 0x000fea000b800000 */
[----:B------:R2:W1:Y:S02]  /*06b0*/  SHFL.IDX PT, R5, R4, R0, 0x1f ;  /* 0x00001f0004057589 */ /* 0x00046400000e0000 */
.L_x_904:
[----:B------:R-:W-:Y:S05]  /*06c0*/  BSYNC B0 ;  /* 0x0000000000007941 */ /* 0x000fea0003800000 */
.L_x_903:
        /* <DEDUP_REMOVED lines=69> */
.L_x_907:
        /* <DEDUP_REMOVED lines=70> */
.L_x_908:
[----:B------:R-:W-:Y:S05]  /*0f80*/  BSYNC B0 ;  /* 0x0000000000007941 */ /* 0x000fea0003800000 */
.L_x_906:
[----:B------:R-:W-:-:S04]  /*0f90*/  LOP3.LUT R0, RZ, R0, RZ, 0x33, !PT ;  /* 0x00000000ff007212 */ /* 0x000fc800078e33ff */
[----:B------:R-:W-:-:S05]  /*0fa0*/  IADD3 R0, R0, R12, RZ ;  /* 0x0000000c00007210 */ /* 0x000fca0007ffe0ff */
[----:B------:R2:W-:Y:S01]  /*0fb0*/  STL [R1+0x54], R0 ;  /* 0x0000540001007387 */ /* 0x0005e20000100800 */
[----:B------:R-:W-:Y:S05]  /*0fc0*/  BRA `(.L_x_909) ;  /* 0x0000006000007947 */ /* 0x000fea0003800000 */
.L_x_897:
[----:B------:R-:W-:Y:S01]  /*0fd0*/  MOV R0, UR4 ;  /* 0x0000000400007c02 */ /* 0x000fe20008000f00 */
[----:B------:R-:W-:Y:S04]  /*0fe0*/  STL [R1+0x54], RZ ;  /* 0x000054ff01007387 */ /* 0x000fe80000100800 */
[----:B------:R-:W-:Y:S04]  /*0ff0*/  STL [R1+0x58], RZ ;  /* 0x000058ff01007387 */ /* 0x000fe80000100800 */
[----:B------:R1:W-:Y:S02]  /*1000*/  STL [R1+0x50], R0 ;  /* 0x0000500001007387 */ /* 0x0003e40000100800 */
[----:B-1----:R-:W-:-:S05]  /*1010*/  MOV R0, c[0x0][0x53c] ;  /* 0x00014f0000007a02 */ /* 0x002fca0000000f00 */
[----:B------:R1:W-:Y:S02]  /*1020*/  STL [R1+0x5c], R0 ;  /* 0x00005c0001007387 */ /* 0x0003e40000100800 */
.L_x_909:
        /* <DEDUP_REMOVED lines=8> */
.L_x_895:
[----:B-12---:R-:W2:Y:S02]  /*10b0*/  LDL R0, [R1+0x5c] ;  /* 0x00005c0001007983 */ /* 0x006ea40000100800 */
[----:B--2---:R-:W-:-:S13]  /*10c0*/  ISETP.GE.AND P0, PT, R0, c[0x0][0x53c], PT ;  /* 0x00014f0000007a0c */ /* 0x004fda0003f06270 */
[----:B------:R-:W-:Y:S05]  /*10d0*/  @P0 EXIT ;  /* 0x000000000000094d */ /* 0x000fea0003800000 */
[----:B------:R-:W1:Y:S01]  /*10e0*/  S2R R15, SR_TID.X ;  /* 0x00000000000f7919 */ /* 0x000e620000002100 */
[----:B------:R-:W-:Y:S01]  /*10f0*/  IMAD.MOV.U32 R18, RZ, RZ, -0x10 ;  /* 0xfffffff0ff127424 */ /* 0x000fe200078e00ff */
[----:B------:R-:W-:Y:S01]  /*1100*/  ULDC UR4, c[0x0][0x2ac] ;  /* 0x0000ab0000047ab9 */ /* 0x000fe20000000800 */
[----:B------:R-:W-:Y:S01]  /*1110*/  IMAD.MOV.U32 R17, RZ, RZ, 0x20 ;  /* 0x00000020ff117424 */ /* 0x000fe200078e00ff */
[----:B------:R-:W-:Y:S01]  /*1120*/  ULDC UR6, c[0x0][0x1d0] ;  /* 0x0000740000067ab9 */ /* 0x000fe20000000800 */
[----:B------:R-:W-:Y:S01]  /*1130*/  IMAD.MOV.U32 R16, RZ, RZ, 0x40 ;  /* 0x00000040ff107424 */ /* 0x000fe200078e00ff */
[----:B------:R-:W-:Y:S01]  /*1140*/  UIMAD UR6, UR4, UR6, URZ ;  /* 0x00000006040672a4 */ /* 0x000fe2000f8e023f */
[----:B-1----:R-:W-:-:S04]  /*1150*/  SHF.R.S32.HI R14, RZ, 0x1f, R15 ;  /* 0x0000001fff0e7819 */ /* 0x002fc8000001140f */
[CC--:B------:R-:W-:Y:S02]  /*1160*/  LEA.HI R10, R14.reuse, R15.reuse, RZ, 0x3 ;  /* 0x0000000f0e0a7211 */ /* 0x0c0fe400078f18ff */
[----:B------:R-:W-:Y:S02]  /*1170*/  LEA.HI R2, R14, R15, RZ, 0x4 ;  /* 0x0000000f0e027211 */ /* 0x000fe400078f20ff */
[----:B---3--:R-:W-:Y:S02]  /*1180*/  LOP3.LUT R4, R10, 0xfffffff8, RZ, 0xc0, !PT ;  /* 0xfffffff80a047812 */ /* 0x008fe400078ec0ff */
[----:B------:R-:W-:Y:S02]  /*1190*/  SHF.R.S32.HI R3, RZ, 0x4, R2 ;  /* 0x00000004ff037819 */ /* 0x000fe40000011402 */
[----:B------:R-:W-:Y:S01]  /*11a0*/  LOP3.LUT R0, R2, 0xfffffff0, RZ, 0xc0, !PT ;  /* 0xfffffff002007812 */ /* 0x000fe200078ec0ff */
[----:B------:R-:W-:Y:S01]  /*11b0*/  IMAD.IADD R9, R15, 0x1, -R4 ;  /* 0x000000010f097824 */ /* 0x000fe200078e0a04 */
[----:B------:R-:W-:-:S02]  /*11c0*/  SHF.R.S32.HI R27, RZ, 0x3, R10 ;  /* 0x00000003ff1b7819 */ /* 0x000fc4000001140a */
[----:B------:R-:W-:Y:S01]  /*11d0*/  LEA.HI R4, R2, R3, RZ, 0x1 ;  /* 0x0000000302047211 */ /* 0x000fe200078f08ff */
[----:B------:R-:W-:Y:S01]  /*11e0*/  IMAD.IADD R2, R15, 0x1, -R0 ;  /* 0x000000010f027824 */ /* 0x000fe200078e0a00 */
[----:B------:R-:W-:Y:S01]  /*11f0*/  LOP3.LUT P3, RZ, R9, 0x2, RZ, 0xc0, !PT ;  /* 0x0000000209ff7812 */ /* 0x000fe2000786c0ff */
[----:B------:R-:W-:Y:S01]  /*1200*/  IMAD.SHL.U32 R5, R27, 0x40, RZ ;  /* 0x000000401b057824 */ /* 0x000fe200078e00ff */
[----:B------:R-:W-:Y:S01]  /*1210*/  LOP3.LUT R4, R4, 0xfffffffe, RZ, 0xc0, !PT ;  /* 0xfffffffe04047812 */ /* 0x000fe200078ec0ff */
[C---:B------:R-:W-:Y:S01]  /*1220*/  IMAD.SHL.U32 R248, R9.reuse, 0x8, RZ ;  /* 0x0000000809f87824 */ /* 0x040fe200078e00ff */
[----:B------:R-:W-:Y:S01]  /*1230*/  SHF.R.S32.HI R8, RZ, 0x1f, R2 ;  /* 0x0000001fff087819 */ /* 0x000fe20000011402 */
[----:B------:R-:W-:Y:S01]  /*1240*/  IMAD.SHL.U32 R7, R9, 0x40, RZ ;  /* 0x0000004009077824 */ /* 0x000fe200078e00ff */
[----:B------:R-:W-:Y:S01]  /*1250*/  LOP3.LUT R0, R5, 0x1c0, RZ, 0xc0, !PT ;  /* 0x000001c005007812 */ /* 0x000fe200078ec0ff */
[----:B------:R-:W-:Y:S01]  /*1260*/  IMAD.IADD R12, R3, 0x1, -R4 ;  /* 0x00000001030c7824 */ /* 0x000fe200078e0a04 */
[----:B------:R-:W-:-:S02]  /*1270*/  LEA.HI R11, R8, R2, RZ, 0x3 ;  /* 0x00000002080b7211 */ /* 0x000fc400078f18ff */
[----:B------:R-:W-:Y:S02]  /*1280*/  LOP3.LUT R6, R0, 0x38, R248, 0xf8, !PT ;  /* 0x0000003800067812 */ /* 0x000fe400078ef8f8 */
[----:B------:R-:W-:Y:S02]  /*1290*/  SHF.R.U32.HI R5, RZ, 0x3, R0 ;  /* 0x00000003ff057819 */ /* 0x000fe40000011600 */
[----:B------:R-:W-:Y:S02]  /*12a0*/  LOP3.LUT R0, R7, 0x1c0, RZ, 0xc0, !PT ;  /* 0x000001c007007812 */ /* 0x000fe400078ec0ff */
[----:B------:R-:W-:Y:S02]  /*12b0*/  LEA.HI R7, R14, R15, RZ, 0x6 ;  /* 0x0000000f0e077211 */ /* 0x000fe400078f30ff */
[----:B------:R-:W-:Y:S02]  /*12c0*/  LOP3.LUT R4, R11, 0xfffffff8, RZ, 0xc0, !PT ;  /* 0xfffffff80b047812 */ /* 0x000fe400078ec0ff */
[----:B------:R-:W-:-:S02]  /*12d0*/  LOP3.LUT R6, R6, R5, RZ, 0x3c, !PT ;  /* 0x0000000506067212 */ /* 0x000fc400078e3cff */
[----:B------:R-:W-:Y:S01]  /*12e0*/  LOP3.LUT R5, R0, 0x8, R10, 0xf8, !PT ;  /* 0x0000000800057812 */ /* 0x000fe200078ef80a */
[----:B------:R-:W-:Y:S01]  /*12f0*/  IMAD.IADD R8, R2, 0x1, -R4 ;  /* 0x0000000102087824 */ /* 0x000fe200078e0a04 */
[----:B------:R-:W-:Y:S01]  /*1300*/  SHF.R.U32.HI R3, RZ, 0x3, R0 ;  /* 0x00000003ff037819 */ /* 0x000fe20000011600 */
[----:B------:R-:W-:Y:S01]  /*1310*/  IMAD.SHL.U32 R0, R7, 0x8, RZ ;  /* 0x0000000807007824 */ /* 0x000fe200078e00ff */
[CC--:B------:R-:W-:Y:S02]  /*1320*/  LEA.HI R10, R14.reuse, R15.reuse, RZ, 0x2 ;  /* 0x0000000f0e0a7211 */ /* 0x0c0fe400078f10ff */
[----:B------:R-:W-:Y:S02]  /*1330*/  LEA.HI R2, R14, R15, RZ, 0x5 ;  /* 0x0000000f0e027211 */ /* 0x000fe400078f28ff */
[----:B------:R-:W-:Y:S02]  /*1340*/  LOP3.LUT R13, R5, R3, RZ, 0x3c, !PT ;  /* 0x00000003050d7212 */ /* 0x000fe400078e3cff */
[----:B------:R-:W-:-:S02]  /*1350*/  SHF.R.S32.HI R126, RZ, 0x2, R10 ;  /* 0x00000002ff7e7819 */ /* 0x000fc4000001140a */
[----:B------:R-:W-:Y:S02]  /*1360*/  SHF.R.S32.HI R3, RZ, 0x1f, R10 ;  /* 0x0000001fff037819 */ /* 0x000fe4000001140a */
[----:B------:R-:W-:Y:S02]  /*1370*/  LOP3.LUT R210, R6, 0x7ffffe00, R0, 0xf8, !PT ;  /* 0x7ffffe0006d27812 */ /* 0x000fe400078ef800 */
[----:B------:R-:W-:Y:S02]  /*1380*/  LOP3.LUT R0, R2, 0xffffffe0, RZ, 0xc0, !PT ;  /* 0xffffffe002007812 */ /* 0x000fe400078ec0ff */
[--C-:B------:R-:W-:Y:S01]  /*1390*/  SHF.R.S32.HI R7, RZ, 0x5, R2.reuse ;  /* 0x00000005ff077819 */ /* 0x100fe20000011402 */
[----:B------:R-:W-:Y:S01]  /*13a0*/  IMAD.SHL.U32 R210, R210, 0x2, RZ ;  /* 0x00000002d2d27824 */ /* 0x000fe200078e00ff */
[----:B------:R-:W-:Y:S01]  /*13b0*/  SHF.R.S32.HI R2, RZ, 0x1f, R2 ;  /* 0x0000001fff027819 */ /* 0x000fe20000011402 */
[----:B------:R-:W-:Y:S01]  /*13c0*/  IMAD.IADD R19, R15, 0x1, -R0 ;  /* 0x000000010f137824 */ /* 0x000fe200078e0a00 */
[----:B------:R-:W-:Y:S01]  /*13d0*/  LEA.HI R4, R3, R126, RZ, 0x3 ;  /* 0x0000007e03047211 */ /* 0x000fe200078f18ff */
[----:B------:R-:W-:Y:S01]  /*13e0*/  IMAD.SHL.U32 R20, R7, 0x200, RZ ;  /* 0x0000020007147824 */ /* 0x000fe200078e00ff */
[----:B------:R-:W-:-:S02]  /*13f0*/  LOP3.LUT R3, R10, 0xfffffffc, RZ, 0xc0, !PT ;  /* 0xfffffffc0a037812 */ /* 0x000fc400078ec0ff */
[----:B------:R-:W-:Y:S02]  /*1400*/  LEA.HI R0, R2, R7, RZ, 0x2 ;  /* 0x0000000702007211 */ /* 0x000fe400078f10ff */
[----:B------:R-:W-:Y:S01]  /*1410*/  LOP3.LUT R2, R4, 0xfffffff8, RZ, 0xc0, !PT ;  /* 0xfffffff804027812 */ /* 0x000fe200078ec0ff */
[----:B------:R-:W-:Y:S01]  /*1420*/  IMAD.IADD R127, R15, 0x1, -R3 ;  /* 0x000000010f7f7824 */ /* 0x000fe200078e0a03 */
[----:B------:R-:W-:Y:S02]  /*1430*/  SHF.R.S32.HI R4, RZ, 0x1f, R19 ;  /* 0x0000001fff047819 */ /* 0x000fe40000011413 */
        /* <DEDUP_REMOVED lines=32> */
[----:B------:R-:W-:Y:S01]  /*1640*/  STL [R1+0x60], R22 ;  /* 0x0000601601007387 */ /* 0x000fe20000100800 */
[----:B------:R-:W-:Y:S01]  /*1650*/  LOP3.LUT R3, R3, 0xfffffe00, RZ, 0xc0, !PT ;  /* 0xfffffe0003037812 */ /* 0x000fe200078ec0ff */
[----:B------:R-:W-:Y:S01]  /*1660*/  IMAD.IADD R15, R6, 0x1, R4 ;  /* 0x00000001060f7824 */ /* 0x000fe200078e0204 */
[----:B------:R-:W-:Y:S01]  /*1670*/  IADD3 R25, R126, 0x20, RZ ;  /* 0x000000207e197810 */ /* 0x000fe20007ffe0ff */
[----:B------:R-:W-:Y:S01]  /*1680*/  STL [R1+0x64], R21 ;  /* 0x0000641501007387 */ /* 0x000fe20000100800 */
[-C--:B------:R-:W-:Y:S01]  /*1690*/  IADD3 R4, R0, R3.reuse, R5 ;  /* 0x0000000300047210 */ /* 0x080fe20007ffe005 */
[----:B------:R-:W-:Y:S01]  /*16a0*/  IMAD R2, R12, 0x200, R13 ;  /* 0x000002000c027824 */ /* 0x000fe200078e020d */
[----:B------:R-:W-:Y:S01]  /*16b0*/  IADD3 R23, R126, 0x40, RZ ;  /* 0x000000407e177810 */ /* 0x000fe20007ffe0ff */
[----:B------:R-:W-:Y:S01]  /*16c0*/  IMAD.SHL.U32 R6, R25, 0x40, RZ ;  /* 0x0000004019067824 */ /* 0x000fe200078e00ff */
[----:B------:R-:W-:Y:S01]  /*16d0*/  LOP3.LUT R5, R0, R3, RZ, 0xfc, !PT ;  /* 0x0000000300057212 */ /* 0x000fe200078efcff */
[----:B------:R-:W-:Y:S01]  /*16e0*/  IMAD R0, R9, 0x10, R27 ;  /* 0x0000001009007824 */ /* 0x000fe200078e021b */
[----:B------:R-:W-:Y:S01]  /*16f0*/  IADD3 R24, R126, 0x60, RZ ;  /* 0x000000607e187810 */ /* 0x000fe20007ffe0ff */
[----:B------:R-:W-:Y:S01]  /*1700*/  IMAD.SHL.U32 R3, R23, 0x40, RZ ;  /* 0x0000004017037824 */ /* 0x000fe200078e00ff */
[----:B------:R-:W-:-:S02]  /*1710*/  LOP3.LUT P5, RZ, R8, 0x2, RZ, 0xc0, !PT ;  /* 0x0000000208ff7812 */ /* 0x000fc400078ac0ff */
[----:B------:R-:W-:Y:S01]  /*1720*/  LOP3.LUT P4, RZ, R8, 0x4, RZ, 0xc0, !PT ;  /* 0x0000000408ff7812 */ /* 0x000fe2000788c0ff */
[----:B------:R1:W-:Y:S01]  /*1730*/  STL [R1+0x1c], R0 ;  /* 0x00001c0001007387 */ /* 0x0003e20000100800 */
[----:B------:R-:W-:Y:S02]  /*1740*/  SHF.R.S32.HI R7, RZ, 0x1f, R25 ;  /* 0x0000001fff077819 */ /* 0x000fe40000011419 */
[----:B------:R-:W-:Y:S02]  /*1750*/  SHF.R.S32.HI R8, RZ, 0x1f, R23 ;  /* 0x0000001fff087819 */ /* 0x000fe40000011417 */
[----:B------:R-:W-:Y:S02]  /*1760*/  LOP3.LUT P2, RZ, R9, 0x4, RZ, 0xc0, !PT ;  /* 0x0000000409ff7812 */ /* 0x000fe4000784c0ff */
[----:B------:R-:W-:Y:S02]  /*1770*/  SHF.R.S32.HI R9, RZ, 0x1f, R24 ;  /* 0x0000001fff097819 */ /* 0x000fe40000011418 */
[----:B------:R-:W-:-:S02]  /*1780*/  LOP3.LUT R11, R6, 0x1c0, RZ, 0xc0, !PT ;  /* 0x000001c0060b7812 */ /* 0x000fc400078ec0ff */
[----:B------:R-:W-:Y:S02]  /*1790*/  LEA.HI R7, R7, R25, RZ, 0x3 ;  /* 0x0000001907077211 */ /* 0x000fe400078f18ff */
[----:B------:R-:W-:Y:S02]  /*17a0*/  LEA.HI R6, R8, R23, RZ, 0x3 ;  /* 0x0000001708067211 */ /* 0x000fe400078f18ff */
[----:B------:R-:W-:Y:S01]  /*17b0*/  LOP3.LUT R23, R3, 0x1c0, RZ, 0xc0, !PT ;  /* 0x000001c003177812 */ /* 0x000fe200078ec0ff */
[----:B------:R-:W-:Y:S01]  /*17c0*/  IMAD.SHL.U32 R7, R7, 0x40, RZ ;  /* 0x0000004007077824 */ /* 0x000fe200078e00ff */
[----:B------:R-:W-:Y:S01]  /*17d0*/  IADD3 R95, R124, 0x10, RZ ;  /* 0x000000107c5f7810 */ /* 0x000fe20007ffe0ff */
[----:B------:R-:W-:Y:S01]  /*17e0*/  IMAD.SHL.U32 R6, R6, 0x40, RZ ;  /* 0x0000004006067824 */ /* 0x000fe200078e00ff */
[----:B------:R-:W-:Y:S02]  /*17f0*/  LEA.HI R3, R9, R24, RZ, 0x3 ;  /* 0x0000001809037211 */ /* 0x000fe400078f18ff */
[----:B------:R-:W-:-:S02]  /*1800*/  IADD3 R228, R88, 0x20, RZ ;  /* 0x0000002058e47810 */ /* 0x000fc40007ffe0ff */
[----:B------:R-:W-:Y:S01]  /*1810*/  LOP3.LUT R9, R10, 0x7ffffffc, RZ, 0xc0, !PT ;  /* 0x7ffffffc0a097812 */ /* 0x000fe200078ec0ff */
[----:B------:R-:W-:Y:S01]  /*1820*/  IMAD.SHL.U32 R3, R3, 0x40, RZ ;  /* 0x0000004003037824 */ /* 0x000fe200078e00ff */
[--C-:B------:R-:W-:Y:S01]  /*1830*/  LOP3.LUT R12, R11, 0x38, R88.reuse, 0xf8, !PT ;  /* 0x000000380b0c7812 */ /* 0x100fe200078ef858 */
[----:B-1----:R-:W-:Y:S01]  /*1840*/  IMAD.SHL.U32 R0, R24, 0x40, RZ ;  /* 0x0000004018007824 */ /* 0x002fe200078e00ff */
[----:B------:R-:W-:Y:S01]  /*1850*/  SHF.R.S32.HI R24, RZ, 0x1f, R95 ;  /* 0x0000001fff187819 */ /* 0x000fe2000001145f */
[----:B------:R-:W-:Y:S01]  /*1860*/  IMAD.IADD R9, R19, 0x1, -R9 ;  /* 0x0000000113097824 */ /* 0x000fe200078e0a09 */
[----:B------:R-:W-:Y:S02]  /*1870*/  SHF.R.U32.HI R13, RZ, 0x3, R11 ;  /* 0x00000003ff0d7819 */ /* 0x000fe4000001160b */
[----:B------:R-:W-:Y:S01]  /*1880*/  LOP3.LUT R8, R0, 0x1c0, RZ, 0xc0, !PT ;  /* 0x000001c000087812 */ /* 0x000fe200078ec0ff */
[----:B------:R1:W-:Y:S01]  /*1890*/  STL [R1+0x90], R24 ;  /* 0x0000901801007387 */ /* 0x0003e20000100800 */
[----:B------:R-:W-:Y:S01]  /*18a0*/  LOP3.LUT R11, R23, 0x38, R88, 0xf8, !PT ;  /* 0x00000038170b7812 */ /* 0x000fe200078ef858 */
[----:B------:R-:W-:Y:S01]  /*18b0*/  IMAD.SHL.U32 R19, R9, 0x2, RZ ;  /* 0x0000000209137824 */ /* 0x000fe200078e00ff */
[----:B------:R-:W-:Y:S01]  /*18c0*/  SHF.R.U32.HI R25, RZ, 0x3, R23 ;  /* 0x00000003ff197819 */ /* 0x000fe20000011617 */
[----:B------:R-:W-:Y:S01]  /*18d0*/  IMAD.IADD R9, R26, 0x1, R14 ;  /* 0x000000011a097824 */ /* 0x000fe200078e020e */
[----:B------:R-:W-:-:S02]  /*18e0*/  LOP3.LUT R10, R8, 0x38, R88, 0xf8, !PT ;  /* 0x00000038080a7812 */ /* 0x000fc400078ef858 */
[----:B------:R-:W-:Y:S02]  /*18f0*/  SHF.R.U32.HI R23, RZ, 0x3, R8 ;  /* 0x00000003ff177819 */ /* 0x000fe40000011608 */
[----:B------:R-:W-:Y:S02]  /*1900*/  SHF.R.S32.HI R8, RZ, 0x1f, R228 ;  /* 0x0000001fff087819 */ /* 0x000fe400000114e4 */
[----:B------:R-:W-:Y:S02]  /*1910*/  LOP3.LUT R7, R7, 0xfffffe00, RZ, 0xc0, !PT ;  /* 0xfffffe0007077812 */ /* 0x000fe400078ec0ff */
[----:B------:R-:W-:Y:S01]  /*1920*/  LOP3.LUT R3, R3, 0xfffffe00, RZ, 0xc0, !PT ;  /* 0xfffffe0003037812 */ /* 0x000fe200078ec0ff */
[----:B------:R2:W-:Y:S01]  /*1930*/  STL [R1+0x10], R8 ;  /* 0x0000100801007387 */ /* 0x0005e20000100800 */
[----:B------:R-:W-:Y:S02]  /*1940*/  LOP3.LUT R13, R7, R12, R13, 0xf6, !PT ;  /* 0x0000000c070d7212 */ /* 0x000fe400078ef60d */
[----:B------:R-:W-:Y:S01]  /*1950*/  LEA R192, R2, 0x2900, 0x1 ;  /* 0x0000290002c07811 */ /* 0x000fe200078e08ff */
[----:B------:R3:W-:Y:S01]  /*1960*/  STL [R1+0x6c], R7 ;  /* 0x00006c0701007387 */ /* 0x0007e20000100800 */
[----:B------:R-:W-:-:S02]  /*1970*/  LEA R14, R13, 0x5100, 0x1 ;  /* 0x000051000d0e7811 */ /* 0x000fc400078e08ff */
[C---:B------:R-:W-:Y:S02]  /*1980*/  SEL R2, R17.reuse, 0xffffffe0, !P5 ;  /* 0xffffffe011027807 */ /* 0x040fe40006800000 */
[----:B------:R-:W-:Y:S02]  /*1990*/  SEL R0, R16, 0xffffffc0, !P2 ;  /* 0xffffffc010007807 */ /* 0x000fe40005000000 */
[----:B-1----:R-:W-:Y:S02]  /*19a0*/  LOP3.LUT R24, R6, 0xfffffe00, RZ, 0xc0, !PT ;  /* 0xfffffe0006187812 */ /* 0x002fe400078ec0ff */
[----:B------:R-:W-:Y:S01]  /*19b0*/  SEL R6, R17, 0xffffffe0, !P0 ;  /* 0xffffffe011067807 */ /* 0x000fe20004000000 */
[----:B------:R-:W-:Y:S01]  /*19c0*/  IMAD.IADD R198, R192, 0x1, R0 ;  /* 0x00000001c0c67824 */ /* 0x000fe200078e0200 */
[----:B------:R-:W-:Y:S01]  /*19d0*/  LOP3.LUT R12, R24, R11, R25, 0xf6, !PT ;  /* 0x0000000b180c7212 */ /* 0x000fe200078ef619 */
[----:B------:R-:W-:Y:S01]  /*19e0*/  STL [R1+0x68], R24 ;  /* 0x0000681801007387 */ /* 0x000fe20000100800 */
[----:B------:R-:W-:-:S02]  /*19f0*/  LOP3.LUT R11, R3, R10, R23, 0xf6, !PT ;  /* 0x0000000a030b7212 */ /* 0x000fc400078ef617 */
[----:B------:R-:W-:Y:S01]  /*1a00*/  LEA R13, R12, 0x5100, 0x1 ;  /* 0x000051000c0d7811 */ /* 0x000fe200078e08ff */
[----:B------:R1:W-:Y:S01]  /*1a10*/  STL [R1+0xec], R3 ;  /* 0x0000ec0301007387 */ /* 0x0003e20000100800 */
[----:B------:R-:W-:Y:S02]  /*1a20*/  LOP3.LUT R10, R22, 0x38, R88, 0xf8, !PT ;  /* 0x00000038160a7812 */ /* 0x000fe400078ef858 */
[----:B------:R-:W-:Y:S01]  /*1a30*/  LEA R12, R11, 0x5100, 0x1 ;  /* 0x000051000b0c7811 */ /* 0x000fe200078e08ff */
[----:B------:R4:W-:Y:S01]  /*1a40*/  STL [R1+0x4c], R9 ;  /* 0x00004c0901007387 */ /* 0x0009e20000100800 */
[----:B------:R-:W-:Y:S02]  /*1a50*/  SHF.R.S32.HI R11, RZ, 0x1f, R19 ;  /* 0x0000001fff0b7819 */ /* 0x000fe40000011413 */
[----:B--2---:R-:W-:Y:S01]  /*1a60*/  SEL R8, R16, 0xffffffc0, !P6 ;  /* 0xffffffc010087807 */ /* 0x004fe20007000000 */
[----:B------:R-:W-:Y:S01]  /*1a70*/  STL [R1+0x4], R19 ;  /* 0x0000041301007387 */ /* 0x000fe20000100800 */
[----:B---3--:R-:W-:-:S02]  /*1a80*/  SEL R7, R18, 0x10, !P1 ;  /* 0x0000001012077807 */ /* 0x008fc40004800000 */
[C---:B------:R-:W-:Y:S01]  /*1a90*/  IADD3 R18, R19.reuse, 0x8, RZ ;  /* 0x0000000813127810 */ /* 0x040fe20007ffe0ff */
[----:B------:R2:W-:Y:S01]  /*1aa0*/  STL [R1+0xe4], R14 ;  /* 0x0000e40e01007387 */ /* 0x0005e20000100800 */
[----:B------:R-:W-:Y:S02]  /*1ab0*/  IADD3 R17, R19, 0x10, RZ ;  /* 0x0000001013117810 */ /* 0x000fe40007ffe0ff */
[----:B------:R-:W-:Y:S01]  /*1ac0*/  LOP3.LUT R10, R20, R10, R21, 0xf6, !PT ;  /* 0x0000000a140a7212 */ /* 0x000fe200078ef615 */
[----:B------:R3:W-:Y:S01]  /*1ad0*/  STL [R1+0xe0], R13 ;  /* 0x0000e00d01007387 */ /* 0x0007e20000100800 */
[----:B------:R-:W-:Y:S02]  /*1ae0*/  IADD3 R203, R192, 0x20, RZ ;  /* 0x00000020c0cb7810 */ /* 0x000fe40007ffe0ff */
[----:B------:R-:W-:Y:S01]  /*1af0*/  LEA R10, R10, 0x5100, 0x1 ;  /* 0x000051000a0a7811 */ /* 0x000fe200078e08ff */
[----:B------:R5:W-:Y:S01]  /*1b00*/  STL [R1+0xdc], R12 ;  /* 0x0000dc0c01007387 */ /* 0x000be20000100800 */
[----:B------:R-:W-:-:S02]  /*1b10*/  @P3 IADD3 R203, R192, -0x20, RZ ;  /* 0xffffffe0c0cb3810 */ /* 0x000fc40007ffe0ff */
[----:B------:R-:W-:Y:S01]  /*1b20*/  LEA R199, R4, 0x5100, 0x1 ;  /* 0x0000510004c77811 */ /* 0x000fe200078e08ff */
[----:B------:R5:W-:Y:S01]  /*1b30*/  STL [R1+0xcc], R11 ;  /* 0x0000cc0b01007387 */ /* 0x000be20000100800 */
[----:B-1----:R-:W-:Y:S01]  /*1b40*/  LOP3.LUT R3, R22, 0x18, R88, 0xf8, !PT ;  /* 0x0000001816037812 */ /* 0x002fe200078ef858 */
[----:B------:R-:W-:Y:S01]  /*1b50*/  IMAD.IADD R195, R0, 0x1, R203 ;  /* 0x0000000100c37824 */ /* 0x000fe200078e02cb */
[----:B------:R-:W-:Y:S01]  /*1b60*/  LEA R193, R5, 0x100, 0x1 ;  /* 0x0000010005c17811 */ /* 0x000fe200078e08ff */
[----:B------:R1:W-:Y:S01]  /*1b70*/  STL [R1+0x88], R18 ;  /* 0x0000881201007387 */ /* 0x0003e20000100800 */
[----:B----4-:R-:W-:Y:S01]  /*1b80*/  LOP3.LUT R9, R20, R3, R21, 0xf6, !PT ;  /* 0x0000000314097212 */ /* 0x010fe200078ef615 */
[----:B------:R-:W-:Y:S01]  /*1b90*/  IMAD.IADD R202, R199, 0x1, R2 ;  /* 0x00000001c7ca7824 */ /* 0x000fe200078e0202 */
[----:B------:R-:W-:Y:S01]  /*1ba0*/  SEL R3, R16, 0xffffffc0, !P4 ;  /* 0xffffffc010037807 */ /* 0x000fe20006000000 */
[----:B------:R4:W-:Y:S01]  /*1bb0*/  STL [R1+0x84], R17 ;  /* 0x0000841101007387 */ /* 0x0009e20000100800 */
[----:B------:R-:W-:Y:S01]  /*1bc0*/  IADD3 R16, R19, 0x18, RZ ;  /* 0x0000001813107810 */ /* 0x000fe20007ffe0ff */
[C---:B------:R-:W-:Y:S01]  /*1bd0*/  IMAD.IADD R197, R2.reuse, 0x1, R193 ;  /* 0x0000000102c57824 */ /* 0x040fe200078e02c1 */
[----:B------:R-:W-:Y:S01]  /*1be0*/  LEA R9, R9, 0x100, 0x1 ;  /* 0x0000010009097811 */ /* 0x000fe200078e08ff */
[----:B------:R-:W-:Y:S01]  /*1bf0*/  IMAD.IADD R200, R199, 0x1, R3 ;  /* 0x00000001c7c87824 */ /* 0x000fe200078e0203 */
[----:B--2---:R-:W-:Y:S01]  /*1c00*/  IADD3 R14, R19, 0x20, RZ ;  /* 0x00000020130e7810 */ /* 0x004fe20007ffe0ff */
[----:B------:R-:W-:Y:S01]  /*1c10*/  STL [R1+0x80], R16 ;  /* 0x0000801001007387 */ /* 0x000fe20000100800 */
[----:B------:R-:W-:Y:S01]  /*1c20*/  IMAD.IADD R194, R3, 0x1, R193 ;  /* 0x0000000103c27824 */ /* 0x000fe200078e02c1 */
[----:B------:R-:W-:Y:S01]  /*1c30*/  SHF.R.S32.HI R249, RZ, 0x1f, R248 ;  /* 0x0000001ffff97819 */ /* 0x000fe200000114f8 */
[C---:B------:R-:W-:Y:S01]  /*1c40*/  IMAD.IADD R201, R2.reuse, 0x1, R200 ;  /* 0x0000000102c97824 */ /* 0x040fe200078e02c8 */
[C---:B---3--:R-:W-:Y:S01]  /*1c50*/  IADD3 R13, R19.reuse, 0x28, RZ ;  /* 0x00000028130d7810 */ /* 0x048fe20007ffe0ff */
[----:B------:R2:W-:Y:S01]  /*1c60*/  STL [R1+0x7c], R14 ;  /* 0x00007c0e01007387 */ /* 0x0005e20000100800 */
[----:B------:R-:W-:Y:S01]  /*1c70*/  SHF.R.S32.HI R89, RZ, 0x1f, R88 ;  /* 0x0000001fff597819 */ /* 0x000fe20000011458 */
[----:B------:R-:W-:Y:S01]  /*1c80*/  IMAD.IADD R196, R2, 0x1, R194 ;  /* 0x0000000102c47824 */ /* 0x000fe200078e02c2 */
[----:B-----5:R-:W-:Y:S01]  /*1c90*/  IADD3 R12, R19, 0x38, RZ ;  /* 0x00000038130c7810 */ /* 0x020fe20007ffe0ff */
[----:B------:R3:W-:Y:S01]  /*1ca0*/  STL [R1+0x78], R13 ;  /* 0x0000780d01007387 */ /* 0x0007e20000100800 */
[----:B------:R-:W-:-:S02]  /*1cb0*/  SHF.R.S32.HI R125, RZ, 0x1f, R124 ;  /* 0x0000001fff7d7819 */ /* 0x000fc4000001147c */
[----:B------:R-:W-:Y:S02]  /*1cc0*/  IADD3 R11, R19, 0x30, RZ ;  /* 0x00000030130b7810 */ /* 0x000fe40007ffe0ff */
[C---:B------:R-:W-:Y:S02]  /*1cd0*/  IADD3 R207, R203.reuse, 0x800, RZ ;  /* 0x00000800cbcf7810 */ /* 0x040fe40007ffe0ff */
[----:B-1----:R-:W-:Y:S01]  /*1ce0*/  SHF.R.S32.HI R18, RZ, 0x1f, R18 ;  /* 0x0000001fff127819 */ /* 0x002fe20000011412 */
[----:B------:R-:W-:Y:S01]  /*1cf0*/  STL [R1+0x74], R11 ;  /* 0x0000740b01007387 */ /* 0x000fe20000100800 */
[C---:B------:R-:W-:Y:S02]  /*1d00*/  IADD3 R206, R203.reuse, 0x1000, RZ ;  /* 0x00001000cbce7810 */ /* 0x040fe40007ffe0ff */
[----:B----4-:R-:W-:Y:S01]  /*1d10*/  SHF.R.S32.HI R17, RZ, 0x1f, R17 ;  /* 0x0000001fff117819 */ /* 0x010fe20000011411 */
[----:B------:R1:W-:Y:S01]  /*1d20*/  STL [R1+0xd8], R10 ;  /* 0x0000d80a01007387 */ /* 0x0003e20000100800 */
[----:B------:R-:W-:-:S02]  /*1d30*/  IADD3 R205, R203, 0x1800, RZ ;  /* 0x00001800cbcd7810 */ /* 0x000fc40007ffe0ff */
[----:B------:R-:W-:Y:S01]  /*1d40*/  IADD3 R204, R203, 0x2000, RZ ;  /* 0x00002000cbcc7810 */ /* 0x000fe20007ffe0ff */
[----:B------:R-:W-:Y:S04]  /*1d50*/  STL [R1+0x70], R12 ;  /* 0x0000700c01007387 */ /* 0x000fe80000100800 */
[----:B------:R4:W-:Y:S01]  /*1d60*/  STL [R1+0x8], R9 ;  /* 0x0000080901007387 */ /* 0x0009e20000100800 */
[----:B--2---:R-:W-:-:S03]  /*1d70*/  SHF.R.S32.HI R14, RZ, 0x1f, R14 ;  /* 0x0000001fff0e7819 */ /* 0x004fc6000001140e */
[----:B------:R-:W-:Y:S01]  /*1d80*/  STL [R1+0xc8], R18 ;  /* 0x0000c81201007387 */ /* 0x000fe20000100800 */
[----:B---3--:R-:W-:-:S03]  /*1d90*/  SHF.R.S32.HI R13, RZ, 0x1f, R13 ;  /* 0x0000001fff0d7819 */ /* 0x008fc6000001140d */
[----:B------:R-:W-:Y:S01]  /*1da0*/  STL [R1+0xc4], R17 ;  /* 0x0000c41101007387 */ /* 0x000fe20000100800 */
[----:B-1----:R-:W-:-:S05]  /*1db0*/  SHF.R.S32.HI R10, RZ, 0x1f, R16 ;  /* 0x0000001fff0a7819 */ /* 0x002fca0000011410 */
[----:B------:R1:W-:Y:S01]  /*1dc0*/  STL [R1+0xc0], R10 ;  /* 0x0000c00a01007387 */ /* 0x0003e20000100800 */
[----:B----4-:R-:W-:-:S03]  /*1dd0*/  IMAD.IADD R9, R9, 0x1, R8 ;  /* 0x0000000109097824 */ /* 0x010fc600078e0208 */
[----:B------:R-:W-:Y:S04]  /*1de0*/  STL [R1+0xbc], R14 ;  /* 0x0000bc0e01007387 */ /* 0x000fe80000100800 */
[----:B------:R-:W-:Y:S01]  /*1df0*/  STL [R1+0xb8], R13 ;  /* 0x0000b80d01007387 */ /* 0x000fe20000100800 */
[----:B-1----:R-:W-:Y:S02]  /*1e00*/  SHF.R.S32.HI R10, RZ, 0x1f, R11 ;  /* 0x0000001fff0a7819 */ /* 0x002fe4000001140b */
[----:B------:R-:W-:-:S03]  /*1e10*/  LEA R11, R15, 0x80, 0x1 ;  /* 0x000000800f0b7811 */ /* 0x000fc600078e08ff */
[----:B------:R1:W-:Y:S02]  /*1e20*/  STL [R1+0xb4], R10 ;  /* 0x0000b40a01007387 */ /* 0x0003e40000100800 */
[----:B------:R-:W-:Y:S01]  /*1e30*/  IMAD.IADD R0, R11, 0x1, R6 ;  /* 0x000000010b007824 */ /* 0x000fe200078e0206 */
[----:B-1----:R-:W-:-:S05]  /*1e40*/  SHF.R.S32.HI R10, RZ, 0x1f, R12 ;  /* 0x0000001fff0a7819 */ /* 0x002fca000001140c */
[----:B------:R1:W-:Y:S04]  /*1e50*/  STL [R1+0xb0], R10 ;  /* 0x0000b00a01007387 */ /* 0x0003e80000100800 */
[----:B------:R-:W-:Y:S04]  /*1e60*/  STL [R1+0x94], R11 ;  /* 0x0000940b01007387 */ /* 0x000fe80000100800 */
[----:B------:R2:W-:Y:S01]  /*1e70*/  STL [R1+0xc], R9 ;  /* 0x00000c0901007387 */ /* 0x0005e20000100800 */
[----:B-1----:R-:W-:-:S04]  /*1e80*/  IMAD.IADD R10, R11, 0x1, R8 ;  /* 0x000000010b0a7824 */ /* 0x002fc800078e0208 */
[----:B------:R-:W-:Y:S01]  /*1e90*/  IMAD.IADD R4, R6, 0x1, R10 ;  /* 0x0000000106047824 */ /* 0x000fe200078e020a */
[----:B------:R-:W-:Y:S01]  /*1ea0*/  STL [R1+0x98], R10 ;  /* 0x0000980a01007387 */ /* 0x000fe20000100800 */
[----:B--2---:R-:W-:-:S03]  /*1eb0*/  IMAD.IADD R9, R11, 0x1, R7 ;  /* 0x000000010b097824 */ /* 0x004fc600078e0207 */
[----:B------:R1:W-:Y:S01]  /*1ec0*/  STL [R1+0xac], R0 ;  /* 0x0000ac0001007387 */ /* 0x0003e20000100800 */
[----:B------:R-:W-:Y:S02]  /*1ed0*/  IMAD.IADD R3, R7, 0x1, R4 ;  /* 0x0000000107037824 */ /* 0x000fe400078e0204 */
[----:B------:R-:W-:Y:S01]  /*1ee0*/  IMAD.IADD R5, R9, 0x1, R6 ;  /* 0x0000000109057824 */ /* 0x000fe200078e0206 */
[----:B------:R-:W-:Y:S01]  /*1ef0*/  STL [R1+0xa4], R9 ;  /* 0x0000a40901007387 */ /* 0x000fe20000100800 */
[----:B-1----:R-:W-:-:S05]  /*1f00*/  IMAD.IADD R0, R7, 0x1, R10 ;  /* 0x0000000107007824 */ /* 0x002fca00078e020a */
[----:B------:R1:W-:Y:S04]  /*1f10*/  STL [R1+0xa0], R0 ;  /* 0x0000a00001007387 */ /* 0x0003e80000100800 */
[----:B------:R2:W-:Y:S04]  /*1f20*/  STL [R1+0xa8], R5 ;  /* 0x0000a80501007387 */ /* 0x0005e80000100800 */
[----:B------:R2:W-:Y:S04]  /*1f30*/  STL [R1+0x9c], R4 ;  /* 0x00009c0401007387 */ /* 0x0005e80000100800 */
[----:B------:R2:W-:Y:S01]  /*1f40*/  STL [R1+0xd4], R3 ;  /* 0x0000d40301007387 */ /* 0x0005e20000100800 */
[----:B-1----:R-:W-:-:S05]  /*1f50*/  IMAD.IADD R0, R6, 0x1, R0 ;  /* 0x0000000106007824 */ /* 0x002fca00078e0200 */
[----:B------:R2:W-:Y:S02]  /*1f60*/  STL [R1+0xd0], R0 ;  /* 0x0000d00001007387 */ /* 0x0005e40000100800 */
.L_x_1208:
[----:B------:R-:W3:Y:S01]  /*1f70*/  LDL R25, [R1+0x5c] ;  /* 0x00005c0001197983 */ /* 0x000ee20000100800 */
[----:B------:R-:W-:Y:S01]  /*1f80*/  ISETP.NE.U32.AND P0, PT, RZ, c[0x0][0x370], PT ;  /* 0x0000dc00ff007a0c */ /* 0x000fe20003f05070 */
[----:B------:R-:W-:Y:S01]  /*1f90*/  IMAD.MOV.U32 R147, RZ, RZ, 0x4 ;  /* 0x00000004ff937424 */ /* 0x000fe200078e00ff */
[----:B------:R-:W-:Y:S01]  /*1fa0*/  ISETP.NE.U32.AND P1, PT, RZ, c[0x0][0x360], PT ;  /* 0x0000d800ff007a0c */ /* 0x000fe20003f25070 */
[----:B------:R-:W-:Y:S01]  /*1fb0*/  IMAD.MOV.U32 R12, RZ, RZ, RZ ;  /* 0x000000ffff0c7224 */ /* 0x000fe200078e00ff */
[----:B------:R-:W-:Y:S01]  /*1fc0*/  ISETP.NE.AND.EX P2, PT, RZ, c[0x0][0x374], PT, P0 ;  /* 0x0000dd00ff007a0c */ /* 0x000fe20003f45300 */
[----:B------:R-:W-:Y:S01]  /*1fd0*/  IMAD.MOV.U32 R142, RZ, RZ, RZ ;  /* 0x000000ffff8e7224 */ /* 0x000fe200078e00ff */
[----:B------:R-:W-:Y:S01]  /*1fe0*/  ISETP.NE.AND.EX P0, PT, RZ, c[0x0][0x364], PT, P1 ;  /* 0x0000d900ff007a0c */ /* 0x000fe20003f05310 */
[----:B------:R-:W-:Y:S01]  /*1ff0*/  CS2R R14, SRZ ;  /* 0x00000000000e7805 */ /* 0x000fe2000001ff00 */
[----:B------:R-:W-:Y:S02]  /*2000*/  ISETP.NE.U32.AND P1, PT, RZ, c[0x0][0x348], PT ;  /* 0x0000d200ff007a0c */ /* 0x000fe40003f25070 */
[----:B------:R-:W-:-:S02]  /*2010*/  ISETP.NE.U32.AND P3, PT, RZ, c[0x0][0x350], PT ;  /* 0x0000d400ff007a0c */ /* 0x000fc40003f65070 */
[----:B------:R-:W-:Y:S02]  /*2020*/  ISETP.NE.U32.AND P5, PT, RZ, c[0x0][0x358], PT ;  /* 0x0000d600ff007a0c */ /* 0x000fe40003fa5070 */
[----:B------:R-:W-:Y:S02]  /*2030*/  ISETP.NE.AND.EX P1, PT, RZ, c[0x0][0x34c], PT, P1 ;  /* 0x0000d300ff007a0c */ /* 0x000fe40003f25310 */
[----:B------:R-:W-:Y:S02]  /*2040*/  ISETP.NE.AND.EX P3, PT, RZ, c[0x0][0x354], PT, P3 ;  /* 0x0000d500ff007a0c */ /* 0x000fe40003f65330 */
[----:B------:R-:W-:Y:S01]  /*2050*/  ISETP.NE.AND.EX P5, PT, RZ, c[0x0][0x35c], PT, P5 ;  /* 0x0000d700ff007a0c */ /* 0x000fe20003fa5350 */
[----:B---3--:R-:W-:-:S04]  /*2060*/  @P2 IMAD.WIDE R10, R25, R147, c[0x0][0x370] ;  /* 0x0000dc00190a2625 */ /* 0x008fc800078e0293 */
[CC--:B------:R-:W-:Y:S01]  /*2070*/  @P0 IMAD.WIDE R8, R25.reuse, R147.reuse, c[0x0][0x360] ;  /* 0x0000d80019080625 */ /* 0x0c0fe200078e0293 */
[----:B------:R-:W3:Y:S03]  /*2080*/  @P2 LDG.E R12, [R10.64] ;  /* 0x000000080a0c2981 */ /* 0x000ee6000c1e1900 */
[CC--:B------:R-:W-:Y:S01]  /*2090*/  IMAD.WIDE R6, R25.reuse, R147.reuse, c[0x0][0x348] ;  /* 0x0000d20019067625 */ /* 0x0c0fe200078e0293 */
[----:B------:R1:W5:Y:S03]  /*20a0*/  @P0 LDG.E R252, [R8.64] ;  /* 0x0000000808fc0981 */ /* 0x000366000c1e1900 */
[CC--:B--2---:R-:W-:Y:S01]  /*20b0*/  IMAD.WIDE R4, R25.reuse, R147.reuse, c[0x0][0x350] ;  /* 0x0000d40019047625 */ /* 0x0c4fe200078e0293 */
[----:B------:R1:W5:Y:S03]  /*20c0*/  @P1 LDG.E R142, [R6.64] ;  /* 0x00000008068e1981 */ /* 0x000366000c1e1900 */
[----:B------:R-:W-:Y:S01]  /*20d0*/  IMAD.WIDE R2, R25, R147, c[0x0][0x358] ;  /* 0x0000d60019027625 */ /* 0x000fe200078e0293 */
[----:B------:R1:W5:Y:S04]  /*20e0*/  @P3 LDG.E R15, [R4.64] ;  /* 0x00000008040f3981 */ /* 0x000368000c1e1900 */
[----:B------:R1:W5:Y:S01]  /*20f0*/  @P5 LDG.E R14, [R2.64] ;  /* 0x00000008020e5981 */ /* 0x000362000c1e1900 */
[----:B------:R-:W-:Y:S03]  /*2100*/  YIELD ;  /* 0x0000000000007946 */ /* 0x000fe60003800000 */
[----:B---3--:R1:W-:Y:S01]  /*2110*/  STL [R1+0x48], R12 ;  /* 0x0000480c01007387 */ /* 0x0083e20000100800 */
[----:B------:R-:W-:Y:S05]  /*2120*/  @P0 BRA `(.L_x_910) ;  /* 0x0000005000000947 */ /* 0x000fea0003800000 */
[----:B-----5:R-:W-:Y:S01]  /*2130*/  MOV R252, c[0x0][0x168] ;  /* 0x00005a0000fc7a02 */ /* 0x020fe20000000f00 */
[----:B------:R-:W-:Y:S05]  /*2140*/  @!P1 BRA `(.L_x_910) ;  /* 0x0000003000009947 */ /* 0x000fea0003800000 */
[----:B-1----:R-:W2:Y:S04]  /*2150*/  LDG.E R8, [R6.64] ;  /* 0x0000000806087981 */ /* 0x002ea8000c1e1900 */
[----:B------:R-:W2:Y:S02]  /*2160*/  LDG.E R0, [R6.64+0x4] ;  /* 0x0000040806007981 */ /* 0x000ea4000c1e1900 */
[----:B--2---:R-:W-:-:S02]  /*2170*/  IADD3 R252, -R8, R0, RZ ;  /* 0x0000000008fc7210 */ /* 0x004fc40007ffe1ff */
.L_x_910:
[----:B------:R-:W-:-:S04]  /*2180*/  ISETP.NE.U32.AND P0, PT, RZ, c[0x0][0x368], PT ;  /* 0x0000da00ff007a0c */ /* 0x000fc80003f05070 */
[----:B------:R-:W-:-:S13]  /*2190*/  ISETP.NE.AND.EX P0, PT, RZ, c[0x0][0x36c], PT, P0 ;  /* 0x0000db00ff007a0c */ /* 0x000fda0003f05300 */
[----:B------:R-:W-:Y:S05]  /*21a0*/  @!P0 BRA `(.L_x_911) ;  /* 0x0000003000008947 */ /* 0x000fea0003800000 */
[----:B-1----:R-:W-:-:S05]  /*21b0*/  IMAD.WIDE R4, R25, R147, c[0x0][0x368] ;  /* 0x0000da0019047625 */ /* 0x002fca00078e0293 */
[----:B------:R1:W5:Y:S01]  /*21c0*/  LDG.E R13, [R4.64] ;  /* 0x00000008040d7981 */ /* 0x000362000c1e1900 */
[----:B------:R-:W-:Y:S05]  /*21d0*/  BRA `(.L_x_912) ;  /* 0x0000005000007947 */ /* 0x000fea0003800000 */
.L_x_911:
[----:B------:R-:W-:Y:S01]  /*21e0*/  MOV R13, UR6 ;  /* 0x00000006000d7c02 */ /* 0x000fe20008000f00 */
[----:B------:R-:W-:Y:S05]  /*21f0*/  @!P3 BRA `(.L_x_912) ;  /* 0x000000300000b947 */ /* 0x000fea0003800000 */
[----:B-1----:R-:W2:Y:S04]  /*2200*/  LDG.E R6, [R4.64] ;  /* 0x0000000804067981 */ /* 0x002ea8000c1e1900 */
[----:B------:R-:W2:Y:S02]  /*2210*/  LDG.E R0, [R4.64+0x4] ;  /* 0x0000040804007981 */ /* 0x000ea4000c1e1900 */
[----:B--2---:R-:W-:Y:S02]  /*2220*/  IADD3 R13, -R6, R0, RZ ;  /* 0x00000000060d7210 */ /* 0x004fe40007ffe1ff */
.L_x_912:
[----:B-1----:R1:W2:Y:S04]  /*2230*/  @P5 LDG.E R4, [R2.64] ;  /* 0x0000000802045981 */ /* 0x0022a8000c1e1900 */
[----:B------:R1:W2:Y:S04]  /*2240*/  @P5 LDG.E R0, [R2.64+0x4] ;  /* 0x0000040802005981 */ /* 0x0002a8000c1e1900 */
[----:B------:R-:W3:Y:S01]  /*2250*/  LDL.LU R5, [R1+0x54] ;  /* 0x0000540001057983 */ /* 0x000ee20000300800 */
[----:B------:R-:W-:-:S04]  /*2260*/  ISETP.NE.U32.AND P0, PT, RZ, c[0x0][0x378], PT ;  /* 0x0000de00ff007a0c */ /* 0x000fc80003f05070 */
[----:B------:R-:W-:Y:S01]  /*2270*/  ISETP.NE.AND.EX P0, PT, RZ, c[0x0][0x37c], PT, P0 ;  /* 0x0000df00ff007a0c */ /* 0x000fe20003f05300 */
[----:B-----5:R-:W-:Y:S02]  /*2280*/  IMAD.MOV.U32 R130, RZ, RZ, R13 ;  /* 0x000000ffff827224 */ /* 0x020fe400078e000d */
[----:B------:R-:W-:Y:S02]  /*2290*/  IMAD.MOV.U32 R6, RZ, RZ, c[0x0][0x2c4] ;  /* 0x0000b100ff067624 */ /* 0x000fe400078e00ff */
[----:B------:R-:W-:-:S03]  /*22a0*/  IMAD.IADD R12, R13, 0x1, -R12 ;  /* 0x000000010d0c7824 */ /* 0x000fc600078e0a0c */
[----:B------:R-:W-:-:S05]  /*22b0*/  ISETP.NE.AND P2, PT, R6, 0x1, PT ;  /* 0x000000010600780c */ /* 0x000fca0003f45270 */
[----:B-1----:R-:W-:-:S05]  /*22c0*/  @P0 IMAD.WIDE R2, R25, R147, c[0x0][0x378] ;  /* 0x0000de0019020625 */ /* 0x002fca00078e0293 */
[----:B------:R1:W5:Y:S01]  /*22d0*/  @P0 LDG.E R130, [R2.64] ;  /* 0x0000000802820981 */ /* 0x000362000c1e1900 */
[----:B------:R-:W-:Y:S01]  /*22e0*/  IMAD.MOV.U32 R6, RZ, RZ, c[0x0][0x32c] ;  /* 0x0000cb00ff067624 */ /* 0x000fe200078e00ff */
[----:B------:R-:W-:-:S04]  /*22f0*/  LOP3.LUT R209, R209, 0xffffffef, RZ, 0xc0, !PT ;  /* 0xffffffefd1d17812 */ /* 0x000fc800078ec0ff */
[----:B------:R-:W-:Y:S01]  /*2300*/  ISETP.GE.AND P1, PT, R6, 0x1, PT ;  /* 0x000000010600780c */ /* 0x000fe20003f26270 */
[----:B-1----:R-:W-:Y:S01]  /*2310*/  IMAD.MOV.U32 R2, RZ, RZ, c[0x0][0x228] ;  /* 0x00008a00ff027624 */ /* 0x002fe200078e00ff */
[----:B------:R-:W-:-:S04]  /*2320*/  @P2 LOP3.LUT R209, R209, 0x10, RZ, 0xfc, !PT ;  /* 0x00000010d1d12812 */ /* 0x000fc800078efcff */
[----:B------:R-:W-:-:S07]  /*2330*/  LOP3.LUT R209, R209, 0xfffffffb, RZ, 0xc0, !PT ;  /* 0xfffffffbd1d17812 */ /* 0x000fce00078ec0ff */
[----:B------:R-:W-:Y:S01]  /*2340*/  @P1 LOP3.LUT R209, R209, 0x4, RZ, 0xfc, !PT ;  /* 0x00000004d1d11812 */ /* 0x000fe200078efcff */
[----:B--2---:R-:W-:Y:S02]  /*2350*/  @P5 IMAD.IADD R2, R0, 0x1, -R4 ;  /* 0x0000000100025824 */ /* 0x004fe400078e0a04 */
[----:B---3--:R-:W-:Y:S02]  /*2360*/  IMAD.SHL.U32 R8, R5, 0x80, RZ ;  /* 0x0000008005087824 */ /* 0x008fe400078e00ff */
[----:B------:R-:W-:-:S03]  /*2370*/  IMAD.IADD R7, R12, 0x1, R2 ;  /* 0x000000010c077824 */ /* 0x000fc600078e0202 */
[----:B------:R1:W-:Y:S01]  /*2380*/  STL [R1+0x44], R8 ;  /* 0x0000440801007387 */ /* 0x0003e20000100800 */
[----:B------:R-:W-:-:S03]  /*2390*/  IADD3 R0, R8, 0x7f, RZ ;  /* 0x0000007f08007810 */ /* 0x000fc60007ffe0ff */
[----:B------:R1:W-:Y:S02]  /*23a0*/  STL [R1], R7 ;  /* 0x0000000701007387 */ /* 0x0003e40000100800 */
[----:B------:R-:W-:Y:S01]  /*23b0*/  @P2 IMAD.HI.U32 R4, R0, c[0x0][0x2c8], RZ ;  /* 0x0000b20000042a27 */ /* 0x000fe200078e00ff */
[----:B------:R-:W-:-:S04]  /*23c0*/  IADD3 R3, R7, 0x4f, RZ ;  /* 0x0000004f07037810 */ /* 0x000fc80007ffe0ff */
[----:B------:R-:W-:Y:S01]  /*23d0*/  @P2 SHF.R.U32.HI R0, RZ, c[0x0][0x2cc], R4 ;  /* 0x0000b300ff002a19 */ /* 0x000fe20000011604 */
[----:B------:R-:W-:Y:S01]  /*23e0*/  IMAD.HI R3, R3, 0x66666667, RZ ;  /* 0x6666666703037827 */ /* 0x000fe200078e02ff */
[----:B------:R-:W-:-:S04]  /*23f0*/  IADD3 R4, R7, 0x1, -R252 ;  /* 0x0000000107047810 */ /* 0x000fc80007ffe8fc */
[----:B------:R-:W-:Y:S01]  /*2400*/  SHF.R.U32.HI R5, RZ, 0x1f, R3 ;  /* 0x0000001fff057819 */ /* 0x000fe20000011603 */
[----:B------:R-:W-:-:S03]  /*2410*/  IMAD.IADD R0, R4, 0x1, R0 ;  /* 0x0000000104007824 */ /* 0x000fc600078e0200 */
[----:B------:R-:W-:Y:S02]  /*2420*/  LEA.HI.SX32 R143, R3, R5, 0x1b ;  /* 0x00000005038f7211 */ /* 0x000fe400078fdaff */
        /* <DEDUP_REMOVED lines=12> */
.L_x_915:
[----:B------:R-:W-:-:S13]  /*24f0*/  ISETP.NE.AND P0, PT, R6, 0x1, PT ;  /* 0x000000010600780c */ /* 0x000fda0003f05270 */
[----:B------:R-:W-:-:S05]  /*2500*/  @P0 IMAD.HI.U32 R0, R3, c[0x0][0x330], RZ ;  /* 0x0000cc0003000a27 */ /* 0x000fca00078e00ff */
[----:B------:R-:W-:Y:S02]  /*2510*/  @P0 SHF.R.U32.HI R3, RZ, c[0x0][0x334], R0 ;  /* 0x0000cd00ff030a19 */ /* 0x000fe40000011600 */
.L_x_916:
[----:B------:R-:W-:Y:S05]  /*2520*/  BSYNC B0 ;  /* 0x0000000000007941 */ /* 0x000fea0003800000 */
.L_x_914:
[----:B------:R-:W-:-:S05]  /*2530*/  IMAD R3, R3, R6, c[0x0][0x32c] ;  /* 0x0000cb0003037624 */ /* 0x000fca00078e0206 */
[----:B------:R-:W-:-:S04]  /*2540*/  IMNMX R4, R4, R3, PT ;  /* 0x0000000304047217 */ /* 0x000fc80003800200 */
.L_x_913:
[----:B------:R-:W-:Y:S01]  /*2550*/  IADD3 R4, R4, 0x4f, RZ ;  /* 0x0000004f04047810 */ /* 0x000fe20007ffe0ff */
[----:B------:R-:W-:-:S04]  /*2560*/  @P2 IMAD.HI.U32 R3, R8, c[0x0][0x2c8], RZ ;  /* 0x0000b20008032a27 */ /* 0x000fc800078e00ff */
[----:B------:R-:W-:-:S04]  /*2570*/  IMAD.HI R4, R4, 0x66666667, RZ ;  /* 0x6666666704047827 */ /* 0x000fc800078e02ff */
[----:B------:R-:W-:Y:S01]  /*2580*/  IMAD.MOV.U32 R0, RZ, RZ, R8 ;  /* 0x000000ffff007224 */ /* 0x000fe200078e0008 */
[----:B------:R-:W-:Y:S01]  /*2590*/  @P2 SHF.R.U32.HI R0, RZ, c[0x0][0x2cc], R3 ;  /* 0x0000b300ff002a19 */ /* 0x000fe20000011603 */
[----:B------:R-:W-:Y:S01]  /*25a0*/  IMAD.IADD R229, R7, 0x1, -R252 ;  /* 0x0000000107e57824 */ /* 0x000fe200078e0afc */
[----:B------:R-:W-:-:S03]  /*25b0*/  SHF.R.U32.HI R3, RZ, 0x1f, R4 ;  /* 0x0000001fff037819 */ /* 0x000fc60000011604 */
[----:B------:R-:W-:Y:S01]  /*25c0*/  IMAD.IADD R0, R229, 0x1, R0 ;  /* 0x00000001e5007824 */ /* 0x000fe200078e0200 */
[----:B-1----:R-:W-:-:S04]  /*25d0*/  LEA.HI.SX32 R7, R4, R3, 0x1b ;  /* 0x0000000304077211 */ /* 0x002fc800078fdaff */
[----:B------:R-:W-:Y:S02]  /*25e0*/  IADD3 R3, R0, -c[0x0][0x324], RZ ;  /* 0x8000c90000037a10 */ /* 0x000fe40007ffe0ff */
        /* <DEDUP_REMOVED lines=11> */
.L_x_919:
[----:B------:R-:W-:-:S13]  /*26a0*/  ISETP.NE.AND P0, PT, R6, 0x1, PT ;  /* 0x000000010600780c */ /* 0x000fda0003f05270 */
[----:B------:R-:W-:-:S05]  /*26b0*/  @P0 IMAD.HI.U32 R4, R0, c[0x0][0x330], RZ ;  /* 0x0000cc0000040a27 */ /* 0x000fca00078e00ff */
[----:B------:R-:W-:Y:S02]  /*26c0*/  @P0 SHF.R.U32.HI R0, RZ, c[0x0][0x334], R4 ;  /* 0x0000cd00ff000a19 */ /* 0x000fe40000011604 */
.L_x_920:
[----:B------:R-:W-:Y:S05]  /*26d0*/  BSYNC B0 ;  /* 0x0000000000007941 */ /* 0x000fea0003800000 */
.L_x_918:
[----:B------:R-:W-:-:S05]  /*26e0*/  IMAD R0, R0, c[0x0][0x32c], RZ ;  /* 0x0000cb0000007a24 */ /* 0x000fca00078e02ff */
[----:B------:R-:W-:-:S04]  /*26f0*/  IMNMX R3, R3, R0, !PT ;  /* 0x0000000003037217 */ /* 0x000fc80007800200 */
.L_x_917:
        /* <DEDUP_REMOVED lines=12> */
[----:B------:R-:W-:Y:S02]  /*27c0*/  SHF.R.U32.HI R8, RZ, 0x10, R3 ;  /* 0x00000010ff087819 */ /* 0x000fe40000011603 */
[----:B------:R-:W-:Y:S02]  /*27d0*/  LOP3.LUT R17, R3, 0xff, RZ, 0xc0, !PT ;  /* 0x000000ff03117812 */ /* 0x000fe400078ec0ff */
[C---:B------:R-:W-:Y:S01]  /*27e0*/  ISETP.NE.AND P1, PT, R8.reuse, RZ, PT ;  /* 0x000000ff0800720c */ /* 0x040fe20003f25270 */
[----:B------:R1:W-:Y:S03]  /*27f0*/  STL [R1+0x54], R8 ;  /* 0x0000540801007387 */ /* 0x0003e60000100800 */
[----:B------:R-:W-:Y:S01]  /*2800*/  SEL R129, R8, c[0x0][0x338], P1 ;  /* 0x0000ce0008817a07 */ /* 0x000fe20000800000 */
[----:B------:R1:W-:Y:S01]  /*2810*/  STL [R1+0x8c], R17 ;  /* 0x00008c1101007387 */ /* 0x0003e20000100800 */
[----:B------:R-:W-:Y:S05]  /*2820*/  @!P0 BRA `(.L_x_922) ;  /* 0x000001d000008947 */ /* 0x000fea0003800000 */
[----:B------:R-:W-:Y:S02]  /*2830*/  IABS R3, R129 ;  /* 0x0000008100037213 */ /* 0x000fe40000000000 */
[----:B------:R-:W-:-:S02]  /*2840*/  IADD3 R4, R129, -0x1, R7 ;  /* 0xffffffff81047810 */ /* 0x000fc40007ffe007 */
[----:B------:R-:W2:Y:S03]  /*2850*/  I2F.RP R0, R3 ;  /* 0x0000000300007306 */ /* 0x000ea60000209400 */
[----:B-1----:R-:W-:Y:S02]  /*2860*/  IMAD.IADD R8, R4, 0x1, -R6 ;  /* 0x0000000104087824 */ /* 0x002fe400078e0a06 */
[----:B------:R-:W-:-:S03]  /*2870*/  IMAD.MOV.U32 R4, RZ, RZ, RZ ;  /* 0x000000ffff047224 */ /* 0x000fc600078e00ff */
[----:B------:R-:W-:Y:S01]  /*2880*/  IABS R11, R8 ;  /* 0x00000008000b7213 */ /* 0x000fe20000000000 */
[----:B--2---:R-:W1:Y:S02]  /*2890*/  MUFU.RCP R0, R0 ;  /* 0x0000000000007308 */ /* 0x004e640000001000 */
        /* <DEDUP_REMOVED lines=22> */
.L_x_922:
[----:B------:R-:W-:Y:S05]  /*2a00*/  BSYNC B0 ;  /* 0x0000000000007941 */ /* 0x000fea0003800000 */
.L_x_921:
[----:B------:R-:W-:-:S04]  /*2a10*/  IMAD R3, R17, R0, R6 ;  /* 0x0000000011037224 */ /* 0x000fc800078e0206 */
[C---:B------:R-:W-:Y:S02]  /*2a20*/  IMAD.IADD R0, R3.reuse, 0x1, R0 ;  /* 0x0000000103007824 */ /* 0x040fe400078e0200 */
[----:B------:R-:W-:-:S03]  /*2a30*/  IMAD R3, R3, 0x50, -R12 ;  /* 0x0000005003037824 */ /* 0x000fc600078e0a0c */
[----:B------:R-:W-:Y:S02]  /*2a40*/  IMNMX R0, R7, R0, PT ;  /* 0x0000000007007217 */ /* 0x000fe40003800200 */
[----:B------:R-:W-:-:S03]  /*2a50*/  IMNMX R3, RZ, R3, !PT ;  /* 0x00000003ff037217 */ /* 0x000fc60007800200 */
[----:B------:R-:W-:Y:S02]  /*2a60*/  IMAD R0, R0, 0x50, -R12 ;  /* 0x0000005000007824 */ /* 0x000fe400078e0a0c */
[----:B------:R-:W-:-:S03]  /*2a70*/  IMAD.WIDE.U32 R4, R3, -0x33333333, RZ ;  /* 0xcccccccd03047825 */ /* 0x000fc600078e00ff */
        /* <DEDUP_REMOVED lines=11> */
[----:B------:R-:W2:Y:S03]  /*2b30*/  S2R R9, SR_TID.X ;  /* 0x0000000000097919 */ /* 0x000ea60000002100 */
[----:B------:R-:W-:-:S13]  /*2b40*/  ISETP.NE.AND.EX P4, PT, RZ, c[0x0][0x344], PT, P0 ;  /* 0x0000d100ff007a0c */ /* 0x000fda0003f85300 */
[----:B------:R-:W-:-:S05]  /*2b50*/  @P4 IMAD.WIDE R4, R25, R147, c[0x0][0x340] ;  /* 0x0000d00019044625 */ /* 0x000fca00078e0293 */
[----:B------:R3:W4:Y:S01]  /*2b60*/  @P4 LDG.E R21, [R4.64] ;  /* 0x0000000804154981 */ /* 0x000722000c1e1900 */
[----:B-12---:R-:W-:-:S04]  /*2b70*/  SHF.R.S32.HI R8, RZ, 0x1f, R9 ;  /* 0x0000001fff087819 */ /* 0x006fc80000011409 */
[----:B------:R-:W-:-:S04]  /*2b80*/  LEA.HI R8, R8, R9, RZ, 0x3 ;  /* 0x0000000908087211 */ /* 0x000fc800078f18ff */
[----:B------:R-:W-:Y:S02]  /*2b90*/  SHF.R.S32.HI R8, RZ, 0x3, R8 ;  /* 0x00000003ff087819 */ /* 0x000fe40000011408 */
[----:B------:R-:W-:Y:S02]  /*2ba0*/  SHF.R.S32.HI R3, RZ, 0x1f, R14 ;  /* 0x0000001fff037819 */ /* 0x000fe4000001140e */
[----:B------:R-:W-:-:S04]  /*2bb0*/  IADD3 R102, P0, R8, R14, RZ ;  /* 0x0000000e08667210 */ /* 0x000fc80007f1e0ff */
[----:B------:R-:W-:-:S05]  /*2bc0*/  LEA.HI.X.SX32 R103, R8, R3, 0x1, P0 ;  /* 0x0000000308677211 */ /* 0x000fca00000f0eff */
[----:B------:R-:W-:Y:S02]  /*2bd0*/  IMAD R3, R103, c[0x0][0x238], RZ ;  /* 0x00008e0067037a24 */ /* 0x000fe400078e02ff */
[----:B---3--:R-:W-:Y:S01]  /*2be0*/  IMAD.WIDE.U32 R4, R102, c[0x0][0x238], R248 ;  /* 0x00008e0066047a25 */ /* 0x008fe200078e00f8 */
[----:B------:R-:W-:-:S03]  /*2bf0*/  LOP3.LUT R24, R16, 0xffff, RZ, 0xc0, !PT ;  /* 0x0000ffff10187812 */ /* 0x000fc600078ec0ff */
[----:B------:R-:W-:Y:S01]  /*2c00*/  IMAD R3, R102, c[0x0][0x23c], R3 ;  /* 0x00008f0066037a24 */ /* 0x000fe200078e0203 */
[----:B------:R-:W-:-:S03]  /*2c10*/  SHF.R.S32.HI R20, RZ, 0x1f, R25 ;  /* 0x0000001fff147819 */ /* 0x000fc60000011419 */
[----:B------:R-:W-:Y:S01]  /*2c20*/  IMAD.IADD R5, R5, 0x1, R3 ;  /* 0x0000000105057824 */ /* 0x000fe200078e0203 */
[----:B------:R-:W-:Y:S01]  /*2c30*/  SEL R22, R20, RZ, !P5 ;  /* 0x000000ff14167207 */ /* 0x000fe20006800000 */
[----:B------:R-:W-:Y:S01]  /*2c40*/  IMAD.MOV.U32 R134, RZ, RZ, 0x50 ;  /* 0x00000050ff867424 */ /* 0x000fe200078e00ff */
[----:B------:R-:W-:Y:S01]  /*2c50*/  IADD3 R29, R0, -0x1, RZ ;  /* 0xffffffff001d7810 */ /* 0x000fe20007ffe0ff */
[----:B------:R-:W-:Y:S01]  /*2c60*/  IMAD.WIDE.U32 R4, R24, c[0x0][0x240], R4 ;  /* 0x0000900018047a25 */ /* 0x000fe200078e0004 */
[----:B------:R-:W-:Y:S02]  /*2c70*/  IADD3 R114, -R8, R2, RZ ;  /* 0x0000000208727210 */ /* 0x000fe40007ffe1ff */
[----:B------:R-:W-:Y:S01]  /*2c80*/  SEL R23, R25, RZ, !P5 ;  /* 0x000000ff19177207 */ /* 0x000fe20006800000 */
[----:B------:R-:W-:Y:S02]  /*2c90*/  IMAD R5, R24, c[0x0][0x244], R5 ;  /* 0x0000910018057a24 */ /* 0x000fe400078e0205 */
[----:B------:R-:W-:-:S02]  /*2ca0*/  IMAD R0, R22, c[0x0][0x248], RZ ;  /* 0x0000920016007a24 */ /* 0x000fc400078e02ff */
        /* <DEDUP_REMOVED lines=15> */
[----:B------:R-:W-:-:S03]  /*2da0*/  MOV R16, c[0x0][0x238] ;  /* 0x00008e0000107a02 */ /* 0x000fc60000000f00 */
[----:B------:R-:W-:Y:S01]  /*2db0*/  IMAD.IADD R5, R5, 0x1, R0 ;  /* 0x0000000105057824 */ /* 0x000fe200078e0200 */
[----:B------:R-:W-:Y:S02]  /*2dc0*/  @P0 LEA R6, P2, R4, c[0x0][0x220], 0x1 ;  /* 0x0000880004060a11 */ /* 0x000fe400078408ff */
[----:B------:R-:W-:Y:S02]  /*2dd0*/  SHF.L.U32 R152, R16, 0x4, RZ ;  /* 0x0000000410987819 */ /* 0x000fe400000006ff */
[----:B------:R-:W-:Y:S02]  /*2de0*/  @P0 LEA.HI.X R7, R4, c[0x0][0x224], R5, 0x1, P2 ;  /* 0x0000890004070a11 */ /* 0x000fe400010f0c05 */
[----:B------:R-:W-:Y:S02]  /*2df0*/  SHF.L.U64.HI R147, R16, R147, c[0x0][0x23c] ;  /* 0x00008f0010937619 */ /* 0x000fe40000010293 */
[----:B------:R-:W-:Y:S01]  /*2e00*/  @P1 IADD3 R0, P3, R152, R4, RZ ;  /* 0x0000000498001210 */ /* 0x000fe20007f7e0ff */
[----:B------:R-:W-:Y:S01]  /*2e10*/  @!PT LDS RZ, [RZ] ;  /* 0x00000000fffff984 */ /* 0x000fe20000000800 */
[----:B------:R-:W-:Y:S01]  /*2e20*/  @!PT LDS RZ, [RZ] ;  /* 0x00000000fffff984 */ /* 0x000fe20000000800 */
[----:B------:R-:W-:Y:S01]  /*2e30*/  @!PT LDS RZ, [RZ] ;  /* 0x00000000fffff984 */ /* 0x000fe20000000800 */
[----:B------:R1:W-:Y:S01]  /*2e40*/  @P0 LDGSTS.E.BYPASS.LTC128B.128 [R210+0x2900], [R6.64], !P6 ;  /* 0x0290000006d20fae */ /* 0x0003e2000f101d48 */
[----:B------:R-:W-:-:S03]  /*2e50*/  ISETP.GE.AND P2, PT, R3, 0x21, PT ;  /* 0x000000210300780c */ /* 0x000fc60003f46270 */
[----:B-1----:R-:W-:Y:S01]  /*2e60*/  @P1 IMAD.X R7, R5, 0x1, R147, P3 ;  /* 0x0000000105071824 */ /* 0x002fe200018e0693 */
[----:B------:R-:W-:-:S04]  /*2e70*/  @P1 LEA R6, P0, R0, c[0x0][0x220], 0x1 ;  /* 0x0000880000061a11 */ /* 0x000fc800078008ff */
[----:B------:R-:W-:Y:S02]  /*2e80*/  @P1 LEA.HI.X R7, R0, c[0x0][0x224], R7, 0x1, P0 ;  /* 0x0000890000071a11 */ /* 0x000fe400000f0c07 */
[----:B------:R-:W-:-:S03]  /*2e90*/  ISETP.GE.AND P0, PT, R3, 0x31, PT ;  /* 0x000000310300780c */ /* 0x000fc60003f06270 */
[----:B------:R1:W-:Y:S01]  /*2ea0*/  @P1 LDGSTS.E.BYPASS.LTC128B.128 [R210+0x3100], [R6.64], !P6 ;  /* 0x0310000006d21fae */ /* 0x0003e2000f101d48 */
[----:B------:R-:W-:Y:S02]  /*2eb0*/  @P2 LEA R0, P1, R16, R4, 0x5 ;  /* 0x0000000410002211 */ /* 0x000fe400078228ff */
[----:B-1----:R-:W-:-:S04]  /*2ec0*/  @P2 MOV R6, c[0x0][0x23c] ;  /* 0x00008f0000062a02 */ /* 0x002fc80000000f00 */
[----:B------:R-:W-:Y:S02]  /*2ed0*/  @P2 LEA.HI.X R6, R16, R5, R6, 0x5, P1 ;  /* 0x0000000510062211 */ /* 0x000fe400008f2c06 */
[----:B------:R-:W-:Y:S01]  /*2ee0*/  @P2 LEA R8, P1, R0, c[0x0][0x220], 0x1 ;  /* 0x0000880000082a11 */ /* 0x000fe200078208ff */
[----:B------:R-:W-:-:S03]  /*2ef0*/  @P0 IMAD.MOV.U32 R7, RZ, RZ, c[0x0][0x23c] ;  /* 0x00008f00ff070624 */ /* 0x000fc600078e00ff */
[----:B------:R-:W-:Y:S02]  /*2f00*/  @P2 LEA.HI.X R9, R0, c[0x0][0x224], R6, 0x1, P1 ;  /* 0x0000890000092a11 */ /* 0x000fe400008f0c06 */
[----:B------:R-:W-:Y:S01]  /*2f10*/  ISETP.GE.AND P1, PT, R3, 0x41, PT ;  /* 0x000000410300780c */ /* 0x000fe20003f26270 */
[----:B------:R-:W-:Y:S02]  /*2f20*/  @P0 IMAD R0, R7, 0x30, RZ ;  /* 0x0000003007000824 */ /* 0x000fe400078e02ff */
[----:B------:R-:W-:Y:S01]  /*2f30*/  @P0 IMAD.WIDE.U32 R6, R16, 0x30, R4 ;  /* 0x0000003010060825 */ /* 0x000fe200078e0004 */
[----:B------:R1:W-:Y:S01]  /*2f40*/  @P2 LDGSTS.E.BYPASS.LTC128B.128 [R210+0x3900], [R8.64], !P6 ;  /* 0x0390000008d22fae */ /* 0x0003e2000f101d48 */
[----:B------:R-:W-:-:S03]  /*2f50*/  SHF.R.S32.HI R3, RZ, 0x1f, R126 ;  /* 0x0000001fff037819 */ /* 0x000fc6000001147e */
[----:B------:R-:W-:Y:S02]  /*2f60*/  @P0 IADD3 R0, R7, R0, RZ ;  /* 0x0000000007000210 */ /* 0x000fe40007ffe0ff */
[----:B------:R-:W-:-:S03]  /*2f70*/  @P0 LEA R18, P2, R6, c[0x0][0x220], 0x1 ;  /* 0x0000880006120a11 */ /* 0x000fc600078408ff */
[----:B------:R-:W-:Y:S02]  /*2f80*/  @P1 MOV R12, c[0x0][0x23c] ;  /* 0x00008f00000c1a02 */ /* 0x000fe40000000f00 */
[----:B------:R-:W-:Y:S01]  /*2f90*/  @P0 LEA.HI.X R19, R6, c[0x0][0x224], R0, 0x1, P2 ;  /* 0x0000890006130a11 */ /* 0x000fe200010f0c00 */
[C---:B------:R-:W-:Y:S01]  /*2fa0*/  IMAD R0, R3.reuse, c[0x0][0x280], RZ ;  /* 0x0000a00003007a24 */ /* 0x040fe200078e02ff */
[----:B------:R-:W-:Y:S01]  /*2fb0*/  @P1 LEA R4, P2, R16, R4, 0x6 ;  /* 0x0000000410041211 */ /* 0x000fe200078430ff */
[----:B------:R-:W-:Y:S02]  /*2fc0*/  IMAD R3, R3, c[0x0][0x290], RZ ;  /* 0x0000a40003037a24 */ /* 0x000fe400078e02ff */
[----:B------:R-:W-:Y:S01]  /*2fd0*/  IMAD.WIDE.U32 R6, R126, c[0x0][0x280], R124 ;  /* 0x0000a0007e067a25 */ /* 0x000fe200078e007c */
[----:B------:R-:W-:Y:S01]  /*2fe0*/  @P1 LEA.HI.X R5, R16, R5, R12, 0x6, P2 ;  /* 0x0000000510051211 */ /* 0x000fe200010f340c */
[----:B------:R2:W-:Y:S01]  /*2ff0*/  @P0 LDGSTS.E.BYPASS.LTC128B.128 [R210+0x4100], [R18.64], !P6 ;  /* 0x0410000012d20fae */ /* 0x0005e2000f101d48 */
[----:B------:R-:W-:Y:S01]  /*3000*/  @P1 LEA R16, P2, R4, c[0x0][0x220], 0x1 ;  /* 0x0000880004101a11 */ /* 0x000fe200078408ff */
[----:B------:R-:W-:-:S02]  /*3010*/  IMAD R0, R126, c[0x0][0x284], R0 ;  /* 0x0000a1007e007a24 */ /* 0x000fc400078e0200 */
[----:B------:R-:W-:Y:S02]  /*3020*/  IMAD.IADD R123, R13, 0x1, R15 ;  /* 0x000000010d7b7824 */ /* 0x000fe400078e020f */
[----:B-1----:R-:W-:Y:S01]  /*3030*/  IMAD.WIDE.U32 R8, R126, c[0x0][0x280], R88 ;  /* 0x0000a0007e087a25 */ /* 0x002fe200078e0058 */
[----:B------:R-:W-:-:S03]  /*3040*/  @P1 LEA.HI.X R17, R4, c[0x0][0x224], R5, 0x1, P2 ;  /* 0x0000890004111a11 */ /* 0x000fc600010f0c05 */
[----:B------:R-:W-:-:S04]  /*3050*/  IMAD.WIDE.U32 R10, R126, c[0x0][0x290], R124 ;  /* 0x0000a4007e0a7a25 */ /* 0x000fc800078e007c */
[C---:B------:R-:W-:Y:S01]  /*3060*/  IMAD R3, R126.reuse, c[0x0][0x294], R3 ;  /* 0x0000a5007e037a24 */ /* 0x040fe200078e0203 */
[----:B------:R2:W-:Y:S01]  /*3070*/  @P1 LDGSTS.E.BYPASS.LTC128B.128 [R210+0x4900], [R16.64], !P6 ;  /* 0x0490000010d21fae */ /* 0x0005e2000f101d48 */
[----:B------:R-:W-:-:S04]  /*3080*/  IMAD.WIDE.U32 R14, R126, c[0x0][0x290], R88 ;  /* 0x0000a4007e0e7a25 */ /* 0x000fc800078e0058 */
[----:B------:R-:W-:Y:S02]  /*3090*/  IMAD.IADD R13, R7, 0x1, R0 ;  /* 0x00000001070d7824 */ /* 0x000fe400078e0200 */
[----:B------:R-:W-:Y:S01]  /*30a0*/  IMAD.IADD R9, R0, 0x1, R9 ;  /* 0x0000000100097824 */ /* 0x000fe200078e0209 */
[----:B-----5:R-:W-:Y:S01]  /*30b0*/  SHF.R.S32.HI R0, RZ, 0x1f, R130 ;  /* 0x0000001fff007819 */ /* 0x020fe20000011482 */
[----:B------:R-:W-:Y:S01]  /*30c0*/  IMAD.MOV.U32 R12, RZ, RZ, R6 ;  /* 0x000000ffff0c7224 */ /* 0x000fe200078e0006 */
[----:B------:R-:W-:Y:S01]  /*30d0*/  IADD3 R11, R11, R3, RZ ;  /* 0x000000030b0b7210 */ /* 0x000fe20007ffe0ff */
[----:B------:R-:W-:Y:S01]  /*30e0*/  IMAD.MOV.U32 R131, RZ, RZ, c[0x0][0x280] ;  /* 0x0000a000ff837624 */ /* 0x000fe200078e00ff */
[----:B------:R-:W-:Y:S01]  /*30f0*/  IADD3 R7, R3, R15, RZ ;  /* 0x0000000f03077210 */ /* 0x000fe20007ffe0ff */
[C---:B------:R-:W-:Y:S01]  /*3100*/  IMAD R3, R0.reuse, c[0x0][0x280], RZ ;  /* 0x0000a00000037a24 */ /* 0x040fe200078e02ff */
[----:B------:R-:W-:Y:S01]  /*3110*/  MOV R6, R14 ;  /* 0x0000000e00067202 */ /* 0x000fe20000000f00 */
[----:B------:R-:W-:Y:S01]  /*3120*/  IMAD R0, R0, c[0x0][0x290], RZ ;  /* 0x0000a40000007a24 */ /* 0x000fe200078e02ff */
[----:B------:R-:W-:Y:S01]  /*3130*/  MOV R141, 0x5 ;  /* 0x00000005008d7802 */ /* 0x000fe20000000f00 */
[----:B------:R-:W-:-:S02]  /*3140*/  IMAD R144, R134, c[0x0][0x284], RZ ;  /* 0x0000a10086907a24 */ /* 0x000fc400078e02ff */
[C---:B------:R-:W-:Y:S02]  /*3150*/  IMAD R145, R134.reuse, c[0x0][0x294], RZ ;  /* 0x0000a50086917a24 */ /* 0x040fe400078e02ff */
[----:B------:R-:W-:Y:S01]  /*3160*/  IMAD.WIDE.U32 R136, R134, c[0x0][0x280], RZ ;  /* 0x0000a00086887a25 */ /* 0x000fe200078e00ff */
[----:B------:R-:W-:Y:S01]  /*3170*/  ISETP.GE.AND P1, PT, R228, c[0x0][0x1d4], PT ;  /* 0x00007500e4007a0c */ /* 0x000fe20003f26270 */
[----:B------:R-:W0:Y:S01]  /*3180*/  LDGDEPBAR ;  /* 0x00000000000079af */ /* 0x000e220000000000 */
        /* <DEDUP_REMOVED lines=19> */
[C---:B------:R-:W-:Y:S01]  /*32c0*/  SHF.L.U64.HI R141, R149.reuse, R141, c[0x0][0x294] ;  /* 0x0000a500958d7619 */ /* 0x040fe2000001028d */
[C---:B------:R-:W-:Y:S01]  /*32d0*/  IMAD R122, R24.reuse, c[0x0][0x1ec], R113 ;  /* 0x00007b00187a7a24 */ /* 0x040fe200078e0271 */
[----:B------:R-:W-:Y:S01]  /*32e0*/  SHF.L.U32 R151, R149, 0x5, RZ ;  /* 0x0000000595977819 */ /* 0x000fe200000006ff */
[----:B------:R-:W-:Y:S01]  /*32f0*/  IMAD R121, R24, c[0x0][0x214], R111 ;  /* 0x0000850018797a24 */ /* 0x000fe200078e026f */
[----:B------:R-:W-:Y:S01]  /*3300*/  IADD3 R145, R135, R145, RZ ;  /* 0x0000009187917210 */ /* 0x000fe20007ffe0ff */
[----:B------:R-:W-:Y:S01]  /*3310*/  IMAD.IADD R100, R91, 0x1, R3 ;  /* 0x000000015b647824 */ /* 0x000fe200078e0203 */
[----:B------:R-:W-:Y:S01]  /*3320*/  IADD3 R98, R3, R85, RZ ;  /* 0x0000005503627210 */ /* 0x000fe20007ffe0ff */
[----:B------:R-:W-:Y:S01]  /*3330*/  IMAD.IADD R99, R87, 0x1, R0 ;  /* 0x0000000157637824 */ /* 0x000fe200078e0200 */
[----:B------:R-:W-:-:S02]  /*3340*/  IADD3 R97, R0, R83, RZ ;  /* 0x0000005300617210 */ /* 0x000fc40007ffe0ff */
[--C-:B----4-:R-:W-:Y:S01]  /*3350*/  @P4 SHF.R.S32.HI R5, RZ, 0x1f, R21.reuse ;  /* 0x0000001fff054819 */ /* 0x110fe20000011415 */
[----:B------:R-:W-:Y:S02]  /*3360*/  @!P4 IMAD.MOV.U32 R5, RZ, RZ, R20 ;  /* 0x000000ffff05c224 */ /* 0x000fe400078e0014 */
[----:B------:R-:W-:Y:S01]  /*3370*/  @P4 IMAD.MOV.U32 R4, RZ, RZ, R21 ;  /* 0x000000ffff044224 */ /* 0x000fe200078e0015 */
[----:B------:R-:W-:Y:S01]  /*3380*/  @!P4 MOV R4, R25 ;  /* 0x000000190004c202 */ /* 0x000fe20000000f00 */
[----:B------:R-:W-:-:S04]  /*3390*/  IMAD R5, R5, c[0x0][0x2b0], RZ ;  /* 0x0000ac0005057a24 */ /* 0x000fc800078e02ff */
[C---:B------:R-:W-:Y:S02]  /*33a0*/  IMAD R5, R4.reuse, c[0x0][0x2b4], R5 ;  /* 0x0000ad0004057a24 */ /* 0x040fe400078e0205 */
[----:B------:R-:W-:-:S05]  /*33b0*/  IMAD.WIDE.U32 R108, R4, c[0x0][0x2b0], RZ ;  /* 0x0000ac00046c7a25 */ /* 0x000fca00078e00ff */
[----:B------:R-:W-:Y:S02]  /*33c0*/  IADD3 R119, R109, R5, RZ ;  /* 0x000000056d777210 */ /* 0x000fe40007ffe0ff */
[----:B--2---:R-:W2:Y:S04]  /*33d0*/  LDL R19, [R1+0x60] ;  /* 0x0000600001137983 */ /* 0x004ea80000100800 */
[----:B------:R-:W3:Y:S04]  /*33e0*/  LDL R16, [R1+0x64] ;  /* 0x0000640001107983 */ /* 0x000ee80000100800 */
[----:B------:R-:W4:Y:S04]  /*33f0*/  LDL R15, [R1+0x6c] ;  /* 0x00006c00010f7983 */ /* 0x000f280000100800 */
[----:B------:R-:W5:Y:S01]  /*3400*/  LDL R14, [R1+0x68] ;  /* 0x00006800010e7983 */ /* 0x000f620000100800 */
[----:B------:R-:W-:Y:S01]  /*3410*/  ISETP.GE.AND P0, PT, R88, c[0x0][0x27c], PT ;  /* 0x00009f0058007a0c */ /* 0x000fe20003f06270 */
[----:B------:R-:W-:Y:S01]  /*3420*/  IMAD R0, R22, c[0x0][0x268], RZ ;  /* 0x00009a0016007a24 */ /* 0x000fe200078e02ff */
[----:B------:R-:W-:Y:S01]  /*3430*/  IADD3 R17, R126, 0x20, RZ ;  /* 0x000000207e117810 */ /* 0x000fe20007ffe0ff */
[----:B------:R-:W-:Y:S01]  /*3440*/  IMAD.WIDE.U32 R4, R24, c[0x0][0x260], R248 ;  /* 0x0000980018047a25 */ /* 0x000fe200078e00f8 */
[----:B------:R-:W-:Y:S01]  /*3450*/  SEL R3, RZ, c[0x0][0x27c], !P0 ;  /* 0x00009f00ff037a07 */ /* 0x000fe20004000000 */
[----:B------:R-:W-:Y:S01]  /*3460*/  ULDC.U8 UR5, c[0x0][0x298] ;  /* 0x0000a60000057ab9 */ /* 0x000fe20000000000 */
[----:B------:R-:W-:Y:S01]  /*3470*/  IADD3 R18, R126, 0x40, RZ ;  /* 0x000000407e127810 */ /* 0x000fe20007ffe0ff */
[----:B------:R-:W-:Y:S01]  /*3480*/  IMAD.SHL.U32 R17, R17, 0x40, RZ ;  /* 0x0000004011117824 */ /* 0x000fe200078e00ff */
[----:B------:R-:W-:Y:S01]  /*3490*/  P2R R120, PR, RZ, 0x1 ;  /* 0x00000001ff787803 */ /* 0x000fe20000000000 */
[----:B------:R-:W-:-:S02]  /*34a0*/  IMAD.IADD R3, R88, 0x1, R3 ;  /* 0x0000000158037824 */ /* 0x000fc400078e0203 */
[----:B------:R-:W-:Y:S01]  /*34b0*/  IMAD R6, R23, c[0x0][0x26c], R0 ;  /* 0x00009b0017067a24 */ /* 0x000fe200078e0200 */
[----:B------:R-:W-:Y:S01]  /*34c0*/  LOP3.LUT R17, R17, 0x1c0, RZ, 0xc0, !PT ;  /* 0x000001c011117812 */ /* 0x000fe200078ec0ff */
[----:B------:R-:W-:Y:S01]  /*34d0*/  IMAD R5, R24, c[0x0][0x264], R5 ;  /* 0x0000990018057a24 */ /* 0x000fe200078e0205 */
[----:B------:R-:W-:Y:S01]  /*34e0*/  SHF.R.S32.HI R0, RZ, 0x1f, R3 ;  /* 0x0000001fff007819 */ /* 0x000fe20000011403 */
[----:B------:R-:W-:Y:S02]  /*34f0*/  IMAD.SHL.U32 R18, R18, 0x40, RZ ;  /* 0x0000004012127824 */ /* 0x000fe400078e00ff */
[----:B------:R-:W-:Y:S01]  /*3500*/  IMAD.WIDE.U32 R78, R23, c[0x0][0x268], R4 ;  /* 0x00009a00174e7a25 */ /* 0x000fe200078e0004 */
[----:B------:R-:W-:Y:S02]  /*3510*/  LEA.HI R3, R0, R3, RZ, 0x3 ;  /* 0x0000000300037211 */ /* 0x000fe400078f18ff */
[----:B------:R-:W-:Y:S01]  /*3520*/  LOP3.LUT R18, R18, 0x1c0, RZ, 0xc0, !PT ;  /* 0x000001c012127812 */ /* 0x000fe200078ec0ff */
[----:B------:R-:W-:Y:S01]  /*3530*/  IMAD.IADD R80, R79, 0x1, R6 ;  /* 0x000000014f507824 */ /* 0x000fe200078e0206 */
[--C-:B------:R-:W-:Y:S01]  /*3540*/  LOP3.LUT R5, R17, 0x38, R3.reuse, 0xf8, !PT ;  /* 0x0000003811057812 */ /* 0x100fe200078ef803 */
[----:B------:R-:W-:Y:S01]  /*3550*/  IMAD.MOV.U32 R138, RZ, RZ, 0x6 ;  /* 0x00000006ff8a7424 */ /* 0x000fe200078e00ff */
[----:B------:R-:W1:Y:S01]  /*3560*/  S2R R17, SR_TID.X ;  /* 0x0000000000117919 */ /* 0x000e620000002100 */
[--C-:B------:R-:W-:Y:S01]  /*3570*/  LOP3.LUT R4, R18, 0x38, R3.reuse, 0xf8, !PT ;  /* 0x0000003812047812 */ /* 0x100fe200078ef803 */
[----:B------:R-:W-:Y:S01]  /*3580*/  IMAD.MOV.U32 R154, RZ, RZ, c[0x0][0x2b8] ;  /* 0x0000ae00ff9a7624 */ /* 0x000fe200078e00ff */
[----:B------:R-:W-:Y:S01]  /*3590*/  IADD3 R18, R126, 0x20, RZ ;  /* 0x000000207e127810 */ /* 0x000fe20007ffe0ff */
[----:B------:R-:W-:Y:S01]  /*35a0*/  IMAD.MOV.U32 R153, RZ, RZ, c[0x0][0x27c] ;  /* 0x00009f00ff997624 */ /* 0x000fe200078e00ff */
        /* <DEDUP_REMOVED lines=8> */
[----:B------:R-:W-:-:S02]  /*3630*/  LOP3.LUT R18, R18, 0x1c0, RZ, 0xc0, !PT ;  /* 0x000001c012127812 */ /* 0x000fc400078ec0ff */
[----:B------:R-:W-:Y:S02]  /*3640*/  SHF.R.S32.HI R94, RZ, 0x1f, R77 ;  /* 0x0000001fff5e7819 */ /* 0x000fe4000001144d */
        /* <DEDUP_REMOVED lines=22> */
.L_x_958:
[----:B------:R-:W-:Y:S01]  /*37b0*/  IMAD R3, R29, 0x50, R0 ;  /* 0x000000501d037824 */ /* 0x000fe200078e0200 */
[----:B------:R-:W-:Y:S01]  /*37c0*/  ISETP.NE.AND P1, PT, R154, 0x1, PT ;  /* 0x000000019a00780c */ /* 0x000fe20003f25270 */
[----:B------:R-:W-:Y:S01]  /*37d0*/  IMAD.MOV.U32 R73, RZ, RZ, RZ ;  /* 0x000000ffff497224 */ /* 0x000fe200078e00ff */
[----:B-1---5:R1:W5:Y:S01]  /*37e0*/  LDL R157, [R1+0x10] ;  /* 0x00001000019d7983 */ /* 0x0223620000100800 */
[----:B------:R-:W-:Y:S01]  /*37f0*/  IMAD.IADD R4, R123, 0x1, R3 ;  /* 0x000000017b047824 */ /* 0x000fe200078e0203 */
[----:B------:R-:W-:Y:S01]  /*3800*/  ISETP.GE.AND P0, PT, R3, R2, PT ;  /* 0x000000020300720c */ /* 0x000fe20003f06270 */
[----:B------:R-:W-:Y:S04]  /*3810*/  DEPBAR.LE SB0, 0x0 ;  /* 0x000080000000791a */ /* 0x000fe80000000000 */
[--C-:B------:R-:W-:Y:S01]  /*3820*/  IMAD.MOV.U32 R3, RZ, RZ, R4.reuse ;  /* 0x000000ffff037224 */ /* 0x100fe200078e0004 */
[----:B------:R-:W-:Y:S01]  /*3830*/  ISETP.GT.OR P0, PT, R0, 0x4f, P0 ;  /* 0x0000004f0000780c */ /* 0x000fe20000704670 */
[----:B------:R1:W5:Y:S01]  /*3840*/  LDL R156, [R1+0x8] ;  /* 0x00000800019c7983 */ /* 0x0003620000100800 */
[----:B------:R-:W-:Y:S01]  /*3850*/  WARPSYNC 0xffffffff ;  /* 0xffffffff00007948 */ /* 0x000fe20003800000 */
[----:B------:R-:W-:Y:S01]  /*3860*/  @P1 IMAD.HI.U32 R5, R4, c[0x0][0x2bc], RZ ;  /* 0x0000af0004051a27 */ /* 0x000fe200078e00ff */
[----:B------:R-:W-:Y:S01]  /*3870*/  ISETP.GE.AND P2, PT, R153, 0x1, PT ;  /* 0x000000019900780c */ /* 0x000fe20003f46270 */
[----:B------:R1:W5:Y:S01]  /*3880*/  LDL R155, [R1+0xc] ;  /* 0x00000c00019b7983 */ /* 0x0003620000100800 */
[----:B------:R-:W-:Y:S02]  /*3890*/  BSSY B2, `(.L_x_924) ;  /* 0x0000414000027945 */ /* 0x000fe40003800000 */
[----:B------:R-:W-:Y:S05]  /*38a0*/  @P1 SHF.R.U32.HI R3, RZ, c[0x0][0x2c0], R5 ;  /* 0x0000b000ff031a19 */ /* 0x000fea0000011605 */
[C---:B------:R-:W-:Y:S04]  /*38b0*/  @!P0 IADD3 R5, P1, R3.reuse, R108, RZ ;  /* 0x0000006c03058210 */ /* 0x040fe80007f3e0ff */
[----:B------:R-:W-:Y:S01]  /*38c0*/  @!P0 LEA.HI.X.SX32 R7, R3, R119, 0x1, P1 ;  /* 0x0000007703078211 */ /* 0x000fe200008f0eff */
[----:B------:R-:W-:Y:S01]  /*38d0*/  IMAD.MOV R3, RZ, RZ, -R3 ;  /* 0x000000ffff037224 */ /* 0x000fe200078e0a03 */
[----:B------:R-:W-:Y:S03]  /*38e0*/  @!P0 LEA R6, P1, R5, c[0x0][0x2a0], 0x2 ;  /* 0x0000a80005068a11 */ /* 0x000fe600078210ff */
[----:B------:R-:W-:Y:S01]  /*38f0*/  IMAD R76, R3, c[0x0][0x2b8], R4 ;  /* 0x0000ae00034c7a24 */ /* 0x000fe200078e0204 */
[----:B------:R-:W-:Y:S03]  /*3900*/  @!P0 LEA.HI.X R7, R5, c[0x0][0x2a4], R7, 0x2, P1 ;  /* 0x0000a90005078a11 */ /* 0x000fe600008f1407 */
[----:B------:R-:W-:Y:S01]  /*3910*/  IMAD.WIDE.U32 R4, R76, c[0x0][0x1e0], RZ ;  /* 0x000078004c047a25 */ /* 0x000fe200078e00ff */
[----:B------:R-:W-:Y:S01]  /*3920*/  SHF.R.S32.HI R92, RZ, 0x1f, R76 ;  /* 0x0000001fff5c7819 */ /* 0x000fe2000001144c */
[----:B--2---:R-:W2:Y:S04]  /*3930*/  @!P0 LDG.E R73, [R6.64] ;  /* 0x0000000806498981 */ /* 0x004ea8000c1e1900 */
[----:B------:R-:W-:Y:S01]  /*3940*/  IMAD R3, R92, c[0x0][0x1e0], RZ ;  /* 0x000078005c037a24 */ /* 0x000fe200078e02ff */
[----:B------:R-:W-:Y:S03]  /*3950*/  BAR.SYNC.DEFER_BLOCKING 0x0 ;  /* 0x0000000000007b1d */ /* 0x000fe60000010000 */
[----:B------:R-:W-:Y:S04]  /*3960*/  IMAD R3, R76, c[0x0][0x1e4], R3 ;  /* 0x000079004c037a24 */ /* 0x000fe800078e0203 */
[----:B------:R-:W-:Y:S01]  /*3970*/  IMAD.IADD R5, R5, 0x1, R3 ;  /* 0x0000000105057824 */ /* 0x000fe200078e0203 */
[----:B--2---:R-:W-:Y:S03]  /*3980*/  SHF.R.S32.HI R93, RZ, 0x1f, R73 ;  /* 0x0000001fff5d7819 */ /* 0x004fe60000011449 */
[----:B------:R-:W-:Y:S04]  /*3990*/  IMAD.WIDE.U32 R4, R73, c[0x0][0x1f0], R4 ;  /* 0x00007c0049047a25 */ /* 0x000fe800078e0004 */
[----:B------:R-:W-:Y:S01]  /*39a0*/  IMAD R6, R93, c[0x0][0x1f0], RZ ;  /* 0x00007c005d067a24 */ /* 0x000fe200078e02ff */
[----:B------:R-:W-:Y:S03]  /*39b0*/  IADD3 R3, P0, R112, R4, RZ ;  /* 0x0000000470037210 */ /* 0x000fe60007f1e0ff */
[----:B------:R-:W-:Y:S05]  /*39c0*/  IMAD R6, R73, c[0x0][0x1f4], R6 ;  /* 0x00007d0049067a24 */ /* 0x000fea00078e0206 */
[----:B------:R-:W-:Y:S02]  /*39d0*/  IADD3.X R4, R122, R5, R6, P0, !PT ;  /* 0x000000057a047210 */ /* 0x000fe400007fe406 */
[C---:B------:R-:W-:Y:S04]  /*39e0*/  LEA R72, P0, R3.reuse, c[0x0][0x1c8], 0x1 ;  /* 0x0000720003487a11 */ /* 0x040fe800078008ff */
[----:B------:R-:W-:Y:S01]  /*39f0*/  LEA.HI.X R71, R3, c[0x0][0x1cc], R4, 0x1, P0 ;  /* 0x0000730003477a11 */ /* 0x000fe200000f0c04 */
[----:B------:R-:W-:-:S05]  /*3a00*/  @!P2 BRA `(.L_x_925) ;  /* 0x00003c400000a947 */ /* 0x000fca0003800000 */
[-C--:B-1----:R-:W-:Y:S01]  /*3a10*/  IMAD R6, R144, R29.reuse, RZ ;  /* 0x0000001d90067224 */ /* 0x082fe200078e02ff */
[----:B------:R-:W-:Y:S01]  /*3a20*/  ISETP.NE.AND P0, PT, RZ, UR5, PT ;  /* 0x00000005ff007c0c */ /* 0x000fe2000bf05270 */
[-C--:B------:R-:W-:Y:S01]  /*3a30*/  IMAD R5, R145, R29.reuse, RZ ;  /* 0x0000001d91057224 */ /* 0x080fe200078e02ff */
[----:B------:R-:W-:Y:S01]  /*3a40*/  SHF.R.S32.HI R4, RZ, 0x1f, R29 ;  /* 0x0000001fff047819 */ /* 0x000fe2000001141d */
[----:B------:R-:W-:Y:S02]  /*3a50*/  IMAD R3, R29, -0x50, R2 ;  /* 0xffffffb01d037824 */ /* 0x000fe400078e0202 */
[-C--:B------:R-:W-:Y:S03]  /*3a60*/  IMAD.WIDE.U32 R32, R136, R29.reuse, RZ ;  /* 0x0000001d88207225 */ /* 0x080fe600078e00ff */
[----:B------:R-:W-:Y:S01]  /*3a70*/  IMNMX R60, R3, 0x50, PT ;  /* 0x00000050033c7817 */ /* 0x000fe20003800200 */
[C---:B------:R-:W-:Y:S02]  /*3a80*/  IMAD R6, R4.reuse, R136, R6 ;  /* 0x0000008804067224 */ /* 0x040fe400078e0206 */
[----:B------:R-:W-:Y:S02]  /*3a90*/  IMAD R5, R4, R134, R5 ;  /* 0x0000008604057224 */ /* 0x000fe400078e0205 */
[----:B------:R-:W-:Y:S01]  /*3aa0*/  IMAD.WIDE.U32 R10, R134, R29, RZ ;  /* 0x0000001d860a7225 */ /* 0x000fe200078e00ff */
[----:B------:R-:W-:Y:S04]  /*3ab0*/  IADD3 R34, R33, R6, RZ ;  /* 0x0000000621227210 */ /* 0x000fe80007ffe0ff */
        /* <DEDUP_REMOVED lines=30> */
.L_x_928:
[----:B------:R-:W-:Y:S05]  /*3ca0*/  BSYNC B0 ;  /* 0x0000000000007941 */ /* 0x000fea0003800000 */
.L_x_927:
        /* <DEDUP_REMOVED lines=39> */
.L_x_930:
[----:B------:R-:W-:Y:S05]  /*3f20*/  BSYNC B0 ;  /* 0x0000000000007941 */ /* 0x000fea0003800000 */
.L_x_929:
        /* <DEDUP_REMOVED lines=38> */
.L_x_932:
[----:B------:R-:W-:Y:S05]  /*4190*/  BSYNC B0 ;  /* 0x0000000000007941 */ /* 0x000fea0003800000 */
.L_x_931:
        /* <DEDUP_REMOVED lines=74> */
.L_x_936:
[----:B------:R-:W-:Y:S05]  /*4640*/  BSYNC B0 ;  /* 0x0000000000007941 */ /* 0x000fea0003800000 */
.L_x_935:
        /* <DEDUP_REMOVED lines=57> */
.L_x_934:
[----:B------:R-:W-:Y:S05]  /*49e0*/  BSYNC B1 ;  /* 0x0000000000017941 */ /* 0x000fea0003800000 */
.L_x_933:
        /* <DEDUP_REMOVED lines=62> */
.L_x_940:
[----:B------:R-:W-:Y:S05]  /*4dd0*/  BSYNC B0 ;  /* 0x0000000000007941 */ /* 0x000fea0003800000 */
.L_x_939:
        /* <DEDUP_REMOVED lines=57> */
.L_x_938:
[----:B------:R-:W-:Y:S05]  /*5170*/  BSYNC B1 ;  /* 0x0000000000017941 */ /* 0x000fea0003800000 */
.L_x_937:
        /* <DEDUP_REMOVED lines=61> */
.L_x_943:
[----:B------:R-:W-:Y:S05]  /*5550*/  BSYNC B0 ;  /* 0x0000000000007941 */ /* 0x000fea0003800000 */
.L_x_942:
        /* <DEDUP_REMOVED lines=58> */
.L_x_926:
        /* <DEDUP_REMOVED lines=21> */
[C---:B------:R-:W-:Y:S02]  /*5a50*/  @!P2 IADD3.X R11, R97.reuse, R56, R141, P1, P0 ;  /* 0x00000038610ba210 */ /* 0x040fe40000fe048d */
        /* <DEDUP_REMOVED lines=191> */
.L_x_945:
[----:B----4-:R-:W-:Y:S05]  /*6650*/  BSYNC B0 ;  /* 0x0000000000007941 */ /* 0x010fea0003800000 */
.L_x_944:
        /* <DEDUP_REMOVED lines=126> */
.L_x_947:
[----:B------:R-:W-:Y:S05]  /*6e40*/  BSYNC B0 ;  /* 0x0000000000007941 */ /* 0x000fea0003800000 */
.L_x_946:
[----:B------:R1:W2:Y:S01]  /*6e50*/  SHFL.IDX PT, R37, R71, 0x2, 0x1c1f ;  /* 0x005c1f0047257f89 */ /* 0x0002a200000e0000 */
[----:B------:R-:W-:Y:S03]  /*6e60*/  ISETP.GE.OR P0, PT, R158, R60, P5 ;  /* 0x0000003c9e00720c */ /* 0x000fe60002f06670 */
[----:B------:R1:W4:Y:S10]  /*6e70*/  SHFL.IDX PT, R36, R72, 0x2, 0x1c1f ;  /* 0x005c1f0048247f89 */ /* 0x00033400000e0000 */
[----:B------:R-:W-:-:S05]  /*6e80*/  @P0 BRA `(.L_x_941) ;  /* 0x00000b4000000947 */ /* 0x000fca0003800000 */
[----:B------:R-:W-:Y:S01]  /*6e90*/  SEL R3, R139, R128, !P4 ;  /* 0x000000808b037207 */ /* 0x000fe20006000000 */
[----:B------:R-:W5:Y:S01]  /*6ea0*/  LDL R5, [R1+0x68] ;  /* 0x0000680001057983 */ /* 0x000f620000100800 */
[C---:B------:R-:W-:Y:S02]  /*6eb0*/  IADD3 R6, R126.reuse, 0x40, RZ ;  /* 0x000000407e067810 */ /* 0x040fe40007ffe0ff */
[----:B------:R-:W-:Y:S01]  /*6ec0*/  SHF.R.S32.HI R4, RZ, 0x1f, R3 ;  /* 0x0000001fff047819 */ /* 0x000fe20000011403 */
[----:B---34-:R-:W3:Y:S01]  /*6ed0*/  LDS.128 R32, [R116+0x2900] ;  /* 0x0029000074207984 */ /* 0x018ee20000000c00 */
[----:B------:R-:W-:Y:S01]  /*6ee0*/  IADD3 R7, R126, 0x40, RZ ;  /* 0x000000407e077810 */ /* 0x000fe20007ffe0ff */
[----:B------:R-:W-:Y:S01]  /*6ef0*/  IMAD.SHL.U32 R6, R6, 0x40, RZ ;  /* 0x0000004006067824 */ /* 0x000fe200078e00ff */
[----:B------:R-:W-:Y:S02]  /*6f00*/  LEA.HI R3, R4, R3, RZ, 0x4 ;  /* 0x0000000304037211 */ /* 0x000fe400078f20ff */
[----:B-1----:R-:W-:Y:S01]  /*6f10*/  LEA R46, P0, R77, R36, 0x1 ;  /* 0x000000244d2e7211 */ /* 0x002fe200078008ff */
[----:B------:R-:W-:Y:S01]  /*6f20*/  IMAD.SHL.U32 R7, R7, 0x40, RZ ;  /* 0x0000004007077824 */ /* 0x000fe200078e00ff */
[----:B------:R-:W-:Y:S02]  /*6f30*/  LEA.HI.SX32 R3, R3, R96, 0x1c ;  /* 0x0000006003037211 */ /* 0x000fe400078fe2ff */
[----:B--2---:R-:W-:Y:S02]  /*6f40*/  LEA.HI.X R47, R77, R37, R94, 0x1, P0 ;  /* 0x000000254d2f7211 */ /* 0x004fe400000f0c5e */
[----:B------:R-:W-:Y:S01]  /*6f50*/  @!P1 SHF.R.U32.HI R10, RZ, 0x10, R55 ;  /* 0x00000010ff0a9819 */ /* 0x000fe20000011637 */
[----:B------:R-:W-:Y:S01]  /*6f60*/  IMAD.SHL.U32 R38, R3, 0x8, RZ ;  /* 0x0000000803267824 */ /* 0x000fe200078e00ff */
[----:B------:R-:W-:Y:S02]  /*6f70*/  LOP3.LUT R6, R6, 0x1c0, RZ, 0xc0, !PT ;  /* 0x000001c006067812 */ /* 0x000fe400078ec0ff */
[----:B------:R-:W-:Y:S02]  /*6f80*/  LOP3.LUT R7, R7, 0x1c0, RZ, 0xc0, !PT ;  /* 0x000001c007077812 */ /* 0x000fe400078ec0ff */
[----:B------:R-:W-:Y:S02]  /*6f90*/  SHF.R.U32.HI R6, RZ, 0x3, R6 ;  /* 0x00000003ff067819 */ /* 0x000fe40000011606 */
[----:B------:R-:W-:Y:S02]  /*6fa0*/  LOP3.LUT R3, R7, 0x38, R38, 0xf8, !PT ;  /* 0x0000003807037812 */ /* 0x000fe400078ef826 */
[----:B------:R-:W-:Y:S02]  /*6fb0*/  @!P1 PRMT R23, R59, 0x5410, R10 ;  /* 0x000054103b179816 */ /* 0x000fe4000000000a */
[----:B------:R-:W-:Y:S02]  /*6fc0*/  LOP3.LUT R3, R3, R6, RZ, 0x3c, !PT ;  /* 0x0000000603037212 */ /* 0x000fe400078e3cff */
[----:B------:R-:W-:Y:S02]  /*6fd0*/  @!P1 SHF.R.U64 R7, R52, 0x10, R53 ;  /* 0x0000001034079819 */ /* 0x000fe40000001235 */
[----:B------:R-:W-:Y:S02]  /*6fe0*/  @!P1 SHF.R.U64 R16, R54, 0x10, R55 ;  /* 0x0000001036109819 */ /* 0x000fe40000001237 */
[----:B------:R-:W-:Y:S02]  /*6ff0*/  @!P1 PRMT R18, R58, 0x5410, R7 ;  /* 0x000054103a129816 */ /* 0x000fe40000000007 */
[----:B------:R-:W-:Y:S02]  /*7000*/  @!P1 SHF.R.U32.HI R6, RZ, 0x10, R27 ;  /* 0x00000010ff069819 */ /* 0x000fe4000001161b */
[----:B------:R-:W-:Y:S01]  /*7010*/  @!P1 LOP3.LUT R30, R23, 0xffff0000, RZ, 0xc0, !PT ;  /* 0xffff0000171e9812 */ /* 0x000fe200078ec0ff */
[----:B------:R-:W-:Y:S01]  /*7020*/  @!P1 IMAD.U32 R7, R18, 0x10000, RZ ;  /* 0x0001000012079824 */ /* 0x000fe200078e00ff */
[----:B------:R-:W-:Y:S02]  /*7030*/  @!P1 PRMT R11, R28, 0x5410, R6 ;  /* 0x000054101c0b9816 */ /* 0x000fe40000000006 */
[----:B------:R-:W-:Y:S02]  /*7040*/  @!P1 SHF.R.U32.HI R8, RZ, 0x10, R53 ;  /* 0x00000010ff089819 */ /* 0x000fe40000011635 */
[----:B------:R-:W-:Y:S01]  /*7050*/  @!P1 SHF.R.U32.HI R4, RZ, 0x10, R25 ;  /* 0x00000010ff049819 */ /* 0x000fe20000011619 */
[----:B---3--:R-:W-:Y:S01]  /*7060*/  @!P1 IMAD.U32 R20, R33, 0x10000, RZ ;  /* 0x0001000021149824 */ /* 0x008fe200078e00ff */
[----:B------:R-:W-:Y:S02]  /*7070*/  @!P1 SHF.L.U32 R10, R32, 0x10, RZ ;  /* 0x00000010200a9819 */ /* 0x000fe400000006ff */
[----:B------:R-:W-:Y:S02]  /*7080*/  @!P1 LOP3.LUT R31, R35, 0xffff0000, RZ, 0xc0, !PT ;  /* 0xffff0000231f9812 */ /* 0x000fe400078ec0ff */
[----:B------:R-:W-:Y:S02]  /*7090*/  @!P1 PRMT R17, R58, 0x5432, R8 ;  /* 0x000054323a119816 */ /* 0x000fe40000000008 */
[----:B------:R-:W-:Y:S02]  /*70a0*/  @!P1 PRMT R8, R19, 0x5410, R4 ;  /* 0x0000541013089816 */ /* 0x000fe40000000004 */
[----:B------:R-:W-:Y:S03]  /*70b0*/  ISETP.GE.AND P0, PT, R38, c[0x0][0x1d4], PT ;  /* 0x0000750026007a0c */ /* 0x000fe60003f06270 */
[----:B------:R-:W-:Y:S02]  /*70c0*/  @!P1 IMAD.U32 R6, R8, 0x10000, RZ ;  /* 0x0001000008069824 */ /* 0x000fe400078e00ff */
[----:B-----5:R-:W-:Y:S01]  /*70d0*/  IMAD.IADD R3, R5, 0x1, R3 ;  /* 0x0000000105037824 */ /* 0x020fe200078e0203 */
[----:B------:R-:W-:Y:S01]  /*70e0*/  @!P1 SHF.R.U64 R5, R26, 0x10, R27 ;  /* 0x000000101a059819 */ /* 0x000fe2000000121b */
[----:B------:R-:W-:Y:S01]  /*70f0*/  @!P1 IMAD.U32 R27, R23, 0x10000, RZ ;  /* 0x00010000171b9824 */ /* 0x000fe200078e00ff */
[----:B------:R-:W-:Y:S01]  /*7100*/  @!P1 LOP3.LUT R26, R34, 0xffff0000, RZ, 0xc0, !PT ;  /* 0xffff0000221a9812 */ /* 0x000fe200078ec0ff */
[----:B------:R-:W-:Y:S05]  /*7110*/  IMAD.SHL.U32 R3, R3, 0x2, RZ ;  /* 0x0000000203037824 */ /* 0x000fea00078e00ff */
[----:B------:R1:W2:Y:S02]  /*7120*/  LDS.128 R12, [R3+0x2900] ;  /* 0x00290000030c7984 */ /* 0x0002a40000000c00 */
[----:B-1----:R-:W-:Y:S02]  /*7130*/  @!P1 SHF.R.U64 R3, R24, 0x10, R25 ;  /* 0x0000001018039819 */ /* 0x002fe40000001219 */
[----:B------:R-:W-:Y:S02]  /*7140*/  @!P1 PRMT R25, R59, 0x5432, R16 ;  /* 0x000054323b199816 */ /* 0x000fe40000000010 */
[----:B------:R-:W-:Y:S01]  /*7150*/  @!P1 PRMT R16, R28, 0x5432, R5 ;  /* 0x000054321c109816 */ /* 0x000fe20000000005 */
[----:B------:R-:W-:Y:S01]  /*7160*/  @!P1 IMAD.U32 R28, R35, 0x10000, RZ ;  /* 0x00010000231c9824 */ /* 0x000fe200078e00ff */
[----:B------:R-:W-:Y:S01]  /*7170*/  @!P1 PRMT R9, R19, 0x5432, R3 ;  /* 0x0000543213099816 */ /* 0x000fe20000000003 */
[----:B------:R-:W-:Y:S04]  /*7180*/  @!P1 IMAD.U32 R19, R17, 0x10000, RZ ;  /* 0x0001000011139824 */ /* 0x000fe800078e00ff */
[----:B------:R-:W-:Y:S02]  /*7190*/  @!P1 IMAD.U32 R4, R9, 0x10000, RZ ;  /* 0x0001000009049824 */ /* 0x000fe400078e00ff */
[----:B--2---:R-:W-:Y:S01]  /*71a0*/  @!P1 IMAD.U32 R3, R12, 0x10000, RZ ;  /* 0x000100000c039824 */ /* 0x004fe200078e00ff */
[----:B------:R-:W-:Y:S03]  /*71b0*/  @!P1 SHF.L.U32 R5, R13, 0x10, RZ ;  /* 0x000000100d059819 */ /* 0x000fe600000006ff */
[C---:B------:R-:W-:Y:S02]  /*71c0*/  @!P1 FMUL.FTZ R21, R3.reuse, R7 ;  /* 0x0000000703159220 */ /* 0x040fe40000410000 */
[-C--:B------:R-:W-:Y:S02]  /*71d0*/  @!P1 FMUL.FTZ R3, R3, R4.reuse ;  /* 0x0000000403039220 */ /* 0x080fe40000410000 */
        /* <DEDUP_REMOVED lines=8> */
[----:B------:R-:W-:Y:S02]  /*7260*/  @!P1 LOP3.LUT R22, R33, 0xffff0000, RZ, 0xc0, !PT ;  /* 0xffff000021169812 */ /* 0x000fe400078ec0ff */
[----:B------:R-:W-:Y:S02]  /*7270*/  @!P1 LOP3.LUT R7, R12, 0xffff0000, RZ, 0xc0, !PT ;  /* 0xffff00000c079812 */ /* 0x000fe400078ec0ff */
[----:B------:R-:W-:Y:S02]  /*7280*/  @!P1 LOP3.LUT R4, R8, 0xffff0000, RZ, 0xc0, !PT ;  /* 0xffff000008049812 */ /* 0x000fe400078ec0ff */
[----:B------:R-:W-:Y:S01]  /*7290*/  @!P1 LOP3.LUT R8, R9, 0xffff0000, RZ, 0xc0, !PT ;  /* 0xffff000009089812 */ /* 0x000fe200078ec0ff */
[----:B------:R-:W-:Y:S01]  /*72a0*/  @!P1 FMUL.FTZ R10, R7, R17 ;  /* 0x00000011070a9220 */ /* 0x000fe20000410000 */
[----:B------:R-:W-:Y:S03]  /*72b0*/  @!P1 LOP3.LUT R6, R13, 0xffff0000, RZ, 0xc0, !PT ;  /* 0xffff00000d069812 */ /* 0x000fe600078ec0ff */
[----:B------:R-:W-:Y:S01]  /*72c0*/  @!P1 FFMA.FTZ R43, R18, R8, -R10 ;  /* 0x00000008122b9223 */ /* 0x000fe2000001080a */
[----:B------:R-:W-:Y:S01]  /*72d0*/  @!P1 LOP3.LUT R10, R15, 0xffff0000, RZ, 0xc0, !PT ;  /* 0xffff00000f0a9812 */ /* 0x000fe200078ec0ff */
[C---:B------:R-:W-:Y:S02]  /*72e0*/  @!P1 FMUL.FTZ R9, R6.reuse, R21 ;  /* 0x0000001506099220 */ /* 0x040fe40000410000 */
[-C--:B------:R-:W-:Y:S02]  /*72f0*/  @!P1 FMUL.FTZ R6, R6, R4.reuse ;  /* 0x0000000406069220 */ /* 0x080fe40000410000 */
[----:B------:R-:W-:Y:S02]  /*7300*/  @!P1 FFMA.FTZ R44, R22, R4, -R9 ;  /* 0x00000004162c9223 */ /* 0x000fe40000010809 */
[----:B------:R-:W-:Y:S01]  /*7310*/  @!P1 FMUL.FTZ R4, R7, R8 ;  /* 0x0000000807049220 */ /* 0x000fe20000410000 */
[----:B------:R-:W-:Y:S01]  /*7320*/  @!P1 SHF.L.U32 R7, R15, 0x10, RZ ;  /* 0x000000100f079819 */ /* 0x000fe200000006ff */
[C---:B------:R-:W-:Y:S01]  /*7330*/  @!P1 IMAD.U32 R8, R11.reuse, 0x10000, RZ ;  /* 0x000100000b089824 */ /* 0x040fe200078e00ff */
[----:B------:R-:W-:Y:S01]  /*7340*/  @!P1 LOP3.LUT R11, R11, 0xffff0000, RZ, 0xc0, !PT ;  /* 0xffff00000b0b9812 */ /* 0x000fe200078ec0ff */
[C---:B------:R-:W-:Y:S02]  /*7350*/  @!P1 FMUL.FTZ R24, R10.reuse, R30 ;  /* 0x0000001e0a189220 */ /* 0x040fe40000410000 */
[----:B------:R-:W-:Y:S02]  /*7360*/  @!P1 FMUL.FTZ R23, R7, R27 ;  /* 0x0000001b07179220 */ /* 0x000fe40000410000 */
[-C--:B------:R-:W-:Y:S02]  /*7370*/  @!P1 FMUL.FTZ R10, R10, R11.reuse ;  /* 0x0000000b0a0a9220 */ /* 0x080fe40000410000 */
[-C--:B------:R-:W-:Y:S02]  /*7380*/  @!P1 FFMA.FTZ R42, R28, R8.reuse, -R23 ;  /* 0x000000081c2a9223 */ /* 0x080fe40000010817 */
        /* <DEDUP_REMOVED lines=11> */
[----:B------:R-:W-:Y:S02]  /*7440*/  @!P1 FFMA.FTZ R39, R24, R8, -R39 ;  /* 0x0000000818279223 */ /* 0x000fe40000010827 */
[----:B------:R-:W-:Y:S02]  /*7450*/  @!P1 FFMA.FTZ R40, R26, R16, -R40 ;  /* 0x000000101a289223 */ /* 0x000fe40000010828 */
[----:B------:R-:W-:Y:S02]  /*7460*/  @!P1 FMUL.FTZ R7, R7, R8 ;  /* 0x0000000807079220 */ /* 0x000fe40000410000 */
[----:B------:R-:W-:Y:S01]  /*7470*/  @!P1 FMUL.FTZ R8, R11, R16 ;  /* 0x000000100b089220 */ /* 0x000fe20000410000 */
[----:B------:R-:W-:Y:S01]  /*7480*/  @!P1 F2FP.BF16.PACK_AB R16, R41, R42 ;  /* 0x0000002a2910923e */ /* 0x000fe200000010ff */
[----:B------:R-:W-:Y:S01]  /*7490*/  @!P1 FFMA.FTZ R4, R17, R18, R4 ;  /* 0x0000001211049223 */ /* 0x000fe20000010004 */
[----:B------:R-:W-:Y:S01]  /*74a0*/  @!P1 F2FP.BF16.PACK_AB R18, R44, R45 ;  /* 0x0000002d2c12923e */ /* 0x000fe200000010ff */
[----:B------:R-:W-:Y:S01]  /*74b0*/  @!P1 FFMA.FTZ R5, R19, R20, R5 ;  /* 0x0000001413059223 */ /* 0x000fe20000010005 */
[----:B------:R-:W-:Y:S01]  /*74c0*/  @!P1 F2FP.BF16.PACK_AB R17, R43, R48 ;  /* 0x000000302b11923e */ /* 0x000fe200000010ff */
[----:B------:R-:W-:Y:S01]  /*74d0*/  @!P1 IMAD.MOV.U32 R35, RZ, RZ, R16 ;  /* 0x000000ffff239224 */ /* 0x000fe200078e0010 */
[----:B------:R-:W-:Y:S01]  /*74e0*/  @!P1 F2FP.BF16.PACK_AB R11, R40, R39 ;  /* 0x00000027280b923e */ /* 0x000fe200000010ff */
[----:B------:R-:W-:Y:S01]  /*74f0*/  @!P1 IMAD.MOV.U32 R33, RZ, RZ, R18 ;  /* 0x000000ffff219224 */ /* 0x000fe200078e0012 */
[----:B------:R-:W-:Y:S01]  /*7500*/  @!P1 F2FP.BF16.PACK_AB R4, R4, R3 ;  /* 0x000000030404923e */ /* 0x000fe200000010ff */
[----:B------:R-:W-:Y:S02]  /*7510*/  @!P1 IMAD.MOV.U32 R32, RZ, RZ, R17 ;  /* 0x000000ffff209224 */ /* 0x000fe400078e0011 */
[----:B------:R-:W-:Y:S01]  /*7520*/  @!P1 IMAD.MOV.U32 R34, RZ, RZ, R11 ;  /* 0x000000ffff229224 */ /* 0x000fe200078e000b */
[----:B------:R-:W-:Y:S01]  /*7530*/  @!P1 MOV R12, R4 ;  /* 0x00000004000c9202 */ /* 0x000fe20000000f00 */
[----:B------:R-:W-:Y:S02]  /*7540*/  @!P1 FFMA.FTZ R6, R21, R22, R6 ;  /* 0x0000001615069223 */ /* 0x000fe40000010006 */
[----:B------:R-:W-:Y:S01]  /*7550*/  @!P1 FFMA.FTZ R7, R23, R24, R7 ;  /* 0x0000001817079223 */ /* 0x000fe20000010007 */
[----:B------:R1:W-:Y:S01]  /*7560*/  ST.E.128 [R46.64], R32 ;  /* 0x000000202e007985 */ /* 0x0003e2000c101d08 */
[----:B------:R-:W-:Y:S01]  /*7570*/  @!P1 FFMA.FTZ R8, R25, R26, R8 ;  /* 0x0000001a19089223 */ /* 0x000fe20000010008 */
[----:B------:R-:W-:Y:S01]  /*7580*/  @!P1 F2FP.BF16.PACK_AB R5, R6, R5 ;  /* 0x000000050605923e */ /* 0x000fe200000010ff */
        /* <DEDUP_REMOVED lines=12> */
.L_x_925:
[----:B-1----:R1:W2:Y:S01]  /*7650*/  SHFL.IDX PT, R5, R71, RZ, 0x1c1f ;  /* 0x001c1fff47057589 */ /* 0x0022a200000e0000 */
        /* <DEDUP_REMOVED lines=10> */
[----:B-----5:R-:W1:Y:S01]  /*7700*/  @!P1 LDS.128 R8, [R156+0x2800] ;  /* 0x002800009c089984 */ /* 0x020e620000000c00 */
        /* <DEDUP_REMOVED lines=9> */
.L_x_949:
[----:B-12---:R-:W-:Y:S05]  /*77a0*/  BSYNC B0 ;  /* 0x0000000000007941 */ /* 0x006fea0003800000 */
.L_x_948:
[----:B------:R1:W2:Y:S01]  /*77b0*/  SHFL.IDX PT, R5, R71, 0x1, 0x1c1f ;  /* 0x003c1f0047057f89 */ /* 0x0002a200000e0000 */
[----:B------:R-:W-:Y:S01]  /*77c0*/  ISETP.GE.AND P0, PT, R3, 0x21, PT ;  /* 0x000000210300780c */ /* 0x000fe20003f06270 */
[----:B------:R-:W-:Y:S02]  /*77d0*/  BSSY B0, `(.L_x_950) ;  /* 0x000000f000007945 */ /* 0x000fe40003800000 */
[----:B---3--:R1:W3:Y:S10]  /*77e0*/  SHFL.IDX PT, R4, R72, 0x1, 0x1c1f ;  /* 0x003c1f0048047f89 */ /* 0x0082f400000e0000 */
[----:B------:R-:W-:-:S05]  /*77f0*/  @!P0 BRA `(.L_x_951) ;  /* 0x000000c000008947 */ /* 0x000fca0003800000 */
[C---:B------:R-:W-:Y:S11]  /*7800*/  ISETP.GE.AND P1, PT, R88.reuse, c[0x0][0x1d4], PT ;  /* 0x0000750058007a0c */ /* 0x040ff60003f26270 */
[----:B------:R-:W-:Y:S02]  /*7810*/  @!UPT UIADD3 URZ, URZ, URZ, URZ ;  /* 0x0000003f3f3ff290 */ /* 0x000fe4000fffe03f */
[----:B-----5:R-:W4:Y:S01]  /*7820*/  @!P1 LDS.128 R8, [R156+0x3800] ;  /* 0x003800009c089984 */ /* 0x020f220000000c00 */
        /* <DEDUP_REMOVED lines=9> */
.L_x_951:
[----:B------:R-:W-:Y:S05]  /*78c0*/  BSYNC B0 ;  /* 0x0000000000007941 */ /* 0x000fea0003800000 */
.L_x_950:
[----:B--2---:R2:W4:Y:S01]  /*78d0*/  SHFL.IDX PT, R5, R71, 0x2, 0x1c1f ;  /* 0x005c1f0047057f89 */ /* 0x00452200000e0000 */
[----:B------:R-:W-:Y:S03]  /*78e0*/  ISETP.GE.AND P0, PT, R3, 0x41, PT ;  /* 0x000000410300780c */ /* 0x000fe60003f06270 */
[----:B---3--:R2:W3:Y:S10]  /*78f0*/  SHFL.IDX PT, R4, R72, 0x2, 0x1c1f ;  /* 0x005c1f0048047f89 */ /* 0x0084f400000e0000 */
[----:B------:R-:W-:-:S05]  /*7900*/  @!P0 BRA `(.L_x_941) ;  /* 0x000000c000008947 */ /* 0x000fca0003800000 */
[C---:B------:R-:W-:Y:S11]  /*7910*/  ISETP.GE.AND P1, PT, R88.reuse, c[0x0][0x1d4], PT ;  /* 0x0000750058007a0c */ /* 0x040ff60003f26270 */
[----:B------:R-:W-:Y:S02]  /*7920*/  @!UPT UIADD3 URZ, URZ, URZ, URZ ;  /* 0x0000003f3f3ff290 */ /* 0x000fe4000fffe03f */
[----:B-----5:R-:W1:Y:S01]  /*7930*/  @!P1 LDS.128 R8, [R156+0x4800] ;  /* 0x004800009c089984 */ /* 0x020e620000000c00 */
[CC--:B---3--:R-:W-:Y:S04]  /*7940*/  @!P1 LEA R6, P0, R88.reuse, R4.reuse, 0x1 ;  /* 0x0000000458069211 */ /* 0x0c8fe800078008ff */
[-C--:B----4-:R-:W-:Y:S02]  /*7950*/  @!P1 LEA.HI.X R7, R88, R5.reuse, R89, 0x1, P0 ;  /* 0x0000000558079211 */ /* 0x090fe400000f0c59 */
[C---:B------:R-:W-:Y:S11]  /*7960*/  ISETP.GE.AND P0, PT, R228.reuse, c[0x0][0x1d4], PT ;  /* 0x00007500e4007a0c */ /* 0x040ff60003f06270 */
[----:B------:R-:W-:Y:S02]  /*7970*/  @!UPT UIADD3 URZ, URZ, URZ, URZ ;  /* 0x0000003f3f3ff290 */ /* 0x000fe4000fffe03f */
[C---:B------:R-:W-:Y:S04]  /*7980*/  @!P0 LEA R4, P2, R228.reuse, R4, 0x1 ;  /* 0x00000004e4048211 */ /* 0x040fe800078408ff */
[----:B------:R-:W-:Y:S01]  /*7990*/  @!P0 LEA.HI.X R5, R228, R5, R157, 0x1, P2 ;  /* 0x00000005e4058211 */ /* 0x000fe200010f0c9d */
[----:B-1----:R-:W-:Y:S04]  /*79a0*/  @!P1 ST.E.128 [R6.64], R8 ;  /* 0x0000000806009985 */ /* 0x002fe8000c101d08 */
[----:B------:R-:W1:Y:S04]  /*79b0*/  @!P0 LDS.128 R8, [R155+0x4800] ;  /* 0x004800009b088984 */ /* 0x000e680000000c00 */
[----:B-1----:R1:W-:Y:S02]  /*79c0*/  @!P0 ST.E.128 [R4.64], R8 ;  /* 0x0000000804008985 */ /* 0x0023e4000c101d08 */
.L_x_941:
[----:B------:R-:W-:Y:S05]  /*79d0*/  BSYNC B2 ;  /* 0x0000000000027941 */ /* 0x000fea0003800000 */
.L_x_924:
[----:B------:R-:W-:Y:S01]  /*79e0*/  IMAD R20, R29, -0x50, RZ ;  /* 0xffffffb01d147824 */ /* 0x000fe200078e02ff */
[----:B------:R-:W-:Y:S01]  /*79f0*/  BSSY B0, `(.L_x_952) ;  /* 0x0000063000007945 */ /* 0x000fe20003800000 */
[----:B-123--:R-:W-:Y:S02]  /*7a00*/  IMAD R4, R92, c[0x0][0x208], RZ ;  /* 0x000082005c047a24 */ /* 0x00efe400078e02ff */
[----:B------:R-:W-:Y:S02]  /*7a10*/  IMAD.IADD R3, R114, 0x1, R20 ;  /* 0x0000000172037824 */ /* 0x000fe400078e0214 */
[C---:B------:R-:W-:Y:S02]  /*7a20*/  IMAD R8, R76.reuse, c[0x0][0x20c], R4 ;  /* 0x000083004c087a24 */ /* 0x040fe400078e0204 */
[----:B----4-:R-:W-:Y:S01]  /*7a30*/  IMAD.WIDE.U32 R4, R76, c[0x0][0x208], RZ ;  /* 0x000082004c047a25 */ /* 0x010fe200078e00ff */
[C---:B------:R-:W-:Y:S02]  /*7a40*/  ISETP.GE.AND P3, PT, R3.reuse, 0x11, PT ;  /* 0x000000110300780c */ /* 0x040fe40003f66270 */
[----:B------:R-:W-:Y:S01]  /*7a50*/  ISETP.GE.AND P2, PT, R3, 0x21, PT ;  /* 0x000000210300780c */ /* 0x000fe20003f46270 */
[----:B------:R-:W-:Y:S01]  /*7a60*/  IMAD.WIDE R6, R29, 0x50, R102 ;  /* 0x000000501d067825 */ /* 0x000fe200078e0266 */
[----:B------:R-:W-:Y:S02]  /*7a70*/  IADD3 R5, R5, R8, RZ ;  /* 0x0000000805057210 */ /* 0x000fe40007ffe0ff */
[----:B------:R-:W-:Y:S01]  /*7a80*/  ISETP.GE.AND P1, PT, R3, 0x31, PT ;  /* 0x000000310300780c */ /* 0x000fe20003f26270 */
[----:B------:R-:W-:Y:S02]  /*7a90*/  IMAD R9, R93, c[0x0][0x218], RZ ;  /* 0x000086005d097a24 */ /* 0x000fe400078e02ff */
[C---:B------:R-:W-:Y:S04]  /*7aa0*/  IMAD.WIDE.U32 R4, R73.reuse, c[0x0][0x218], R4 ;  /* 0x0000860049047a25 */ /* 0x040fe800078e0004 */
[C---:B------:R-:W-:Y:S01]  /*7ab0*/  @P3 IADD3 R10, P0, R6.reuse, 0x10, RZ ;  /* 0x00000010060a3810 */ /* 0x040fe20007f1e0ff */
[----:B------:R-:W-:Y:S03]  /*7ac0*/  IMAD R9, R73, c[0x0][0x21c], R9 ;  /* 0x0000870049097a24 */ /* 0x000fe600078e0209 */
[----:B------:R-:W-:Y:S02]  /*7ad0*/  @P3 IADD3.X R12, RZ, R7, RZ, P0, !PT ;  /* 0x00000007ff0c3210 */ /* 0x000fe400007fe4ff */
[----:B------:R-:W-:Y:S05]  /*7ae0*/  @P2 IADD3 R11, P0, R6, 0x20, RZ ;  /* 0x00000020060b2810 */ /* 0x000fea0007f1e0ff */
[----:B------:R-:W-:Y:S01]  /*7af0*/  @P2 IMAD.X R22, RZ, RZ, R7, P0 ;  /* 0x000000ffff162224 */ /* 0x000fe200000e0607 */
[----:B------:R-:W-:Y:S04]  /*7b00*/  IADD3 R8, P0, R110, R4, RZ ;  /* 0x000000046e087210 */ /* 0x000fe80007f1e0ff */
[----:B------:R-:W-:Y:S02]  /*7b10*/  IADD3.X R9, R121, R5, R9, P0, !PT ;  /* 0x0000000579097210 */ /* 0x000fe400007fe409 */
[C---:B------:R-:W-:Y:S05]  /*7b20*/  @P1 IADD3 R16, P0, R6.reuse, 0x30, RZ ;  /* 0x0000003006101810 */ /* 0x040fea0007f1e0ff */
[----:B------:R-:W-:Y:S01]  /*7b30*/  @P1 IMAD.X R21, RZ, RZ, R7, P0 ;  /* 0x000000ffff151224 */ /* 0x000fe200000e0607 */
[C---:B------:R-:W-:Y:S11]  /*7b40*/  ISETP.GE.AND P0, PT, R3.reuse, 0x41, PT ;  /* 0x000000410300780c */ /* 0x040ff60003f06270 */
[----:B------:R-:W-:Y:S02]  /*7b50*/  @!UPT UIADD3 URZ, URZ, URZ, URZ ;  /* 0x0000003f3f3ff290 */ /* 0x000fe4000fffe03f */
[C---:B------:R-:W-:Y:S04]  /*7b60*/  @P0 IADD3 R19, P4, R6.reuse, 0x40, RZ ;  /* 0x0000004006130810 */ /* 0x040fe80007f9e0ff */
[----:B------:R-:W-:Y:S02]  /*7b70*/  @P0 IADD3.X R23, RZ, R7, RZ, P4, !PT ;  /* 0x00000007ff170210 */ /* 0x000fe400027fe4ff */
[----:B------:R-:W-:Y:S11]  /*7b80*/  ISETP.GE.AND P4, PT, R3, 0x1, PT ;  /* 0x000000010300780c */ /* 0x000ff60003f86270 */
[----:B------:R-:W-:Y:S02]  /*7b90*/  @!UPT UIADD3 URZ, URZ, URZ, URZ ;  /* 0x0000003f3f3ff290 */ /* 0x000fe4000fffe03f */
[----:B------:R-:W-:Y:S01]  /*7ba0*/  @P4 MOV R5, R80 ;  /* 0x0000005000054202 */ /* 0x000fe20000000f00 */
[----:B------:R-:W-:Y:S02]  /*7bb0*/  @P4 IMAD R3, R7, c[0x0][0x258], RZ ;  /* 0x0000960007034a24 */ /* 0x000fe400078e02ff */
[----:B------:R-:W-:Y:S02]  /*7bc0*/  @P4 IMAD.MOV.U32 R4, RZ, RZ, R78 ;  /* 0x000000ffff044224 */ /* 0x000fe400078e004e */
[C---:B------:R-:W-:Y:S02]  /*7bd0*/  @P4 IMAD R3, R6.reuse, c[0x0][0x25c], R3 ;  /* 0x0000970006034a24 */ /* 0x040fe400078e0203 */
[----:B------:R-:W-:Y:S04]  /*7be0*/  @P4 IMAD.WIDE.U32 R4, R6, c[0x0][0x258], R4 ;  /* 0x0000960006044a25 */ /* 0x000fe800078e0004 */
[----:B------:R-:W-:Y:S01]  /*7bf0*/  @P4 IMAD.IADD R3, R5, 0x1, R3 ;  /* 0x0000000105034824 */ /* 0x000fe200078e0203 */
[C---:B------:R-:W-:Y:S01]  /*7c00*/  @P4 LEA R14, P5, R4.reuse, c[0x0][0x250], 0x1 ;  /* 0x00009400040e4a11 */ /* 0x040fe200078a08ff */
[----:B------:R-:W-:Y:S03]  /*7c10*/  @P3 IMAD.MOV.U32 R5, RZ, RZ, R80 ;  /* 0x000000ffff053224 */ /* 0x000fe600078e0050 */
[----:B------:R-:W-:Y:S01]  /*7c20*/  @P4 LEA.HI.X R15, R4, c[0x0][0x254], R3, 0x1, P5 ;  /* 0x00009500040f4a11 */ /* 0x000fe200028f0c03 */
[----:B------:R-:W-:Y:S01]  /*7c30*/  @P3 IMAD R3, R12, c[0x0][0x258], RZ ;  /* 0x000096000c033a24 */ /* 0x000fe200078e02ff */
[----:B------:R-:W-:Y:S02]  /*7c40*/  @P3 MOV R4, R78 ;  /* 0x0000004e00043202 */ /* 0x000fe40000000f00 */
[----:B------:R-:W-:Y:S01]  /*7c50*/  LEA R18, P5, R8, c[0x0][0x1f8], 0x1 ;  /* 0x00007e0008127a11 */ /* 0x000fe200078a08ff */
[----:B------:R-:W-:Y:S01]  /*7c60*/  @!PT LDS RZ, [RZ] ;  /* 0x00000000fffff984 */ /* 0x000fe20000000800 */
[----:B------:R-:W-:Y:S01]  /*7c70*/  @!PT LDS RZ, [RZ] ;  /* 0x00000000fffff984 */ /* 0x000fe20000000800 */
[----:B------:R-:W-:Y:S01]  /*7c80*/  @!PT LDS RZ, [RZ] ;  /* 0x00000000fffff984 */ /* 0x000fe20000000800 */
[----:B------:R1:W-:Y:S01]  /*7c90*/  @P4 LDGSTS.E.BYPASS.LTC128B.128 [R210+0x100], [R14.64], !P6 ;  /* 0x001000000ed24fae */ /* 0x0003e2000f101d48 */
[C---:B------:R-:W-:Y:S02]  /*7ca0*/  @P3 IMAD R3, R10.reuse, c[0x0][0x25c], R3 ;  /* 0x000097000a033a24 */ /* 0x040fe400078e0203 */
[----:B------:R-:W-:Y:S01]  /*7cb0*/  @P3 IMAD.WIDE.U32 R4, R10, c[0x0][0x258], R4 ;  /* 0x000096000a043a25 */ /* 0x000fe200078e0004 */
[----:B------:R-:W-:Y:S04]  /*7cc0*/  LEA.HI.X R17, R8, c[0x0][0x1fc], R9, 0x1, P5 ;  /* 0x00007f0008117a11 */ /* 0x000fe800028f0c09 */
[C---:B------:R-:W-:Y:S02]  /*7cd0*/  @P3 LEA R12, P5, R4.reuse, c[0x0][0x250], 0x1 ;  /* 0x00009400040c3a11 */ /* 0x040fe400078a08ff */
[----:B------:R-:W-:Y:S02]  /*7ce0*/  @P3 IADD3 R3, R5, R3, RZ ;  /* 0x0000000305033210 */ /* 0x000fe40007ffe0ff */
[----:B------:R-:W-:Y:S02]  /*7cf0*/  @P2 MOV R5, R80 ;  /* 0x0000005000052202 */ /* 0x000fe40000000f00 */
[----:B------:R-:W-:Y:S01]  /*7d00*/  @P3 LEA.HI.X R13, R4, c[0x0][0x254], R3, 0x1, P5 ;  /* 0x00009500040d3a11 */ /* 0x000fe200028f0c03 */
[----:B------:R-:W-:Y:S02]  /*7d10*/  @P2 IMAD R3, R22, c[0x0][0x258], RZ ;  /* 0x0000960016032a24 */ /* 0x000fe400078e02ff */
[----:B------:R-:W-:Y:S02]  /*7d20*/  @P2 IMAD.MOV.U32 R4, RZ, RZ, R78 ;  /* 0x000000ffff042224 */ /* 0x000fe400078e004e */
        /* <DEDUP_REMOVED lines=23> */
[----:B------:R1:W2:Y:S03]  /*7ea0*/  SHFL.IDX PT, R5, R17, RZ, 0x1c1f ;  /* 0x001c1fff11057589 */ /* 0x0002a600000e0000 */
[----:B------:R-:W-:Y:S02]  /*7eb0*/  @P0 LEA.HI.X R7, R4, c[0x0][0x254], R3, 0x1, P5 ;  /* 0x0000950004070a11 */ /* 0x000fe400028f0c03 */
[----:B------:R-:W-:Y:S02]  /*7ec0*/  IADD3 R3, R20, R2, RZ ;  /* 0x0000000214037210 */ /* 0x000fe40007ffe0ff */
[----:B------:R1:W3:Y:S02]  /*7ed0*/  SHFL.IDX PT, R4, R18, RZ, 0x1c1f ;  /* 0x001c1fff12047589 */ /* 0x0002e400000e0000 */
[----:B------:R-:W-:Y:S05]  /*7ee0*/  IMNMX R3, R3, 0x50, PT ;  /* 0x0000005003037817 */ /* 0x000fea0003800200 */
[----:B------:R1:W-:Y:S01]  /*7ef0*/  @P0 LDGSTS.E.BYPASS.LTC128B.128 [R210+0x2100], [R6.64], !P6 ;  /* 0x0210000006d20fae */ /* 0x0003e2000f101d48 */
[----:B------:R-:W-:Y:S05]  /*7f00*/  IMAD.IADD R3, R3, 0x1, -R126 ;  /* 0x0000000103037824 */ /* 0x000fea00078e0a7e */
[----:B------:R-:W-:Y:S01]  /*7f10*/  ISETP.GE.AND P0, PT, R3, 0x1, PT ;  /* 0x000000010300780c */ /* 0x000fe20003f06270 */
[----:B------:R-:W0:Y:S01]  /*7f20*/  LDGDEPBAR ;  /* 0x00000000000079af */ /* 0x000e220000000000 */
[----:B------:R-:W-:Y:S06]  /*7f30*/  DEPBAR.LE SB0, 0x0 ;  /* 0x000080000000791a */ /* 0x000fec0000000000 */
[----:B------:R-:W-:Y:S06]  /*7f40*/  BAR.SYNC.DEFER_BLOCKING 0x0 ;  /* 0x0000000000007b1d */ /* 0x000fec0000010000 */
[----:B------:R-:W-:-:S05]  /*7f50*/  @!P0 BRA `(.L_x_953) ;  /* 0x000000c000008947 */ /* 0x000fca0003800000 */
[C---:B-123--:R-:W-:Y:S11]  /*7f60*/  ISETP.GE.AND P1, PT, R88.reuse, c[0x0][0x1d4], PT ;  /* 0x0000750058007a0c */ /* 0x04eff60003f26270 */
[----:B------:R-:W-:Y:S02]  /*7f70*/  @!UPT UIADD3 URZ, URZ, URZ, URZ ;  /* 0x0000003f3f3ff290 */ /* 0x000fe4000fffe03f */
[----:B-----5:R-:W1:Y:S01]  /*7f80*/  @!P1 LDS.128 R8, [R156] ;  /* 0x000000009c089984 */ /* 0x020e620000000c00 */
[CC--:B------:R-:W-:Y:S04]  /*7f90*/  @!P1 LEA R6, P0, R88.reuse, R4.reuse, 0x1 ;  /* 0x0000000458069211 */ /* 0x0c0fe800078008ff */
[-C--:B------:R-:W-:Y:S02]  /*7fa0*/  @!P1 LEA.HI.X R7, R88, R5.reuse, R89, 0x1, P0 ;  /* 0x0000000558079211 */ /* 0x080fe400000f0c59 */
[C---:B------:R-:W-:Y:S11]  /*7fb0*/  ISETP.GE.AND P0, PT, R228.reuse, c[0x0][0x1d4], PT ;  /* 0x00007500e4007a0c */ /* 0x040ff60003f06270 */
[----:B------:R-:W-:Y:S02]  /*7fc0*/  @!UPT UIADD3 URZ, URZ, URZ, URZ ;  /* 0x0000003f3f3ff290 */ /* 0x000fe4000fffe03f */
[C---:B------:R-:W-:Y:S04]  /*7fd0*/  @!P0 LEA R4, P2, R228.reuse, R4, 0x1 ;  /* 0x00000004e4048211 */ /* 0x040fe800078408ff */
[----:B------:R-:W-:Y:S01]  /*7fe0*/  @!P0 LEA.HI.X R5, R228, R5, R157, 0x1, P2 ;  /* 0x00000005e4058211 */ /* 0x000fe200010f0c9d */
[----:B-1----:R-:W-:Y:S04]  /*7ff0*/  @!P1 ST.E.128 [R6.64], R8 ;  /* 0x0000000806009985 */ /* 0x002fe8000c101d08 */
[----:B------:R-:W1:Y:S04]  /*8000*/  @!P0 LDS.128 R8, [R155] ;  /* 0x000000009b088984 */ /* 0x000e680000000c00 */
[----:B-1----:R1:W-:Y:S02]  /*8010*/  @!P0 ST.E.128 [R4.64], R8 ;  /* 0x0000000804008985 */ /* 0x0023e4000c101d08 */
.L_x_953:
[----:B-123--:R-:W-:Y:S05]  /*8020*/  BSYNC B0 ;  /* 0x0000000000007941 */ /* 0x00efea0003800000 */
.L_x_952:
[----:B------:R1:W2:Y:S01]  /*8030*/  SHFL.IDX PT, R5, R17, 0x1, 0x1c1f ;  /* 0x003c1f0011057f89 */ /* 0x0002a200000e0000 */
[----:B------:R-:W-:Y:S01]  /*8040*/  ISETP.GE.AND P0, PT, R3, 0x21, PT ;  /* 0x000000210300780c */ /* 0x000fe20003f06270 */
[----:B------:R-:W-:Y:S02]  /*8050*/  BSSY B0, `(.L_x_954) ;  /* 0x000000f000007945 */ /* 0x000fe40003800000 */
[----:B------:R1:W3:Y:S10]  /*8060*/  SHFL.IDX PT, R4, R18, 0x1, 0x1c1f ;  /* 0x003c1f0012047f89 */ /* 0x0002f400000e0000 */
        /* <DEDUP_REMOVED lines=13> */
.L_x_955:
[----:B------:R-:W-:Y:S05]  /*8140*/  BSYNC B0 ;  /* 0x0000000000007941 */ /* 0x000fea0003800000 */
.L_x_954:
[----:B--2---:R2:W4:Y:S01]  /*8150*/  SHFL.IDX PT, R5, R17, 0x2, 0x1c1f ;  /* 0x005c1f0011057f89 */ /* 0x00452200000e0000 */
[----:B------:R-:W-:Y:S01]  /*8160*/  ISETP.GE.AND P0, PT, R3, 0x41, PT ;  /* 0x000000410300780c */ /* 0x000fe20003f06270 */
[----:B------:R-:W-:Y:S02]  /*8170*/  BSSY B0, `(.L_x_956) ;  /* 0x000000f000007945 */ /* 0x000fe40003800000 */
        /* <DEDUP_REMOVED lines=14> */
.L_x_957:
[----:B------:R-:W-:Y:S05]  /*8260*/  BSYNC B0 ;  /* 0x0000000000007941 */ /* 0x000fea0003800000 */
.L_x_956:
[C---:B------:R-:W-:Y:S02]  /*8270*/  ISETP.GT.AND P0, PT, R29.reuse, R115, PT ;  /* 0x000000731d00720c */ /* 0x040fe40003f04270 */
[----:B------:R-:W-:Y:S11]  /*8280*/  IADD3 R29, R29, -0x1, RZ ;  /* 0xffffffff1d1d7810 */ /* 0x000ff60007ffe0ff */
[----:B------:R-:W-:Y:S01]  /*8290*/  @P0 SHF.R.S32.HI R6, RZ, 0x1f, R29 ;  /* 0x0000001fff060819 */ /* 0x000fe2000001141d */
[----:B------:R-:W-:Y:S02]  /*82a0*/  @P0 IMAD R3, R146, R29, RZ ;  /* 0x0000001d92030224 */ /* 0x000fe400078e02ff */
[----:B-1-3--:R-:W-:Y:S02]  /*82b0*/  @P0 IMAD.MOV.U32 R4, RZ, RZ, R106 ;  /* 0x000000ffff040224 */ /* 0x00afe400078e006a */
[----:B----4-:R-:W-:Y:S02]  /*82c0*/  @P0 IMAD.MOV.U32 R5, RZ, RZ, R105 ;  /* 0x000000ffff050224 */ /* 0x010fe400078e0069 */
[-C--:B------:R-:W-:Y:S02]  /*82d0*/  @P0 IMAD R3, R6, R132.reuse, R3 ;  /* 0x0000008406030224 */ /* 0x080fe400078e0203 */
[----:B------:R-:W-:Y:S04]  /*82e0*/  @P0 IMAD.WIDE.U32 R4, R29, R132, R4 ;  /* 0x000000841d040225 */ /* 0x000fe800078e0004 */
[----:B------:R-:W-:Y:S01]  /*82f0*/  @P0 IMAD.IADD R3, R5, 0x1, R3 ;  /* 0x0000000105030824 */ /* 0x000fe200078e0203 */
[----:B------:R-:W-:Y:S01]  /*8300*/  @P0 LEA R10, P1, R4, c[0x0][0x220], 0x1 ;  /* 0x00008800040a0a11 */ /* 0x000fe200078208ff */
[----:B------:R-:W-:Y:S03]  /*8310*/  @P0 IMAD.SHL.U32 R12, R152, 0x2, RZ ;  /* 0x00000002980c0824 */ /* 0x000fe600078e00ff */
[----:B------:R-:W-:Y:S02]  /*8320*/  @P0 LEA.HI.X R11, R4, c[0x0][0x224], R3, 0x1, P1 ;  /* 0x00008900040b0a11 */ /* 0x000fe400008f0c03 */
[----:B------:R-:W-:Y:S02]  /*8330*/  @P0 IADD3 R8, P1, R12, R10, RZ ;  /* 0x0000000a0c080210 */ /* 0x000fe40007f3e0ff */
[----:B------:R-:W-:Y:S01]  /*8340*/  @P0 SHF.L.U64.HI R3, R152, 0x1, R147 ;  /* 0x0000000198030819 */ /* 0x000fe20000010293 */
[----:B------:R-:W-:Y:S01]  /*8350*/  @!PT LDS RZ, [RZ] ;  /* 0x00000000fffff984 */ /* 0x000fe20000000800 */
[----:B------:R-:W-:Y:S01]  /*8360*/  @!PT LDS RZ, [RZ] ;  /* 0x00000000fffff984 */ /* 0x000fe20000000800 */
[----:B------:R-:W-:Y:S01]  /*8370*/  @!PT LDS RZ, [RZ] ;  /* 0x00000000fffff984 */ /* 0x000fe20000000800 */
[----:B------:R1:W-:Y:S03]  /*8380*/  @P0 LDGSTS.E.BYPASS.LTC128B.128 [R210+0x2900], [R10.64], !P6 ;  /* 0x029000000ad20fae */ /* 0x0003e6000f101d48 */
[----:B------:R-:W-:Y:S02]  /*8390*/  @P0 IADD3.X R9, R3, R11, RZ, P1, !PT ;  /* 0x0000000b03090210 */ /* 0x000fe40000ffe4ff */
        /* <DEDUP_REMOVED lines=14> */
.L_x_923:
[----:B-1----:R-:W3:Y:S01]  /*8480*/  LDL R11, [R1+0x44] ;  /* 0x00004400010b7983 */ /* 0x002ee20000100800 */
[----:B------:R-:W-:-:S03]  /*8490*/  IMAD.MOV.U32 R0, RZ, RZ, c[0x0][0x2c4] ;  /* 0x0000b100ff007624 */ /* 0x000fc600078e00ff */
[----:B------:R-:W4:Y:S02]  /*84a0*/  LDL R2, [R1] ;  /* 0x0000000001027983 */ /* 0x000f240000100800 */
[----:B------:R-:W-:Y:S01]  /*84b0*/  ISETP.NE.AND P3, PT, R0, 0x1, PT ;  /* 0x000000010000780c */ /* 0x000fe20003f65270 */
[----:B------:R-:W-:-:S05]  /*84c0*/  IMAD.MOV.U32 R4, RZ, RZ, c[0x0][0x32c] ;  /* 0x0000cb00ff047624 */ /* 0x000fca00078e00ff */
[----:B------:R-:W-:Y:S02]  /*84d0*/  ISETP.GE.AND P1, PT, R4, 0x1, PT ;  /* 0x000000010400780c */ /* 0x000fe40003f26270 */
[----:B---3--:R-:W-:-:S05]  /*84e0*/  IADD3 R0, R11, 0x7f, RZ ;  /* 0x0000007f0b007810 */ /* 0x008fca0007ffe0ff */
[----:B------:R-:W-:Y:S01]  /*84f0*/  @P3 IMAD.HI.U32 R3, R0, c[0x0][0x2c8], RZ ;  /* 0x0000b20000033a27 */ /* 0x000fe200078e00ff */
[----:B----4-:R-:W-:-:S04]  /*8500*/  IADD3 R2, R2, 0x1, -R252 ;  /* 0x0000000102027810 */ /* 0x010fc80007ffe8fc */
[----:B------:R-:W-:-:S05]  /*8510*/  @P3 SHF.R.U32.HI R0, RZ, c[0x0][0x2cc], R3 ;  /* 0x0000b300ff003a19 */ /* 0x000fca0000011603 */
[----:B------:R-:W-:-:S05]  /*8520*/  IMAD.IADD R0, R2, 0x1, R0 ;  /* 0x0000000102007824 */ /* 0x000fca00078e0200 */
[----:B------:R-:W-:Y:S01]  /*8530*/  IADD3 R3, R0, c[0x0][0x328], RZ ;  /* 0x0000ca0000037a10 */ /* 0x000fe20007ffe0ff */
[----:B------:R-:W-:Y:S05]  /*8540*/  @!P1 BRA `(.L_x_959) ;  /* 0x0000011000009947 */ /* 0x000fea0003800000 */
[C---:B------:R-:W-:Y:S01]  /*8550*/  ISETP.GT.AND P0, PT, R0.reuse, RZ, PT ;  /* 0x000000ff0000720c */ /* 0x040fe20003f04270 */
[----:B------:R-:W-:Y:S01]  /*8560*/  BSSY B0, `(.L_x_960) ;  /* 0x000000d000007945 */ /* 0x000fe20003800000 */
[----:B------:R-:W-:Y:S01]  /*8570*/  IADD3 R2, R0, -0x1, RZ ;  /* 0xffffffff00027810 */ /* 0x000fe20007ffe0ff */
[----:B------:R-:W-:-:S10]  /*8580*/  IMAD.MOV.U32 R4, RZ, RZ, c[0x0][0x32c] ;  /* 0x0000cb00ff047624 */ /* 0x000fd400078e00ff */
[----:B------:R-:W-:Y:S05]  /*8590*/  @P0 BRA `(.L_x_961) ;  /* 0x0000006000000947 */ /* 0x000fea0003800000 */
[----:B------:R-:W-:Y:S01]  /*85a0*/  ISETP.NE.AND P0, PT, R4, 0x1, PT ;  /* 0x000000010400780c */ /* 0x000fe20003f05270 */
[----:B------:R-:W-:-:S12]  /*85b0*/  IMAD.MOV R0, RZ, RZ, -R0 ;  /* 0x000000ffff007224 */ /* 0x000fd800078e0a00 */
[----:B------:R-:W-:-:S05]  /*85c0*/  @P0 IMAD.HI.U32 R2, R0, c[0x0][0x330], RZ ;  /* 0x0000cc0000020a27 */ /* 0x000fca00078e00ff */
[----:B------:R-:W-:-:S04]  /*85d0*/  @P0 SHF.R.U32.HI R0, RZ, c[0x0][0x334], R2 ;  /* 0x0000cd00ff000a19 */ /* 0x000fc80000011602 */
[----:B------:R-:W-:Y:S01]  /*85e0*/  LOP3.LUT R2, RZ, R0, RZ, 0x33, !PT ;  /* 0x00000000ff027212 */ /* 0x000fe200078e33ff */
[----:B------:R-:W-:Y:S05]  /*85f0*/  BRA `(.L_x_962) ;  /* 0x0000003000007947 */ /* 0x000fea0003800000 */
.L_x_961:
[----:B------:R-:W-:-:S13]  /*8600*/  ISETP.NE.AND P0, PT, R4, 0x1, PT ;  /* 0x000000010400780c */ /* 0x000fda0003f05270 */
[----:B------:R-:W-:-:S05]  /*8610*/  @P0 IMAD.HI.U32 R0, R2, c[0x0][0x330], RZ ;  /* 0x0000cc0002000a27 */ /* 0x000fca00078e00ff */
[----:B------:R-:W-:Y:S02]  /*8620*/  @P0 SHF.R.U32.HI R2, RZ, c[0x0][0x334], R0 ;  /* 0x0000cd00ff020a19 */ /* 0x000fe40000011600 */
.L_x_962:
[----:B------:R-:W-:Y:S05]  /*8630*/  BSYNC B0 ;  /* 0x0000000000007941 */ /* 0x000fea0003800000 */
.L_x_960:
[----:B------:R-:W-:-:S05]  /*8640*/  IMAD R2, R2, R4, c[0x0][0x32c] ;  /* 0x0000cb0002027624 */ /* 0x000fca00078e0204 */
[----:B------:R-:W-:-:S04]  /*8650*/  IMNMX R3, R3, R2, PT ;  /* 0x0000000203037217 */ /* 0x000fc80003800200 */
.L_x_959:
[----:B------:R-:W-:Y:S01]  /*8660*/  IADD3 R3, R3, 0x4f, RZ ;  /* 0x0000004f03037810 */ /* 0x000fe20007ffe0ff */
[----:B------:R-:W-:-:S04]  /*8670*/  @P3 IMAD.HI.U32 R2, R11, c[0x0][0x2c8], RZ ;  /* 0x0000b2000b023a27 */ /* 0x000fc800078e00ff */
[----:B------:R-:W-:-:S04]  /*8680*/  IMAD.HI R3, R3, 0x66666667, RZ ;  /* 0x6666666703037827 */ /* 0x000fc800078e02ff */
[----:B------:R-:W-:Y:S01]  /*8690*/  IMAD.MOV.U32 R0, RZ, RZ, R11 ;  /* 0x000000ffff007224 */ /* 0x000fe200078e000b */
[----:B------:R-:W-:Y:S02]  /*86a0*/  @P3 SHF.R.U32.HI R0, RZ, c[0x0][0x2cc], R2 ;  /* 0x0000b300ff003a19 */ /* 0x000fe40000011602 */
[----:B------:R-:W-:-:S03]  /*86b0*/  SHF.R.U32.HI R2, RZ, 0x1f, R3 ;  /* 0x0000001fff027819 */ /* 0x000fc60000011603 */
[----:B------:R-:W-:Y:S01]  /*86c0*/  IMAD.IADD R0, R229, 0x1, R0 ;  /* 0x00000001e5007824 */ /* 0x000fe200078e0200 */
[----:B------:R-:W-:-:S04]  /*86d0*/  LEA.HI.SX32 R3, R3, R2, 0x1b ;  /* 0x0000000203037211 */ /* 0x000fc800078fdaff */
[----:B------:R-:W-:Y:S02]  /*86e0*/  IADD3 R2, R0, -c[0x0][0x324], RZ ;  /* 0x8000c90000027a10 */ /* 0x000fe40007ffe0ff */
[----:B------:R-:W-:Y:S01]  /*86f0*/  IMNMX R7, R143, R3, PT ;  /* 0x000000038f077217 */ /* 0x000fe20003800200 */
[----:B------:R-:W-:Y:S05]  /*8700*/  @!P1 BRA `(.L_x_963) ;  /* 0x0000011000009947 */ /* 0x000fea0003800000 */
[----:B------:R-:W-:Y:S01]  /*8710*/  ISETP.GT.AND P0, PT, R0, -0x1, PT ;  /* 0xffffffff0000780c */ /* 0x000fe20003f04270 */
[----:B------:R-:W-:-:S12]  /*8720*/  BSSY B0, `(.L_x_964) ;  /* 0x000000d000007945 */ /* 0x000fd80003800000 */
        /* <DEDUP_REMOVED lines=8> */
.L_x_965:
[----:B------:R-:W-:-:S04]  /*87b0*/  MOV R3, c[0x0][0x32c] ;  /* 0x0000cb0000037a02 */ /* 0x000fc80000000f00 */
[----:B------:R-:W-:-:S13]  /*87c0*/  ISETP.NE.AND P0, PT, R3, 0x1, PT ;  /* 0x000000010300780c */ /* 0x000fda0003f05270 */
[----:B------:R-:W-:-:S05]  /*87d0*/  @P0 IMAD.HI.U32 R3, R0, c[0x0][0x330], RZ ;  /* 0x0000cc0000030a27 */ /* 0x000fca00078e00ff */
[----:B------:R-:W-:Y:S02]  /*87e0*/  @P0 SHF.R.U32.HI R0, RZ, c[0x0][0x334], R3 ;  /* 0x0000cd00ff000a19 */ /* 0x000fe40000011603 */
.L_x_966:
[----:B------:R-:W-:Y:S05]  /*87f0*/  BSYNC B0 ;  /* 0x0000000000007941 */ /* 0x000fea0003800000 */
.L_x_964:
[----:B------:R-:W-:-:S05]  /*8800*/  IMAD R0, R0, c[0x0][0x32c], RZ ;  /* 0x0000cb0000007a24 */ /* 0x000fca00078e02ff */
[----:B------:R-:W-:-:S05]  /*8810*/  IMNMX R2, R2, R0, !PT ;  /* 0x0000000002027217 */ /* 0x000fca0007800200 */
.L_x_963:
[----:B------:R-:W-:Y:S01]  /*8820*/  IMAD.HI R2, R2, 0x66666667, RZ ;  /* 0x6666666702027827 */ /* 0x000fe200078e02ff */
[----:B------:R-:W-:Y:S04]  /*8830*/  BSSY B0, `(.L_x_967) ;  /* 0x0000024000007945 */ /* 0x000fe80003800000 */
[----:B------:R-:W-:-:S04]  /*8840*/  SHF.R.U32.HI R0, RZ, 0x1f, R2 ;  /* 0x0000001fff007819 */ /* 0x000fc80000011602 */
[----:B------:R-:W-:Y:S01]  /*8850*/  LEA.HI.SX32 R2, R2, R0, 0x1b ;  /* 0x0000000002027211 */ /* 0x000fe200078fdaff */
[----:B------:R-:W-:-:S03]  /*8860*/  IMAD.MOV.U32 R0, RZ, RZ, RZ ;  /* 0x000000ffff007224 */ /* 0x000fc600078e00ff */
[----:B------:R-:W-:-:S04]  /*8870*/  IMNMX R6, RZ, R2, !PT ;  /* 0x00000002ff067217 */ /* 0x000fc80007800200 */
[----:B------:R-:W-:-:S13]  /*8880*/  ISETP.GT.AND P0, PT, R7, R6, PT ;  /* 0x000000060700720c */ /* 0x000fda0003f04270 */
[----:B------:R-:W-:Y:S05]  /*8890*/  @!P0 BRA `(.L_x_968) ;  /* 0x000001d000008947 */ /* 0x000fea0003800000 */
[----:B------:R-:W-:Y:S02]  /*88a0*/  IABS R2, R129 ;  /* 0x0000008100027213 */ /* 0x000fe40000000000 */
[----:B------:R-:W-:Y:S02]  /*88b0*/  IADD3 R3, R129, -0x1, R7 ;  /* 0xffffffff81037810 */ /* 0x000fe40007ffe007 */
[----:B------:R-:W1:Y:S03]  /*88c0*/  I2F.RP R0, R2 ;  /* 0x0000000200007306 */ /* 0x000e660000209400 */
[----:B------:R-:W-:-:S05]  /*88d0*/  IMAD.IADD R8, R3, 0x1, -R6 ;  /* 0x0000000103087824 */ /* 0x000fca00078e0a06 */
[----:B------:R-:W-:Y:S01]  /*88e0*/  IABS R10, R8 ;  /* 0x00000008000a7213 */ /* 0x000fe20000000000 */
[----:B-1----:R-:W1:Y:S02]  /*88f0*/  MUFU.RCP R0, R0 ;  /* 0x0000000000007308 */ /* 0x002e640000001000 */
[----:B-1----:R-:W-:-:S06]  /*8900*/  IADD3 R0, R0, 0xffffffe, RZ ;  /* 0x0ffffffe00007810 */ /* 0x002fcc0007ffe0ff */
[----:B------:R-:W1:Y:S02]  /*8910*/  F2I.FTZ.U32.TRUNC.NTZ R5, R0 ;  /* 0x0000000000057305 */ /* 0x000e64000021f000 */
        /* <DEDUP_REMOVED lines=21> */
.L_x_968:
[----:B------:R-:W-:Y:S05]  /*8a70*/  BSYNC B0 ;  /* 0x0000000000007941 */ /* 0x000fea0003800000 */
.L_x_967:
[----:B------:R-:W3:Y:S01]  /*8a80*/  LDL R2, [R1+0x8c] ;  /* 0x00008c0001027983 */ /* 0x000ee20000100800 */
        /* <DEDUP_REMOVED lines=34> */
[----:B---3--:R-:W-:-:S04]  /*8cb0*/  IMAD R3, R2, R0, R6 ;  /* 0x0000000002037224 */ /* 0x008fc800078e0206 */
[--C-:B------:R-:W-:Y:S01]  /*8cc0*/  IMAD.IADD R2, R3, 0x1, R0.reuse ;  /* 0x0000000103027824 */ /* 0x100fe200078e0200 */
[----:B------:R1:W-:Y:S01]  /*8cd0*/  STL [R1+0x14], R3 ;  /* 0x0000140301007387 */ /* 0x0003e20000100800 */
[----:B------:R-:W-:-:S03]  /*8ce0*/  PRMT R0, RZ, 0x7610, R0 ;  /* 0x00007610ff007816 */ /* 0x000fc60000000000 */
[----:B------:R-:W-:-:S04]  /*8cf0*/  IMNMX R230, R7, R2, PT ;  /* 0x0000000207e67217 */ /* 0x000fc80003800200 */
[----:B------:R-:W-:-:S13]  /*8d00*/  ISETP.GT.AND P0, PT, R230, R3, PT ;  /* 0x00000003e600720c */ /* 0x000fda0003f04270 */
[----:B------:R-:W-:Y:S05]  /*8d10*/  @!P0 BRA `(.L_x_969) ;  /* 0x000194f000008947 */ /* 0x000fea0003800000 */
[----:B------:R-:W3:Y:S04]  /*8d20*/  LDL R9, [R1+0x5c] ;  /* 0x00005c0001097983 */ /* 0x000ee80000100800 */
[----:B------:R-:W4:Y:S04]  /*8d30*/  LDL R5, [R1+0x58] ;  /* 0x0000580001057983 */ /* 0x000f280000100800 */
[----:B--2---:R-:W2:Y:S01]  /*8d40*/  LDL R4, [R1+0x1c] ;  /* 0x00001c0001047983 */ /* 0x004ea20000100800 */
[----:B------:R-:W-:-:S04]  /*8d50*/  ISETP.NE.U32.AND P0, PT, RZ, c[0x0][0x340], PT ;  /* 0x0000d000ff007a0c */ /* 0x000fc80003f05070 */
[----:B------:R-:W-:-:S13]  /*8d60*/  ISETP.NE.AND.EX P1, PT, RZ, c[0x0][0x344], PT, P0 ;  /* 0x0000d100ff007a0c */ /* 0x000fda0003f25300 */
[----:B------:R-:W-:Y:S01]  /*8d70*/  @P1 IMAD.MOV.U32 R2, RZ, RZ, 0x4 ;  /* 0x00000004ff021424 */ /* 0x000fe200078e00ff */
[----:B------:R-:W-:-:S05]  /*8d80*/  SHF.R.S32.HI R0, RZ, 0x1f, R142 ;  /* 0x0000001fff007819 */ /* 0x000fca000001148e */
[----:B------:R-:W-:Y:S01]  /*8d90*/  IMAD R0, R0, c[0x0][0x178], RZ ;  /* 0x00005e0000007a24 */ /* 0x000fe200078e02ff */
[----:B------:R-:W-:-:S03]  /*8da0*/  ISETP.NE.U32.AND P0, PT, RZ, c[0x0][0x348], PT ;  /* 0x0000d200ff007a0c */ /* 0x000fc60003f05070 */
[----:B------:R-:W-:Y:S01]  /*8db0*/  IMAD R0, R142, c[0x0][0x17c], R0 ;  /* 0x00005f008e007a24 */ /* 0x000fe200078e0200 */
[----:B------:R-:W-:Y:S01]  /*8dc0*/  ISETP.NE.AND.EX P0, PT, RZ, c[0x0][0x34c], PT, P0 ;  /* 0x0000d300ff007a0c */ /* 0x000fe20003f05300 */
[----:B-1-3--:R-:W-:-:S05]  /*8dd0*/  @P1 IMAD.WIDE R2, R9, R2, c[0x0][0x340] ;  /* 0x0000d00009021625 */ /* 0x00afca00078e0202 */
[----:B------:R1:W5:Y:S01]  /*8de0*/  @P1 LDG.E R8, [R2.64] ;  /* 0x0000000802081981 */ /* 0x000362000c1e1900 */
[----:B----4-:R-:W-:Y:S02]  /*8df0*/  LOP3.LUT R70, R5, 0xffff, RZ, 0xc0, !PT ;  /* 0x0000ffff05467812 */ /* 0x010fe400078ec0ff */
[----:B--2---:R-:W-:Y:S01]  /*8e00*/  IADD3 R4, R4, R11, RZ ;  /* 0x0000000b04047210 */ /* 0x004fe20007ffe0ff */
[----:B------:R-:W2:Y:S01]  /*8e10*/  S2R R12, SR_TID.X ;  /* 0x00000000000c7919 */ /* 0x000ea20000002100 */
[----:B------:R-:W-:-:S03]  /*8e20*/  SEL R5, R9, RZ, !P0 ;  /* 0x000000ff09057207 */ /* 0x000fc60004000000 */
[----:B------:R-:W-:-:S04]  /*8e30*/  @P3 IMAD.HI.U32 R7, R4, c[0x0][0x2c8], RZ ;  /* 0x0000b20004073a27 */ /* 0x000fc800078e00ff */
[----:B-1----:R-:W-:-:S04]  /*8e40*/  IMAD.WIDE.U32 R2, R142, c[0x0][0x178], RZ ;  /* 0x00005e008e027a25 */ /* 0x002fc800078e00ff */
[----:B------:R-:W-:Y:S01]  /*8e50*/  IMAD.IADD R3, R3, 0x1, R0 ;  /* 0x0000000103037824 */ /* 0x000fe200078e0200 */
[----:B------:R-:W-:-:S03]  /*8e60*/  SHF.R.S32.HI R0, RZ, 0x1f, R9 ;  /* 0x0000001fff007819 */ /* 0x000fc60000011409 */
[----:B------:R-:W-:Y:S01]  /*8e70*/  IMAD.WIDE.U32 R2, R70, c[0x0][0x1b8], R2 ;  /* 0x00006e0046027a25 */ /* 0x000fe200078e0002 */
[----:B------:R-:W-:-:S03]  /*8e80*/  SEL R6, R0, RZ, !P0 ;  /* 0x000000ff00067207 */ /* 0x000fc60004000000 */
[----:B------:R-:W-:Y:S01]  /*8e90*/  IMAD.MOV.U32 R0, RZ, RZ, R4 ;  /* 0x000000ffff007224 */ /* 0x000fe200078e0004 */
[----:B------:R-:W-:Y:S01]  /*8ea0*/  @P3 SHF.R.U32.HI R0, RZ, c[0x0][0x2cc], R7 ;  /* 0x0000b300ff003a19 */ /* 0x000fe20000011607 */
[----:B------:R-:W-:Y:S02]  /*8eb0*/  IMAD R3, R70, c[0x0][0x1bc], R3 ;  /* 0x00006f0046037a24 */ /* 0x000fe400078e0203 */
[----:B------:R-:W-:Y:S02]  /*8ec0*/  IMAD R6, R6, c[0x0][0x1c0], RZ ;  /* 0x0000700006067a24 */ /* 0x000fe400078e02ff */
[----:B------:R-:W-:Y:S01]  /*8ed0*/  IMAD.WIDE.U32 R2, R5, c[0x0][0x1c0], R2 ;  /* 0x0000700005027a25 */ /* 0x000fe200078e0002 */
[----:B------:R-:W-:-:S03]  /*8ee0*/  SHF.R.S32.HI R7, RZ, 0x1f, R0 ;  /* 0x0000001fff077819 */ /* 0x000fc60000011400 */
[----:B------:R-:W-:Y:S01]  /*8ef0*/  IMAD R6, R5, c[0x0][0x1c4], R6 ;  /* 0x0000710005067a24 */ /* 0x000fe200078e0206 */
[----:B------:R-:W-:-:S03]  /*8f00*/  IADD3 R5, -R0, RZ, RZ ;  /* 0x000000ff00057210 */ /* 0x000fc60007ffe1ff */
[----:B------:R-:W-:Y:S02]  /*8f10*/  IMAD.IADD R3, R3, 0x1, R6 ;  /* 0x0000000103037824 */ /* 0x000fe400078e0206 */
[----:B------:R-:W-:Y:S02]  /*8f20*/  IMAD R4, R5, c[0x0][0x2c4], R4 ;  /* 0x0000b10005047a24 */ /* 0x000fe400078e0204 */
[----:B------:R-:W-:Y:S02]  /*8f30*/  IMAD R5, R7, c[0x0][0x1b0], RZ ;  /* 0x00006c0007057a24 */ /* 0x000fe400078e02ff */
[----:B------:R-:W-:-:S04]  /*8f40*/  IMAD.WIDE.U32 R2, R0, c[0x0][0x1b0], R2 ;  /* 0x00006c0000027a25 */ /* 0x000fc800078e0002 */
[----:B------:R-:W-:Y:S01]  /*8f50*/  IMAD R6, R0, c[0x0][0x1b4], R5 ;  /* 0x00006d0000067a24 */ /* 0x000fe200078e0205 */
[----:B------:R-:W-:Y:S02]  /*8f60*/  SHF.R.S32.HI R5, RZ, 0x1f, R4 ;  /* 0x0000001fff057819 */ /* 0x000fe40000011404 */
[----:B--2---:R-:W-:Y:S02]  /*8f70*/  SHF.R.S32.HI R10, RZ, 0x1f, R12 ;  /* 0x0000001fff0a7819 */ /* 0x004fe4000001140c */
[----:B------:R-:W-:Y:S01]  /*8f80*/  IADD3 R3, R3, R6, RZ ;  /* 0x0000000603037210 */ /* 0x000fe20007ffe0ff */
[----:B------:R-:W-:Y:S01]  /*8f90*/  IMAD R0, R5, c[0x0][0x1a8], RZ ;  /* 0x00006a0005007a24 */ /* 0x000fe200078e02ff */
[----:B------:R-:W-:-:S03]  /*8fa0*/  LEA.HI R10, R10, R12, RZ, 0x3 ;  /* 0x0000000c0a0a7211 */ /* 0x000fc600078f18ff */
[C---:B------:R-:W-:Y:S02]  /*8fb0*/  IMAD R0, R4.reuse, c[0x0][0x1ac], R0 ;  /* 0x00006b0004007a24 */ /* 0x040fe400078e0200 */
[----:B------:R-:W-:Y:S01]  /*8fc0*/  IMAD.WIDE.U32 R2, R4, c[0x0][0x1a8], R2 ;  /* 0x00006a0004027a25 */ /* 0x000fe200078e0002 */
[----:B------:R-:W-:-:S03]  /*8fd0*/  SHF.R.S32.HI R10, RZ, 0x3, R10 ;  /* 0x00000003ff0a7819 */ /* 0x000fc6000001140a */
[----:B------:R-:W-:Y:S01]  /*8fe0*/  IMAD.IADD R0, R3, 0x1, R0 ;  /* 0x0000000103007824 */ /* 0x000fe200078e0200 */
[----:B------:R-:W-:Y:S02]  /*8ff0*/  LEA R6, P0, R2, c[0x0][0x160], 0x1 ;  /* 0x0000580002067a11 */ /* 0x000fe400078008ff */
[----:B------:R-:W-:Y:S02]  /*9000*/  ISETP.GE.AND P2, PT, R248, c[0x0][0x198], PT ;  /* 0x00006600f8007a0c */ /* 0x000fe40003f46270 */
[----:B------:R-:W-:Y:S02]  /*9010*/  LEA.HI.X R5, R2, c[0x0][0x164], R0, 0x1, P0 ;  /* 0x0000590002057a11 */ /* 0x000fe400000f0c00 */
[----:B------:R-:W-:Y:S02]  /*9020*/  IADD3 R94, R230, -0x1, RZ ;  /* 0xffffffffe65e7810 */ /* 0x000fe40007ffe0ff */
[----:B------:R-:W-:Y:S01]  /*9030*/  IADD3 R4, R10, R11, RZ ;  /* 0x0000000b0a047210 */ /* 0x000fe20007ffe0ff */
[----:B------:R-:W-:Y:S01]  /*9040*/  @!P1 IMAD.MOV.U32 R8, RZ, RZ, R9 ;  /* 0x000000ffff089224 */ /* 0x000fe200078e0009 */
[----:B------:R-:W-:Y:S05]  /*9050*/  BRA.DIV ~URZ, `(.L_x_970) ;  /* 0x0001d6927f007947 */ /* 0x000fea000b800000 */
[----:B------:R1:W2:Y:S02]  /*9060*/  SHFL.IDX PT, R7, R5, RZ, 0x181f ;  /* 0x00181fff05077589 */ /* 0x0002a400000e0000 */
.L_x_1213:
[----:B------:R-:W-:Y:S05]  /*9070*/  BRA.DIV ~URZ, `(.L_x_971) ;  /* 0x0001d6e27f007947 */ /* 0x000fea000b800000 */
[----:B------:R3:W4:Y:S02]  /*9080*/  SHFL.IDX PT, R2, R6, RZ, 0x181f ;  /* 0x00181fff06027589 */ /* 0x00072400000e0000 */
.L_x_1214:
        /* <DEDUP_REMOVED lines=10> */
.L_x_973:
[----:B------:R-:W-:Y:S05]  /*9130*/  BSYNC B0 ;  /* 0x0000000000007941 */ /* 0x000fea0003800000 */
.L_x_972:
[----:B------:R-:W-:Y:S05]  /*9140*/  BRA.DIV ~URZ, `(.L_x_974) ;  /* 0x0001d6827f007947 */ /* 0x000fea000b800000 */
[----:B--2---:R2:W1:Y:S04]  /*9150*/  SHFL.IDX PT, R7, R5, 0x1, 0x181f ;  /* 0x00381f0005077f89 */ /* 0x00446800000e0000 */
[----:B----4-:R2:W4:Y:S02]  /*9160*/  SHFL.IDX PT, R2, R6, 0x1, 0x181f ;  /* 0x00381f0006027f89 */ /* 0x01052400000e0000 */
.L_x_1215:
        /* <DEDUP_REMOVED lines=10> */
.L_x_976:
[----:B------:R-:W-:Y:S05]  /*9210*/  BSYNC B0 ;  /* 0x0000000000007941 */ /* 0x000fea0003800000 */
.L_x_975:
[----:B------:R-:W-:Y:S05]  /*9220*/  BRA.DIV ~URZ, `(.L_x_977) ;  /* 0x0001d6727f007947 */ /* 0x000fea000b800000 */
[----:B-1----:R1:W2:Y:S02]  /*9230*/  SHFL.IDX PT, R7, R5, 0x2, 0x181f ;  /* 0x00581f0005077f89 */ /* 0x0022a400000e0000 */
.L_x_1216:
[----:B------:R-:W-:Y:S05]  /*9240*/  BRA.DIV ~URZ, `(.L_x_978) ;  /* 0x0001d6c27f007947 */ /* 0x000fea000b800000 */
[----:B----4-:R4:W1:Y:S02]  /*9250*/  SHFL.IDX PT, R2, R6, 0x2, 0x181f ;  /* 0x00581f0006027f89 */ /* 0x01086400000e0000 */
.L_x_1217:
        /* <DEDUP_REMOVED lines=10> */
.L_x_980:
[----:B------:R-:W-:Y:S05]  /*9300*/  BSYNC B0 ;  /* 0x0000000000007941 */ /* 0x000fea0003800000 */
.L_x_979:
[----:B------:R-:W-:Y:S05]  /*9310*/  BRA.DIV ~URZ, `(.L_x_981) ;  /* 0x0001d6627f007947 */ /* 0x000fea000b800000 */
[----:B--2---:R2:W3:Y:S04]  /*9320*/  SHFL.IDX PT, R7, R5, 0x3, 0x181f ;  /* 0x00781f0005077f89 */ /* 0x0044e800000e0000 */
[----:B-1----:R2:W1:Y:S02]  /*9330*/  SHFL.IDX PT, R2, R6, 0x3, 0x181f ;  /* 0x00781f0006027f89 */ /* 0x00246400000e0000 */
.L_x_1218:
        /* <DEDUP_REMOVED lines=10> */
.L_x_983:
[----:B------:R-:W-:Y:S05]  /*93e0*/  BSYNC B0 ;  /* 0x0000000000007941 */ /* 0x000fea0003800000 */
.L_x_982:
[----:B------:R-:W-:Y:S05]  /*93f0*/  BRA.DIV ~URZ, `(.L_x_984) ;  /* 0x0001d6527f007947 */ /* 0x000fea000b800000 */
[----:B---3--:R3:W2:Y:S02]  /*9400*/  SHFL.IDX PT, R7, R5, 0x4, 0x181f ;  /* 0x00981f0005077f89 */ /* 0x0086a400000e0000 */
.L_x_1219:
[----:B------:R-:W-:Y:S05]  /*9410*/  BRA.DIV ~URZ, `(.L_x_985) ;  /* 0x0001d6a27f007947 */ /* 0x000fea000b800000 */
[----:B-1----:R1:W3:Y:S02]  /*9420*/  SHFL.IDX PT, R2, R6, 0x4, 0x181f ;  /* 0x00981f0006027f89 */ /* 0x0022e400000e0000 */
.L_x_1220:
        /* <DEDUP_REMOVED lines=10> */
.L_x_987:
[----:B------:R-:W-:Y:S05]  /*94d0*/  BSYNC B0 ;  /* 0x0000000000007941 */ /* 0x000fea0003800000 */
.L_x_986:
[----:B------:R-:W-:Y:S05]  /*94e0*/  BRA.DIV ~URZ, `(.L_x_988) ;  /* 0x0001d6427f007947 */ /* 0x000fea000b800000 */
[----:B--2---:R2:W1:Y:S04]  /*94f0*/  SHFL.IDX PT, R7, R5, 0x5, 0x181f ;  /* 0x00b81f0005077f89 */ /* 0x00446800000e0000 */
[----:B---3--:R2:W3:Y:S02]  /*9500*/  SHFL.IDX PT, R2, R6, 0x5, 0x181f ;  /* 0x00b81f0006027f89 */ /* 0x0084e400000e0000 */
.L_x_1221:
        /* <DEDUP_REMOVED lines=10> */
.L_x_990:
[----:B------:R-:W-:Y:S05]  /*95b0*/  BSYNC B0 ;  /* 0x0000000000007941 */ /* 0x000fea0003800000 */
.L_x_989:
[----:B------:R-:W-:Y:S05]  /*95c0*/  BRA.DIV ~URZ, `(.L_x_991) ;  /* 0x0001d6327f007947 */ /* 0x000fea000b800000 */
[----:B-1----:R1:W2:Y:S02]  /*95d0*/  SHFL.IDX PT, R7, R5, 0x6, 0x181f ;  /* 0x00d81f0005077f89 */ /* 0x0022a400000e0000 */
.L_x_1222:
[----:B------:R-:W-:Y:S05]  /*95e0*/  BRA.DIV ~URZ, `(.L_x_992) ;  /* 0x0001d6827f007947 */ /* 0x000fea000b800000 */
[----:B---3--:R3:W1:Y:S02]  /*95f0*/  SHFL.IDX PT, R2, R6, 0x6, 0x181f ;  /* 0x00d81f0006027f89 */ /* 0x00866400000e0000 */
.L_x_1223:
        /* <DEDUP_REMOVED lines=10> */
.L_x_994:
[----:B------:R-:W-:Y:S05]  /*96a0*/  BSYNC B0 ;  /* 0x0000000000007941 */ /* 0x000fea0003800000 */
.L_x_993:
[----:B------:R-:W-:Y:S05]  /*96b0*/  BRA.DIV ~URZ, `(.L_x_995) ;  /* 0x0001d6227f007947 */ /* 0x000fea000b800000 */
[----:B-12---:R-:W1:Y:S04]  /*96c0*/  SHFL.IDX PT, R5, R5, 0x7, 0x181f ;  /* 0x00f81f0005057f89 */ /* 0x006e6800000e0000 */
[----:B------:R2:W3:Y:S02]  /*96d0*/  SHFL.IDX PT, R3, R6, 0x7, 0x181f ;  /* 0x00f81f0006037f89 */ /* 0x0004e400000e0000 */
.L_x_1224:
        /* <DEDUP_REMOVED lines=17> */
[----:B------:R-:W3:Y:S04]  /*97f0*/  LDL R178, [R1+0x1c] ;  /* 0x00001c0001b27983 */ /* 0x000ee80000100800 */
[----:B------:R-:W5:Y:S04]  /*9800*/  LDL R9, [R1] ;  /* 0x0000000001097983 */ /* 0x000f680000100800 */
[----:B--2---:R-:W2:Y:S01]  /*9810*/  LDL R179, [R1+0x48] ;  /* 0x0000480001b37983 */ /* 0x004ea20000100800 */
[----:B------:R-:W-:Y:S02]  /*9820*/  IMAD.MOV.U32 R68, RZ, RZ, 0x50 ;  /* 0x00000050ff447424 */ /* 0x000fe400078e00ff */
[----:B------:R-:W-:-:S02]  /*9830*/  IMAD.MOV.U32 R2, RZ, RZ, c[0x0][0x2b8] ;  /* 0x0000ae00ff027624 */ /* 0x000fc400078e00ff */
[----:B------:R-:W-:-:S03]  /*9840*/  IMAD R93, R230, R68, -0x50 ;  /* 0xffffffb0e65d7424 */ /* 0x000fc600078e0244 */
[----:B------:R-:W-:Y:S01]  /*9850*/  ISETP.NE.AND P5, PT, R2, 0x1, PT ;  /* 0x000000010200780c */ /* 0x000fe20003fa5270 */
[----:B------:R-:W-:Y:S01]  /*9860*/  IMAD.MOV.U32 R215, RZ, RZ, RZ ;  /* 0x000000ffffd77224 */ /* 0x000fe200078e00ff */
[----:B------:R-:W-:Y:S01]  /*9870*/  BAR.SYNC.DEFER_BLOCKING 0x0 ;  /* 0x0000000000007b1d */ /* 0x000fe20000010000 */
[----:B---3--:R-:W-:-:S05]  /*9880*/  IMAD.IADD R3, R178, 0x1, R93 ;  /* 0x00000001b2037824 */ /* 0x008fca00078e025d */
[C---:B-----5:R-:W-:Y:S01]  /*9890*/  ISETP.GE.AND P0, PT, R3.reuse, R9, PT ;  /* 0x000000090300720c */ /* 0x060fe20003f06270 */
[----:B--2---:R-:W-:-:S03]  /*98a0*/  IMAD.IADD R3, R3, 0x1, R179 ;  /* 0x0000000103037824 */ /* 0x004fc600078e02b3 */
[----:B------:R-:W-:Y:S01]  /*98b0*/  ISETP.GT.OR P0, PT, R178, 0x4f, P0 ;  /* 0x0000004fb200780c */ /* 0x000fe20000704670 */
[----:B------:R-:W-:-:S04]  /*98c0*/  @P5 IMAD.HI.U32 R4, R3, c[0x0][0x2bc], RZ ;  /* 0x0000af0003045a27 */ /* 0x000fc800078e00ff */
[----:B------:R-:W-:Y:S01]  /*98d0*/  IMAD.MOV.U32 R2, RZ, RZ, R3 ;  /* 0x000000ffff027224 */ /* 0x000fe200078e0003 */
[----:B------:R-:W-:-:S07]  /*98e0*/  @P5 SHF.R.U32.HI R2, RZ, c[0x0][0x2c0], R4 ;  /* 0x0000b000ff025a19 */ /* 0x000fce0000011604 */
[----:B------:R-:W-:-:S04]  /*98f0*/  @!P0 IADD3 R5, P1, R2, R176, RZ ;  /* 0x000000b002058210 */ /* 0x000fc80007f3e0ff */
[----:B----4-:R-:W-:Y:S02]  /*9900*/  @!P0 LEA.HI.X.SX32 R6, R2, R173, 0x1, P1 ;  /* 0x000000ad02068211 */ /* 0x010fe400008f0eff */
        /* <DEDUP_REMOVED lines=13> */
[----:B---3--:R-:W-:Y:S01]  /*99e0*/  SHF.R.S32.HI R7, RZ, 0x1f, R8 ;  /* 0x0000001fff077819 */ /* 0x008fe20000011408 */
[----:B------:R-:W-:-:S03]  /*99f0*/  IMAD R68, R230, -0x50, R68 ;  /* 0xffffffb0e6447824 */ /* 0x000fc600078e0244 */
[----:B------:R-:W-:Y:S01]  /*9a00*/  LEA.HI R7, R7, R8, RZ, 0x3 ;  /* 0x0000000807077211 */ /* 0x000fe200078f18ff */
[----:B------:R-:W-:-:S03]  /*9a10*/  IMAD.IADD R92, R9, 0x1, R68 ;  /* 0x00000001095c7824 */ /* 0x000fc600078e0244 */
[----:B------:R-:W-:-:S05]  /*9a20*/  SHF.R.S32.HI R7, RZ, 0x3, R7 ;  /* 0x00000003ff077819 */ /* 0x000fca0000011407 */
[----:B------:R-:W-:Y:S01]  /*9a30*/  IMAD.IADD R69, R92, 0x1, -R7 ;  /* 0x000000015c457824 */ /* 0x000fe200078e0a07 */
[----:B------:R-:W-:-:S04]  /*9a40*/  ISETP.GE.AND P6, PT, R248, c[0x0][0x1d4], PT ;  /* 0x00007500f8007a0c */ /* 0x000fc80003fc6270 */
[C---:B------:R-:W-:Y:S02]  /*9a50*/  ISETP.GE.AND P4, PT, R69.reuse, 0x11, PT ;  /* 0x000000114500780c */ /* 0x040fe40003f86270 */
[----:B------:R-:W-:Y:S01]  /*9a60*/  ISETP.GE.AND P3, PT, R69, 0x21, PT ;  /* 0x000000214500780c */ /* 0x000fe20003f66270 */
[----:B------:R-:W-:Y:S04]  /*9a70*/  STL.64 [R1+0x30], R174 ;  /* 0x000030ae01007387 */ /* 0x000fe80000100a00 */
[----:B------:R-:W-:Y:S01]  /*9a80*/  STL [R1+0x2c], R172 ;  /* 0x00002cac01007387 */ /* 0x000fe20000100800 */
[----:B------:R-:W-:-:S04]  /*9a90*/  LOP3.LUT R209, R209, 0xfffffff7, RZ, 0xc0, !PT ;  /* 0xfffffff7d1d17812 */ /* 0x000fc800078ec0ff */
[----:B------:R-:W-:Y:S02]  /*9aa0*/  @P5 LOP3.LUT R209, R209, 0x8, RZ, 0xfc, !PT ;  /* 0x00000008d1d15812 */ /* 0x000fe400078efcff */
[----:B------:R-:W-:Y:S02]  /*9ab0*/  LOP3.LUT R208, R208, 0xfffffeff, RZ, 0xc0, !PT ;  /* 0xfffffeffd0d07812 */ /* 0x000fe400078ec0ff */
[----:B------:R-:W-:Y:S02]  /*9ac0*/  LOP3.LUT R209, R209, 0xfffffffd, RZ, 0xc0, !PT ;  /* 0xfffffffdd1d17812 */ /* 0x000fe400078ec0ff */
[----:B------:R-:W-:Y:S02]  /*9ad0*/  @P6 LOP3.LUT R208, R208, 0x100, RZ, 0xfc, !PT ;  /* 0x00000100d0d06812 */ /* 0x000fe400078efcff */
        /* <DEDUP_REMOVED lines=11> */
[----:B------:R-:W3:Y:S04]  /*9b90*/  SHFL.IDX PT, R6, R2, 0x1, 0x181f ;  /* 0x00381f0002067f89 */ /* 0x000ee800000e0000 */
[----:B------:R-:W4:Y:S04]  /*9ba0*/  SHFL.IDX PT, R9, R10, 0x1, 0x181f ;  /* 0x00381f000a097f89 */ /* 0x000f2800000e0000 */
[----:B------:R-:W5:Y:S04]  /*9bb0*/  SHFL.IDX PT, R7, R2, 0x2, 0x181f ;  /* 0x00581f0002077f89 */ /* 0x000f6800000e0000 */
[----:B------:R-:W5:Y:S01]  /*9bc0*/  SHFL.IDX PT, R11, R10, 0x2, 0x181f ;  /* 0x00581f000a0b7f89 */ /* 0x000f6200000e0000 */
[----:B-1----:R-:W-:-:S03]  /*9bd0*/  @P0 LEA R4, P1, R248, R3, 0x1 ;  /* 0x00000003f8040211 */ /* 0x002fc600078208ff */
[----:B------:R-:W1:Y:S01]  /*9be0*/  SHFL.IDX PT, R3, R2, 0x3, 0x181f ;  /* 0x00781f0002037f89 */ /* 0x000e6200000e0000 */
[----:B--2---:R-:W-:-:S05]  /*9bf0*/  @P0 LEA.HI.X R5, R248, R5, R249, 0x1, P1 ;  /* 0x00000005f8050211 */ /* 0x004fca00008f0cf9 */
[----:B------:R2:W-:Y:S01]  /*9c00*/  @P0 LDGSTS.E.BYPASS.LTC128B.128 [R210+0x2900], [R4.64], !P6 ;  /* 0x0290000004d20fae */ /* 0x0005e2000f101d48 */
[----:B------:R-:W-:Y:S02]  /*9c10*/  ISETP.GE.AND P1, PT, R69, 0x31, PT ;  /* 0x000000314500780c */ /* 0x000fe40003f26270 */
[C---:B---3--:R-:W-:Y:S01]  /*9c20*/  @P4 LEA R8, P0, R248.reuse, R6, 0x1 ;  /* 0x00000006f8084211 */ /* 0x048fe200078008ff */
[----:B------:R-:W-:Y:S03]  /*9c30*/  SHFL.IDX PT, R2, R2, 0x4, 0x181f ;  /* 0x00981f0002027f89 */ /* 0x000fe600000e0000 */
[C---:B----4-:R-:W-:Y:S02]  /*9c40*/  @P4 LEA.HI.X R9, R248.reuse, R9, R249, 0x1, P0 ;  /* 0x00000009f8094211 */ /* 0x050fe400000f0cf9 */
[----:B-----5:R-:W-:-:S03]  /*9c50*/  @P3 LEA R6, P0, R248, R7, 0x1 ;  /* 0x00000007f8063211 */ /* 0x020fc600078008ff */
[----:B------:R3:W-:Y:S04]  /*9c60*/  @P4 LDGSTS.E.BYPASS.LTC128B.128 [R210+0x3100], [R8.64], !P6 ;  /* 0x0310000008d24fae */ /* 0x0007e8000f101d48 */
[----:B--2---:R-:W2:Y:S01]  /*9c70*/  SHFL.IDX PT, R5, R10, 0x3, 0x181f ;  /* 0x00781f000a057f89 */ /* 0x004ea200000e0000 */
[C-C-:B------:R-:W-:Y:S02]  /*9c80*/  @P3 LEA.HI.X R7, R248.reuse, R11, R249.reuse, 0x1, P0 ;  /* 0x0000000bf8073211 */ /* 0x140fe400000f0cf9 */
[C---:B-1----:R-:W-:Y:S02]  /*9c90*/  @P1 LEA R4, P0, R248.reuse, R3, 0x1 ;  /* 0x00000003f8041211 */ /* 0x042fe400078008ff */
[----:B------:R-:W1:Y:S04]  /*9ca0*/  SHFL.IDX PT, R3, R10, 0x4, 0x181f ;  /* 0x00981f000a037f89 */ /* 0x000e6800000e0000 */
[----:B------:R3:W-:Y:S01]  /*9cb0*/  @P3 LDGSTS.E.BYPASS.LTC128B.128 [R210+0x3900], [R6.64], !P6 ;  /* 0x0390000006d23fae */ /* 0x0007e2000f101d48 */
[----:B--2---:R-:W-:-:S02]  /*9cc0*/  @P1 LEA.HI.X R5, R248, R5, R249, 0x1, P0 ;  /* 0x00000005f8051211 */ /* 0x004fc400000f0cf9 */
[----:B------:R-:W-:-:S03]  /*9cd0*/  ISETP.GE.AND P0, PT, R69, 0x41, PT ;  /* 0x000000414500780c */ /* 0x000fc60003f06270 */
[----:B------:R3:W-:Y:S10]  /*9ce0*/  @P1 LDGSTS.E.BYPASS.LTC128B.128 [R210+0x4100], [R4.64], !P6 ;  /* 0x0410000004d21fae */ /* 0x0007f4000f101d48 */
[----:B------:R-:W-:-:S04]  /*9cf0*/  @P0 LEA R2, P2, R248, R2, 0x1 ;  /* 0x00000002f8020211 */ /* 0x000fc800078408ff */
[----:B-1----:R-:W-:Y:S02]  /*9d00*/  @P0 LEA.HI.X R3, R248, R3, R249, 0x1, P2 ;  /* 0x00000003f8030211 */ /* 0x002fe400010f0cf9 */
[----:B------:R-:W-:-:S03]  /*9d10*/  ISETP.GT.AND P3, PT, R178, 0x4f, PT ;  /* 0x0000004fb200780c */ /* 0x000fc60003f64270 */
[----:B------:R3:W-:Y:S01]  /*9d20*/  @P0 LDGSTS.E.BYPASS.LTC128B.128 [R210+0x4900], [R2.64], !P6 ;  /* 0x0490000002d20fae */ /* 0x0007e2000f101d48 */
[----:B------:R-:W-:-:S03]  /*9d30*/  ISETP.LT.AND P0, PT, RZ, c[0x0][0x27c], PT ;  /* 0x00009f00ff007a0c */ /* 0x000fc60003f01270 */
[----:B------:R-:W0:Y:S06]  /*9d40*/  LDGDEPBAR ;  /* 0x00000000000079af */ /* 0x000e2c0000000000 */
[----:B------:R-:W-:-:S04]  /*9d50*/  @P3 LOP3.LUT R209, R209, 0x2, RZ, 0xfc, !PT ;  /* 0x00000002d1d13812 */ /* 0x000fc800078efcff */
[----:B------:R-:W-:Y:S05]  /*9d60*/  @P0 BRA `(.L_x_996) ;  /* 0x0000002000000947 */ /* 0x000fea0003800000 */
[----:B------:R-:W-:-:S04]  /*9d70*/  DEPBAR.LE SB0, 0x1 ;  /* 0x000080400000791a */ /* 0x000fc80000000000 */
[----:B------:R-:W-:Y:S05]  /*9d80*/  BRA `(.L_x_997) ;  /* 0x00004e0000007947 */ /* 0x000fea0003800000 */
.L_x_996:
[----:B------:R-:W2:Y:S01]  /*9d90*/  LDL R75, [R1+0x44] ;  /* 0x00004400014b7983 */ /* 0x000ea20000100800 */
[----:B------:R-:W-:Y:S01]  /*9da0*/  ULDC.U8 UR4, c[0x0][0x298] ;  /* 0x0000a60000047ab9 */ /* 0x000fe20000000000 */
[----:B---3--:R-:W-:Y:S01]  /*9db0*/  SHF.R.S32.HI R2, RZ, 0x1f, R130 ;  /* 0x0000001fff027819 */ /* 0x008fe20000011482 */
[----:B------:R-:W-:Y:S01]  /*9dc0*/  IMAD.WIDE.U32 R6, R130, c[0x0][0x280], RZ ;  /* 0x0000a00082067a25 */ /* 0x000fe200078e00ff */
[----:B------:R-:W-:Y:S01]  /*9dd0*/  ISETP.NE.AND P0, PT, RZ, UR4, PT ;  /* 0x00000004ff007c0c */ /* 0x000fe2000bf05270 */
[----:B------:R-:W-:Y:S02]  /*9de0*/  BSSY B2, `(.L_x_997) ;  /* 0x00004da000027945 */ /* 0x000fe40003800000 */
[C---:B------:R-:W-:Y:S02]  /*9df0*/  IMAD R3, R2.reuse, c[0x0][0x280], RZ ;  /* 0x0000a00002037a24 */ /* 0x040fe400078e02ff */
[----:B------:R-:W-:Y:S02]  /*9e00*/  IMAD R2, R2, c[0x0][0x290], RZ ;  /* 0x0000a40002027a24 */ /* 0x000fe400078e02ff */
[----:B------:R-:W-:-:S02]  /*9e10*/  IMAD R3, R130, c[0x0][0x284], R3 ;  /* 0x0000a10082037a24 */ /* 0x000fc400078e0203 */
[C---:B------:R-:W-:Y:S02]  /*9e20*/  IMAD R8, R130.reuse, c[0x0][0x294], R2 ;  /* 0x0000a50082087a24 */ /* 0x040fe400078e0202 */
[----:B------:R-:W-:Y:S01]  /*9e30*/  IMAD.WIDE.U32 R4, R130, c[0x0][0x290], RZ ;  /* 0x0000a40082047a25 */ /* 0x000fe200078e00ff */
[----:B------:R-:W-:-:S04]  /*9e40*/  IADD3 R3, R3, R7, RZ ;  /* 0x0000000703037210 */ /* 0x000fc80007ffe0ff */
[----:B------:R-:W-:Y:S02]  /*9e50*/  IADD3 R8, R8, R5, RZ ;  /* 0x0000000508087210 */ /* 0x000fe40007ffe0ff */
[----:B--2---:R-:W-:-:S04]  /*9e60*/  IADD3 R14, R126, R75, RZ ;  /* 0x0000004b7e0e7210 */ /* 0x004fc80007ffe0ff */
[----:B------:R-:W-:Y:S01]  /*9e70*/  LEA R2, R127, R14, 0x5 ;  /* 0x0000000e7f027211 */ /* 0x000fe200078e28ff */
[----:B------:R-:W-:Y:S05]  /*9e80*/  @!P0 BRA `(.L_x_998) ;  /* 0x0000276000008947 */ /* 0x000fea0003800000 */
[----:B------:R1:W5:Y:S01]  /*9e90*/  LDL R46, [R1+0x90] ;  /* 0x00009000012e7983 */ /* 0x0003620000100800 */
[----:B------:R-:W-:-:S05]  /*9ea0*/  IMAD.MOV.U32 R9, RZ, RZ, c[0x0][0x2c4] ;  /* 0x0000b100ff097624 */ /* 0x000fca00078e00ff */
[----:B------:R-:W-:-:S13]  /*9eb0*/  ISETP.NE.AND P1, PT, R9, 0x1, PT ;  /* 0x000000010900780c */ /* 0x000fda0003f25270 */
[----:B------:R-:W-:-:S05]  /*9ec0*/  @P1 IMAD.HI.U32 R5, R2, c[0x0][0x2c8], RZ ;  /* 0x0000b20002051a27 */ /* 0x000fca00078e00ff */
[----:B------:R-:W-:-:S04]  /*9ed0*/  @P1 SHF.R.U32.HI R2, RZ, c[0x0][0x2cc], R5 ;  /* 0x0000b300ff021a19 */ /* 0x000fc80000011605 */
[----:B------:R-:W-:Y:S01]  /*9ee0*/  SHF.R.S32.HI R5, RZ, 0x1f, R2 ;  /* 0x0000001fff057819 */ /* 0x000fe20000011402 */
[----:B------:R-:W-:Y:S01]  /*9ef0*/  IMAD.MOV.U32 R7, RZ, RZ, R3 ;  /* 0x000000ffff077224 */ /* 0x000fe200078e0003 */
[----:B------:R-:W-:Y:S01]  /*9f00*/  MOV R9, R8 ;  /* 0x0000000800097202 */ /* 0x000fe20000000f00 */
[----:B------:R-:W-:Y:S02]  /*9f10*/  IMAD.MOV.U32 R8, RZ, RZ, R4 ;  /* 0x000000ffff087224 */ /* 0x000fe400078e0004 */
[C---:B------:R-:W-:Y:S02]  /*9f20*/  IMAD R3, R5.reuse, c[0x0][0x280], RZ ;  /* 0x0000a00005037a24 */ /* 0x040fe400078e02ff */
[----:B------:R-:W-:Y:S02]  /*9f30*/  IMAD R10, R5, c[0x0][0x290], RZ ;  /* 0x0000a400050a7a24 */ /* 0x000fe400078e02ff */
[----:B------:R-:W-:-:S04]  /*9f40*/  IMAD.WIDE.U32 R6, R2, c[0x0][0x280], R6 ;  /* 0x0000a00002067a25 */ /* 0x000fc800078e0006 */
[----:B------:R-:W-:-:S04]  /*9f50*/  IMAD.WIDE.U32 R4, R2, c[0x0][0x290], R8 ;  /* 0x0000a40002047a25 */ /* 0x000fc800078e0008 */
[C---:B------:R-:W-:Y:S02]  /*9f60*/  IMAD R3, R2.reuse, c[0x0][0x284], R3 ;  /* 0x0000a10002037a24 */ /* 0x040fe400078e0203 */
[----:B------:R-:W-:Y:S01]  /*9f70*/  IMAD R2, R2, c[0x0][0x294], R10 ;  /* 0x0000a50002027a24 */ /* 0x000fe200078e020a */
[----:B------:R-:W-:-:S04]  /*9f80*/  LEA R27, P0, R4, c[0x0][0x288], 0x1 ;  /* 0x0000a200041b7a11 */ /* 0x000fc800078008ff */
[----:B------:R-:W-:-:S04]  /*9f90*/  IADD3 R2, R5, R2, RZ ;  /* 0x0000000205027210 */ /* 0x000fc80007ffe0ff */
[----:B------:R-:W-:Y:S02]  /*9fa0*/  LEA.HI.X R15, R4, c[0x0][0x28c], R2, 0x1, P0 ;  /* 0x0000a300040f7a11 */ /* 0x000fe400000f0c02 */
[----:B------:R-:W-:Y:S02]  /*9fb0*/  ISETP.GE.AND P0, PT, R14, R0, PT ;  /* 0x000000000e00720c */ /* 0x000fe40003f06270 */
[----:B------:R-:W-:Y:S02]  /*9fc0*/  LEA R26, P1, R6, c[0x0][0x270], 0x1 ;  /* 0x00009c00061a7a11 */ /* 0x000fe400078208ff */
[----:B------:R-:W-:-:S04]  /*9fd0*/  IADD3 R3, R7, R3, RZ ;  /* 0x0000000307037210 */ /* 0x000fc80007ffe0ff */
[----:B------:R-:W-:Y:S01]  /*9fe0*/  LEA.HI.X R24, R6, c[0x0][0x274], R3, 0x1, P1 ;  /* 0x00009d0006187a11 */ /* 0x000fe200008f0c03 */
[----:B------:R1:W2:Y:S01]  /*9ff0*/  SHFL.IDX PT, R20, R26, RZ, 0x1c1f ;  /* 0x001c1fff1a147589 */ /* 0x0002a200000e0000 */
[----:B------:R-:W-:Y:S03]  /*a000*/  BSSY B0, `(.L_x_999) ;  /* 0x0000020000007945 */ /* 0x000fe60003800000 */
[----:B------:R1:W3:Y:S01]  /*a010*/  SHFL.IDX PT, R21, R27, RZ, 0x1c1f ;  /* 0x001c1fff1b157589 */ /* 0x0002e200000e0000 */
[----:B------:R-:W-:-:S03]  /*a020*/  CS2R R36, SRZ ;  /* 0x0000000000247805 */ /* 0x000fc6000001ff00 */
[----:B------:R1:W4:Y:S01]  /*a030*/  SHFL.IDX PT, R22, R24, RZ, 0x1c1f ;  /* 0x001c1fff18167589 */ /* 0x00032200000e0000 */
[----:B------:R-:W-:-:S03]  /*a040*/  CS2R R12, SRZ ;  /* 0x00000000000c7805 */ /* 0x000fc6000001ff00 */
[----:B------:R1:W1:Y:S01]  /*a050*/  SHFL.IDX PT, R23, R15, RZ, 0x1c1f ;  /* 0x001c1fff0f177589 */ /* 0x00026200000e0000 */
[----:B------:R-:W-:Y:S01]  /*a060*/  CS2R R10, SRZ ;  /* 0x00000000000a7805 */ /* 0x000fe2000001ff00 */
[----:B------:R-:W-:Y:S01]  /*a070*/  CS2R R8, SRZ ;  /* 0x0000000000087805 */ /* 0x000fe2000001ff00 */
[----:B------:R-:W-:Y:S01]  /*a080*/  CS2R R6, SRZ ;  /* 0x0000000000067805 */ /* 0x000fe2000001ff00 */
[----:B------:R-:W-:Y:S05]  /*a090*/  @P0 BRA `(.L_x_1000) ;  /* 0x0000016000000947 */ /* 0x000fea0003800000 */
[----:B------:R-:W-:Y:S01]  /*a0a0*/  ISETP.GE.AND P1, PT, R124, c[0x0][0x27c], PT ;  /* 0x00009f007c007a0c */ /* 0x000fe20003f26270 */
[----:B------:R-:W-:Y:S01]  /*a0b0*/  CS2R R12, SRZ ;  /* 0x00000000000c7805 */ /* 0x000fe2000001ff00 */
[----:B------:R-:W-:-:S11]  /*a0c0*/  CS2R R10, SRZ ;  /* 0x00000000000a7805 */ /* 0x000fd6000001ff00 */
[C---:B------:R-:W-:Y:S01]  /*a0d0*/  @!P1 IMAD.SHL.U32 R3, R124.reuse, 0x2, RZ ;  /* 0x000000027c039824 */ /* 0x040fe200078e00ff */
[----:B------:R-:W-:-:S04]  /*a0e0*/  @!P1 SHF.L.U64.HI R2, R124, 0x1, R125 ;  /* 0x000000017c029819 */ /* 0x000fc8000001027d */
[----:B--2---:R-:W-:-:S05]  /*a0f0*/  @!P1 IADD3 R18, P0, R20, R3, RZ ;  /* 0x0000000314129210 */ /* 0x004fca0007f1e0ff */
[--C-:B----4-:R-:W-:Y:S01]  /*a100*/  @!P1 IMAD.X R19, R22, 0x1, R2.reuse, P0 ;  /* 0x0000000116139824 */ /* 0x110fe200000e0602 */
[----:B---3--:R-:W-:Y:S01]  /*a110*/  @!P1 IADD3 R16, P0, R21, R3, RZ ;  /* 0x0000000315109210 */ /* 0x008fe20007f1e0ff */
[----:B------:R-:W-:Y:S01]  /*a120*/  CS2R R6, SRZ ;  /* 0x0000000000067805 */ /* 0x000fe2000001ff00 */
[----:B------:R-:W-:Y:S02]  /*a130*/  CS2R R8, SRZ ;  /* 0x0000000000087805 */ /* 0x000fe4000001ff00 */
[----:B------:R2:W5:Y:S01]  /*a140*/  @!P1 LD.E.64 R10, [R18.64] ;  /* 0x00000008120a9980 */ /* 0x000562000c101b00 */
[----:B-1----:R-:W-:Y:S01]  /*a150*/  @!P1 IMAD.X R17, R23, 0x1, R2, P0 ;  /* 0x0000000117119824 */ /* 0x002fe200000e0602 */
[----:B------:R-:W-:-:S04]  /*a160*/  ISETP.GE.AND P0, PT, R95, c[0x0][0x27c], PT ;  /* 0x00009f005f007a0c */ /* 0x000fc80003f06270 */
[----:B------:R2:W5:Y:S09]  /*a170*/  @!P1 LD.E.64 R6, [R16.64] ;  /* 0x0000000810069980 */ /* 0x000572000c101b00 */
[C---:B------:R-:W-:Y:S01]  /*a180*/  @!P0 IMAD.SHL.U32 R4, R95.reuse, 0x2, RZ ;  /* 0x000000025f048824 */ /* 0x040fe200078e00ff */
[----:B-----5:R-:W-:-:S04]  /*a190*/  @!P0 SHF.L.U64.HI R5, R95, 0x1, R46 ;  /* 0x000000015f058819 */ /* 0x020fc8000001022e */
[----:B------:R-:W-:-:S05]  /*a1a0*/  @!P0 IADD3 R2, P2, R20, R4, RZ ;  /* 0x0000000414028210 */ /* 0x000fca0007f5e0ff */
[----:B------:R-:W-:Y:S01]  /*a1b0*/  @!P0 IMAD.X R3, R22, 0x1, R5, P2 ;  /* 0x0000000116038824 */ /* 0x000fe200010e0605 */
[----:B------:R-:W-:-:S04]  /*a1c0*/  @!P0 IADD3 R4, P2, R21, R4, RZ ;  /* 0x0000000415048210 */ /* 0x000fc80007f5e0ff */
[----:B------:R2:W5:Y:S01]  /*a1d0*/  @!P0 LD.E.64 R12, [R2.64] ;  /* 0x00000008020c8980 */ /* 0x000562000c101b00 */
[----:B------:R-:W-:-:S05]  /*a1e0*/  @!P0 IMAD.X R5, R23, 0x1, R5, P2 ;  /* 0x0000000117058824 */ /* 0x000fca00010e0605 */
[----:B------:R2:W5:Y:S03]  /*a1f0*/  @!P0 LD.E.64 R8, [R4.64] ;  /* 0x0000000804088980 */ /* 0x000566000c101b00 */
.L_x_1000:
[----:B------:R-:W-:Y:S05]  /*a200*/  BSYNC B0 ;  /* 0x0000000000007941 */ /* 0x000fea0003800000 */
.L_x_999:
[----:B--2---:R-:W-:Y:S01]  /*a210*/  IADD3 R2, R14, 0x20, RZ ;  /* 0x000000200e027810 */ /* 0x004fe20007ffe0ff */
[----:B-----5:R-:W-:Y:S01]  /*a220*/  IMAD.MOV.U32 R5, RZ, RZ, R12 ;  /* 0x000000ffff057224 */ /* 0x020fe200078e000c */
[----:B----4-:R2:W4:Y:S01]  /*a230*/  SHFL.IDX PT, R22, R24, 0x1, 0x1c1f ;  /* 0x003c1f0018167f89 */ /* 0x01052200000e0000 */
[----:B------:R-:W-:Y:S01]  /*a240*/  IMAD.MOV.U32 R4, RZ, RZ, R13 ;  /* 0x000000ffff047224 */ /* 0x000fe200078e000d */
[----:B------:R-:W-:Y:S01]  /*a250*/  ISETP.GE.AND P0, PT, R2, R0, PT ;  /* 0x000000000200720c */ /* 0x000fe20003f06270 */
[----:B------:R-:W-:Y:S01]  /*a260*/  IMAD.MOV.U32 R3, RZ, RZ, R10 ;  /* 0x000000ffff037224 */ /* 0x000fe200078e000a */
[----:B------:R2:W3:Y:S01]  /*a270*/  SHFL.IDX PT, R16, R26, 0x1, 0x1c1f ;  /* 0x003c1f001a107f89 */ /* 0x0004e200000e0000 */
[----:B------:R-:W-:Y:S01]  /*a280*/  IMAD.MOV.U32 R2, RZ, RZ, R11 ;  /* 0x000000ffff027224 */ /* 0x000fe200078e000b */
[----:B------:R-:W-:Y:S01]  /*a290*/  PRMT R48, R4, 0x5410, R5 ;  /* 0x0000541004307816 */ /* 0x000fe20000000005 */
[----:B------:R-:W-:Y:S01]  /*a2a0*/  IMAD.MOV.U32 R4, RZ, RZ, R9 ;  /* 0x000000ffff047224 */ /* 0x000fe200078e0009 */
[----:B------:R-:W-:Y:S01]  /*a2b0*/  MOV R5, R8 ;  /* 0x0000000800057202 */ /* 0x000fe20000000f00 */
[----:B-1----:R2:W1:Y:S01]  /*a2c0*/  SHFL.IDX PT, R23, R15, 0x1, 0x1c1f ;  /* 0x003c1f000f177f89 */ /* 0x00246200000e0000 */
[----:B------:R-:W-:Y:S01]  /*a2d0*/  PRMT R45, R2, 0x5410, R3 ;  /* 0x00005410022d7816 */ /* 0x000fe20000000003 */
[----:B------:R-:W-:Y:S01]  /*a2e0*/  IMAD.MOV.U32 R3, RZ, RZ, R6 ;  /* 0x000000ffff037224 */ /* 0x000fe200078e0006 */
[----:B------:R-:W-:Y:S01]  /*a2f0*/  MOV R2, R7 ;  /* 0x0000000700027202 */ /* 0x000fe20000000f00 */
[----:B------:R2:W1:Y:S01]  /*a300*/  SHFL.IDX PT, R17, R27, 0x1, 0x1c1f ;  /* 0x003c1f001b117f89 */ /* 0x00046200000e0000 */
[----:B------:R-:W-:Y:S01]  /*a310*/  BSSY B0, `(.L_x_1001) ;  /* 0x000001d000007945 */ /* 0x000fe20003800000 */
[----:B------:R-:W-:Y:S01]  /*a320*/  PRMT R47, R4, 0x5410, R5 ;  /* 0x00005410042f7816 */ /* 0x000fe20000000005 */
[----:B------:R-:W-:Y:S01]  /*a330*/  CS2R R30, SRZ ;  /* 0x00000000001e7805 */ /* 0x000fe2000001ff00 */
[----:B------:R-:W-:Y:S01]  /*a340*/  PRMT R44, R2, 0x5410, R3 ;  /* 0x00005410022c7816 */ /* 0x000fe20000000003 */
[----:B------:R-:W-:Y:S01]  /*a350*/  CS2R R4, SRZ ;  /* 0x0000000000047805 */ /* 0x000fe2000001ff00 */
[----:B------:R-:W-:Y:S01]  /*a360*/  CS2R R2, SRZ ;  /* 0x0000000000027805 */ /* 0x000fe2000001ff00 */
[----:B------:R-:W-:Y:S05]  /*a370*/  @P0 BRA `(.L_x_1002) ;  /* 0x0000016000000947 */ /* 0x000fea0003800000 */
[----:B------:R-:W-:Y:S01]  /*a380*/  ISETP.GE.AND P1, PT, R124, c[0x0][0x27c], PT ;  /* 0x00009f007c007a0c */ /* 0x000fe20003f26270 */
[----:B------:R-:W-:-:S12]  /*a390*/  CS2R R36, SRZ ;  /* 0x0000000000247805 */ /* 0x000fd8000001ff00 */
[C---:B------:R-:W-:Y:S01]  /*a3a0*/  @!P1 IMAD.SHL.U32 R2, R124.reuse, 0x2, RZ ;  /* 0x000000027c029824 */ /* 0x040fe200078e00ff */
[----:B------:R-:W-:-:S04]  /*a3b0*/  @!P1 SHF.L.U64.HI R3, R124, 0x1, R125 ;  /* 0x000000017c039819 */ /* 0x000fc8000001027d */
[----:B---3--:R-:W-:-:S05]  /*a3c0*/  @!P1 IADD3 R20, P0, R16, R2, RZ ;  /* 0x0000000210149210 */ /* 0x008fca0007f1e0ff */
[----:B----4-:R-:W-:Y:S01]  /*a3d0*/  @!P1 IMAD.X R21, R22, 0x1, R3, P0 ;  /* 0x0000000116159824 */ /* 0x010fe200000e0603 */
[----:B-1----:R-:W-:-:S05]  /*a3e0*/  @!P1 IADD3 R18, P0, R17, R2, RZ ;  /* 0x0000000211129210 */ /* 0x002fca0007f1e0ff */
[----:B------:R-:W-:Y:S01]  /*a3f0*/  @!P1 IMAD.X R19, R23, 0x1, R3, P0 ;  /* 0x0000000117139824 */ /* 0x000fe200000e0603 */
[----:B------:R-:W-:-:S13]  /*a400*/  ISETP.GE.AND P0, PT, R95, c[0x0][0x27c], PT ;  /* 0x00009f005f007a0c */ /* 0x000fda0003f06270 */
[C---:B------:R-:W-:Y:S01]  /*a410*/  @!P0 IMAD.SHL.U32 R4, R95.reuse, 0x2, RZ ;  /* 0x000000025f048824 */ /* 0x040fe200078e00ff */
[----:B------:R-:W-:-:S04]  /*a420*/  @!P0 SHF.L.U64.HI R5, R95, 0x1, R46 ;  /* 0x000000015f058819 */ /* 0x000fc8000001022e */
[----:B------:R-:W-:-:S05]  /*a430*/  @!P0 IADD3 R2, P2, R16, R4, RZ ;  /* 0x0000000410028210 */ /* 0x000fca0007f5e0ff */
[----:B------:R-:W-:Y:S01]  /*a440*/  @!P0 IMAD.X R3, R22, 0x1, R5, P2 ;  /* 0x0000000116038824 */ /* 0x000fe200010e0605 */
[----:B------:R-:W-:Y:S01]  /*a450*/  @!P0 IADD3 R16, P2, R17, R4, RZ ;  /* 0x0000000411108210 */ /* 0x000fe20007f5e0ff */
[----:B------:R-:W-:-:S03]  /*a460*/  CS2R R30, SRZ ;  /* 0x00000000001e7805 */ /* 0x000fc6000001ff00 */
[----:B------:R1:W5:Y:S01]  /*a470*/  @!P0 LD.E.64 R36, [R2.64] ;  /* 0x0000000802248980 */ /* 0x000362000c101b00 */
[----:B------:R-:W-:Y:S02]  /*a480*/  @!P0 IMAD.X R17, R23, 0x1, R5, P2 ;  /* 0x0000000117118824 */ /* 0x000fe400010e0605 */
[----:B------:R-:W-:-:S03]  /*a490*/  CS2R R4, SRZ ;  /* 0x0000000000047805 */ /* 0x000fc6000001ff00 */
[----:B------:R3:W5:Y:S04]  /*a4a0*/  @!P0 LD.E.64 R30, [R16.64] ;  /* 0x00000008101e8980 */ /* 0x000768000c101b00 */
[----:B------:R3:W5:Y:S01]  /*a4b0*/  @!P1 LD.E.64 R4, [R20.64] ;  /* 0x0000000814049980 */ /* 0x000762000c101b00 */
[----:B-1----:R-:W-:-:S06]  /*a4c0*/  CS2R R2, SRZ ;  /* 0x0000000000027805 */ /* 0x002fcc000001ff00 */
[----:B------:R3:W5:Y:S02]  /*a4d0*/  @!P1 LD.E.64 R2, [R18.64] ;  /* 0x0000000812029980 */ /* 0x000764000c101b00 */
.L_x_1002:
[----:B------:R-:W-:Y:S05]  /*a4e0*/  BSYNC B0 ;  /* 0x0000000000007941 */ /* 0x000fea0003800000 */
.L_x_1001:
[----:B---3--:R-:W-:Y:S01]  /*a4f0*/  IADD3 R16, R14, 0x40, RZ ;  /* 0x000000400e107810 */ /* 0x008fe20007ffe0ff */
[----:B-----5:R-:W-:Y:S01]  /*a500*/  IMAD.MOV.U32 R21, RZ, RZ, R36 ;  /* 0x000000ffff157224 */ /* 0x020fe200078e0024 */
[----:B------:R3:W2:Y:S01]  /*a510*/  SHFL.IDX PT, R19, R24, 0x2, 0x1c1f ;  /* 0x005c1f0018137f89 */ /* 0x0006a200000e0000 */
[----:B------:R-:W-:Y:S01]  /*a520*/  IMAD.MOV.U32 R20, RZ, RZ, R37 ;  /* 0x000000ffff147224 */ /* 0x000fe200078e0025 */
[----:B------:R-:W-:Y:S01]  /*a530*/  ISETP.GE.AND P0, PT, R16, R0, PT ;  /* 0x000000001000720c */ /* 0x000fe20003f06270 */
[----:B-1----:R-:W-:Y:S01]  /*a540*/  IMAD.MOV.U32 R17, RZ, RZ, R4 ;  /* 0x000000ffff117224 */ /* 0x002fe200078e0004 */
[----:B------:R3:W1:Y:S01]  /*a550*/  SHFL.IDX PT, R18, R26, 0x2, 0x1c1f ;  /* 0x005c1f001a127f89 */ /* 0x00066200000e0000 */
[----:B------:R-:W-:Y:S01]  /*a560*/  IMAD.MOV.U32 R16, RZ, RZ, R5 ;  /* 0x000000ffff107224 */ /* 0x000fe200078e0005 */
[----:B------:R-:W-:Y:S01]  /*a570*/  PRMT R52, R20, 0x5410, R21 ;  /* 0x0000541014347816 */ /* 0x000fe20000000015 */
[----:B------:R-:W-:Y:S01]  /*a580*/  IMAD.MOV.U32 R20, RZ, RZ, R31 ;  /* 0x000000ffff147224 */ /* 0x000fe200078e001f */
[----:B------:R-:W-:Y:S01]  /*a590*/  MOV R21, R30 ;  /* 0x0000001e00157202 */ /* 0x000fe20000000f00 */
[----:B------:R3:W4:Y:S01]  /*a5a0*/  SHFL.IDX PT, R28, R15, 0x2, 0x1c1f ;  /* 0x005c1f000f1c7f89 */ /* 0x00072200000e0000 */
        /* <DEDUP_REMOVED lines=18> */
[----:B-1--4-:R-:W-:-:S05]  /*a6d0*/  @!P1 IADD3 R22, P0, R18, R16, RZ ;  /* 0x0000001012169210 */ /* 0x012fca0007f1e0ff */
[--C-:B--2---:R-:W-:Y:S01]  /*a6e0*/  @!P1 IMAD.X R23, R19, 0x1, R17.reuse, P0 ;  /* 0x0000000113179824 */ /* 0x104fe200000e0611 */
[----:B------:R-:W-:Y:S01]  /*a6f0*/  @!P1 IADD3 R20, P0, R25, R16, RZ ;  /* 0x0000001019149210 */ /* 0x000fe20007f1e0ff */
[----:B------:R-:W-:Y:S01]  /*a700*/  CS2R R34, SRZ ;  /* 0x0000000000227805 */ /* 0x000fe2000001ff00 */
[----:B------:R-:W-:Y:S02]  /*a710*/  CS2R R40, SRZ ;  /* 0x0000000000287805 */ /* 0x000fe4000001ff00 */
[----:B------:R1:W5:Y:S01]  /*a720*/  @!P1 LD.E.64 R32, [R22.64] ;  /* 0x0000000816209980 */ /* 0x000362000c101b00 */
[----:B------:R-:W-:Y:S01]  /*a730*/  @!P1 IMAD.X R21, R28, 0x1, R17, P0 ;  /* 0x000000011c159824 */ /* 0x000fe200000e0611 */
[----:B------:R-:W-:-:S04]  /*a740*/  ISETP.GE.AND P0, PT, R95, c[0x0][0x27c], PT ;  /* 0x00009f005f007a0c */ /* 0x000fc80003f06270 */
[----:B------:R1:W5:Y:S09]  /*a750*/  @!P1 LD.E.64 R34, [R20.64] ;  /* 0x0000000814229980 */ /* 0x000372000c101b00 */
[C---:B------:R-:W-:Y:S01]  /*a760*/  @!P0 IMAD.SHL.U32 R16, R95.reuse, 0x2, RZ ;  /* 0x000000025f108824 */ /* 0x040fe200078e00ff */
[----:B------:R-:W-:-:S04]  /*a770*/  @!P0 SHF.L.U64.HI R17, R95, 0x1, R46 ;  /* 0x000000015f118819 */ /* 0x000fc8000001022e */
[----:B------:R-:W-:-:S05]  /*a780*/  @!P0 IADD3 R18, P2, R18, R16, RZ ;  /* 0x0000001012128210 */ /* 0x000fca0007f5e0ff */
[----:B------:R-:W-:Y:S01]  /*a790*/  @!P0 IMAD.X R19, R19, 0x1, R17, P2 ;  /* 0x0000000113138824 */ /* 0x000fe200010e0611 */
[----:B------:R-:W-:-:S04]  /*a7a0*/  @!P0 IADD3 R16, P2, R25, R16, RZ ;  /* 0x0000001019108210 */ /* 0x000fc80007f5e0ff */
[----:B------:R1:W5:Y:S01]  /*a7b0*/  @!P0 LD.E.64 R38, [R18.64] ;  /* 0x0000000812268980 */ /* 0x000362000c101b00 */
[----:B------:R-:W-:-:S05]  /*a7c0*/  @!P0 IMAD.X R17, R28, 0x1, R17, P2 ;  /* 0x000000011c118824 */ /* 0x000fca00010e0611 */
[----:B------:R1:W5:Y:S03]  /*a7d0*/  @!P0 LD.E.64 R40, [R16.64] ;  /* 0x0000000810288980 */ /* 0x000366000c101b00 */
.L_x_1004:
[----:B------:R-:W-:Y:S05]  /*a7e0*/  BSYNC B0 ;  /* 0x0000000000007941 */ /* 0x000fea0003800000 */
.L_x_1003:
[----:B------:R-:W-:Y:S01]  /*a7f0*/  IADD3 R14, R14, 0x60, RZ ;  /* 0x000000600e0e7810 */ /* 0x000fe20007ffe0ff */
[----:B-1----:R1:W3:Y:S01]  /*a800*/  SHFL.IDX PT, R23, R15, 0x3, 0x1c1f ;  /* 0x007c1f000f177f89 */ /* 0x0022e200000e0000 */
[----:B--2--5:R-:W-:Y:S01]  /*a810*/  IMAD.MOV.U32 R19, RZ, RZ, R38 ;  /* 0x000000ffff137224 */ /* 0x024fe200078e0026 */
[----:B------:R-:W-:Y:S01]  /*a820*/  BSSY B0, `(.L_x_1005) ;  /* 0x000002a000007945 */ /* 0x000fe20003800000 */
[----:B------:R-:W-:Y:S01]  /*a830*/  ISETP.GE.AND P0, PT, R14, R0, PT ;  /* 0x000000000e00720c */ /* 0x000fe20003f06270 */
[----:B------:R-:W-:Y:S01]  /*a840*/  IMAD.MOV.U32 R18, RZ, RZ, R39 ;  /* 0x000000ffff127224 */ /* 0x000fe200078e0027 */
[----:B------:R2:W4:Y:S01]  /*a850*/  SHFL.IDX PT, R17, R24, 0x3, 0x1c1f ;  /* 0x007c1f0018117f89 */ /* 0x00052200000e0000 */
[----:B------:R-:W-:Y:S01]  /*a860*/  IMAD.MOV.U32 R14, RZ, RZ, R33 ;  /* 0x000000ffff0e7224 */ /* 0x000fe200078e0021 */
[----:B----4-:R-:W-:Y:S02]  /*a870*/  CS2R R28, SRZ ;  /* 0x00000000001c7805 */ /* 0x010fe4000001ff00 */
[----:B------:R-:W-:Y:S01]  /*a880*/  PRMT R56, R18, 0x5410, R19 ;  /* 0x0000541012387816 */ /* 0x000fe20000000013 */
[----:B------:R-:W-:Y:S01]  /*a890*/  IMAD.MOV.U32 R18, RZ, RZ, R41 ;  /* 0x000000ffff127224 */ /* 0x000fe200078e0029 */
[----:B------:R-:W-:Y:S01]  /*a8a0*/  MOV R19, R40 ;  /* 0x0000002800137202 */ /* 0x000fe20000000f00 */
[----:B------:R-:W4:Y:S03]  /*a8b0*/  SHFL.IDX PT, R16, R26, 0x3, 0x1c1f ;  /* 0x007c1f001a107f89 */ /* 0x000f2600000e0000 */
[----:B------:R-:W-:Y:S01]  /*a8c0*/  PRMT R55, R18, 0x5410, R19 ;  /* 0x0000541012377816 */ /* 0x000fe20000000013 */
[----:B------:R3:W4:Y:S02]  /*a8d0*/  SHFL.IDX PT, R22, R27, 0x3, 0x1c1f ;  /* 0x007c1f001b167f89 */ /* 0x00072400000e0000 */
[----:B-1-3--:R-:W-:-:S05]  /*a8e0*/  IMAD.MOV.U32 R15, RZ, RZ, R32 ;  /* 0x000000ffff0f7224 */ /* 0x00afca00078e0020 */
[----:B------:R-:W-:Y:S01]  /*a8f0*/  PRMT R54, R14, 0x5410, R15 ;  /* 0x000054100e367816 */ /* 0x000fe2000000000f */
[----:B------:R-:W-:Y:S01]  /*a900*/  IMAD.MOV.U32 R15, RZ, RZ, R34 ;  /* 0x000000ffff0f7224 */ /* 0x000fe200078e0022 */
[----:B------:R-:W-:Y:S01]  /*a910*/  MOV R14, R35 ;  /* 0x00000023000e7202 */ /* 0x000fe20000000f00 */
[----:B--2---:R-:W-:-:S03]  /*a920*/  CS2R R24, SRZ ;  /* 0x0000000000187805 */ /* 0x004fc6000001ff00 */
[----:B------:R-:W-:Y:S01]  /*a930*/  PRMT R53, R14, 0x5410, R15 ;  /* 0x000054100e357816 */ /* 0x000fe2000000000f */
[----:B------:R-:W-:Y:S01]  /*a940*/  CS2R R26, SRZ ;  /* 0x00000000001a7805 */ /* 0x000fe2000001ff00 */
[----:B------:R-:W-:Y:S05]  /*a950*/  @P0 BRA `(.L_x_1006) ;  /* 0x0000016000000947 */ /* 0x000fea0003800000 */
[----:B----4-:R-:W-:Y:S01]  /*a960*/  ISETP.GE.AND P1, PT, R124, c[0x0][0x27c], PT ;  /* 0x00009f007c007a0c */ /* 0x010fe20003f26270 */
[----:B------:R-:W-:Y:S01]  /*a970*/  CS2R R42, SRZ ;  /* 0x00000000002a7805 */ /* 0x000fe2000001ff00 */
[----:B------:R-:W-:-:S11]  /*a980*/  CS2R R24, SRZ ;  /* 0x0000000000187805 */ /* 0x000fd6000001ff00 */
[C---:B------:R-:W-:Y:S01]  /*a990*/  @!P1 IMAD.SHL.U32 R14, R124.reuse, 0x2, RZ ;  /* 0x000000027c0e9824 */ /* 0x040fe200078e00ff */
[----:B------:R-:W-:-:S04]  /*a9a0*/  @!P1 SHF.L.U64.HI R15, R124, 0x1, R125 ;  /* 0x000000017c0f9819 */ /* 0x000fc8000001027d */
[----:B------:R-:W-:-:S05]  /*a9b0*/  @!P1 IADD3 R20, P0, R16, R14, RZ ;  /* 0x0000000e10149210 */ /* 0x000fca0007f1e0ff */
[--C-:B------:R-:W-:Y:S01]  /*a9c0*/  @!P1 IMAD.X R21, R17, 0x1, R15.reuse, P0 ;  /* 0x0000000111159824 */ /* 0x100fe200000e060f */
        /* <DEDUP_REMOVED lines=15> */
.L_x_1006:
[----:B----4-:R-:W-:Y:S05]  /*aac0*/  BSYNC B0 ;  /* 0x0000000000007941 */ /* 0x010fea0003800000 */
.L_x_1005:
[----:B-1---5:R-:W-:Y:S01]  /*aad0*/  IMAD.MOV.U32 R14, RZ, RZ, R42 ;  /* 0x000000ffff0e7224 */ /* 0x022fe200078e002a */
[----:B------:R-:W-:-:S04]  /*aae0*/  DEPBAR.LE SB0, 0x1 ;  /* 0x000080400000791a */ /* 0x000fc80000000000 */
[----:B------:R-:W-:Y:S01]  /*aaf0*/  IMAD.MOV.U32 R16, RZ, RZ, R43 ;  /* 0x000000ffff107224 */ /* 0x000fe200078e002b */
[----:B------:R-:W-:Y:S01]  /*ab00*/  BSSY B1, `(.L_x_1007) ;  /* 0x0000074000017945 */ /* 0x000fe20003800000 */
[----:B------:R-:W-:-:S03]  /*ab10*/  IMAD.MOV.U32 R15, RZ, RZ, R24 ;  /* 0x000000ffff0f7224 */ /* 0x000fc600078e0018 */
[----:B------:R-:W-:Y:S01]  /*ab20*/  PRMT R60, R16, 0x5410, R14 ;  /* 0x00005410103c7816 */ /* 0x000fe2000000000e */
[----:B------:R-:W-:Y:S01]  /*ab30*/  IMAD.MOV.U32 R16, RZ, RZ, R28 ;  /* 0x000000ffff107224 */ /* 0x000fe200078e001c */
[----:B------:R-:W-:Y:S01]  /*ab40*/  IADD3 R14, -R75, R0, RZ ;  /* 0x000000004b0e7210 */ /* 0x000fe20007ffe1ff */
[----:B------:R-:W-:-:S03]  /*ab50*/  IMAD.MOV.U32 R0, RZ, RZ, R25 ;  /* 0x000000ffff007224 */ /* 0x000fc600078e0019 */
[----:B------:R-:W-:Y:S01]  /*ab60*/  IMNMX R23, R14, 0x80, PT ;  /* 0x000000800e177817 */ /* 0x000fe20003800200 */
[----:B------:R-:W-:Y:S01]  /*ab70*/  IMAD.MOV.U32 R14, RZ, RZ, R26 ;  /* 0x000000ffff0e7224 */ /* 0x000fe200078e001a */
[----:B------:R-:W-:Y:S01]  /*ab80*/  PRMT R58, R0, 0x5410, R15 ;  /* 0x00005410003a7816 */ /* 0x000fe2000000000f */
[----:B------:R-:W-:Y:S01]  /*ab90*/  BAR.SYNC.DEFER_BLOCKING 0x0 ;  /* 0x0000000000007b1d */ /* 0x000fe20000010000 */
[----:B------:R-:W-:Y:S02]  /*aba0*/  ISETP.GE.AND P0, PT, R126, R23, PT ;  /* 0x000000177e00720c */ /* 0x000fe40003f06270 */
[----:B------:R-:W-:Y:S02]  /*abb0*/  MOV R15, R29 ;  /* 0x0000001d000f7202 */ /* 0x000fe40000000f00 */
[----:B------:R-:W-:Y:S02]  /*abc0*/  MOV R0, R27 ;  /* 0x0000001b00007202 */ /* 0x000fe40000000f00 */
[----:B------:R-:W-:-:S02]  /*abd0*/  PRMT R59, R15, 0x5410, R16 ;  /* 0x000054100f3b7816 */ /* 0x000fc40000000010 */
[----:B------:R-:W-:-:S05]  /*abe0*/  PRMT R57, R0, 0x5410, R14 ;  /* 0x0000541000397816 */ /* 0x000fca000000000e */
[----:B------:R-:W-:Y:S05]  /*abf0*/  @P0 BRA `(.L_x_1008) ;  /* 0x0000064000000947 */ /* 0x000fea0003800000 */
[----:B------:R-:W-:Y:S01]  /*ac00*/  ISETP.GE.AND P0, PT, R124, c[0x0][0x27c], PT ;  /* 0x00009f007c007a0c */ /* 0x000fe20003f06270 */
[----:B------:R-:W-:-:S12]  /*ac10*/  BSSY B0, `(.L_x_1009) ;  /* 0x0000031000007945 */ /* 0x000fd80003800000 */
[----:B------:R-:W-:Y:S05]  /*ac20*/  @P0 BRA `(.L_x_1010) ;  /* 0x000002f000000947 */ /* 0x000fea0003800000 */
[----:B------:R-:W2:Y:S01]  /*ac30*/  LDL R61, [R1+0x8] ;  /* 0x00000800013d7983 */ /* 0x000ea20000100800 */
[--C-:B------:R-:W-:Y:S02]  /*ac40*/  SHF.R.U64 R10, R10, 0x10, R11.reuse ;  /* 0x000000100a0a7819 */ /* 0x100fe4000000120b */
[----:B------:R-:W-:Y:S02]  /*ac50*/  SHF.R.U32.HI R0, RZ, 0x10, R11 ;  /* 0x00000010ff007819 */ /* 0x000fe4000001160b */
[--C-:B------:R-:W-:Y:S02]  /*ac60*/  SHF.R.U64 R11, R6, 0x10, R7.reuse ;  /* 0x00000010060b7819 */ /* 0x100fe40000001207 */
[----:B------:R-:W-:Y:S02]  /*ac70*/  SHF.R.U32.HI R6, RZ, 0x10, R7 ;  /* 0x00000010ff067819 */ /* 0x000fe40000011607 */
[----:B------:R-:W-:Y:S02]  /*ac80*/  PRMT R14, R45, 0x5410, R0 ;  /* 0x000054102d0e7816 */ /* 0x000fe40000000000 */
[----:B------:R-:W-:-:S02]  /*ac90*/  PRMT R0, R44, 0x5410, R6 ;  /* 0x000054102c007816 */ /* 0x000fc40000000006 */
[----:B------:R-:W-:Y:S02]  /*aca0*/  PRMT R20, R44, 0x5432, R11 ;  /* 0x000054322c147816 */ /* 0x000fe4000000000b */
[----:B------:R-:W-:Y:S01]  /*acb0*/  PRMT R21, R45, 0x5432, R10 ;  /* 0x000054322d157816 */ /* 0x000fe2000000000a */
[C---:B------:R-:W-:Y:S01]  /*acc0*/  IMAD.U32 R44, R0.reuse, 0x10000, RZ ;  /* 0x00010000002c7824 */ /* 0x040fe200078e00ff */
[----:B------:R-:W-:Y:S02]  /*acd0*/  LOP3.LUT R46, R0, 0xffff0000, RZ, 0xc0, !PT ;  /* 0xffff0000002e7812 */ /* 0x000fe400078ec0ff */
[----:B------:R-:W-:Y:S01]  /*ace0*/  LOP3.LUT R45, R14, 0xffff0000, RZ, 0xc0, !PT ;  /* 0xffff00000e2d7812 */ /* 0x000fe200078ec0ff */
[----:B--2---:R-:W1:Y:S02]  /*acf0*/  LDS.128 R16, [R61+0x5000] ;  /* 0x005000003d107984 */ /* 0x004e640000000c00 */
[C---:B-1----:R-:W-:Y:S01]  /*ad00*/  IMAD.U32 R22, R18.reuse, 0x10000, RZ ;  /* 0x0001000012167824 */ /* 0x042fe200078e00ff */
[----:B------:R-:W-:Y:S01]  /*ad10*/  LOP3.LUT R15, R18, 0xffff0000, RZ, 0xc0, !PT ;  /* 0xffff0000120f7812 */ /* 0x000fe200078ec0ff */
[C---:B------:R-:W-:Y:S01]  /*ad20*/  IMAD.U32 R18, R19.reuse, 0x10000, RZ ;  /* 0x0001000013127824 */ /* 0x040fe200078e00ff */
[----:B------:R-:W-:Y:S01]  /*ad30*/  LOP3.LUT R6, R19, 0xffff0000, RZ, 0xc0, !PT ;  /* 0xffff000013067812 */ /* 0x000fe200078ec0ff */
[----:B------:R-:W-:Y:S01]  /*ad40*/  IMAD.U32 R19, R14, 0x10000, RZ ;  /* 0x000100000e137824 */ /* 0x000fe200078e00ff */
[----:B------:R-:W-:-:S02]  /*ad50*/  SHF.L.U32 R11, R16, 0x10, RZ ;  /* 0x00000010100b7819 */ /* 0x000fc400000006ff */
[----:B------:R-:W-:Y:S01]  /*ad60*/  LOP3.LUT R10, R16, 0xffff0000, RZ, 0xc0, !PT ;  /* 0xffff0000100a7812 */ /* 0x000fe200078ec0ff */
[-C--:B------:R-:W-:Y:S01]  /*ad70*/  FMUL.FTZ R16, R15, R44.reuse ;  /* 0x0000002c0f107220 */ /* 0x080fe20000410000 */
[----:B------:R-:W-:Y:S01]  /*ad80*/  SHF.L.U32 R7, R17, 0x10, RZ ;  /* 0x0000001011077819 */ /* 0x000fe200000006ff */
[-C--:B------:R-:W-:Y:S01]  /*ad90*/  FMUL.FTZ R15, R15, R19.reuse ;  /* 0x000000130f0f7220 */ /* 0x080fe20000410000 */
[----:B------:R-:W-:Y:S01]  /*ada0*/  LOP3.LUT R0, R17, 0xffff0000, RZ, 0xc0, !PT ;  /* 0xffff000011007812 */ /* 0x000fe200078ec0ff */
[C---:B------:R-:W-:Y:S02]  /*adb0*/  FFMA.FTZ R17, R22.reuse, R19, -R16 ;  /* 0x0000001316117223 */ /* 0x040fe40000010810 */
[----:B------:R-:W-:Y:S01]  /*adc0*/  FFMA.FTZ R16, R22, R44, R15 ;  /* 0x0000002c16107223 */ /* 0x000fe2000001000f */
[C---:B------:R-:W-:Y:S01]  /*add0*/  SHF.L.U32 R22, R21.reuse, 0x10, RZ ;  /* 0x0000001015167819 */ /* 0x040fe200000006ff */
[----:B------:R-:W-:Y:S01]  /*ade0*/  FMUL.FTZ R14, R6, R46 ;  /* 0x0000002e060e7220 */ /* 0x000fe20000410000 */
[----:B------:R-:W-:Y:S01]  /*adf0*/  LOP3.LUT R21, R21, 0xffff0000, RZ, 0xc0, !PT ;  /* 0xffff000015157812 */ /* 0x000fe200078ec0ff */
[C---:B------:R-:W-:Y:S01]  /*ae00*/  IMAD.U32 R44, R20.reuse, 0x10000, RZ ;  /* 0x00010000142c7824 */ /* 0x040fe200078e00ff */
[----:B------:R-:W-:Y:S01]  /*ae10*/  LOP3.LUT R20, R20, 0xffff0000, RZ, 0xc0, !PT ;  /* 0xffff000014147812 */ /* 0x000fe200078ec0ff */
[----:B------:R-:W-:-:S02]  /*ae20*/  FMUL.FTZ R6, R6, R45 ;  /* 0x0000002d06067220 */ /* 0x000fc40000410000 */
[C---:B------:R-:W-:Y:S02]  /*ae30*/  FFMA.FTZ R19, R18.reuse, R45, -R14 ;  /* 0x0000002d12137223 */ /* 0x040fe4000001080e */
[----:B------:R-:W-:Y:S01]  /*ae40*/  FFMA.FTZ R15, R18, R46, R6 ;  /* 0x0000002e120f7223 */ /* 0x000fe20000010006 */
[----:B------:R-:W-:Y:S01]  /*ae50*/  F2FP.BF16.PACK_AB R18, R16, R17 ;  /* 0x000000111012723e */ /* 0x000fe200000010ff */
[----:B------:R-:W-:Y:S02]  /*ae60*/  FMUL.FTZ R14, R10, R44 ;  /* 0x0000002c0a0e7220 */ /* 0x000fe40000410000 */
[----:B------:R-:W-:Y:S01]  /*ae70*/  FMUL.FTZ R6, R0, R20 ;  /* 0x0000001400067220 */ /* 0x000fe20000410000 */
[----:B------:R-:W-:Y:S01]  /*ae80*/  F2FP.BF16.PACK_AB R19, R15, R19 ;  /* 0x000000130f13723e */ /* 0x000fe200000010ff */
[----:B------:R-:W-:Y:S02]  /*ae90*/  FMUL.FTZ R10, R10, R22 ;  /* 0x000000160a0a7220 */ /* 0x000fe40000410000 */
[----:B------:R-:W-:-:S02]  /*aea0*/  FMUL.FTZ R0, R0, R21 ;  /* 0x0000001500007220 */ /* 0x000fc40000410000 */
[C---:B------:R-:W-:Y:S02]  /*aeb0*/  FFMA.FTZ R14, R11.reuse, R22, -R14 ;  /* 0x000000160b0e7223 */ /* 0x040fe4000001080e */
[----:B------:R-:W-:Y:S02]  /*aec0*/  FFMA.FTZ R10, R11, R44, R10 ;  /* 0x0000002c0b0a7223 */ /* 0x000fe4000001000a */
[C---:B------:R-:W-:Y:S02]  /*aed0*/  FFMA.FTZ R6, R7.reuse, R21, -R6 ;  /* 0x0000001507067223 */ /* 0x040fe40000010806 */
[----:B------:R-:W-:Y:S01]  /*aee0*/  FFMA.FTZ R0, R7, R20, R0 ;  /* 0x0000001407007223 */ /* 0x000fe20000010000 */
[----:B------:R-:W-:-:S04]  /*aef0*/  F2FP.BF16.PACK_AB R16, R10, R14 ;  /* 0x0000000e0a10723e */ /* 0x000fc800000010ff */
[----:B------:R-:W-:-:S05]  /*af00*/  F2FP.BF16.PACK_AB R17, R0, R6 ;  /* 0x000000060011723e */ /* 0x000fca00000010ff */
[----:B------:R1:W-:Y:S02]  /*af10*/  STS.128 [R61+0x5000], R16 ;  /* 0x005000103d007388 */ /* 0x0003e40000000c00 */
.L_x_1010:
[----:B------:R-:W-:Y:S05]  /*af20*/  BSYNC B0 ;  /* 0x0000000000007941 */ /* 0x000fea0003800000 */
.L_x_1009:
[----:B------:R-:W-:-:S13]  /*af30*/  ISETP.GE.AND P0, PT, R95, c[0x0][0x27c], PT ;  /* 0x00009f005f007a0c */ /* 0x000fda0003f06270 */
[----:B------:R-:W-:Y:S05]  /*af40*/  @P0 BRA `(.L_x_1008) ;  /* 0x000002f000000947 */ /* 0x000fea0003800000 */
[----:B------:R-:W2:Y:S01]  /*af50*/  LDL R22, [R1+0xc] ;  /* 0x00000c0001167983 */ /* 0x000ea20000100800 */
[----:B------:R-:W-:Y:S02]  /*af60*/  SHF.R.U32.HI R0, RZ, 0x10, R13 ;  /* 0x00000010ff007819 */ /* 0x000fe4000001160d */
[--C-:B------:R-:W-:Y:S02]  /*af70*/  SHF.R.U32.HI R6, RZ, 0x10, R9.reuse ;  /* 0x00000010ff067819 */ /* 0x100fe40000011609 */
[----:B------:R-:W-:Y:S02]  /*af80*/  PRMT R10, R48, 0x5410, R0 ;  /* 0x00005410300a7816 */ /* 0x000fe40000000000 */
[----:B------:R-:W-:Y:S02]  /*af90*/  PRMT R0, R47, 0x5410, R6 ;  /* 0x000054102f007816 */ /* 0x000fe40000000006 */
[----:B------:R-:W-:Y:S02]  /*afa0*/  SHF.R.U64 R8, R8, 0x10, R9 ;  /* 0x0000001008087819 */ /* 0x000fe40000001209 */
[----:B------:R-:W-:-:S02]  /*afb0*/  SHF.R.U64 R7, R12, 0x10, R13 ;  /* 0x000000100c077819 */ /* 0x000fc4000000120d */
[----:B------:R-:W-:Y:S02]  /*afc0*/  LOP3.LUT R21, R0, 0xffff0000, RZ, 0xc0, !PT ;  /* 0xffff000000157812 */ /* 0x000fe400078ec0ff */
[----:B------:R-:W-:Y:S02]  /*afd0*/  PRMT R12, R47, 0x5432, R8 ;  /* 0x000054322f0c7816 */ /* 0x000fe40000000008 */
[----:B------:R-:W-:Y:S02]  /*afe0*/  LOP3.LUT R20, R10, 0xffff0000, RZ, 0xc0, !PT ;  /* 0xffff00000a147812 */ /* 0x000fe400078ec0ff */
[----:B------:R-:W-:Y:S01]  /*aff0*/  PRMT R13, R48, 0x5432, R7 ;  /* 0x00005432300d7816 */ /* 0x000fe20000000007 */
[----:B-12---:R-:W1:Y:S02]  /*b000*/  LDS.128 R16, [R22+0x5000] ;  /* 0x0050000016107984 */ /* 0x006e640000000c00 */
[C---:B-1----:R-:W-:Y:S01]  /*b010*/  LOP3.LUT R11, R18.reuse, 0xffff0000, RZ, 0xc0, !PT ;  /* 0xffff0000120b7812 */ /* 0x042fe200078ec0ff */
[C---:B------:R-:W-:Y:S01]  /*b020*/  IMAD.U32 R14, R19.reuse, 0x10000, RZ ;  /* 0x00010000130e7824 */ /* 0x040fe200078e00ff */
[----:B------:R-:W-:Y:S01]  /*b030*/  LOP3.LUT R6, R19, 0xffff0000, RZ, 0xc0, !PT ;  /* 0xffff000013067812 */ /* 0x000fe200078ec0ff */
[----:B------:R-:W-:Y:S01]  /*b040*/  IMAD.U32 R15, R18, 0x10000, RZ ;  /* 0x00010000120f7824 */ /* 0x000fe200078e00ff */
[----:B------:R-:W-:Y:S01]  /*b050*/  SHF.L.U32 R9, R16, 0x10, RZ ;  /* 0x0000001010097819 */ /* 0x000fe200000006ff */
[----:B------:R-:W-:Y:S01]  /*b060*/  IMAD.U32 R19, R0, 0x10000, RZ ;  /* 0x0001000000137824 */ /* 0x000fe200078e00ff */
[----:B------:R-:W-:Y:S01]  /*b070*/  LOP3.LUT R8, R16, 0xffff0000, RZ, 0xc0, !PT ;  /* 0xffff000010087812 */ /* 0x000fe200078ec0ff */
[----:B------:R-:W-:Y:S01]  /*b080*/  IMAD.U32 R18, R10, 0x10000, RZ ;  /* 0x000100000a127824 */ /* 0x000fe200078e00ff */
[----:B------:R-:W-:Y:S01]  /*b090*/  SHF.L.U32 R7, R17, 0x10, RZ ;  /* 0x0000001011077819 */ /* 0x000fe200000006ff */
[----:B------:R-:W-:Y:S01]  /*b0a0*/  FMUL.FTZ R16, R11, R19 ;  /* 0x000000130b107220 */ /* 0x000fe20000410000 */
[----:B------:R-:W-:Y:S01]  /*b0b0*/  LOP3.LUT R0, R17, 0xffff0000, RZ, 0xc0, !PT ;  /* 0xffff000011007812 */ /* 0x000fe200078ec0ff */
[----:B------:R-:W-:-:S02]  /*b0c0*/  FMUL.FTZ R11, R11, R18 ;  /* 0x000000120b0b7220 */ /* 0x000fc40000410000 */
[C---:B------:R-:W-:Y:S02]  /*b0d0*/  FMUL.FTZ R10, R6.reuse, R21 ;  /* 0x00000015060a7220 */ /* 0x040fe40000410000 */
[----:B------:R-:W-:Y:S01]  /*b0e0*/  FFMA.FTZ R17, R15, R18, -R16 ;  /* 0x000000120f117223 */ /* 0x000fe20000010810 */
[----:B------:R-:W-:Y:S01]  /*b0f0*/  SHF.L.U32 R18, R13, 0x10, RZ ;  /* 0x000000100d127819 */ /* 0x000fe200000006ff */
[----:B------:R-:W-:Y:S01]  /*b100*/  FFMA.FTZ R16, R15, R19, R11 ;  /* 0x000000130f107223 */ /* 0x000fe2000001000b */
[----:B------:R-:W-:Y:S01]  /*b110*/  LOP3.LUT R13, R13, 0xffff0000, RZ, 0xc0, !PT ;  /* 0xffff00000d0d7812 */ /* 0x000fe200078ec0ff */
[-C--:B------:R-:W-:Y:S02]  /*b120*/  FMUL.FTZ R6, R6, R20.reuse ;  /* 0x0000001406067220 */ /* 0x080fe40000410000 */
[----:B------:R-:W-:Y:S01]  /*b130*/  FFMA.FTZ R15, R14, R20, -R10 ;  /* 0x000000140e0f7223 */ /* 0x000fe2000001080a */
[C---:B------:R-:W-:Y:S01]  /*b140*/  LOP3.LUT R20, R12.reuse, 0xffff0000, RZ, 0xc0, !PT ;  /* 0xffff00000c147812 */ /* 0x040fe200078ec0ff */
[----:B------:R-:W-:-:S02]  /*b150*/  IMAD.U32 R19, R12, 0x10000, RZ ;  /* 0x000100000c137824 */ /* 0x000fc400078e00ff */
[----:B------:R-:W-:Y:S02]  /*b160*/  FFMA.FTZ R11, R14, R21, R6 ;  /* 0x000000150e0b7223 */ /* 0x000fe40000010006 */
[----:B------:R-:W-:Y:S02]  /*b170*/  FMUL.FTZ R10, R8, R19 ;  /* 0x00000013080a7220 */ /* 0x000fe40000410000 */
[----:B------:R-:W-:Y:S01]  /*b180*/  FMUL.FTZ R6, R0, R20 ;  /* 0x0000001400067220 */ /* 0x000fe20000410000 */
[----:B------:R-:W-:Y:S01]  /*b190*/  F2FP.BF16.PACK_AB R11, R11, R15 ;  /* 0x0000000f0b0b723e */ /* 0x000fe200000010ff */
[-C--:B------:R-:W-:Y:S02]  /*b1a0*/  FMUL.FTZ R8, R8, R18.reuse ;  /* 0x0000001208087220 */ /* 0x080fe40000410000 */
[----:B------:R-:W-:Y:S02]  /*b1b0*/  FMUL.FTZ R0, R0, R13 ;  /* 0x0000000d00007220 */ /* 0x000fe40000410000 */
[C---:B------:R-:W-:Y:S01]  /*b1c0*/  FFMA.FTZ R12, R9.reuse, R18, -R10 ;  /* 0x00000012090c7223 */ /* 0x040fe2000001080a */
[----:B------:R-:W-:Y:S01]  /*b1d0*/  F2FP.BF16.PACK_AB R10, R16, R17 ;  /* 0x00000011100a723e */ /* 0x000fe200000010ff */
[----:B------:R-:W-:-:S02]  /*b1e0*/  FFMA.FTZ R8, R9, R19, R8 ;  /* 0x0000001309087223 */ /* 0x000fc40000010008 */
[C---:B------:R-:W-:Y:S02]  /*b1f0*/  FFMA.FTZ R6, R7.reuse, R13, -R6 ;  /* 0x0000000d07067223 */ /* 0x040fe40000010806 */
[----:B------:R-:W-:Y:S01]  /*b200*/  FFMA.FTZ R0, R7, R20, R0 ;  /* 0x0000001407007223 */ /* 0x000fe20000010000 */
[----:B------:R-:W-:-:S04]  /*b210*/  F2FP.BF16.PACK_AB R8, R8, R12 ;  /* 0x0000000c0808723e */ /* 0x000fc800000010ff */
[----:B------:R-:W-:-:S05]  /*b220*/  F2FP.BF16.PACK_AB R9, R0, R6 ;  /* 0x000000060009723e */ /* 0x000fca00000010ff */
[----:B------:R1:W-:Y:S02]  /*b230*/  STS.128 [R22+0x5000], R8 ;  /* 0x0050000816007388 */ /* 0x0003e40000000c00 */
.L_x_1008:
[----:B------:R-:W-:Y:S05]  /*b240*/  BSYNC B1 ;  /* 0x0000000000017941 */ /* 0x000fea0003800000 */
.L_x_1007:
[----:B------:R-:W-:Y:S01]  /*b250*/  IADD3 R0, R126, 0x20, RZ ;  /* 0x000000207e007810 */ /* 0x000fe20007ffe0ff */
[----:B------:R-:W-:Y:S03]  /*b260*/  BSSY B1, `(.L_x_1011) ;  /* 0x0000067000017945 */ /* 0x000fe60003800000 */
[----:B------:R-:W-:-:S13]  /*b270*/  ISETP.GE.AND P0, PT, R0, R23, PT ;  /* 0x000000170000720c */ /* 0x000fda0003f06270 */
[----:B------:R-:W-:Y:S05]  /*b280*/  @P0 BRA `(.L_x_1012) ;  /* 0x0000064000000947 */ /* 0x000fea0003800000 */
[----:B------:R-:W-:Y:S01]  /*b290*/  ISETP.GE.AND P0, PT, R124, c[0x0][0x27c], PT ;  /* 0x00009f007c007a0c */ /* 0x000fe20003f06270 */
[----:B------:R-:W-:-:S12]  /*b2a0*/  BSSY B0, `(.L_x_1013) ;  /* 0x0000031000007945 */ /* 0x000fd80003800000 */
[----:B------:R-:W-:Y:S05]  /*b2b0*/  @P0 BRA `(.L_x_1014) ;  /* 0x000002f000000947 */ /* 0x000fea0003800000 */
[----:B-1----:R-:W2:Y:S01]  /*b2c0*/  LDL R19, [R1+0x8] ;  /* 0x0000080001137983 */ /* 0x002ea20000100800 */
        /* <DEDUP_REMOVED lines=20> */
[----:B------:R-:W-:Y:S01]  /*b410*/  LOP3.LUT R0, R9, 0xffff0000, RZ, 0xc0, !PT ;  /* 0xffff000009007812 */ /* 0x000fe200078ec0ff */
[-C--:B------:R-:W-:Y:S01]  /*b420*/  FMUL.FTZ R7, R7, R11.reuse ;  /* 0x0000000b07077220 */ /* 0x080fe20000410000 */
[----:B------:R-:W-:Y:S01]  /*b430*/  SHF.L.U32 R3, R9, 0x10, RZ ;  /* 0x0000001009037819 */ /* 0x000fe200000006ff */
[C---:B------:R-:W-:Y:S01]  /*b440*/  FFMA.FTZ R15, R14.reuse, R11, -R8 ;  /* 0x0000000b0e0f7223 */ /* 0x040fe20000010808 */
[C---:B------:R-:W-:Y:S01]  /*b450*/  SHF.L.U32 R8, R13.reuse, 0x10, RZ ;  /* 0x000000100d087819 */ /* 0x040fe200000006ff */
[----:B------:R-:W-:Y:S01]  /*b460*/  FFMA.FTZ R11, R14, R16, R7 ;  /* 0x000000100e0b7223 */ /* 0x000fe20000010007 */
[----:B------:R-:W-:Y:S01]  /*b470*/  LOP3.LUT R13, R13, 0xffff0000, RZ, 0xc0, !PT ;  /* 0xffff00000d0d7812 */ /* 0x000fe200078ec0ff */
[----:B------:R-:W-:Y:S02]  /*b480*/  FMUL.FTZ R6, R2, R18 ;  /* 0x0000001202067220 */ /* 0x000fe40000410000 */
[C---:B------:R-:W-:Y:S01]  /*b490*/  IMAD.U32 R14, R12.reuse, 0x10000, RZ ;  /* 0x000100000c0e7824 */ /* 0x040fe200078e00ff */
[----:B------:R-:W-:Y:S01]  /*b4a0*/  LOP3.LUT R12, R12, 0xffff0000, RZ, 0xc0, !PT ;  /* 0xffff00000c0c7812 */ /* 0x000fe200078ec0ff */
[----:B------:R-:W-:-:S02]  /*b4b0*/  FMUL.FTZ R2, R2, R17 ;  /* 0x0000001102027220 */ /* 0x000fc40000410000 */
[C---:B------:R-:W-:Y:S02]  /*b4c0*/  FFMA.FTZ R9, R10.reuse, R17, -R6 ;  /* 0x000000110a097223 */ /* 0x040fe40000010806 */
[----:B------:R-:W-:Y:S02]  /*b4d0*/  FFMA.FTZ R7, R10, R18, R2 ;  /* 0x000000120a077223 */ /* 0x000fe40000010002 */
[----:B------:R-:W-:Y:S02]  /*b4e0*/  FMUL.FTZ R6, R4, R14 ;  /* 0x0000000e04067220 */ /* 0x000fe40000410000 */
[----:B------:R-:W-:Y:S01]  /*b4f0*/  FMUL.FTZ R2, R0, R12 ;  /* 0x0000000c00027220 */ /* 0x000fe20000410000 */
[----:B------:R-:W-:Y:S01]  /*b500*/  F2FP.BF16.PACK_AB R7, R7, R9 ;  /* 0x000000090707723e */ /* 0x000fe200000010ff */
[----:B------:R-:W-:Y:S02]  /*b510*/  FMUL.FTZ R4, R4, R8 ;  /* 0x0000000804047220 */ /* 0x000fe40000410000 */
[----:B------:R-:W-:-:S02]  /*b520*/  FMUL.FTZ R0, R0, R13 ;  /* 0x0000000d00007220 */ /* 0x000fc40000410000 */
[----:B------:R-:W-:Y:S01]  /*b530*/  FFMA.FTZ R8, R5, R8, -R6 ;  /* 0x0000000805087223 */ /* 0x000fe20000010806 */
[----:B------:R-:W-:Y:S01]  /*b540*/  F2FP.BF16.PACK_AB R6, R11, R15 ;  /* 0x0000000f0b06723e */ /* 0x000fe200000010ff */
[----:B------:R-:W-:Y:S02]  /*b550*/  FFMA.FTZ R4, R5, R14, R4 ;  /* 0x0000000e05047223 */ /* 0x000fe40000010004 */
[C---:B------:R-:W-:Y:S02]  /*b560*/  FFMA.FTZ R2, R3.reuse, R13, -R2 ;  /* 0x0000000d03027223 */ /* 0x040fe40000010802 */
[----:B------:R-:W-:Y:S01]  /*b570*/  FFMA.FTZ R0, R3, R12, R0 ;  /* 0x0000000c03007223 */ /* 0x000fe20000010000 */
[----:B------:R-:W-:-:S04]  /*b580*/  F2FP.BF16.PACK_AB R4, R4, R8 ;  /* 0x000000080404723e */ /* 0x000fc800000010ff */
[----:B------:R-:W-:-:S05]  /*b590*/  F2FP.BF16.PACK_AB R5, R0, R2 ;  /* 0x000000020005723e */ /* 0x000fca00000010ff */
[----:B------:R1:W-:Y:S02]  /*b5a0*/  STS.128 [R19+0x6000], R4 ;  /* 0x0060000413007388 */ /* 0x0003e40000000c00 */
.L_x_1014:
[----:B------:R-:W-:Y:S05]  /*b5b0*/  BSYNC B0 ;  /* 0x0000000000007941 */ /* 0x000fea0003800000 */
.L_x_1013:
[----:B------:R-:W-:-:S13]  /*b5c0*/  ISETP.GE.AND P0, PT, R95, c[0x0][0x27c], PT ;  /* 0x00009f005f007a0c */ /* 0x000fda0003f06270 */
[----:B------:R-:W-:Y:S05]  /*b5d0*/  @P0 BRA `(.L_x_1012) ;  /* 0x000002f000000947 */ /* 0x000fea0003800000 */
[----:B-1----:R-:W2:Y:S01]  /*b5e0*/  LDL R18, [R1+0xc] ;  /* 0x00000c0001127983 */ /* 0x002ea20000100800 */
[--C-:B------:R-:W-:Y:S02]  /*b5f0*/  SHF.R.U64 R0, R36, 0x10, R37.reuse ;  /* 0x0000001024007819 */ /* 0x100fe40000001225 */
[----:B------:R-:W-:Y:S02]  /*b600*/  SHF.R.U32.HI R2, RZ, 0x10, R37 ;  /* 0x00000010ff027819 */ /* 0x000fe40000011625 */
[----:B------:R-:W-:Y:S02]  /*b610*/  SHF.R.U32.HI R9, RZ, 0x10, R31 ;  /* 0x00000010ff097819 */ /* 0x000fe4000001161f */
[C---:B------:R-:W-:Y:S02]  /*b620*/  PRMT R11, R52.reuse, 0x5432, R0 ;  /* 0x00005432340b7816 */ /* 0x040fe40000000000 */
[----:B------:R-:W-:Y:S02]  /*b630*/  PRMT R8, R52, 0x5410, R2 ;  /* 0x0000541034087816 */ /* 0x000fe40000000002 */
[----:B------:R-:W-:-:S02]  /*b640*/  PRMT R0, R51, 0x5410, R9 ;  /* 0x0000541033007816 */ /* 0x000fc40000000009 */
[----:B------:R-:W-:Y:S01]  /*b650*/  SHF.R.U64 R3, R30, 0x10, R31 ;  /* 0x000000101e037819 */ /* 0x000fe2000000121f */
[----:B------:R-:W-:Y:S01]  /*b660*/  IMAD.U32 R14, R8, 0x10000, RZ ;  /* 0x00010000080e7824 */ /* 0x000fe200078e00ff */
[C---:B------:R-:W-:Y:S01]  /*b670*/  LOP3.LUT R17, R0.reuse, 0xffff0000, RZ, 0xc0, !PT ;  /* 0xffff000000117812 */ /* 0x040fe200078ec0ff */
[----:B------:R-:W-:Y:S01]  /*b680*/  IMAD.U32 R15, R0, 0x10000, RZ ;  /* 0x00010000000f7824 */ /* 0x000fe200078e00ff */
[----:B------:R-:W-:Y:S02]  /*b690*/  PRMT R10, R51, 0x5432, R3 ;  /* 0x00005432330a7816 */ /* 0x000fe40000000003 */
[----:B------:R-:W-:Y:S01]  /*b6a0*/  LOP3.LUT R16, R8, 0xffff0000, RZ, 0xc0, !PT ;  /* 0xffff000008107812 */ /* 0x000fe200078ec0ff */
[----:B--2---:R-:W1:Y:S02]  /*b6b0*/  LDS.128 R4, [R18+0x6000] ;  /* 0x0060000012047984 */ /* 0x004e640000000c00 */
[C---:B-1----:R-:W-:Y:S01]  /*b6c0*/  LOP3.LUT R9, R6.reuse, 0xffff0000, RZ, 0xc0, !PT ;  /* 0xffff000006097812 */ /* 0x042fe200078ec0ff */
[C---:B------:R-:W-:Y:S01]  /*b6d0*/  IMAD.U32 R12, R7.reuse, 0x10000, RZ ;  /* 0x00010000070c7824 */ /* 0x040fe200078e00ff */
[----:B------:R-:W-:Y:S01]  /*b6e0*/  LOP3.LUT R2, R7, 0xffff0000, RZ, 0xc0, !PT ;  /* 0xffff000007027812 */ /* 0x000fe200078ec0ff */
[----:B------:R-:W-:Y:S01]  /*b6f0*/  IMAD.U32 R13, R6, 0x10000, RZ ;  /* 0x00010000060d7824 */ /* 0x000fe200078e00ff */
[C---:B------:R-:W-:Y:S01]  /*b700*/  SHF.L.U32 R6, R4.reuse, 0x10, RZ ;  /* 0x0000001004067819 */ /* 0x040fe200000006ff */
[----:B------:R-:W-:Y:S01]  /*b710*/  FMUL.FTZ R7, R9, R14 ;  /* 0x0000000e09077220 */ /* 0x000fe20000410000 */
[----:B------:R-:W-:Y:S01]  /*b720*/  SHF.L.U32 R3, R5, 0x10, RZ ;  /* 0x0000001005037819 */ /* 0x000fe200000006ff */
[-C--:B------:R-:W-:Y:S01]  /*b730*/  FMUL.FTZ R8, R9, R15.reuse ;  /* 0x0000000f09087220 */ /* 0x080fe20000410000 */
[----:B------:R-:W-:Y:S01]  /*b740*/  LOP3.LUT R0, R5, 0xffff0000, RZ, 0xc0, !PT ;  /* 0xffff000005007812 */ /* 0x000fe200078ec0ff */
[----:B------:R-:W-:Y:S01]  /*b750*/  FFMA.FTZ R9, R13, R15, R7 ;  /* 0x0000000f0d097223 */ /* 0x000fe20000010007 */
[----:B------:R-:W-:Y:S01]  /*b760*/  LOP3.LUT R4, R4, 0xffff0000, RZ, 0xc0, !PT ;  /* 0xffff000004047812 */ /* 0x000fe200078ec0ff */
[----:B------:R-:W-:-:S02]  /*b770*/  FMUL.FTZ R5, R2, R17 ;  /* 0x0000001102057220 */ /* 0x000fc40000410000 */
[----:B------:R-:W-:Y:S01]  /*b780*/  FFMA.FTZ R14, R13, R14, -R8 ;  /* 0x0000000e0d0e7223 */ /* 0x000fe20000010808 */
[C---:B------:R-:W-:Y:S01]  /*b790*/  SHF.L.U32 R13, R11.reuse, 0x10, RZ ;  /* 0x000000100b0d7819 */ /* 0x040fe200000006ff */
[C---:B------:R-:W-:Y:S01]  /*b7a0*/  IMAD.U32 R15, R10.reuse, 0x10000, RZ ;  /* 0x000100000a0f7824 */ /* 0x040fe200078e00ff */
[----:B------:R-:W-:Y:S01]  /*b7b0*/  LOP3.LUT R10, R10, 0xffff0000, RZ, 0xc0, !PT ;  /* 0xffff00000a0a7812 */ /* 0x000fe200078ec0ff */
[-C--:B------:R-:W-:Y:S01]  /*b7c0*/  FMUL.FTZ R2, R2, R16.reuse ;  /* 0x0000001002027220 */ /* 0x080fe20000410000 */
[----:B------:R-:W-:Y:S01]  /*b7d0*/  LOP3.LUT R11, R11, 0xffff0000, RZ, 0xc0, !PT ;  /* 0xffff00000b0b7812 */ /* 0x000fe200078ec0ff */
[C---:B------:R-:W-:Y:S02]  /*b7e0*/  FFMA.FTZ R8, R12.reuse, R16, -R5 ;  /* 0x000000100c087223 */ /* 0x040fe40000010805 */
[----:B------:R-:W-:Y:S02]  /*b7f0*/  FFMA.FTZ R7, R12, R17, R2 ;  /* 0x000000110c077223 */ /* 0x000fe40000010002 */
[----:B------:R-:W-:-:S02]  /*b800*/  FMUL.FTZ R5, R4, R15 ;  /* 0x0000000f04057220 */ /* 0x000fc40000410000 */
[----:B------:R-:W-:Y:S01]  /*b810*/  FMUL.FTZ R4, R4, R13 ;  /* 0x0000000d04047220 */ /* 0x000fe20000410000 */
[----:B------:R-:W-:Y:S01]  /*b820*/  F2FP.BF16.PACK_AB R7, R7, R8 ;  /* 0x000000080707723e */ /* 0x000fe200000010ff */
[C---:B------:R-:W-:Y:S02]  /*b830*/  FMUL.FTZ R2, R0.reuse, R10 ;  /* 0x0000000a00027220 */ /* 0x040fe40000410000 */
[----:B------:R-:W-:Y:S02]  /*b840*/  FMUL.FTZ R0, R0, R11 ;  /* 0x0000000b00007220 */ /* 0x000fe40000410000 */
[C---:B------:R-:W-:Y:S02]  /*b850*/  FFMA.FTZ R5, R6.reuse, R13, -R5 ;  /* 0x0000000d06057223 */ /* 0x040fe40000010805 */
[----:B------:R-:W-:Y:S01]  /*b860*/  FFMA.FTZ R4, R6, R15, R4 ;  /* 0x0000000f06047223 */ /* 0x000fe20000010004 */
[----:B------:R-:W-:Y:S01]  /*b870*/  F2FP.BF16.PACK_AB R6, R9, R14 ;  /* 0x0000000e0906723e */ /* 0x000fe200000010ff */
[----:B------:R-:W-:-:S02]  /*b880*/  FFMA.FTZ R2, R3, R11, -R2 ;  /* 0x0000000b03027223 */ /* 0x000fc40000010802 */
[----:B------:R-:W-:Y:S01]  /*b890*/  FFMA.FTZ R0, R3, R10, R0 ;  /* 0x0000000a03007223 */ /* 0x000fe20000010000 */
[----:B------:R-:W-:-:S04]  /*b8a0*/  F2FP.BF16.PACK_AB R4, R4, R5 ;  /* 0x000000050404723e */ /* 0x000fc800000010ff */
[----:B------:R-:W-:-:S05]  /*b8b0*/  F2FP.BF16.PACK_AB R5, R0, R2 ;  /* 0x000000020005723e */ /* 0x000fca00000010ff */
[----:B------:R1:W-:Y:S02]  /*b8c0*/  STS.128 [R18+0x6000], R4 ;  /* 0x0060000412007388 */ /* 0x0003e40000000c00 */
.L_x_1012:
[----:B------:R-:W-:Y:S05]  /*b8d0*/  BSYNC B1 ;  /* 0x0000000000017941 */ /* 0x000fea0003800000 */
.L_x_1011:
        /* <DEDUP_REMOVED lines=54> */
.L_x_1018:
[----:B------:R-:W-:Y:S05]  /*bc40*/  BSYNC B0 ;  /* 0x0000000000007941 */ /* 0x000fea0003800000 */
.L_x_1017:
        /* <DEDUP_REMOVED lines=49> */
.L_x_1016:
[----:B------:R-:W-:Y:S05]  /*bf60*/  BSYNC B1 ;  /* 0x0000000000017941 */ /* 0x000fea0003800000 */
.L_x_1015:
[----:B------:R-:W-:-:S04]  /*bf70*/  IADD3 R0, R126, 0x60, RZ ;  /* 0x000000607e007810 */ /* 0x000fc80007ffe0ff */
        /* <DEDUP_REMOVED lines=52> */
.L_x_1021:
[----:B------:R-:W-:Y:S05]  /*c2c0*/  BSYNC B0 ;  /* 0x0000000000007941 */ /* 0x000fea0003800000 */
.L_x_1020:
        /* <DEDUP_REMOVED lines=50> */
.L_x_998:
[----:B------:R-:W-:Y:S01]  /*c5f0*/  IMAD.MOV.U32 R5, RZ, RZ, c[0x0][0x2c4] ;  /* 0x0000b100ff057624 */ /* 0x000fe200078e00ff */
[----:B------:R-:W-:Y:S01]  /*c600*/  ISETP.GE.AND P1, PT, R88, c[0x0][0x27c], PT ;  /* 0x00009f0058007a0c */ /* 0x000fe20003f26270 */
[----:B------:R-:W-:Y:S01]  /*c610*/  IMAD.MOV.U32 R7, RZ, RZ, R3 ;  /* 0x000000ffff077224 */ /* 0x000fe200078e0003 */
[----:B------:R-:W-:Y:S01]  /*c620*/  CS2R R22, SRZ ;  /* 0x0000000000167805 */ /* 0x000fe2000001ff00 */
[----:B------:R-:W-:Y:S01]  /*c630*/  IMAD.MOV.U32 R9, RZ, RZ, R8 ;  /* 0x000000ffff097224 */ /* 0x000fe200078e0008 */
[----:B------:R-:W-:Y:S01]  /*c640*/  ISETP.NE.AND P0, PT, R5, 0x1, PT ;  /* 0x000000010500780c */ /* 0x000fe20003f05270 */
[----:B------:R-:W-:Y:S01]  /*c650*/  IMAD.MOV.U32 R8, RZ, RZ, R4 ;  /* 0x000000ffff087224 */ /* 0x000fe200078e0004 */
[----:B------:R-:W-:-:S11]  /*c660*/  CS2R R20, SRZ ;  /* 0x0000000000147805 */ /* 0x000fd6000001ff00 */
[----:B------:R-:W-:-:S05]  /*c670*/  @P0 IMAD.HI.U32 R5, R2, c[0x0][0x2c8], RZ ;  /* 0x0000b20002050a27 */ /* 0x000fca00078e00ff */
[----:B------:R-:W-:-:S04]  /*c680*/  @P0 SHF.R.U32.HI R2, RZ, c[0x0][0x2cc], R5 ;  /* 0x0000b300ff020a19 */ /* 0x000fc80000011605 */
[----:B------:R-:W-:Y:S01]  /*c690*/  SHF.R.S32.HI R5, RZ, 0x1f, R2 ;  /* 0x0000001fff057819 */ /* 0x000fe20000011402 */
[----:B------:R-:W-:-:S04]  /*c6a0*/  IMAD.WIDE.U32 R6, R2, c[0x0][0x280], R6 ;  /* 0x0000a00002067a25 */ /* 0x000fc800078e0006 */
[C---:B------:R-:W-:Y:S01]  /*c6b0*/  IMAD R10, R5.reuse, c[0x0][0x280], RZ ;  /* 0x0000a000050a7a24 */ /* 0x040fe200078e02ff */
[----:B------:R-:W-:Y:S01]  /*c6c0*/  LEA R13, P0, R6, c[0x0][0x270], 0x1 ;  /* 0x00009c00060d7a11 */ /* 0x000fe200078008ff */
[----:B------:R-:W-:Y:S02]  /*c6d0*/  IMAD R3, R5, c[0x0][0x290], RZ ;  /* 0x0000a40005037a24 */ /* 0x000fe400078e02ff */
[C---:B------:R-:W-:Y:S02]  /*c6e0*/  IMAD R10, R2.reuse, c[0x0][0x284], R10 ;  /* 0x0000a100020a7a24 */ /* 0x040fe400078e020a */
[----:B------:R-:W-:Y:S02]  /*c6f0*/  IMAD.WIDE.U32 R4, R2, c[0x0][0x290], R8 ;  /* 0x0000a40002047a25 */ /* 0x000fe400078e0008 */
[----:B------:R-:W1:Y:S02]  /*c700*/  SHFL.IDX PT, R8, R13, RZ, 0x1c1f ;  /* 0x001c1fff0d087589 */ /* 0x000e6400000e0000 */
[----:B------:R-:W-:-:S02]  /*c710*/  IMAD.IADD R7, R7, 0x1, R10 ;  /* 0x0000000107077824 */ /* 0x000fc400078e020a */
[----:B------:R-:W-:-:S03]  /*c720*/  IMAD R2, R2, c[0x0][0x294], R3 ;  /* 0x0000a50002027a24 */ /* 0x000fc600078e0203 */
[----:B------:R-:W-:Y:S02]  /*c730*/  LEA.HI.X R12, R6, c[0x0][0x274], R7, 0x1, P0 ;  /* 0x00009d00060c7a11 */ /* 0x000fe400000f0c07 */
[C---:B------:R-:W-:Y:S02]  /*c740*/  LEA R3, P0, R4.reuse, c[0x0][0x288], 0x1 ;  /* 0x0000a20004037a11 */ /* 0x040fe400078008ff */
[----:B------:R-:W-:Y:S02]  /*c750*/  IADD3 R2, R5, R2, RZ ;  /* 0x0000000205027210 */ /* 0x000fe40007ffe0ff */
[----:B------:R-:W2:Y:S02]  /*c760*/  SHFL.IDX PT, R5, R12, RZ, 0x1c1f ;  /* 0x001c1fff0c057589 */ /* 0x000ea400000e0000 */
[----:B------:R-:W-:Y:S02]  /*c770*/  LEA.HI.X R2, R4, c[0x0][0x28c], R2, 0x1, P0 ;  /* 0x0000a30004027a11 */ /* 0x000fe400000f0c02 */
[----:B------:R-:W-:-:S03]  /*c780*/  ISETP.GE.OR P0, PT, R14, R0, P1 ;  /* 0x000000000e00720c */ /* 0x000fc60000f06670 */
[----:B------:R-:W-:Y:S10]  /*c790*/  SHFL.IDX PT, R9, R2, RZ, 0x1c1f ;  /* 0x001c1fff02097589 */ /* 0x000ff400000e0000 */
[C---:B------:R-:W-:Y:S01]  /*c7a0*/  @!P0 IMAD.SHL.U32 R6, R88.reuse, 0x2, RZ ;  /* 0x0000000258068824 */ /* 0x040fe200078e00ff */
[----:B------:R-:W-:-:S04]  /*c7b0*/  @!P0 SHF.L.U64.HI R7, R88, 0x1, R89 ;  /* 0x0000000158078819 */ /* 0x000fc80000010259 */
[----:B-1----:R-:W-:Y:S02]  /*c7c0*/  @!P0 IADD3 R4, P2, R8, R6, RZ ;  /* 0x0000000608048210 */ /* 0x002fe40007f5e0ff */
[----:B------:R-:W1:Y:S03]  /*c7d0*/  SHFL.IDX PT, R8, R3, RZ, 0x1c1f ;  /* 0x001c1fff03087589 */ /* 0x000e6600000e0000 */
[----:B--2---:R-:W-:Y:S01]  /*c7e0*/  @!P0 IMAD.X R5, R5, 0x1, R7, P2 ;  /* 0x0000000105058824 */ /* 0x004fe200010e0607 */
[----:B------:R-:W-:Y:S01]  /*c7f0*/  CS2R R18, SRZ ;  /* 0x0000000000127805 */ /* 0x000fe2000001ff00 */
[----:B------:R-:W-:-:S03]  /*c800*/  CS2R R16, SRZ ;  /* 0x0000000000107805 */ /* 0x000fc6000001ff00 */
[----:B------:R2:W3:Y:S01]  /*c810*/  @!P0 LD.E.128 R20, [R4.64] ;  /* 0x0000000804148980 */ /* 0x0004e2000c101d00 */
[----:B-1----:R-:W-:-:S05]  /*c820*/  @!P0 IADD3 R6, P2, R8, R6, RZ ;  /* 0x0000000608068210 */ /* 0x002fca0007f5e0ff */
[----:B------:R-:W-:-:S05]  /*c830*/  @!P0 IMAD.X R7, R9, 0x1, R7, P2 ;  /* 0x0000000109078824 */ /* 0x000fca00010e0607 */
[----:B------:R3:W4:Y:S01]  /*c840*/  @!P0 LD.E.128 R16, [R6.64] ;  /* 0x0000000806108980 */ /* 0x000722000c101d00 */
[----:B--2---:R-:W-:-:S04]  /*c850*/  IADD3 R4, R14, 0x20, RZ ;  /* 0x000000200e047810 */ /* 0x004fc80007ffe0ff */
[----:B------:R-:W-:Y:S01]  /*c860*/  ISETP.GE.AND P0, PT, R4, R0, PT ;  /* 0x000000000400720c */ /* 0x000fe20003f06270 */
[----:B------:R1:W2:Y:S01]  /*c870*/  SHFL.IDX PT, R15, R13, 0x1, 0x1c1f ;  /* 0x003c1f000d0f7f89 */ /* 0x0002a200000e0000 */
[----:B------:R-:W-:Y:S03]  /*c880*/  BSSY B0, `(.L_x_1022) ;  /* 0x0000024000007945 */ /* 0x000fe60003800000 */
[----:B------:R1:W1:Y:S01]  /*c890*/  SHFL.IDX PT, R24, R3, 0x1, 0x1c1f ;  /* 0x003c1f0003187f89 */ /* 0x00026200000e0000 */
[----:B------:R-:W-:-:S03]  /*c8a0*/  CS2R R10, SRZ ;  /* 0x00000000000a7805 */ /* 0x000fc6000001ff00 */
[----:B------:R1:W1:Y:S01]  /*c8b0*/  SHFL.IDX PT, R25, R12, 0x1, 0x1c1f ;  /* 0x003c1f000c197f89 */ /* 0x00026200000e0000 */
[----:B------:R-:W-:-:S03]  /*c8c0*/  CS2R R8, SRZ ;  /* 0x0000000000087805 */ /* 0x000fc6000001ff00 */
[----:B------:R1:W1:Y:S01]  /*c8d0*/  SHFL.IDX PT, R26, R2, 0x1, 0x1c1f ;  /* 0x003c1f00021a7f89 */ /* 0x00026200000e0000 */
[----:B---3--:R-:W-:Y:S02]  /*c8e0*/  IMAD.MOV.U32 R7, RZ, RZ, R22 ;  /* 0x000000ffff077224 */ /* 0x008fe400078e0016 */
[----:B------:R-:W-:Y:S02]  /*c8f0*/  IMAD.MOV.U32 R5, RZ, RZ, R20 ;  /* 0x000000ffff057224 */ /* 0x000fe400078e0014 */
[----:B------:R-:W-:Y:S01]  /*c900*/  IMAD.MOV.U32 R4, RZ, RZ, R21 ;  /* 0x000000ffff047224 */ /* 0x000fe200078e0015 */
[----:B------:R-:W-:Y:S02]  /*c910*/  MOV R6, R23 ;  /* 0x0000001700067202 */ /* 0x000fe40000000f00 */
[----:B------:R-:W-:Y:S02]  /*c920*/  PRMT R35, R7, 0x7610, R35 ;  /* 0x0000761007237816 */ /* 0x000fe40000000023 */
[----:B------:R-:W-:-:S02]  /*c930*/  PRMT R29, R5, 0x7610, R29 ;  /* 0x00007610051d7816 */ /* 0x000fc4000000001d */
[----:B------:R-:W-:Y:S02]  /*c940*/  PRMT R31, R4, 0x7610, R31 ;  /* 0x00007610041f7816 */ /* 0x000fe4000000001f */
[----:B------:R-:W-:Y:S01]  /*c950*/  PRMT R34, R6, 0x7610, R34 ;  /* 0x0000761006227816 */ /* 0x000fe20000000022 */
[----:B----4-:R-:W-:Y:S01]  /*c960*/  IMAD.MOV.U32 R7, RZ, RZ, R18 ;  /* 0x000000ffff077224 */ /* 0x010fe200078e0012 */
[----:B------:R-:W-:Y:S01]  /*c970*/  MOV R6, R19 ;  /* 0x0000001300067202 */ /* 0x000fe20000000f00 */
[----:B------:R-:W-:Y:S02]  /*c980*/  IMAD.MOV.U32 R5, RZ, RZ, R16 ;  /* 0x000000ffff057224 */ /* 0x000fe400078e0010 */
[----:B------:R-:W-:Y:S01]  /*c990*/  IMAD.MOV.U32 R4, RZ, RZ, R17 ;  /* 0x000000ffff047224 */ /* 0x000fe200078e0011 */
[----:B------:R-:W-:Y:S02]  /*c9a0*/  PRMT R33, R7, 0x7610, R33 ;  /* 0x0000761007217816 */ /* 0x000fe40000000021 */
[----:B------:R-:W-:-:S02]  /*c9b0*/  PRMT R31, R31, 0x5410, R6 ;  /* 0x000054101f1f7816 */ /* 0x000fc40000000006 */
[----:B------:R-:W-:Y:S01]  /*c9c0*/  PRMT R30, R4, 0x5410, R5 ;  /* 0x00005410041e7816 */ /* 0x000fe20000000005 */
[----:B------:R-:W-:Y:S01]  /*c9d0*/  CS2R R6, SRZ ;  /* 0x0000000000067805 */ /* 0x000fe2000001ff00 */
[----:B------:R-:W-:Y:S01]  /*c9e0*/  CS2R R4, SRZ ;  /* 0x0000000000047805 */ /* 0x000fe2000001ff00 */
[----:B------:R-:W-:Y:S05]  /*c9f0*/  @P0 BRA `(.L_x_1023) ;  /* 0x000000c000000947 */ /* 0x000fea0003800000 */
[----:B-12---:R-:W-:Y:S01]  /*ca00*/  CS2R R8, SRZ ;  /* 0x0000000000087805 */ /* 0x006fe2000001ff00 */
[----:B------:R-:W-:Y:S01]  /*ca10*/  CS2R R6, SRZ ;  /* 0x0000000000067805 */ /* 0x000fe2000001ff00 */
[----:B------:R-:W-:Y:S01]  /*ca20*/  CS2R R4, SRZ ;  /* 0x0000000000047805 */ /* 0x000fe2000001ff00 */
[----:B------:R-:W-:Y:S05]  /*ca30*/  @P1 BRA `(.L_x_1023) ;  /* 0x0000008000001947 */ /* 0x000fea0003800000 */
[C---:B------:R-:W-:Y:S01]  /*ca40*/  IMAD.SHL.U32 R6, R88.reuse, 0x2, RZ ;  /* 0x0000000258067824 */ /* 0x040fe200078e00ff */
[----:B------:R-:W-:-:S04]  /*ca50*/  SHF.L.U64.HI R7, R88, 0x1, R89 ;  /* 0x0000000158077819 */ /* 0x000fc80000010259 */
[----:B------:R-:W-:-:S05]  /*ca60*/  IADD3 R4, P0, R15, R6, RZ ;  /* 0x000000060f047210 */ /* 0x000fca0007f1e0ff */
[----:B------:R-:W-:Y:S01]  /*ca70*/  IMAD.X R5, R25, 0x1, R7, P0 ;  /* 0x0000000119057824 */ /* 0x000fe200000e0607 */
[----:B------:R-:W-:-:S04]  /*ca80*/  IADD3 R6, P0, R24, R6, RZ ;  /* 0x0000000618067210 */ /* 0x000fc80007f1e0ff */
[----:B------:R1:W5:Y:S01]  /*ca90*/  LD.E.128 R8, [R4.64] ;  /* 0x0000000804087980 */ /* 0x000362000c101d00 */
[----:B------:R-:W-:-:S06]  /*caa0*/  IMAD.X R7, R26, 0x1, R7, P0 ;  /* 0x000000011a077824 */ /* 0x000fcc00000e0607 */
[----:B-1----:R-:W5:Y:S02]  /*cab0*/  LD.E.128 R4, [R6.64] ;  /* 0x0000000806047980 */ /* 0x002f64000c101d00 */
.L_x_1023:
[----:B-12---:R-:W-:Y:S05]  /*cac0*/  BSYNC B0 ;  /* 0x0000000000007941 */ /* 0x006fea0003800000 */
.L_x_1022:
[----:B------:R-:W1:Y:S01]  /*cad0*/  SHFL.IDX PT, R26, R13, 0x2, 0x1c1f ;  /* 0x005c1f000d1a7f89 */ /* 0x000e6200000e0000 */
[----:B------:R-:W-:Y:S01]  /*cae0*/  IADD3 R15, R14, 0x40, RZ ;  /* 0x000000400e0f7810 */ /* 0x000fe20007ffe0ff */
[----:B------:R-:W-:Y:S01]  /*caf0*/  CS2R R38, SRZ ;  /* 0x0000000000267805 */ /* 0x000fe2000001ff00 */
[----:B------:R-:W-:Y:S01]  /*cb00*/  CS2R R36, SRZ ;  /* 0x0000000000247805 */ /* 0x000fe2000001ff00 */
[----:B------:R-:W2:Y:S01]  /*cb10*/  SHFL.IDX PT, R24, R12, 0x2, 0x1c1f ;  /* 0x005c1f000c187f89 */ /* 0x000ea200000e0000 */
[----:B------:R-:W-:-:S03]  /*cb20*/  ISETP.GE.OR P0, PT, R15, R0, P1 ;  /* 0x000000000f00720c */ /* 0x000fc60000f06670 */
[----:B------:R-:W-:Y:S10]  /*cb30*/  SHFL.IDX PT, R28, R2, 0x2, 0x1c1f ;  /* 0x005c1f00021c7f89 */ /* 0x000ff400000e0000 */
[C---:B------:R-:W-:Y:S01]  /*cb40*/  @!P0 IMAD.SHL.U32 R15, R88.reuse, 0x2, RZ ;  /* 0x00000002580f8824 */ /* 0x040fe200078e00ff */
[----:B------:R-:W-:-:S04]  /*cb50*/  @!P0 SHF.L.U64.HI R25, R88, 0x1, R89 ;  /* 0x0000000158198819 */ /* 0x000fc80000010259 */
[----:B-1----:R-:W-:-:S05]  /*cb60*/  @!P0 IADD3 R26, P2, R26, R15, RZ ;  /* 0x0000000f1a1a8210 */ /* 0x002fca0007f5e0ff */
[----:B--2---:R-:W-:Y:S02]  /*cb70*/  @!P0 IMAD.X R27, R24, 0x1, R25, P2 ;  /* 0x00000001181b8824 */ /* 0x004fe400010e0619 */
[----:B------:R-:W1:Y:S01]  /*cb80*/  SHFL.IDX PT, R24, R3, 0x2, 0x1c1f ;  /* 0x005c1f0003187f89 */ /* 0x000e6200000e0000 */
[----:B------:R-:W-:Y:S01]  /*cb90*/  CS2R R42, SRZ ;  /* 0x00000000002a7805 */ /* 0x000fe2000001ff00 */
[----:B------:R-:W-:Y:S02]  /*cba0*/  CS2R R40, SRZ ;  /* 0x0000000000287805 */ /* 0x000fe4000001ff00 */
[----:B------:R-:W2:Y:S01]  /*cbb0*/  @!P0 LD.E.128 R36, [R26.64] ;  /* 0x000000081a248980 */ /* 0x000ea2000c101d00 */
[----:B-1----:R-:W-:-:S05]  /*cbc0*/  @!P0 IADD3 R24, P2, R24, R15, RZ ;  /* 0x0000000f18188210 */ /* 0x002fca0007f5e0ff */
[----:B------:R-:W-:-:S05]  /*cbd0*/  @!P0 IMAD.X R25, R28, 0x1, R25, P2 ;  /* 0x000000011c198824 */ /* 0x000fca00010e0619 */
[----:B------:R1:W3:Y:S01]  /*cbe0*/  @!P0 LD.E.128 R40, [R24.64] ;  /* 0x0000000818288980 */ /* 0x0002e2000c101d00 */
[----:B------:R-:W-:Y:S01]  /*cbf0*/  IADD3 R14, R14, 0x60, RZ ;  /* 0x000000600e0e7810 */ /* 0x000fe20007ffe0ff */
[----:B-----5:R-:W-:-:S03]  /*cc00*/  IMAD.MOV.U32 R15, RZ, RZ, R8 ;  /* 0x000000ffff0f7224 */ /* 0x020fc600078e0008 */
[----:B------:R-:W-:Y:S02]  /*cc10*/  ISETP.GE.AND P0, PT, R14, R0, PT ;  /* 0x000000000e00720c */ /* 0x000fe40003f06270 */
[----:B------:R-:W-:-:S04]  /*cc20*/  MOV R14, R9 ;  /* 0x00000009000e7202 */ /* 0x000fc80000000f00 */
[----:B------:R-:W-:Y:S01]  /*cc30*/  PRMT R61, R14, 0x5410, R15 ;  /* 0x000054100e3d7816 */ /* 0x000fe2000000000f */
[----:B------:R-:W-:Y:S02]  /*cc40*/  IMAD.MOV.U32 R15, RZ, RZ, R4 ;  /* 0x000000ffff0f7224 */ /* 0x000fe400078e0004 */
[----:B------:R-:W-:Y:S02]  /*cc50*/  IMAD.MOV.U32 R14, RZ, RZ, R5 ;  /* 0x000000ffff0e7224 */ /* 0x000fe400078e0005 */
[----:B-1----:R-:W-:Y:S02]  /*cc60*/  IMAD.MOV.U32 R25, RZ, RZ, R10 ;  /* 0x000000ffff197224 */ /* 0x002fe400078e000a */
[----:B------:R-:W-:-:S05]  /*cc70*/  IMAD.MOV.U32 R24, RZ, RZ, R11 ;  /* 0x000000ffff187224 */ /* 0x000fca00078e000b */
[----:B------:R-:W-:Y:S01]  /*cc80*/  PRMT R63, R24, 0x5410, R25 ;  /* 0x00005410183f7816 */ /* 0x000fe20000000019 */
[----:B------:R-:W-:Y:S02]  /*cc90*/  IMAD.MOV.U32 R25, RZ, RZ, R6 ;  /* 0x000000ffff197224 */ /* 0x000fe400078e0006 */
[----:B------:R-:W-:Y:S01]  /*cca0*/  IMAD.MOV.U32 R24, RZ, RZ, R7 ;  /* 0x000000ffff187224 */ /* 0x000fe200078e0007 */
[----:B------:R-:W-:Y:S02]  /*ccb0*/  PRMT R60, R14, 0x5410, R15 ;  /* 0x000054100e3c7816 */ /* 0x000fe4000000000f */
[----:B------:R-:W1:Y:S02]  /*ccc0*/  SHFL.IDX PT, R15, R3, 0x3, 0x1c1f ;  /* 0x007c1f00030f7f89 */ /* 0x000e6400000e0000 */
[----:B------:R-:W-:Y:S02]  /*ccd0*/  PRMT R62, R24, 0x5410, R25 ;  /* 0x00005410183e7816 */ /* 0x000fe40000000019 */
[----:B------:R2:W4:Y:S04]  /*cce0*/  SHFL.IDX PT, R25, R12, 0x3, 0x1c1f ;  /* 0x007c1f000c197f89 */ /* 0x00052800000e0000 */
[----:B------:R-:W1:Y:S04]  /*ccf0*/  SHFL.IDX PT, R24, R2, 0x3, 0x1c1f ;  /* 0x007c1f0002187f89 */ /* 0x000e6800000e0000 */
[----:B------:R1:W1:Y:S01]  /*cd00*/  SHFL.IDX PT, R14, R13, 0x3, 0x1c1f ;  /* 0x007c1f000d0e7f89 */ /* 0x00026200000e0000 */
[----:B------:R-:W-:Y:S01]  /*cd10*/  BSSY B0, `(.L_x_1024) ;  /* 0x000001e000007945 */ /* 0x000fe20003800000 */
[----:B------:R-:W-:Y:S01]  /*cd20*/  CS2R R50, SRZ ;  /* 0x0000000000327805 */ /* 0x000fe2000001ff00 */
[----:B------:R-:W-:Y:S01]  /*cd30*/  CS2R R48, SRZ ;  /* 0x0000000000307805 */ /* 0x000fe2000001ff00 */
[----:B------:R-:W-:Y:S01]  /*cd40*/  CS2R R46, SRZ ;  /* 0x00000000002e7805 */ /* 0x000fe2000001ff00 */
[----:B------:R-:W-:Y:S01]  /*cd50*/  CS2R R44, SRZ ;  /* 0x00000000002c7805 */ /* 0x000fe2000001ff00 */
[----:B--2---:R-:W-:Y:S01]  /*cd60*/  IMAD.MOV.U32 R12, RZ, RZ, R39 ;  /* 0x000000ffff0c7224 */ /* 0x004fe200078e0027 */
[----:B-1----:R-:W-:Y:S01]  /*cd70*/  MOV R13, R38 ;  /* 0x00000026000d7202 */ /* 0x002fe20000000f00 */
[----:B------:R-:W-:-:S02]  /*cd80*/  IMAD.MOV.U32 R3, RZ, RZ, R36 ;  /* 0x000000ffff037224 */ /* 0x000fc400078e0024 */
[----:B------:R-:W-:Y:S01]  /*cd90*/  IMAD.MOV.U32 R2, RZ, RZ, R37 ;  /* 0x000000ffff027224 */ /* 0x000fe200078e0025 */
[----:B------:R-:W-:-:S04]  /*cda0*/  PRMT R67, R12, 0x5410, R13 ;  /* 0x000054100c437816 */ /* 0x000fc8000000000d */
[----:B------:R-:W-:Y:S01]  /*cdb0*/  PRMT R65, R2, 0x5410, R3 ;  /* 0x0000541002417816 */ /* 0x000fe20000000003 */
[----:B---3--:R-:W-:Y:S01]  /*cdc0*/  IMAD.MOV.U32 R13, RZ, RZ, R42 ;  /* 0x000000ffff0d7224 */ /* 0x008fe200078e002a */
[----:B------:R-:W-:Y:S01]  /*cdd0*/  MOV R12, R43 ;  /* 0x0000002b000c7202 */ /* 0x000fe20000000f00 */
[----:B------:R-:W-:Y:S02]  /*cde0*/  IMAD.MOV.U32 R3, RZ, RZ, R40 ;  /* 0x000000ffff037224 */ /* 0x000fe400078e0028 */
[----:B------:R-:W-:Y:S01]  /*cdf0*/  IMAD.MOV.U32 R2, RZ, RZ, R41 ;  /* 0x000000ffff027224 */ /* 0x000fe200078e0029 */
[----:B------:R-:W-:-:S04]  /*ce00*/  PRMT R66, R12, 0x5410, R13 ;  /* 0x000054100c427816 */ /* 0x000fc8000000000d */
[----:B------:R-:W-:Y:S01]  /*ce10*/  PRMT R64, R2, 0x5410, R3 ;  /* 0x0000541002407816 */ /* 0x000fe20000000003 */
[----:B------:R-:W-:Y:S05]  /*ce20*/  @P0 BRA `(.L_x_1025) ;  /* 0x000000c000000947 */ /* 0x000fea0003800000 */
[----:B----4-:R-:W-:Y:S01]  /*ce30*/  CS2R R48, SRZ ;  /* 0x0000000000307805 */ /* 0x010fe2000001ff00 */
        /* <DEDUP_REMOVED lines=9> */
[----:B------:R-:W-:-:S05]  /*ced0*/  IMAD.X R3, R24, 0x1, R3, P0 ;  /* 0x0000000118037824 */ /* 0x000fca00000e0603 */
[----:B------:R1:W5:Y:S03]  /*cee0*/  LD.E.128 R44, [R2.64] ;  /* 0x00000008022c7980 */ /* 0x000366000c101d00 */
.L_x_1025:
[----:B----4-:R-:W-:Y:S05]  /*cef0*/  BSYNC B0 ;  /* 0x0000000000007941 */ /* 0x010fea0003800000 */
.L_x_1024:
        /* <DEDUP_REMOVED lines=13> */
[----:B------:R-:W-:Y:S02]  /*cfd0*/  ISETP.GE.OR P0, PT, R126, R55, P1 ;  /* 0x000000377e00720c */ /* 0x000fe40000f06670 */
[----:B------:R-:W-:Y:S02]  /*cfe0*/  MOV R3, R47 ;  /* 0x0000002f00037202 */ /* 0x000fe40000000f00 */
[----:B------:R-:W-:Y:S02]  /*cff0*/  MOV R0, R45 ;  /* 0x0000002d00007202 */ /* 0x000fe40000000f00 */
[----:B------:R-:W-:-:S02]  /*d000*/  PRMT R73, R3, 0x5410, R12 ;  /* 0x0000541003497816 */ /* 0x000fc4000000000c */
[----:B------:R-:W-:-:S05]  /*d010*/  PRMT R71, R0, 0x5410, R2 ;  /* 0x0000541000477816 */ /* 0x000fca0000000002 */
        /* <DEDUP_REMOVED lines=8> */
[----:B------:R-:W-:-:S05]  /*d0a0*/  SHF.R.S32.HI R13, RZ, 0x5, R13 ;  /* 0x00000005ff0d7819 */ /* 0x000fca000001140d */
[----:B------:R-:W-:Y:S01]  /*d0b0*/  IMAD.SHL.U32 R13, R13, 0x200, RZ ;  /* 0x000002000d0d7824 */ /* 0x000fe200078e00ff */
[----:B------:R-:W-:Y:S02]  /*d0c0*/  SHF.R.U64 R16, R16, 0x10, R17 ;  /* 0x0000001010107819 */ /* 0x000fe40000001211 */
[----:B------:R-:W-:Y:S02]  /*d0d0*/  SHF.R.U64 R20, R20, 0x10, R21 ;  /* 0x0000001014147819 */ /* 0x000fe40000001215 */
[----:B------:R-:W-:Y:S02]  /*d0e0*/  SHF.R.U32.HI R3, RZ, 0x10, R17 ;  /* 0x00000010ff037819 */ /* 0x000fe40000011611 */
[----:B------:R-:W-:Y:S02]  /*d0f0*/  SHF.R.U32.HI R2, RZ, 0x10, R23 ;  /* 0x00000010ff027819 */ /* 0x000fe40000011617 */
[--C-:B------:R-:W-:Y:S02]  /*d100*/  SHF.R.U64 R17, R18, 0x10, R19.reuse ;  /* 0x0000001012117819 */ /* 0x100fe40000001213 */
[----:B------:R-:W-:-:S02]  /*d110*/  SHF.R.U32.HI R18, RZ, 0x10, R19 ;  /* 0x00000010ff127819 */ /* 0x000fc40000011613 */
[----:B------:R-:W-:Y:S02]  /*d120*/  PRMT R29, R29, 0x5410, R20 ;  /* 0x000054101d1d7816 */ /* 0x000fe40000000014 */
[----:B------:R-:W-:Y:S02]  /*d130*/  PRMT R32, R31, 0x5432, R18 ;  /* 0x000054321f207816 */ /* 0x000fe40000000012 */
[----:B------:R-:W-:Y:S01]  /*d140*/  PRMT R33, R33, 0x5410, R17 ;  /* 0x0000541021217816 */ /* 0x000fe20000000011 */
[----:B------:R-:W-:Y:S01]  /*d150*/  IMAD.U32 R54, R29, 0x10000, RZ ;  /* 0x000100001d367824 */ /* 0x000fe200078e00ff */
[----:B------:R-:W-:Y:S01]  /*d160*/  PRMT R34, R34, 0x5410, R2 ;  /* 0x0000541022227816 */ /* 0x000fe20000000002 */
[----:B------:R-:W-:-:S03]  /*d170*/  IMAD.U32 R57, R32, 0x10000, RZ ;  /* 0x0001000020397824 */ /* 0x000fc600078e00ff */
[----:B------:R-:W-:Y:S02]  /*d180*/  SHF.L.U32 R56, R34, 0x10, RZ ;  /* 0x0000001022387819 */ /* 0x000fe400000006ff */
[----:B--2---:R-:W-:-:S04]  /*d190*/  LOP3.LUT R0, R15, 0x38, R0, 0xf8, !PT ;  /* 0x000000380f007812 */ /* 0x004fc800078ef800 */
[----:B---3--:R-:W-:Y:S01]  /*d1a0*/  LOP3.LUT R0, R0, R14, RZ, 0x3c, !PT ;  /* 0x0000000e00007212 */ /* 0x008fe200078e3cff */
[----:B----4-:R-:W1:Y:S04]  /*d1b0*/  LDS.128 R24, [R75] ;  /* 0x000000004b187984 */ /* 0x010e680000000c00 */
[----:B------:R-:W-:-:S04]  /*d1c0*/  IMAD.IADD R0, R13, 0x1, R0 ;  /* 0x000000010d007824 */ /* 0x000fc800078e0200 */
[----:B------:R-:W-:-:S05]  /*d1d0*/  IMAD.SHL.U32 R52, R0, 0x2, RZ ;  /* 0x0000000200347824 */ /* 0x000fca00078e00ff */
[----:B------:R-:W2:Y:S01]  /*d1e0*/  LDS.128 R12, [R52+0x5100] ;  /* 0x00510000340c7984 */ /* 0x000ea20000000c00 */
[----:B------:R-:W-:Y:S02]  /*d1f0*/  SHF.R.U32.HI R0, RZ, 0x10, R21 ;  /* 0x00000010ff007819 */ /* 0x000fe40000011615 */
[----:B------:R-:W-:Y:S02]  /*d200*/  SHF.R.U64 R21, R22, 0x10, R23 ;  /* 0x0000001016157819 */ /* 0x000fe40000001217 */
[C---:B------:R-:W-:Y:S02]  /*d210*/  PRMT R23, R30.reuse, 0x5432, R16 ;  /* 0x000054321e177816 */ /* 0x040fe40000000010 */
[----:B------:R-:W-:Y:S02]  /*d220*/  PRMT R35, R35, 0x5410, R21 ;  /* 0x0000541023237816 */ /* 0x000fe40000000015 */
[----:B------:R-:W-:Y:S01]  /*d230*/  PRMT R22, R30, 0x5410, R3 ;  /* 0x000054101e167816 */ /* 0x000fe20000000003 */
[----:B------:R-:W-:Y:S01]  /*d240*/  IMAD.U32 R53, R23, 0x10000, RZ ;  /* 0x0001000017357824 */ /* 0x000fe200078e00ff */
[----:B------:R-:W-:-:S03]  /*d250*/  PRMT R28, R31, 0x5410, R0 ;  /* 0x000054101f1c7816 */ /* 0x000fc60000000000 */
[----:B------:R-:W-:Y:S01]  /*d260*/  IMAD.U32 R58, R22, 0x10000, RZ ;  /* 0x00010000163a7824 */ /* 0x000fe200078e00ff */
[----:B------:R-:W-:Y:S02]  /*d270*/  LOP3.LUT R59, R23, 0xffff0000, RZ, 0xc0, !PT ;  /* 0xffff0000173b7812 */ /* 0x000fe400078ec0ff */
[C---:B-1----:R-:W-:Y:S01]  /*d280*/  SHF.L.U32 R30, R25.reuse, 0x10, RZ ;  /* 0x00000010191e7819 */ /* 0x042fe200000006ff */
[C---:B------:R-:W-:Y:S01]  /*d290*/  IMAD.U32 R20, R26.reuse, 0x10000, RZ ;  /* 0x000100001a147824 */ /* 0x040fe200078e00ff */
[----:B------:R-:W-:Y:S01]  /*d2a0*/  LOP3.LUT R21, R25, 0xffff0000, RZ, 0xc0, !PT ;  /* 0xffff000019157812 */ /* 0x000fe200078ec0ff */
[C---:B------:R-:W-:Y:S01]  /*d2b0*/  IMAD.U32 R19, R27.reuse, 0x10000, RZ ;  /* 0x000100001b137824 */ /* 0x040fe200078e00ff */
[----:B------:R-:W-:Y:S01]  /*d2c0*/  LOP3.LUT R25, R26, 0xffff0000, RZ, 0xc0, !PT ;  /* 0xffff00001a197812 */ /* 0x000fe200078ec0ff */
[----:B------:R-:W-:Y:S01]  /*d2d0*/  IMAD.U32 R31, R24, 0x10000, RZ ;  /* 0x00010000181f7824 */ /* 0x000fe200078e00ff */
[----:B------:R-:W-:Y:S01]  /*d2e0*/  LOP3.LUT R26, R27, 0xffff0000, RZ, 0xc0, !PT ;  /* 0xffff00001b1a7812 */ /* 0x000fe200078ec0ff */
[C---:B--2---:R-:W-:Y:S01]  /*d2f0*/  IMAD.U32 R18, R12.reuse, 0x10000, RZ ;  /* 0x000100000c127824 */ /* 0x044fe200078e00ff */
[----:B------:R-:W-:-:S03]  /*d300*/  LOP3.LUT R17, R12, 0xffff0000, RZ, 0xc0, !PT ;  /* 0xffff00000c117812 */ /* 0x000fc600078ec0ff */
[----:B------:R-:W-:Y:S01]  /*d310*/  FMUL.FTZ R27, R18, R53 ;  /* 0x00000035121b7220 */ /* 0x000fe20000410000 */
[C---:B------:R-:W-:Y:S02]  /*d320*/  SHF.L.U32 R12, R14.reuse, 0x10, RZ ;  /* 0x000000100e0c7819 */ /* 0x040fe400000006ff */
[----:B------:R-:W-:Y:S01]  /*d330*/  LOP3.LUT R3, R14, 0xffff0000, RZ, 0xc0, !PT ;  /* 0xffff00000e037812 */ /* 0x000fe200078ec0ff */
[-C--:B------:R-:W-:Y:S01]  /*d340*/  FMUL.FTZ R14, R18, R54.reuse ;  /* 0x00000036120e7220 */ /* 0x080fe20000410000 */
[----:B------:R-:W-:Y:S01]  /*d350*/  SHF.L.U32 R16, R13, 0x10, RZ ;  /* 0x000000100d107819 */ /* 0x000fe200000006ff */
[----:B------:R-:W-:Y:S02]  /*d360*/  FFMA.FTZ R54, R31, R54, -R27 ;  /* 0x000000361f367223 */ /* 0x000fe4000001081b */
[C---:B------:R-:W-:Y:S02]  /*d370*/  IMAD.U32 R2, R15.reuse, 0x10000, RZ ;  /* 0x000100000f027824 */ /* 0x040fe400078e00ff */
[----:B------:R-:W-:Y:S01]  /*d380*/  IMAD.U32 R27, R28, 0x10000, RZ ;  /* 0x000100001c1b7824 */ /* 0x000fe200078e00ff */
[----:B------:R-:W-:Y:S01]  /*d390*/  LOP3.LUT R0, R15, 0xffff0000, RZ, 0xc0, !PT ;  /* 0xffff00000f007812 */ /* 0x000fe200078ec0ff */
[----:B------:R-:W-:-:S02]  /*d3a0*/  FMUL.FTZ R18, R16, R58 ;  /* 0x0000003a10127220 */ /* 0x000fc40000410000 */
[----:B------:R-:W-:Y:S02]  /*d3b0*/  FFMA.FTZ R53, R31, R53, R14 ;  /* 0x000000351f357223 */ /* 0x000fe4000001000e */
[----:B------:R-:W-:Y:S02]  /*d3c0*/  FMUL.FTZ R15, R16, R27 ;  /* 0x0000001b100f7220 */ /* 0x000fe40000410000 */
[C---:B------:R-:W-:Y:S02]  /*d3d0*/  FMUL.FTZ R14, R2.reuse, R57 ;  /* 0x00000039020e7220 */ /* 0x040fe40000410000 */
[----:B------:R-:W-:Y:S02]  /*d3e0*/  FMUL.FTZ R2, R2, R56 ;  /* 0x0000003802027220 */ /* 0x000fe40000410000 */
[----:B------:R-:W-:Y:S01]  /*d3f0*/  FFMA.FTZ R31, R30, R27, -R18 ;  /* 0x0000001b1e1f7223 */ /* 0x000fe20000010812 */
[----:B------:R-:W-:Y:S01]  /*d400*/  LOP3.LUT R24, R24, 0xffff0000, RZ, 0xc0, !PT ;  /* 0xffff000018187812 */ /* 0x000fe200078ec0ff */
[----:B------:R-:W-:Y:S01]  /*d410*/  FFMA.FTZ R27, R30, R58, R15 ;  /* 0x0000003a1e1b7223 */ /* 0x000fe2000001000f */
[----:B------:R-:W-:Y:S01]  /*d420*/  LOP3.LUT R15, R29, 0xffff0000, RZ, 0xc0, !PT ;  /* 0xffff00001d0f7812 */ /* 0x000fe200078ec0ff */
[----:B------:R-:W-:Y:S01]  /*d430*/  FFMA.FTZ R23, R19, R57, R2 ;  /* 0x0000003913177223 */ /* 0x000fe20000010002 */
[----:B------:R-:W-:Y:S01]  /*d440*/  LOP3.LUT R13, R13, 0xffff0000, RZ, 0xc0, !PT ;  /* 0xffff00000d0d7812 */ /* 0x000fe200078ec0ff */
[----:B------:R-:W-:Y:S01]  /*d450*/  FFMA.FTZ R30, R19, R56, -R14 ;  /* 0x00000038131e7223 */ /* 0x000fe2000001080e */
[----:B------:R-:W-:Y:S01]  /*d460*/  LOP3.LUT R28, R28, 0xffff0000, RZ, 0xc0, !PT ;  /* 0xffff00001c1c7812 */ /* 0x000fe200078ec0ff */
[----:B------:R-:W-:Y:S01]  /*d470*/  FMUL.FTZ R2, R17, R59 ;  /* 0x0000003b11027220 */ /* 0x000fe20000410000 */
[----:B------:R-:W-:Y:S01]  /*d480*/  LOP3.LUT R19, R22, 0xffff0000, RZ, 0xc0, !PT ;  /* 0xffff000016137812 */ /* 0x000fe200078ec0ff */
[----:B------:R-:W-:-:S02]  /*d490*/  IMAD.U32 R29, R33, 0x10000, RZ ;  /* 0x00010000211d7824 */ /* 0x000fc400078e00ff */
[-C--:B------:R-:W-:Y:S02]  /*d4a0*/  FFMA.FTZ R16, R24, R15.reuse, -R2 ;  /* 0x0000000f18107223 */ /* 0x080fe40000010802 */
[----:B------:R-:W-:Y:S02]  /*d4b0*/  FMUL.FTZ R14, R17, R15 ;  /* 0x0000000f110e7220 */ /* 0x000fe40000410000 */
[----:B------:R-:W-:Y:S02]  /*d4c0*/  FMUL.FTZ R2, R13, R28 ;  /* 0x0000001c0d027220 */ /* 0x000fe40000410000 */
[----:B------:R-:W-:Y:S02]  /*d4d0*/  IMAD.U32 R18, R35, 0x10000, RZ ;  /* 0x0001000023127824 */ /* 0x000fe400078e00ff */
[----:B------:R-:W-:Y:S02]  /*d4e0*/  FMUL.FTZ R15, R13, R19 ;  /* 0x000000130d0f7220 */ /* 0x000fe40000410000 */
[----:B------:R-:W-:-:S02]  /*d4f0*/  FMUL.FTZ R13, R12, R29 ;  /* 0x0000001d0c0d7220 */ /* 0x000fc40000410000 */
[----:B------:R-:W-:Y:S01]  /*d500*/  FFMA.FTZ R22, R24, R59, R14 ;  /* 0x0000003b18167223 */ /* 0x000fe2000001000e */
[----:B------:R-:W-:Y:S01]  /*d510*/  LOP3.LUT R24, R33, 0xffff0000, RZ, 0xc0, !PT ;  /* 0xffff000021187812 */ /* 0x000fe200078ec0ff */
[----:B------:R-:W-:Y:S01]  /*d520*/  FFMA.FTZ R19, R21, R19, R2 ;  /* 0x0000001315137223 */ /* 0x000fe20000010002 */
[----:B------:R-:W-:Y:S01]  /*d530*/  LOP3.LUT R14, R35, 0xffff0000, RZ, 0xc0, !PT ;  /* 0xffff0000230e7812 */ /* 0x000fe200078ec0ff */
[----:B------:R-:W-:Y:S01]  /*d540*/  FFMA.FTZ R17, R21, R28, -R15 ;  /* 0x0000001c15117223 */ /* 0x000fe2000001080f */
[----:B------:R-:W-:Y:S01]  /*d550*/  LOP3.LUT R21, R32, 0xffff0000, RZ, 0xc0, !PT ;  /* 0xffff000020157812 */ /* 0x000fe200078ec0ff */
[-C--:B------:R-:W-:Y:S02]  /*d560*/  FMUL.FTZ R2, R12, R18.reuse ;  /* 0x000000120c027220 */ /* 0x080fe40000410000 */
[----:B------:R-:W-:Y:S01]  /*d570*/  FFMA.FTZ R18, R20, R18, -R13 ;  /* 0x0000001214127223 */ /* 0x000fe2000001080d */
[----:B------:R-:W-:Y:S01]  /*d580*/  LOP3.LUT R13, R34, 0xffff0000, RZ, 0xc0, !PT ;  /* 0xffff0000220d7812 */ /* 0x000fe200078ec0ff */
[----:B------:R-:W-:-:S02]  /*d590*/  FFMA.FTZ R15, R20, R29, R2 ;  /* 0x0000001d140f7223 */ /* 0x000fc40000010002 */
[C---:B------:R-:W-:Y:S02]  /*d5a0*/  FMUL.FTZ R12, R3.reuse, R24 ;  /* 0x00000018030c7220 */ /* 0x040fe40000410000 */
[-C--:B------:R-:W-:Y:S02]  /*d5b0*/  FMUL.FTZ R3, R3, R14.reuse ;  /* 0x0000000e03037220 */ /* 0x080fe40000410000 */
[C---:B------:R-:W-:Y:S02]  /*d5c0*/  FMUL.FTZ R2, R0.reuse, R21 ;  /* 0x0000001500027220 */ /* 0x040fe40000410000 */
[----:B------:R-:W-:Y:S02]  /*d5d0*/  FMUL.FTZ R0, R0, R13 ;  /* 0x0000000d00007220 */ /* 0x000fe40000410000 */
[C---:B------:R-:W-:Y:S02]  /*d5e0*/  FFMA.FTZ R14, R25.reuse, R14, -R12 ;  /* 0x0000000e190e7223 */ /* 0x040fe4000001080c */
[----:B------:R-:W-:-:S02]  /*d5f0*/  FFMA.FTZ R3, R25, R24, R3 ;  /* 0x0000001819037223 */ /* 0x000fc40000010003 */
[C---:B------:R-:W-:Y:S02]  /*d600*/  FFMA.FTZ R2, R26.reuse, R13, -R2 ;  /* 0x0000000d1a027223 */ /* 0x040fe40000010802 */
[----:B------:R-:W-:Y:S01]  /*d610*/  FFMA.FTZ R0, R26, R21, R0 ;  /* 0x000000151a007223 */ /* 0x000fe20000010000 */
[----:B------:R-:W-:Y:S02]  /*d620*/  F2FP.BF16.PACK_AB R13, R19, R27 ;  /* 0x0000001b130d723e */ /* 0x000fe400000010ff */
[----:B------:R-:W-:Y:S02]  /*d630*/  F2FP.BF16.PACK_AB R18, R14, R18 ;  /* 0x000000120e12723e */ /* 0x000fe400000010ff */
[----:B------:R-:W-:Y:S02]  /*d640*/  F2FP.BF16.PACK_AB R16, R16, R54 ;  /* 0x000000361010723e */ /* 0x000fe400000010ff */
[----:B------:R-:W-:Y:S02]  /*d650*/  F2FP.BF16.PACK_AB R17, R17, R31 ;  /* 0x0000001f1111723e */ /* 0x000fe400000010ff */
[----:B------:R-:W-:-:S02]  /*d660*/  F2FP.BF16.PACK_AB R14, R3, R15 ;  /* 0x0000000f030e723e */ /* 0x000fc400000010ff */
[----:B------:R-:W-:Y:S02]  /*d670*/  F2FP.BF16.PACK_AB R19, R2, R30 ;  /* 0x0000001e0213723e */ /* 0x000fe400000010ff */
[----:B------:R-:W-:Y:S02]  /*d680*/  F2FP.BF16.PACK_AB R12, R22, R53 ;  /* 0x00000035160c723e */ /* 0x000fe400000010ff */
[----:B------:R-:W-:Y:S01]  /*d690*/  F2FP.BF16.PACK_AB R15, R0, R23 ;  /* 0x00000017000f723e */ /* 0x000fe200000010ff */
[----:B------:R1:W-:Y:S04]  /*d6a0*/  STS.128 [R75], R16 ;  /* 0x000000104b007388 */ /* 0x0003e80000000c00 */
[----:B------:R1:W-:Y:S02]  /*d6b0*/  STS.128 [R52+0x5100], R12 ;  /* 0x0051000c34007388 */ /* 0x0003e40000000c00 */
.L_x_1027:
[----:B------:R-:W-:Y:S05]  /*d6c0*/  BSYNC B0 ;  /* 0x0000000000007941 */ /* 0x000fea0003800000 */
.L_x_1026:
        /* <DEDUP_REMOVED lines=15> */
[----:B------:R-:W-:Y:S02]  /*d7c0*/  LOP3.LUT R0, R0, R3, RZ, 0x3c, !PT ;  /* 0x0000000300007212 */ /* 0x000fe400078e3cff */
[----:B------:R-:W-:Y:S02]  /*d7d0*/  SHF.R.U64 R4, R4, 0x10, R5 ;  /* 0x0000001004047819 */ /* 0x000fe40000001205 */
[----:B------:R-:W-:Y:S02]  /*d7e0*/  SHF.R.U64 R8, R8, 0x10, R9 ;  /* 0x0000001008087819 */ /* 0x000fe40000001209 */
[----:B------:R-:W-:Y:S02]  /*d7f0*/  SHF.R.U32.HI R3, RZ, 0x10, R5 ;  /* 0x00000010ff037819 */ /* 0x000fe40000011605 */
[--C-:B------:R-:W-:Y:S02]  /*d800*/  SHF.R.U64 R5, R6, 0x10, R7.reuse ;  /* 0x0000001006057819 */ /* 0x100fe40000001207 */
[----:B------:R-:W-:-:S02]  /*d810*/  SHF.R.U32.HI R6, RZ, 0x10, R7 ;  /* 0x00000010ff067819 */ /* 0x000fc40000011607 */
[----:B------:R-:W-:Y:S02]  /*d820*/  PRMT R21, R61, 0x5432, R8 ;  /* 0x000054323d157816 */ /* 0x000fe40000000008 */
[C---:B------:R-:W-:Y:S02]  /*d830*/  PRMT R26, R62.reuse, 0x5432, R5 ;  /* 0x000054323e1a7816 */ /* 0x040fe40000000005 */
[----:B------:R-:W-:-:S04]  /*d840*/  PRMT R25, R62, 0x5410, R6 ;  /* 0x000054103e197816 */ /* 0x000fc80000000006 */
[----:B------:R-:W-:Y:S01]  /*d850*/  SHF.L.U32 R32, R25, 0x10, RZ ;  /* 0x0000001019207819 */ /* 0x000fe200000006ff */
[----:B--2---:R-:W-:-:S04]  /*d860*/  IMAD.IADD R0, R2, 0x1, R0 ;  /* 0x0000000102007824 */ /* 0x004fc800078e0200 */
[----:B------:R-:W-:Y:S01]  /*d870*/  IMAD.SHL.U32 R30, R0, 0x2, RZ ;  /* 0x00000002001e7824 */ /* 0x000fe200078e00ff */
[----:B---3--:R-:W1:Y:S04]  /*d880*/  LDS.128 R16, [R33] ;  /* 0x0000000021107984 */ /* 0x008e680000000c00 */
[----:B------:R-:W2:Y:S01]  /*d890*/  LDS.128 R12, [R30+0x5100] ;  /* 0x005100001e0c7984 */ /* 0x000ea20000000c00 */
[----:B------:R-:W-:Y:S02]  /*d8a0*/  SHF.R.U32.HI R0, RZ, 0x10, R9 ;  /* 0x00000010ff007819 */ /* 0x000fe40000011609 */
[--C-:B------:R-:W-:Y:S02]  /*d8b0*/  SHF.R.U64 R9, R10, 0x10, R11.reuse ;  /* 0x000000100a097819 */ /* 0x100fe4000000120b */
[----:B------:R-:W-:-:S02]  /*d8c0*/  SHF.R.U32.HI R2, RZ, 0x10, R11 ;  /* 0x00000010ff027819 */ /* 0x000fc4000001160b */
[C---:B------:R-:W-:Y:S02]  /*d8d0*/  PRMT R11, R60.reuse, 0x5432, R4 ;  /* 0x000054323c0b7816 */ /* 0x040fe40000000004 */
[----:B------:R-:W-:Y:S02]  /*d8e0*/  PRMT R28, R63, 0x5432, R9 ;  /* 0x000054323f1c7816 */ /* 0x000fe40000000009 */
[----:B------:R-:W-:Y:S02]  /*d8f0*/  PRMT R10, R60, 0x5410, R3 ;  /* 0x000054103c0a7816 */ /* 0x000fe40000000003 */
[----:B------:R-:W-:Y:S02]  /*d900*/  PRMT R20, R61, 0x5410, R0 ;  /* 0x000054103d147816 */ /* 0x000fe40000000000 */
[----:B------:R-:W-:Y:S01]  /*d910*/  PRMT R27, R63, 0x5410, R2 ;  /* 0x000054103f1b7816 */ /* 0x000fe20000000002 */
[C---:B-1----:R-:W-:Y:S01]  /*d920*/  IMAD.U32 R23, R16.reuse, 0x10000, RZ ;  /* 0x0001000010177824 */ /* 0x042fe200078e00ff */
[----:B------:R-:W-:Y:S01]  /*d930*/  LOP3.LUT R24, R16, 0xffff0000, RZ, 0xc0, !PT ;  /* 0xffff000010187812 */ /* 0x000fe200078ec0ff */
[C---:B------:R-:W-:Y:S01]  /*d940*/  IMAD.U32 R22, R17.reuse, 0x10000, RZ ;  /* 0x0001000011167824 */ /* 0x040fe200078e00ff */
[----:B------:R-:W-:Y:S01]  /*d950*/  LOP3.LUT R16, R17, 0xffff0000, RZ, 0xc0, !PT ;  /* 0xffff000011107812 */ /* 0x000fe200078ec0ff */
[C---:B------:R-:W-:Y:S01]  /*d960*/  IMAD.U32 R17, R18.reuse, 0x10000, RZ ;  /* 0x0001000012117824 */ /* 0x040fe200078e00ff */
[----:B------:R-:W-:Y:S01]  /*d970*/  LOP3.LUT R29, R18, 0xffff0000, RZ, 0xc0, !PT ;  /* 0xffff0000121d7812 */ /* 0x000fe200078ec0ff */
[----:B--2---:R-:W-:Y:S01]  /*d980*/  IMAD.U32 R8, R12, 0x10000, RZ ;  /* 0x000100000c087824 */ /* 0x004fe200078e00ff */
[----:B------:R-:W-:-:S02]  /*d990*/  SHF.L.U32 R9, R19, 0x10, RZ ;  /* 0x0000001013097819 */ /* 0x000fc400000006ff */
[----:B------:R-:W-:Y:S01]  /*d9a0*/  LOP3.LUT R18, R19, 0xffff0000, RZ, 0xc0, !PT ;  /* 0xffff000013127812 */ /* 0x000fe200078ec0ff */
[----:B------:R-:W-:Y:S01]  /*d9b0*/  IMAD.U32 R19, R11, 0x10000, RZ ;  /* 0x000100000b137824 */ /* 0x000fe200078e00ff */
[C---:B------:R-:W-:Y:S01]  /*d9c0*/  LOP3.LUT R5, R13.reuse, 0xffff0000, RZ, 0xc0, !PT ;  /* 0xffff00000d057812 */ /* 0x040fe200078ec0ff */
[----:B------:R-:W-:Y:S01]  /*d9d0*/  IMAD.U32 R6, R13, 0x10000, RZ ;  /* 0x000100000d067824 */ /* 0x000fe200078e00ff */
[----:B------:R-:W-:Y:S01]  /*d9e0*/  LOP3.LUT R7, R12, 0xffff0000, RZ, 0xc0, !PT ;  /* 0xffff00000c077812 */ /* 0x000fe200078ec0ff */
[----:B------:R-:W-:Y:S01]  /*d9f0*/  FMUL.FTZ R12, R8, R19 ;  /* 0x00000013080c7220 */ /* 0x000fe20000410000 */
[----:B------:R-:W-:Y:S01]  /*da00*/  SHF.L.U32 R13, R21, 0x10, RZ ;  /* 0x00000010150d7819 */ /* 0x000fe200000006ff */
[C---:B------:R-:W-:Y:S01]  /*da10*/  IMAD.U32 R4, R14.reuse, 0x10000, RZ ;  /* 0x000100000e047824 */ /* 0x040fe200078e00ff */
[----:B------:R-:W-:Y:S01]  /*da20*/  LOP3.LUT R3, R14, 0xffff0000, RZ, 0xc0, !PT ;  /* 0xffff00000e037812 */ /* 0x000fe200078ec0ff */
[----:B------:R-:W-:Y:S02]  /*da30*/  IMAD.U32 R14, R10, 0x10000, RZ ;  /* 0x000100000a0e7824 */ /* 0x000fe400078e00ff */
[----:B------:R-:W-:-:S02]  /*da40*/  FMUL.FTZ R8, R8, R13 ;  /* 0x0000000d08087220 */ /* 0x000fc40000410000 */
[----:B------:R-:W-:Y:S01]  /*da50*/  FFMA.FTZ R31, R23, R13, -R12 ;  /* 0x0000000d171f7223 */ /* 0x000fe2000001080c */
[C---:B------:R-:W-:Y:S01]  /*da60*/  LOP3.LUT R0, R15.reuse, 0xffff0000, RZ, 0xc0, !PT ;  /* 0xffff00000f007812 */ /* 0x040fe200078ec0ff */
[----:B------:R-:W-:Y:S02]  /*da70*/  IMAD.U32 R13, R20, 0x10000, RZ ;  /* 0x00010000140d7824 */ /* 0x000fe400078e00ff */
[----:B------:R-:W-:Y:S02]  /*da80*/  IMAD.U32 R2, R15, 0x10000, RZ ;  /* 0x000100000f027824 */ /* 0x000fe400078e00ff */
[----:B------:R-:W-:Y:S02]  /*da90*/  FMUL.FTZ R12, R6, R14 ;  /* 0x0000000e060c7220 */ /* 0x000fe40000410000 */
[----:B------:R-:W-:Y:S02]  /*daa0*/  IMAD.U32 R15, R27, 0x10000, RZ ;  /* 0x000100001b0f7824 */ /* 0x000fe400078e00ff */
[----:B------:R-:W-:-:S02]  /*dab0*/  FFMA.FTZ R23, R23, R19, R8 ;  /* 0x0000001317177223 */ /* 0x000fc40000010008 */
[-C--:B------:R-:W-:Y:S02]  /*dac0*/  FMUL.FTZ R8, R6, R13.reuse ;  /* 0x0000000d06087220 */ /* 0x080fe40000410000 */
[----:B------:R-:W-:Y:S01]  /*dad0*/  FFMA.FTZ R19, R22, R13, -R12 ;  /* 0x0000000d16137223 */ /* 0x000fe2000001080c */
[----:B------:R-:W-:Y:S01]  /*dae0*/  LOP3.LUT R12, R11, 0xffff0000, RZ, 0xc0, !PT ;  /* 0xffff00000b0c7812 */ /* 0x000fe200078ec0ff */
[CC--:B------:R-:W-:Y:S02]  /*daf0*/  FMUL.FTZ R6, R2.reuse, R32.reuse ;  /* 0x0000002002067220 */ /* 0x0c0fe40000410000 */
[-C--:B------:R-:W-:Y:S02]  /*db00*/  FMUL.FTZ R2, R2, R15.reuse ;  /* 0x0000000f02027220 */ /* 0x080fe40000410000 */
[----:B------:R-:W-:Y:S01]  /*db10*/  FFMA.FTZ R15, R9, R15, -R6 ;  /* 0x0000000f090f7223 */ /* 0x000fe20000010806 */
[----:B------:R-:W-:Y:S01]  /*db20*/  LOP3.LUT R6, R21, 0xffff0000, RZ, 0xc0, !PT ;  /* 0xffff000015067812 */ /* 0x000fe200078ec0ff */
[----:B------:R-:W-:Y:S01]  /*db30*/  FFMA.FTZ R13, R9, R32, R2 ;  /* 0x00000020090d7223 */ /* 0x000fe20000010002 */
[----:B------:R-:W-:Y:S01]  /*db40*/  LOP3.LUT R9, R20, 0xffff0000, RZ, 0xc0, !PT ;  /* 0xffff000014097812 */ /* 0x000fe200078ec0ff */
[----:B------:R-:W-:Y:S01]  /*db50*/  FMUL.FTZ R2, R7, R12 ;  /* 0x0000000c07027220 */ /* 0x000fe20000410000 */
[----:B------:R-:W-:Y:S01]  /*db60*/  LOP3.LUT R11, R10, 0xffff0000, RZ, 0xc0, !PT ;  /* 0xffff00000a0b7812 */ /* 0x000fe200078ec0ff */
[----:B------:R-:W-:-:S02]  /*db70*/  FFMA.FTZ R14, R22, R14, R8 ;  /* 0x0000000e160e7223 */ /* 0x000fc40000010008 */
[----:B------:R-:W-:Y:S02]  /*db80*/  IMAD.U32 R21, R26, 0x10000, RZ ;  /* 0x000100001a157824 */ /* 0x000fe400078e00ff */
[-C--:B------:R-:W-:Y:S02]  /*db90*/  FFMA.FTZ R8, R24, R6.reuse, -R2 ;  /* 0x0000000618087223 */ /* 0x080fe40000010802 */
[----:B------:R-:W-:Y:S02]  /*dba0*/  FMUL.FTZ R7, R7, R6 ;  /* 0x0000000607077220 */ /* 0x000fe40000410000 */
[C---:B------:R-:W-:Y:S02]  /*dbb0*/  FMUL.FTZ R2, R5.reuse, R9 ;  /* 0x0000000905027220 */ /* 0x040fe40000410000 */
[----:B------:R-:W-:Y:S02]  /*dbc0*/  IMAD.U32 R10, R28, 0x10000, RZ ;  /* 0x000100001c0a7824 */ /* 0x000fe400078e00ff */
[----:B------:R-:W-:-:S02]  /*dbd0*/  FMUL.FTZ R6, R5, R11 ;  /* 0x0000000b05067220 */ /* 0x000fc40000410000 */
[----:B------:R-:W-:Y:S01]  /*dbe0*/  FMUL.FTZ R5, R4, R21 ;  /* 0x0000001504057220 */ /* 0x000fe20000410000 */
[----:B------:R-:W-:Y:S01]  /*dbf0*/  LOP3.LUT R20, R26, 0xffff0000, RZ, 0xc0, !PT ;  /* 0xffff00001a147812 */ /* 0x000fe200078ec0ff */
[C---:B------:R-:W-:Y:S02]  /*dc00*/  FFMA.FTZ R11, R16.reuse, R11, R2 ;  /* 0x0000000b100b7223 */ /* 0x040fe40000010002 */
[----:B------:R-:W-:Y:S01]  /*dc10*/  FFMA.FTZ R9, R16, R9, -R6 ;  /* 0x0000000910097223 */ /* 0x000fe20000010806 */
[----:B------:R-:W-:Y:S01]  /*dc20*/  LOP3.LUT R6, R28, 0xffff0000, RZ, 0xc0, !PT ;  /* 0xffff00001c067812 */ /* 0x000fe200078ec0ff */
[-C--:B------:R-:W-:Y:S01]  /*dc30*/  FMUL.FTZ R2, R4, R10.reuse ;  /* 0x0000000a04027220 */ /* 0x080fe20000410000 */
[----:B------:R-:W-:Y:S01]  /*dc40*/  LOP3.LUT R16, R25, 0xffff0000, RZ, 0xc0, !PT ;  /* 0xffff000019107812 */ /* 0x000fe200078ec0ff */
[----:B------:R-:W-:Y:S01]  /*dc50*/  FFMA.FTZ R10, R17, R10, -R5 ;  /* 0x0000000a110a7223 */ /* 0x000fe20000010805 */
[----:B------:R-:W-:Y:S01]  /*dc60*/  LOP3.LUT R5, R27, 0xffff0000, RZ, 0xc0, !PT ;  /* 0xffff00001b057812 */ /* 0x000fe200078ec0ff */
[----:B------:R-:W-:-:S02]  /*dc70*/  FFMA.FTZ R12, R24, R12, R7 ;  /* 0x0000000c180c7223 */ /* 0x000fc40000010007 */
[----:B------:R-:W-:Y:S02]  /*dc80*/  FFMA.FTZ R7, R17, R21, R2 ;  /* 0x0000001511077223 */ /* 0x000fe40000010002 */
[C---:B------:R-:W-:Y:S02]  /*dc90*/  FMUL.FTZ R4, R3.reuse, R20 ;  /* 0x0000001403047220 */ /* 0x040fe40000410000 */
[----:B------:R-:W-:Y:S02]  /*dca0*/  FMUL.FTZ R3, R3, R6 ;  /* 0x0000000603037220 */ /* 0x000fe40000410000 */
[C---:B------:R-:W-:Y:S02]  /*dcb0*/  FMUL.FTZ R2, R0.reuse, R16 ;  /* 0x0000001000027220 */ /* 0x040fe40000410000 */
[----:B------:R-:W-:Y:S02]  /*dcc0*/  FMUL.FTZ R0, R0, R5 ;  /* 0x0000000500007220 */ /* 0x000fe40000410000 */
[----:B------:R-:W-:-:S02]  /*dcd0*/  FFMA.FTZ R6, R29, R6, -R4 ;  /* 0x000000061d067223 */ /* 0x000fc40000010804 */
[----:B------:R-:W-:Y:S02]  /*dce0*/  FFMA.FTZ R3, R29, R20, R3 ;  /* 0x000000141d037223 */ /* 0x000fe40000010003 */
[C---:B------:R-:W-:Y:S02]  /*dcf0*/  FFMA.FTZ R2, R18.reuse, R5, -R2 ;  /* 0x0000000512027223 */ /* 0x040fe40000010802 */
        /* <DEDUP_REMOVED lines=11> */
.L_x_1029:
[----:B------:R-:W-:Y:S05]  /*ddb0*/  BSYNC B0 ;  /* 0x0000000000007941 */ /* 0x000fea0003800000 */
.L_x_1028:
        /* <DEDUP_REMOVED lines=18> */
[----:B------:R-:W-:Y:S02]  /*dee0*/  PRMT R14, R64, 0x5432, R14 ;  /* 0x00005432400e7816 */ /* 0x000fe4000000000e */
[----:B------:R-:W-:Y:S02]  /*def0*/  SHF.R.U64 R3, R38, 0x10, R39 ;  /* 0x0000001026037819 */ /* 0x000fe40000001227 */
[----:B------:R-:W-:Y:S01]  /*df00*/  SHF.R.U32.HI R13, RZ, 0x10, R41 ;  /* 0x00000010ff0d7819 */ /* 0x000fe20000011629 */
[----:B------:R-:W-:Y:S01]  /*df10*/  IMAD.U32 R29, R14, 0x10000, RZ ;  /* 0x000100000e1d7824 */ /* 0x000fe200078e00ff */
[----:B------:R-:W-:-:S02]  /*df20*/  SHF.R.U32.HI R18, RZ, 0x10, R43 ;  /* 0x00000010ff127819 */ /* 0x000fc4000001162b */
[----:B------:R-:W-:Y:S02]  /*df30*/  SHF.R.U32.HI R12, RZ, 0x10, R39 ;  /* 0x00000010ff0c7819 */ /* 0x000fe40000011627 */
[----:B------:R-:W-:Y:S02]  /*df40*/  PRMT R23, R66, 0x5432, R17 ;  /* 0x0000543242177816 */ /* 0x000fe40000000011 */
[C---:B------:R-:W-:Y:S02]  /*df50*/  PRMT R25, R67.reuse, 0x5432, R3 ;  /* 0x0000543243197816 */ /* 0x040fe40000000003 */
[----:B------:R-:W-:Y:S02]  /*df60*/  PRMT R13, R64, 0x5410, R13 ;  /* 0x00005410400d7816 */ /* 0x000fe4000000000d */
[----:B------:R-:W-:Y:S02]  /*df70*/  PRMT R22, R66, 0x5410, R18 ;  /* 0x0000541042167816 */ /* 0x000fe40000000012 */
[----:B------:R-:W-:Y:S01]  /*df80*/  PRMT R24, R67, 0x5410, R12 ;  /* 0x0000541043187816 */ /* 0x000fe2000000000c */
[----:B------:R-:W-:Y:S01]  /*df90*/  IMAD.U32 R32, R13, 0x10000, RZ ;  /* 0x000100000d207824 */ /* 0x000fe200078e00ff */
[----:B------:R-:W-:-:S02]  /*dfa0*/  SHF.L.U32 R31, R22, 0x10, RZ ;  /* 0x00000010161f7819 */ /* 0x000fc400000006ff */
[----:B------:R-:W-:Y:S01]  /*dfb0*/  LOP3.LUT R33, R14, 0xffff0000, RZ, 0xc0, !PT ;  /* 0xffff00000e217812 */ /* 0x000fe200078ec0ff */
[----:B--2---:R-:W-:-:S04]  /*dfc0*/  IMAD.IADD R0, R2, 0x1, R0 ;  /* 0x0000000102007824 */ /* 0x004fc800078e0200 */
[----:B------:R-:W-:Y:S01]  /*dfd0*/  IMAD.SHL.U32 R28, R0, 0x2, RZ ;  /* 0x00000002001c7824 */ /* 0x000fe200078e00ff */
[----:B---3--:R-:W1:Y:S04]  /*dfe0*/  LDS.128 R8, [R34] ;  /* 0x0000000022087984 */ /* 0x008e680000000c00 */
[----:B------:R-:W2:Y:S01]  /*dff0*/  LDS.128 R4, [R28+0x5100] ;  /* 0x005100001c047984 */ /* 0x000ea20000000c00 */
[----:B------:R-:W-:-:S04]  /*e000*/  SHF.R.U64 R0, R36, 0x10, R37 ;  /* 0x0000001024007819 */ /* 0x000fc80000001225 */
[C---:B------:R-:W-:Y:S02]  /*e010*/  PRMT R16, R65.reuse, 0x5432, R0 ;  /* 0x0000543241107816 */ /* 0x040fe40000000000 */
[----:B------:R-:W-:Y:S02]  /*e020*/  SHF.R.U32.HI R2, RZ, 0x10, R37 ;  /* 0x00000010ff027819 */ /* 0x000fe40000011625 */
[----:B------:R-:W-:Y:S02]  /*e030*/  SHF.L.U32 R30, R16, 0x10, RZ ;  /* 0x00000010101e7819 */ /* 0x000fe400000006ff */
[----:B------:R-:W-:Y:S01]  /*e040*/  PRMT R15, R65, 0x5410, R2 ;  /* 0x00005410410f7816 */ /* 0x000fe20000000002 */
[C---:B-1----:R-:W-:Y:S01]  /*e050*/  IMAD.U32 R20, R10.reuse, 0x10000, RZ ;  /* 0x000100000a147824 */ /* 0x042fe200078e00ff */
[----:B------:R-:W-:Y:S01]  /*e060*/  LOP3.LUT R26, R10, 0xffff0000, RZ, 0xc0, !PT ;  /* 0xffff00000a1a7812 */ /* 0x000fe200078ec0ff */
[C---:B------:R-:W-:Y:S02]  /*e070*/  IMAD.U32 R17, R9.reuse, 0x10000, RZ ;  /* 0x0001000009117824 */ /* 0x040fe400078e00ff */
[----:B--2---:R-:W-:Y:S01]  /*e080*/  IMAD.U32 R10, R4, 0x10000, RZ ;  /* 0x00010000040a7824 */ /* 0x004fe200078e00ff */
[----:B------:R-:W-:Y:S01]  /*e090*/  LOP3.LUT R19, R9, 0xffff0000, RZ, 0xc0, !PT ;  /* 0xffff000009137812 */ /* 0x000fe200078ec0ff */
[----:B------:R-:W-:Y:S01]  /*e0a0*/  IMAD.U32 R18, R8, 0x10000, RZ ;  /* 0x0001000008127824 */ /* 0x000fe200078e00ff */
[----:B------:R-:W-:Y:S01]  /*e0b0*/  LOP3.LUT R9, R4, 0xffff0000, RZ, 0xc0, !PT ;  /* 0xffff000004097812 */ /* 0x000fe200078ec0ff */
[C---:B------:R-:W-:Y:S01]  /*e0c0*/  IMAD.U32 R4, R6.reuse, 0x10000, RZ ;  /* 0x0001000006047824 */ /* 0x040fe200078e00ff */
[----:B------:R-:W-:Y:S01]  /*e0d0*/  LOP3.LUT R3, R6, 0xffff0000, RZ, 0xc0, !PT ;  /* 0xffff000006037812 */ /* 0x000fe200078ec0ff */
[----:B------:R-:W-:-:S02]  /*e0e0*/  FMUL.FTZ R27, R10, R29 ;  /* 0x0000001d0a1b7220 */ /* 0x000fc40000410000 */
[-C--:B------:R-:W-:Y:S01]  /*e0f0*/  FMUL.FTZ R6, R10, R30.reuse ;  /* 0x0000001e0a067220 */ /* 0x080fe20000410000 */
[----:B------:R-:W-:Y:S01]  /*e100*/  LOP3.LUT R21, R8, 0xffff0000, RZ, 0xc0, !PT ;  /* 0xffff000008157812 */ /* 0x000fe200078ec0ff */
[----:B------:R-:W-:Y:S02]  /*e110*/  IMAD.U32 R8, R5, 0x10000, RZ ;  /* 0x0001000005087824 */ /* 0x000fe400078e00ff */
[C---:B------:R-:W-:Y:S02]  /*e120*/  FFMA.FTZ R30, R18.reuse, R30, -R27 ;  /* 0x0000001e121e7223 */ /* 0x040fe4000001081b */
[----:B------:R-:W-:Y:S02]  /*e130*/  IMAD.U32 R2, R7, 0x10000, RZ ;  /* 0x0001000007027824 */ /* 0x000fe400078e00ff */
[----:B------:R-:W-:Y:S02]  /*e140*/  IMAD.U32 R27, R15, 0x10000, RZ ;  /* 0x000100000f1b7824 */ /* 0x000fe400078e00ff */
[----:B------:R-:W-:-:S02]  /*e150*/  FFMA.FTZ R29, R18, R29, R6 ;  /* 0x0000001d121d7223 */ /* 0x000fc40000010006 */
[----:B------:R-:W-:Y:S01]  /*e160*/  IMAD.U32 R18, R24, 0x10000, RZ ;  /* 0x0001000018127824 */ /* 0x000fe200078e00ff */
[----:B------:R-:W-:Y:S01]  /*e170*/  LOP3.LUT R0, R7, 0xffff0000, RZ, 0xc0, !PT ;  /* 0xffff000007007812 */ /* 0x000fe200078ec0ff */
[C---:B------:R-:W-:Y:S01]  /*e180*/  FMUL.FTZ R10, R8.reuse, R32 ;  /* 0x00000020080a7220 */ /* 0x040fe20000410000 */
[----:B------:R-:W-:Y:S01]  /*e190*/  SHF.L.U32 R12, R11, 0x10, RZ ;  /* 0x000000100b0c7819 */ /* 0x000fe200000006ff */
[----:B------:R-:W-:Y:S02]  /*e1a0*/  FMUL.FTZ R7, R8, R27 ;  /* 0x0000001b08077220 */ /* 0x000fe40000410000 */
[C---:B------:R-:W-:Y:S02]  /*e1b0*/  FMUL.FTZ R6, R2.reuse, R31 ;  /* 0x0000001f02067220 */ /* 0x040fe40000410000 */
[----:B------:R-:W-:Y:S02]  /*e1c0*/  FMUL.FTZ R2, R2, R18 ;  /* 0x0000001202027220 */ /* 0x000fe40000410000 */
[----:B------:R-:W-:-:S02]  /*e1d0*/  FFMA.FTZ R27, R17, R27, -R10 ;  /* 0x0000001b111b7223 */ /* 0x000fc4000001080a */
[----:B------:R-:W-:Y:S01]  /*e1e0*/  FFMA.FTZ R17, R17, R32, R7 ;  /* 0x0000002011117223 */ /* 0x000fe20000010007 */
[----:B------:R-:W-:Y:S01]  /*e1f0*/  LOP3.LUT R7, R16, 0xffff0000, RZ, 0xc0, !PT ;  /* 0xffff000010077812 */ /* 0x000fe200078ec0ff */
[C---:B------:R-:W-:Y:S01]  /*e200*/  FFMA.FTZ R14, R12.reuse, R31, R2 ;  /* 0x0000001f0c0e7223 */ /* 0x040fe20000010002 */
[----:B------:R-:W-:Y:S01]  /*e210*/  LOP3.LUT R5, R5, 0xffff0000, RZ, 0xc0, !PT ;  /* 0xffff000005057812 */ /* 0x000fe200078ec0ff */
[----:B------:R-:W-:Y:S01]  /*e220*/  FFMA.FTZ R18, R12, R18, -R6 ;  /* 0x000000120c127223 */ /* 0x000fe20000010806 */
[----:B------:R-:W-:Y:S01]  /*e230*/  LOP3.LUT R15, R15, 0xffff0000, RZ, 0xc0, !PT ;  /* 0xffff00000f0f7812 */ /* 0x000fe200078ec0ff */
[----:B------:R-:W-:Y:S01]  /*e240*/  FMUL.FTZ R2, R9, R33 ;  /* 0x0000002109027220 */ /* 0x000fe20000410000 */
[----:B------:R-:W-:Y:S01]  /*e250*/  LOP3.LUT R12, R13, 0xffff0000, RZ, 0xc0, !PT ;  /* 0xffff00000d0c7812 */ /* 0x000fe200078ec0ff */
[----:B------:R-:W-:Y:S02]  /*e260*/  IMAD.U32 R31, R23, 0x10000, RZ ;  /* 0x00010000171f7824 */ /* 0x000fe400078e00ff */
[----:B------:R-:W-:-:S02]  /*e270*/  FFMA.FTZ R8, R21, R7, -R2 ;  /* 0x0000000715087223 */ /* 0x000fc40000010802 */
[----:B------:R-:W-:Y:S02]  /*e280*/  FMUL.FTZ R6, R9, R7 ;  /* 0x0000000709067220 */ /* 0x000fe40000410000 */
[----:B------:R-:W-:Y:S02]  /*e290*/  FMUL.FTZ R2, R5, R15 ;  /* 0x0000000f05027220 */ /* 0x000fe40000410000 */
[----:B------:R-:W-:Y:S02]  /*e2a0*/  IMAD.U32 R10, R25, 0x10000, RZ ;  /* 0x00010000190a7824 */ /* 0x000fe400078e00ff */
[-C--:B------:R-:W-:Y:S02]  /*e2b0*/  FMUL.FTZ R7, R5, R12.reuse ;  /* 0x0000000c05077220 */ /* 0x080fe40000410000 */
[----:B------:R-:W-:Y:S01]  /*e2c0*/  FMUL.FTZ R5, R4, R31 ;  /* 0x0000001f04057220 */ /* 0x000fe20000410000 */
[----:B------:R-:W-:Y:S01]  /*e2d0*/  LOP3.LUT R16, R23, 0xffff0000, RZ, 0xc0, !PT ;  /* 0xffff000017107812 */ /* 0x000fe200078ec0ff */
[----:B------:R-:W-:-:S02]  /*e2e0*/  FFMA.FTZ R12, R19, R12, R2 ;  /* 0x0000000c130c7223 */ /* 0x000fc40000010002 */
[----:B------:R-:W-:Y:S01]  /*e2f0*/  FFMA.FTZ R13, R21, R33, R6 ;  /* 0x00000021150d7223 */ /* 0x000fe20000010006 */
[----:B------:R-:W-:Y:S01]  /*e300*/  LOP3.LUT R6, R25, 0xffff0000, RZ, 0xc0, !PT ;  /* 0xffff000019067812 */ /* 0x000fe200078ec0ff */
[----:B------:R-:W-:Y:S01]  /*e310*/  FFMA.FTZ R9, R19, R15, -R7 ;  /* 0x0000000f13097223 */ /* 0x000fe20000010807 */
[----:B------:R-:W-:Y:S01]  /*e320*/  LOP3.LUT R15, R22, 0xffff0000, RZ, 0xc0, !PT ;  /* 0xffff0000160f7812 */ /* 0x000fe200078ec0ff */
[-C--:B------:R-:W-:Y:S02]  /*e330*/  FMUL.FTZ R2, R4, R10.reuse ;  /* 0x0000000a04027220 */ /* 0x080fe40000410000 */
[----:B------:R-:W-:Y:S01]  /*e340*/  FFMA.FTZ R10, R20, R10, -R5 ;  /* 0x0000000a140a7223 */ /* 0x000fe20000010805 */
[----:B------:R-:W-:Y:S01]  /*e350*/  LOP3.LUT R5, R24, 0xffff0000, RZ, 0xc0, !PT ;  /* 0xffff000018057812 */ /* 0x000fe200078ec0ff */
[----:B------:R-:W-:Y:S01]  /*e360*/  FFMA.FTZ R7, R20, R31, R2 ;  /* 0x0000001f14077223 */ /* 0x000fe20000010002 */
[----:B------:R-:W-:Y:S01]  /*e370*/  LOP3.LUT R11, R11, 0xffff0000, RZ, 0xc0, !PT ;  /* 0xffff00000b0b7812 */ /* 0x000fe200078ec0ff */
[----:B------:R-:W-:-:S02]  /*e380*/  FMUL.FTZ R4, R3, R16 ;  /* 0x0000001003047220 */ /* 0x000fc40000410000 */
[-C--:B------:R-:W-:Y:S02]  /*e390*/  FMUL.FTZ R3, R3, R6.reuse ;  /* 0x0000000603037220 */ /* 0x080fe40000410000 */
[C---:B------:R-:W-:Y:S02]  /*e3a0*/  FMUL.FTZ R2, R0.reuse, R15 ;  /* 0x0000000f00027220 */ /* 0x040fe40000410000 */
[-C--:B------:R-:W-:Y:S02]  /*e3b0*/  FMUL.FTZ R0, R0, R5.reuse ;  /* 0x0000000500007220 */ /* 0x080fe40000410000 */
[C---:B------:R-:W-:Y:S02]  /*e3c0*/  FFMA.FTZ R6, R26.reuse, R6, -R4 ;  /* 0x000000061a067223 */ /* 0x040fe40000010804 */
[----:B------:R-:W-:Y:S02]  /*e3d0*/  FFMA.FTZ R3, R26, R16, R3 ;  /* 0x000000101a037223 */ /* 0x000fe40000010003 */
[----:B------:R-:W-:-:S02]  /*e3e0*/  FFMA.FTZ R2, R11, R5, -R2 ;  /* 0x000000050b027223 */ /* 0x000fc40000010802 */
[----:B------:R-:W-:Y:S01]  /*e3f0*/  FFMA.FTZ R0, R11, R15, R0 ;  /* 0x0000000f0b007223 */ /* 0x000fe20000010000 */
[----:B------:R-:W-:Y:S02]  /*e400*/  F2FP.BF16.PACK_AB R10, R6, R10 ;  /* 0x0000000a060a723e */ /* 0x000fe400000010ff */
[----:B------:R-:W-:Y:S02]  /*e410*/  F2FP.BF16.PACK_AB R8, R8, R30 ;  /* 0x0000001e0808723e */ /* 0x000fe400000010ff */
[----:B------:R-:W-:Y:S02]  /*e420*/  F2FP.BF16.PACK_AB R9, R9, R27 ;  /* 0x0000001b0909723e */ /* 0x000fe400000010ff */
[----:B------:R-:W-:Y:S02]  /*e430*/  F2FP.BF16.PACK_AB R6, R3, R7 ;  /* 0x000000070306723e */ /* 0x000fe400000010ff */
[----:B------:R-:W-:Y:S02]  /*e440*/  F2FP.BF16.PACK_AB R11, R2, R18 ;  /* 0x00000012020b723e */ /* 0x000fe400000010ff */
[----:B------:R-:W-:-:S02]  /*e450*/  F2FP.BF16.PACK_AB R4, R13, R29 ;  /* 0x0000001d0d04723e */ /* 0x000fc400000010ff */
[----:B------:R-:W-:Y:S02]  /*e460*/  F2FP.BF16.PACK_AB R5, R12, R17 ;  /* 0x000000110c05723e */ /* 0x000fe400000010ff */
[----:B------:R-:W-:Y:S01]  /*e470*/  F2FP.BF16.PACK_AB R7, R0, R14 ;  /* 0x0000000e0007723e */ /* 0x000fe200000010ff */
[----:B------:R1:W-:Y:S04]  /*e480*/  STS.128 [R34], R8 ;  /* 0x0000000822007388 */ /* 0x0003e80000000c00 */
[----:B------:R1:W-:Y:S02]  /*e490*/  STS.128 [R28+0x5100], R4 ;  /* 0x005100041c007388 */ /* 0x0003e40000000c00 */
.L_x_1031:
[----:B------:R-:W-:Y:S05]  /*e4a0*/  BSYNC B0 ;  /* 0x0000000000007941 */ /* 0x000fea0003800000 */
.L_x_1030:
        /* <DEDUP_REMOVED lines=36> */
[----:B------:R-:W-:Y:S02]  /*e6f0*/  PRMT R16, R72, 0x5432, R0 ;  /* 0x0000543248107816 */ /* 0x000fe40000000000 */
        /* <DEDUP_REMOVED lines=72> */
.L_x_1019:
[----:B------:R-:W-:Y:S05]  /*eb80*/  BSYNC B2 ;  /* 0x0000000000027941 */ /* 0x000fea0003800000 */
.L_x_997:
[----:B-1----:R-:W-:Y:S01]  /*eb90*/  IMAD.WIDE.U32 R30, R70, c[0x0][0x210], RZ ;  /* 0x00008400461e7a25 */ /* 0x002fe200078e00ff */
[----:B------:R-:W-:-:S04]  /*eba0*/  DEPBAR.LE SB0, 0x0 ;  /* 0x000080000000791a */ /* 0x000fc80000000000 */
[----:B------:R-:W-:Y:S01]  /*ebb0*/  IMAD R28, R70, c[0x0][0x214], R31 ;  /* 0x00008500461c7a24 */ /* 0x000fe200078e021f */
[----:B------:R-:W-:Y:S01]  /*ebc0*/  STL.64 [R1+0x20], R30 ;  /* 0x0000201e01007387 */ /* 0x000fe20000100a00 */
[----:B------:R-:W-:Y:S02]  /*ebd0*/  IMAD R0, R90, c[0x0][0x208], RZ ;  /* 0x000082005a007a24 */ /* 0x000fe400078e02ff */
[C---:B---3--:R-:W-:Y:S01]  /*ebe0*/  IMAD.WIDE.U32 R2, R216.reuse, c[0x0][0x208], RZ ;  /* 0x00008200d8027a25 */ /* 0x048fe200078e00ff */
        /* <DEDUP_REMOVED lines=10> */
[----:B------:R-:W-:Y:S04]  /*ec90*/  LDSM.16.M88.4 R4, [R199+0x2000] ;  /* 0x00200000c704783b */ /* 0x000fe80000000200 */
[----:B------:R-:W1:Y:S04]  /*eca0*/  LDSM.16.M88.4 R12, [R192] ;  /* 0x00000000c00c783b */ /* 0x000e680000000200 */
[----:B------:R-:W3:Y:S04]  /*ecb0*/  LDSM.16.M88.4 R8, [R199] ;  /* 0x00000000c708783b */ /* 0x000ee80000000200 */
[----:B------:R-:W4:Y:S04]  /*ecc0*/  LDSM.16.M88.4 R16, [R192+0x800] ;  /* 0x00080000c010783b */ /* 0x000f280000000200 */
[----:B------:R-:W5:Y:S04]  /*ecd0*/  LDSM.16.M88.4 R20, [R192+0x1000] ;  /* 0x00100000c014783b */ /* 0x000f680000000200 */
[----:B------:R-:W4:Y:S01]  /*ece0*/  LDSM.16.M88.4 R24, [R192+0x1800] ;  /* 0x00180000c018783b */ /* 0x000f220000000200 */
[----:B------:R-:W-:-:S03]  /*ecf0*/  LEA R0, P0, R2, c[0x0][0x1f8], 0x1 ;  /* 0x00007e0002007a11 */ /* 0x000fc600078008ff */
[----:B------:R-:W-:Y:S01]  /*ed00*/  LDSM.16.M88.4 R44, [R192+0x2000] ;  /* 0x00200000c02c783b */ /* 0x000fe20000000200 */
[----:B------:R-:W-:-:S03]  /*ed10*/  LEA.HI.X R2, R2, c[0x0][0x1fc], R3, 0x1, P0 ;  /* 0x00007f0002027a11 */ /* 0x000fc600000f0c03 */
[----:B------:R-:W3:Y:S04]  /*ed20*/  SHFL.IDX PT, R3, R0, RZ, 0x181f ;  /* 0x00181fff00037589 */ /* 0x000ee800000e0000 */
[----:B------:R-:W-:Y:S04]  /*ed30*/  LDSM.16.M88.4 R40, [R203] ;  /* 0x00000000cb28783b */ /* 0x000fe80000000200 */
[----:B------:R-:W-:Y:S04]  /*ed40*/  LDSM.16.M88.4 R36, [R207] ;  /* 0x00000000cf24783b */ /* 0x000fe80000000200 */
[----:B------:R-:W-:Y:S01]  /*ed50*/  LDSM.16.M88.4 R32, [R206] ;  /* 0x00000000ce20783b */ /* 0x000fe20000000200 */
[-C--:B-1----:R-:W-:Y:S03]  /*ed60*/  HMMA.16816.F32.BF16 R72, R4, R12.reuse, RZ ;  /* 0x0000000c0448723c */ /* 0x082fe600000418ff */
[----:B------:R-:W-:Y:S04]  /*ed70*/  LDSM.16.M88.4 R28, [R205] ;  /* 0x00000000cd1c783b */ /* 0x000fe80000000200 */
[----:B------:R-:W-:Y:S01]  /*ed80*/  LDSM.16.M88.4 R56, [R204] ;  /* 0x00000000cc38783b */ /* 0x000fe20000000200 */
[----:B---3--:R-:W-:Y:S03]  /*ed90*/  HMMA.16816.F32.BF16 R136, R8, R12, RZ ;  /* 0x0000000c0888723c */ /* 0x008fe600000418ff */
[----:B------:R-:W-:Y:S04]  /*eda0*/  SHFL.IDX PT, R12, R0, 0x1, 0x181f ;  /* 0x00381f00000c7f89 */ /* 0x000fe800000e0000 */
[----:B------:R-:W1:Y:S01]  /*edb0*/  SHFL.IDX PT, R13, R2, RZ, 0x181f ;  /* 0x00181fff020d7589 */ /* 0x000e6200000e0000 */
[-C--:B------:R-:W-:Y:S08]  /*edc0*/  HMMA.16816.F32.BF16 R96, R4, R14.reuse, RZ ;  /* 0x0000000e0460723c */ /* 0x080ff000000418ff */
[----:B------:R-:W-:Y:S01]  /*edd0*/  HMMA.16816.F32.BF16 R160, R8, R14, RZ ;  /* 0x0000000e08a0723c */ /* 0x000fe200000418ff */
[----:B------:R-:W3:Y:S04]  /*ede0*/  SHFL.IDX PT, R14, R0, 0x2, 0x181f ;  /* 0x00581f00000e7f89 */ /* 0x000ee800000e0000 */
[----:B------:R-:W-:Y:S03]  /*edf0*/  SHFL.IDX PT, R15, R0, 0x3, 0x181f ;  /* 0x00781f00000f7f89 */ /* 0x000fe600000e0000 */
[-C--:B----4-:R-:W-:Y:S08]  /*ee00*/  HMMA.16816.F32.BF16 R64, R4, R16.reuse, RZ ;  /* 0x000000100440723c */ /* 0x090ff000000418ff */
[----:B------:R-:W-:Y:S01]  /*ee10*/  HMMA.16816.F32.BF16 R120, R8, R16, RZ ;  /* 0x000000100878723c */ /* 0x000fe200000418ff */
[----:B------:R-:W4:Y:S04]  /*ee20*/  SHFL.IDX PT, R16, R2, 0x1, 0x181f ;  /* 0x00381f0002107f89 */ /* 0x000f2800000e0000 */
[----:B------:R-:W-:Y:S03]  /*ee30*/  SHFL.IDX PT, R17, R0, 0x4, 0x181f ;  /* 0x00981f0000117f89 */ /* 0x000fe600000e0000 */
[-C--:B------:R-:W-:Y:S01]  /*ee40*/  HMMA.16816.F32.BF16 R84, R4, R18.reuse, RZ ;  /* 0x000000120454723c */ /* 0x080fe200000418ff */
[----:B------:R-:W-:Y:S07]  /*ee50*/  SHFL.IDX PT, R0, R2, 0x4, 0x181f ;  /* 0x00981f0002007f89 */ /* 0x000fee00000e0000 */
[----:B------:R-:W-:Y:S01]  /*ee60*/  HMMA.16816.F32.BF16 R164, R8, R18, RZ ;  /* 0x0000001208a4723c */ /* 0x000fe200000418ff */
[----:B------:R-:W1:Y:S04]  /*ee70*/  SHFL.IDX PT, R18, R2, 0x2, 0x181f ;  /* 0x00581f0002127f89 */ /* 0x000e6800000e0000 */
[----:B------:R1:W1:Y:S03]  /*ee80*/  SHFL.IDX PT, R19, R2, 0x3, 0x181f ;  /* 0x00781f0002137f89 */ /* 0x00026600000e0000 */
[-C--:B-----5:R-:W-:Y:S08]  /*ee90*/  HMMA.16816.F32.BF16 R60, R4, R20.reuse, RZ ;  /* 0x00000014043c723c */ /* 0x0a0ff000000418ff */
[----:B------:R-:W-:Y:S07]  /*eea0*/  HMMA.16816.F32.BF16 R104, R8, R20, RZ ;  /* 0x000000140868723c */ /* 0x000fee00000418ff */
[C---:B------:R-:W-:Y:S01]  /*eeb0*/  IMAD.SHL.U32 R21, R248.reuse, 0x2, RZ ;  /* 0x00000002f8157824 */ /* 0x040fe200078e00ff */
[----:B------:R-:W-:Y:S01]  /*eec0*/  HMMA.16816.F32.BF16 R52, R4, R24, RZ ;  /* 0x000000180434723c */ /* 0x000fe200000418ff */
[----:B------:R-:W-:-:S07]  /*eed0*/  SHF.L.U64.HI R20, R248, 0x1, R249 ;  /* 0x00000001f8147819 */ /* 0x000fce00000102f9 */
[----:B------:R-:W-:Y:S07]  /*eee0*/  HMMA.16816.F32.BF16 R48, R8, R24, RZ ;  /* 0x000000180830723c */ /* 0x000fee00000418ff */
[----:B------:R-:W-:Y:S01]  /*eef0*/  IADD3 R24, P0, R3, R21, RZ ;  /* 0x0000001503187210 */ /* 0x000fe20007f1e0ff */
[----:B------:R-:W-:Y:S04]  /*ef00*/  HMMA.16816.F32.BF16 R80, R4, R22, RZ ;  /* 0x000000160450723c */ /* 0x000fe800000418ff */
[----:B-1----:R-:W-:-:S04]  /*ef10*/  IMAD.X R25, R13, 0x1, R20, P0 ;  /* 0x000000010d197824 */ /* 0x002fc800000e0614 */
[----:B------:R-:W-:Y:S01]  /*ef20*/  HMMA.16816.F32.BF16 R148, R8, R22, RZ ;  /* 0x000000160894723c */ /* 0x000fe200000418ff */
[----:B---3--:R-:W-:-:S06]  /*ef30*/  IADD3 R14, P0, R14, R21, RZ ;  /* 0x000000150e0e7210 */ /* 0x008fcc0007f1e0ff */
[-C--:B------:R-:W-:Y:S01]  /*ef40*/  IADD3 R22, P1, R12, R21.reuse, RZ ;  /* 0x000000150c167210 */ /* 0x080fe20007f3e0ff */
[C---:B------:R-:W-:Y:S04]  /*ef50*/  HMMA.16816.F32.BF16 R76, R4.reuse, R44, RZ ;  /* 0x0000002c044c723c */ /* 0x040fe800000418ff */
[--C-:B----4-:R-:W-:Y:S01]  /*ef60*/  IMAD.X R23, R16, 0x1, R20.reuse, P1 ;  /* 0x0000000110177824 */ /* 0x110fe200008e0614 */
[-C--:B------:R-:W-:Y:S01]  /*ef70*/  IADD3 R12, P1, R15, R21.reuse, RZ ;  /* 0x000000150f0c7210 */ /* 0x080fe20007f3e0ff */
[--C-:B------:R-:W-:Y:S01]  /*ef80*/  IMAD.X R15, R18, 0x1, R20.reuse, P0 ;  /* 0x00000001120f7824 */ /* 0x100fe200000e0614 */
[----:B------:R-:W-:Y:S01]  /*ef90*/  IADD3 R2, P0, R17, R21, RZ ;  /* 0x0000001511027210 */ /* 0x000fe20007f1e0ff */
[C---:B------:R-:W-:Y:S02]  /*efa0*/  HMMA.16816.F32.BF16 R132, R4.reuse, R26, RZ ;  /* 0x0000001a0484723c */ /* 0x040fe400000418ff */
[--C-:B------:R-:W-:Y:S01]  /*efb0*/  IMAD.X R13, R19, 0x1, R20.reuse, P1 ;  /* 0x00000001130d7824 */ /* 0x100fe200008e0614 */
[----:B------:R-:W-:Y:S01]  /*efc0*/  ISETP.GE.AND P1, PT, R248, c[0x0][0x1d4], PT ;  /* 0x00007500f8007a0c */ /* 0x000fe20003f26270 */
[----:B------:R-:W-:Y:S01]  /*efd0*/  IMAD.X R3, R0, 0x1, R20, P0 ;  /* 0x0000000100037824 */ /* 0x000fe200000e0614 */
[----:B------:R-:W-:Y:S02]  /*efe0*/  LDSM.16.M88.4 R16, [R202] ;  /* 0x00000000ca10783b */ /* 0x000fe40000000200 */
[C---:B------:R-:W-:Y:S01]  /*eff0*/  ISETP.LT.OR P0, PT, R69.reuse, 0x1, P1 ;  /* 0x000000014500780c */ /* 0x040fe20000f01670 */
[----:B------:R-:W-:Y:S01]  /*f000*/  HMMA.16816.F32.BF16 R128, R4, R46, RZ ;  /* 0x0000002e0480723c */ /* 0x000fe200000418ff */
[----:B------:R-:W1:Y:S11]  /*f010*/  LDSM.16.M88.4 R4, [R202+0x2000] ;  /* 0x00200000ca04783b */ /* 0x000e760000000200 */
[----:B------:R-:W-:Y:S01]  /*f020*/  @!PT LDS RZ, [RZ] ;  /* 0x00000000fffff984 */ /* 0x000fe20000000800 */
[----:B------:R-:W-:Y:S01]  /*f030*/  @!PT LDS RZ, [RZ] ;  /* 0x00000000fffff984 */ /* 0x000fe20000000800 */
[----:B------:R-:W-:Y:S01]  /*f040*/  @!PT LDS RZ, [RZ] ;  /* 0x00000000fffff984 */ /* 0x000fe20000000800 */
[----:B------:R3:W-:Y:S01]  /*f050*/  LDGSTS.E.BYPASS.LTC128B.128 [R210+0x100], [R24.64], !P0 ;  /* 0x0010000018d27fae */ /* 0x0007e2000c101d48 */
[C---:B------:R-:W-:Y:S11]  /*f060*/  ISETP.LT.OR P0, PT, R69.reuse, 0x11, P1 ;  /* 0x000000114500780c */ /* 0x040ff60000f01670 */
[----:B------:R-:W-:Y:S02]  /*f070*/  @!UPT UIADD3 URZ, URZ, URZ, URZ ;  /* 0x0000003f3f3ff290 */ /* 0x000fe4000fffe03f */
[----:B------:R4:W-:Y:S01]  /*f080*/  LDGSTS.E.BYPASS.LTC128B.128 [R210+0x900], [R22.64], !P0 ;  /* 0x0090000016d27fae */ /* 0x0009e2000c101d48 */
[C---:B------:R-:W-:Y:S02]  /*f090*/  ISETP.LT.OR P0, PT, R69.reuse, 0x21, P1 ;  /* 0x000000214500780c */ /* 0x040fe40000f01670 */
[----:B------:R-:W-:-:S11]  /*f0a0*/  ISETP.LT.OR P2, PT, R69, 0x31, P1 ;  /* 0x000000314500780c */ /* 0x000fd60000f41670 */
[----:B------:R5:W-:Y:S01]  /*f0b0*/  LDGSTS.E.BYPASS.LTC128B.128 [R210+0x1100], [R14.64], !P0 ;  /* 0x011000000ed27fae */ /* 0x000be2000c101d48 */
[----:B------:R-:W-:Y:S01]  /*f0c0*/  ISETP.LT.OR P0, PT, R69, 0x41, P1 ;  /* 0x000000414500780c */ /* 0x000fe20000f01670 */
[C---:B-1----:R-:W-:Y:S02]  /*f0d0*/  HMMA.16816.F32.BF16 R116, R4.reuse, R40, R72 ;  /* 0x000000280474723c */ /* 0x042fe40000041848 */
[----:B------:R5:W-:Y:S06]  /*f0e0*/  LDGSTS.E.BYPASS.LTC128B.128 [R210+0x1900], [R12.64], !P2 ;  /* 0x019000000cd27fae */ /* 0x000bec000d101d48 */
[C---:B------:R-:W-:Y:S04]  /*f0f0*/  HMMA.16816.F32.BF16 R112, R4.reuse, R36, R64 ;  /* 0x000000240470723c */ /* 0x040fe80000041840 */
[----:B------:R4:W-:Y:S04]  /*f100*/  LDGSTS.E.BYPASS.LTC128B.128 [R210+0x2100], [R2.64], !P0 ;  /* 0x0210000002d27fae */ /* 0x0009e8000c101d48 */
[----:B------:R-:W-:Y:S01]  /*f110*/  HMMA.16816.F32.BF16 R72, R4, R56, R76 ;  /* 0x000000380448723c */ /* 0x000fe2000004184c */
[----:B------:R-:W0:Y:S07]  /*f120*/  LDGDEPBAR ;  /* 0x00000000000079af */ /* 0x000e2e0000000000 */
[C---:B------:R-:W-:Y:S01]  /*f130*/  HMMA.16816.F32.BF16 R152, R8.reuse, R26, RZ ;  /* 0x0000001a0898723c */ /* 0x040fe200000418ff */
[----:B---3--:R-:W-:Y:S04]  /*f140*/  LDSM.16.M88.4 R24, [R198+0x800] ;  /* 0x00080000c618783b */ /* 0x008fe80000000200 */
[----:B-----5:R-:W-:Y:S03]  /*f150*/  LDSM.16.M88.4 R12, [R200] ;  /* 0x00000000c80c783b */ /* 0x020fe60000000200 */
[C---:B------:R-:W-:Y:S08]  /*f160*/  HMMA.16816.F32.BF16 R140, R8.reuse, R44, RZ ;  /* 0x0000002c088c723c */ /* 0x040ff000000418ff */
[----:B------:R-:W-:Y:S01]  /*f170*/  HMMA.16816.F32.BF16 R144, R8, R46, RZ ;  /* 0x0000002e0890723c */ /* 0x000fe200000418ff */
[----:B------:R-:W-:Y:S04]  /*f180*/  LDSM.16.M88.4 R44, [R198+0x1000] ;  /* 0x00100000c62c783b */ /* 0x000fe80000000200 */
[----:B------:R-:W-:Y:S03]  /*f190*/  LDSM.16.M88.4 R8, [R198] ;  /* 0x00000000c608783b */ /* 0x000fe60000000200 */
[C---:B------:R-:W-:Y:S08]  /*f1a0*/  HMMA.16816.F32.BF16 R108, R4.reuse, R32, R60 ;  /* 0x00000020046c723c */ /* 0x040ff0000004183c */
[C---:B------:R-:W-:Y:S01]  /*f1b0*/  HMMA.16816.F32.BF16 R100, R4.reuse, R28, R52 ;  /* 0x0000001c0464723c */ /* 0x040fe20000041834 */
[----:B------:R-:W-:Y:S07]  /*f1c0*/  LDSM.16.M88.4 R52, [R198+0x1800] ;  /* 0x00180000c634783b */ /* 0x000fee0000000200 */
[C---:B------:R-:W-:Y:S08]  /*f1d0*/  HMMA.16816.F32.BF16 R96, R4.reuse, R42, R96 ;  /* 0x0000002a0460723c */ /* 0x040ff00000041860 */
[C---:B------:R-:W-:Y:S08]  /*f1e0*/  HMMA.16816.F32.BF16 R84, R4.reuse, R38, R84 ;  /* 0x000000260454723c */ /* 0x040ff00000041854 */
[C---:B------:R-:W-:Y:S08]  /*f1f0*/  HMMA.16816.F32.BF16 R80, R4.reuse, R34, R80 ;  /* 0x000000220450723c */ /* 0x040ff00000041850 */
[C---:B------:R-:W-:Y:S08]  /*f200*/  HMMA.16816.F32.BF16 R76, R4.reuse, R30, R132 ;  /* 0x0000001e044c723c */ /* 0x040ff00000041884 */
[----:B------:R-:W-:Y:S01]  /*f210*/  HMMA.16816.F32.BF16 R64, R4, R58, R128 ;  /* 0x0000003a0440723c */ /* 0x000fe20000041880 */
[----:B------:R-:W1:Y:S07]  /*f220*/  LDSM.16.M88.4 R4, [R200+0x2000] ;  /* 0x00200000c804783b */ /* 0x000e6e0000000200 */
[C---:B------:R-:W-:Y:S01]  /*f230*/  HMMA.16816.F32.BF16 R168, R16.reuse, R28, R48 ;  /* 0x0000001c10a8723c */ /* 0x040fe20000041830 */
[----:B------:R-:W3:Y:S07]  /*f240*/  LDSM.16.M88.4 R48, [R198+0x2000] ;  /* 0x00200000c630783b */ /* 0x000eee0000000200 */
        /* <DEDUP_REMOVED lines=11> */
[----:B------:R-:W-:Y:S01]  /*f300*/  HMMA.16816.F32.BF16 R148, R16, R58, R144 ;  /* 0x0000003a1094723c */ /* 0x000fe20000041890 */
[----:B------:R-:W-:Y:S07]  /*f310*/  LDSM.16.M88.4 R16, [R195+0x2000] ;  /* 0x00200000c310783b */ /* 0x000fee0000000200 */
[C---:B-1----:R-:W-:Y:S08]  /*f320*/  HMMA.16816.F32.BF16 R140, R4.reuse, R24, R112 ;  /* 0x00000018048c723c */ /* 0x042ff00000041870 */
[C---:B------:R-:W-:Y:S08]  /*f330*/  HMMA.16816.F32.BF16 R132, R4.reuse, R44, R108 ;  /* 0x0000002c0484723c */ /* 0x040ff0000004186c */
[C---:B------:R-:W-:Y:S08]  /*f340*/  HMMA.16816.F32.BF16 R144, R4.reuse, R8, R116 ;  /* 0x000000080490723c */ /* 0x040ff00000041874 */
[C---:B------:R-:W-:Y:S08]  /*f350*/  HMMA.16816.F32.BF16 R120, R4.reuse, R52, R100 ;  /* 0x000000340478723c */ /* 0x040ff00000041864 */
[C---:B------:R-:W-:Y:S08]  /*f360*/  HMMA.16816.F32.BF16 R112, R4.reuse, R10, R96 ;  /* 0x0000000a0470723c */ /* 0x040ff00000041860 */
[C---:B------:R-:W-:Y:S08]  /*f370*/  HMMA.16816.F32.BF16 R108, R4.reuse, R26, R84 ;  /* 0x0000001a046c723c */ /* 0x040ff00000041854 */
[C---:B---3--:R-:W-:Y:S08]  /*f380*/  HMMA.16816.F32.BF16 R116, R4.reuse, R48, R72 ;  /* 0x000000300474723c */ /* 0x048ff00000041848 */
[C---:B------:R-:W-:Y:S08]  /*f390*/  HMMA.16816.F32.BF16 R100, R4.reuse, R46, R80 ;  /* 0x0000002e0464723c */ /* 0x040ff00000041850 */
[C---:B------:R-:W-:Y:S08]  /*f3a0*/  HMMA.16816.F32.BF16 R96, R4.reuse, R54, R76 ;  /* 0x000000360460723c */ /* 0x040ff0000004184c */
[----:B------:R-:W-:Y:S01]  /*f3b0*/  HMMA.16816.F32.BF16 R84, R4, R50, R64 ;  /* 0x000000320454723c */ /* 0x000fe20000041840 */
[----:B------:R-:W1:Y:S07]  /*f3c0*/  LDSM.16.M88.4 R4, [R201+0x2000] ;  /* 0x00200000c904783b */ /* 0x000e6e0000000200 */
[C---:B------:R-:W-:Y:S08]  /*f3d0*/  HMMA.16816.F32.BF16 R80, R12.reuse, R8, R60 ;  /* 0x000000080c50723c */ /* 0x040ff0000004183c */
[C---:B------:R-:W-:Y:S01]  /*f3e0*/  HMMA.16816.F32.BF16 R76, R12.reuse, R10, R40 ;  /* 0x0000000a0c4c723c */ /* 0x040fe20000041828 */
[----:B------:R-:W3:Y:S07]  /*f3f0*/  LDSM.16.M88.4 R8, [R201] ;  /* 0x00000000c908783b */ /* 0x000eee0000000200 */
[C---:B------:R-:W-:Y:S08]  /*f400*/  HMMA.16816.F32.BF16 R72, R12.reuse, R24, R128 ;  /* 0x000000180c48723c */ /* 0x040ff00000041880 */
[----:B------:R-:W-:Y:S01]  /*f410*/  HMMA.16816.F32.BF16 R64, R12, R26, R104 ;  /* 0x0000001a0c40723c */ /* 0x000fe20000041868 */
[----:B------:R-:W5:Y:S01]  /*f420*/  LDSM.16.M88.4 R24, [R195+0x1800] ;  /* 0x00180000c318783b */ /* 0x000f620000000200 */
[----:B--2---:R-:W-:Y:S01]  /*f430*/  ISETP.GT.AND P0, PT, R94, R70, PT ;  /* 0x000000465e00720c */ /* 0x004fe20003f04270 */
[----:B------:R-:W-:-:S05]  /*f440*/  DEPBAR.LE SB0, 0x0 ;  /* 0x000080000000791a */ /* 0x000fca0000000000 */
        /* <DEDUP_REMOVED lines=8> */
[C---:B------:R-:W-:Y:S08]  /*f4d0*/  HMMA.16816.F32.BF16 R144, R4.reuse, R38, R112 ;  /* 0x000000260490723c */ /* 0x040ff00000041870 */
[C---:B------:R-:W-:Y:S08]  /*f4e0*/  HMMA.16816.F32.BF16 R140, R4.reuse, R32, R140 ;  /* 0x00000020048c723c */ /* 0x040ff0000004188c */
[----:B------:R-:W-:Y:S08]  /*f4f0*/  HMMA.16816.F32.BF16 R136, R4, R34, R108 ;  /* 0x000000220488723c */ /* 0x000ff0000004186c */
[C---:B---3--:R-:W-:Y:S08]  /*f500*/  HMMA.16816.F32.BF16 R72, R8.reuse, R32, R72 ;  /* 0x000000200848723c */ /* 0x048ff00000041848 */
[----:B------:R-:W-:Y:S08]  /*f510*/  HMMA.16816.F32.BF16 R64, R8, R34, R64 ;  /* 0x000000220840723c */ /* 0x000ff00000041840 */
[C---:B------:R-:W-:Y:S08]  /*f520*/  HMMA.16816.F32.BF16 R132, R4.reuse, R28, R132 ;  /* 0x0000001c0484723c */ /* 0x040ff00000041884 */
[C---:B------:R-:W-:Y:S08]  /*f530*/  HMMA.16816.F32.BF16 R128, R4.reuse, R30, R100 ;  /* 0x0000001e0480723c */ /* 0x040ff00000041864 */
[C---:B-----5:R-:W-:Y:S08]  /*f540*/  HMMA.16816.F32.BF16 R120, R4.reuse, R24, R120 ;  /* 0x000000180478723c */ /* 0x060ff00000041878 */
        /* <DEDUP_REMOVED lines=42> */
.L_x_1225:
[----:B------:R-:W-:Y:S05]  /*f7f0*/  BRA.DIV ~URZ, `(.L_x_1035) ;  /* 0x000176227f007947 */ /* 0x000fea000b800000 */
[----:B------:R-:W3:Y:S01]  /*f800*/  SHFL.IDX PT, R2, R0, RZ, 0x181f ;  /* 0x00181fff00027589 */ /* 0x000ee200000e0000 */
[----:B------:R-:W-:-:S03]  /*f810*/  LOP3.LUT P3, RZ, R208, 0x100, RZ, 0xc0, !PT ;  /* 0x00000100d0ff7812 */ /* 0x000fc6000786c0ff */
        /* <DEDUP_REMOVED lines=20> */
.L_x_1226:
[----:B---3--:R-:W-:Y:S02]  /*f960*/  LOP3.LUT P1, RZ, R208, 0x100, RZ, 0xc0, !PT ;  /* 0x00000100d0ff7812 */ /* 0x008fe4000782c0ff */
[----:B--2---:R-:W-:-:S05]  /*f970*/  IADD3 R2, P0, R0, R21, RZ ;  /* 0x0000001500027210 */ /* 0x004fca0007f1e0ff */
[----:B-1----:R-:W-:-:S06]  /*f980*/  IMAD.X R3, R4, 0x1, R20, P0 ;  /* 0x0000000104037824 */ /* 0x002fcc00000e0614 */
[----:B------:R-:W-:Y:S01]  /*f990*/  @!PT LDS RZ, [RZ] ;  /* 0x00000000fffff984 */ /* 0x000fe20000000800 */
[----:B------:R-:W-:Y:S01]  /*f9a0*/  @!PT LDS RZ, [RZ] ;  /* 0x00000000fffff984 */ /* 0x000fe20000000800 */
[----:B------:R-:W-:Y:S01]  /*f9b0*/  @!PT LDS RZ, [RZ] ;  /* 0x00000000fffff984 */ /* 0x000fe20000000800 */
[----:B------:R1:W-:Y:S02]  /*f9c0*/  LDGSTS.E.BYPASS.LTC128B.128 [R210+0x4900], [R2.64], !P1 ;  /* 0x0490000002d27fae */ /* 0x0003e4000c901d48 */
.L_x_1033:
[----:B----4-:R-:W-:Y:S05]  /*f9d0*/  BSYNC B0 ;  /* 0x0000000000007941 */ /* 0x010fea0003800000 */
.L_x_1032:
[----:B-1----:R-:W2:Y:S01]  /*f9e0*/  LDL R2, [R1+0x44] ;  /* 0x0000440001027983 */ /* 0x002ea20000100800 */
[----:B------:R-:W-:-:S03]  /*f9f0*/  IMAD.MOV.U32 R3, RZ, RZ, c[0x0][0x2c4] ;  /* 0x0000b100ff037624 */ /* 0x000fc600078e00ff */
[----:B------:R-:W2:Y:S04]  /*fa00*/  LDL R0, [R1+0x4c] ;  /* 0x00004c0001007983 */ /* 0x000ea80000100800 */
[----:B------:R-:W3:Y:S01]  /*fa10*/  LDL R4, [R1+0x4] ;  /* 0x0000040001047983 */ /* 0x000ee20000100800 */
[----:B------:R-:W-:Y:S01]  /*fa20*/  ISETP.NE.AND P0, PT, R3, 0x1, PT ;  /* 0x000000010300780c */ /* 0x000fe20003f05270 */
[----:B------:R-:W-:Y:S02]  /*fa30*/  ULDC UR4, c[0x0][0x324] ;  /* 0x0000c90000047ab9 */ /* 0x000fe40000000800 */
[----:B------:R-:W-:Y:S01]  /*fa40*/  ULOP3.LUT UR4, URZ, UR4, URZ, 0x33, !UPT ;  /* 0x000000043f047292 */ /* 0x000fe2000f8e333f */
[----:B------:R-:W0:Y:S01]  /*fa50*/  LDGDEPBAR ;  /* 0x00000000000079af */ /* 0x000e220000000000 */
[----:B--2---:R-:W-:Y:S01]  /*fa60*/  IMAD.IADD R0, R0, 0x1, R2 ;  /* 0x0000000100007824 */ /* 0x004fe200078e0202 */
[----:B---3--:R-:W-:-:S07]  /*fa70*/  IADD3 R2, -R4, 0x1, R92 ;  /* 0x0000000104027810 */ /* 0x008fce0007ffe15c */
[----:B------:R-:W-:Y:S01]  /*fa80*/  @P0 IMAD.HI.U32 R3, R0, c[0x0][0x2c8], RZ ;  /* 0x0000b20000030a27 */ /* 0x000fe200078e00ff */
[----:B------:R-:W-:-:S03]  /*fa90*/  IADD3 R11, -R4, R68, RZ ;  /* 0x00000044040b7210 */ /* 0x000fc60007ffe1ff */
[----:B------:R-:W-:Y:S01]  /*faa0*/  IMAD.MOV.U32 R7, RZ, RZ, R0 ;  /* 0x000000ffff077224 */ /* 0x000fe200078e0000 */
[----:B------:R-:W-:Y:S01]  /*fab0*/  IADD3 R0, R2, -R252, RZ ;  /* 0x800000fc02007210 */ /* 0x000fe20007ffe0ff */
[----:B------:R-:W-:Y:S01]  /*fac0*/  IMAD.IADD R10, R92, 0x1, -R4 ;  /* 0x000000015c0a7824 */ /* 0x000fe200078e0a04 */
[----:B------:R-:W-:Y:S02]  /*fad0*/  @P0 SHF.R.U32.HI R7, RZ, c[0x0][0x2cc], R3 ;  /* 0x0000b300ff070a19 */ /* 0x000fe40000011603 */
[C---:B------:R-:W-:Y:S02]  /*fae0*/  IADD3 R9, R0.reuse, UR4, RZ ;  /* 0x0000000400097c10 */ /* 0x040fe4000fffe0ff */
[----:B------:R-:W-:Y:S01]  /*faf0*/  IADD3 R8, R0, c[0x0][0x328], RZ ;  /* 0x0000ca0000087a10 */ /* 0x000fe20007ffe0ff */
[----:B------:R-:W-:Y:S05]  /*fb00*/  BRA.DIV ~URZ, `(.L_x_1036) ;  /* 0x000178027f007947 */ /* 0x000fea000b800000 */
[----:B------:R1:W2:Y:S02]  /*fb10*/  SHFL.IDX PT, R2, R7, RZ, 0x1c1f ;  /* 0x001c1fff07027589 */ /* 0x0002a400000e0000 */
.L_x_1227:
[----:B------:R-:W-:Y:S01]  /*fb20*/  IMAD.MOV.U32 R0, RZ, RZ, c[0x0][0x32c] ;  /* 0x0000cb00ff007624 */ /* 0x000fe200078e00ff */
[----:B--2---:R-:W-:-:S04]  /*fb30*/  IADD3 R3, R8, R2, RZ ;  /* 0x0000000208037210 */ /* 0x004fc80007ffe0ff */
[----:B------:R-:W-:Y:S01]  /*fb40*/  ISETP.GE.AND P0, PT, R0, 0x1, PT ;  /* 0x000000010000780c */ /* 0x000fe20003f06270 */
[----:B------:R-:W-:Y:S01]  /*fb50*/  IMAD.IADD R0, R9, 0x1, R2 ;  /* 0x0000000109007824 */ /* 0x000fe200078e0202 */
[----:B------:R-:W-:-:S11]  /*fb60*/  IMNMX R4, R10, R3, PT ;  /* 0x000000030a047217 */ /* 0x000fd60003800200 */
[----:B------:R-:W-:Y:S05]  /*fb70*/  @!P0 BRA `(.L_x_1037) ;  /* 0x0000015000008947 */ /* 0x000fea0003800000 */
[----:B------:R-:W2:Y:S01]  /*fb80*/  LDL R5, [R1] ;  /* 0x0000000001057983 */ /* 0x000ea20000100800 */
[----:B------:R-:W-:Y:S01]  /*fb90*/  BSSY B0, `(.L_x_1038) ;  /* 0x000000f000007945 */ /* 0x000fe20003800000 */
[----:B--2---:R-:W-:-:S04]  /*fba0*/  IADD3 R2, -R252, R5, R2 ;  /* 0x00000005fc027210 */ /* 0x004fc80007ffe102 */
        /* <DEDUP_REMOVED lines=9> */
.L_x_1039:
[----:B------:R-:W-:-:S04]  /*fc40*/  MOV R3, c[0x0][0x32c] ;  /* 0x0000cb0000037a02 */ /* 0x000fc80000000f00 */
[----:B------:R-:W-:-:S13]  /*fc50*/  ISETP.NE.AND P0, PT, R3, 0x1, PT ;  /* 0x000000010300780c */ /* 0x000fda0003f05270 */
[----:B------:R-:W-:-:S05]  /*fc60*/  @P0 IMAD.HI.U32 R3, R2, c[0x0][0x330], RZ ;  /* 0x0000cc0002030a27 */ /* 0x000fca00078e00ff */
[----:B------:R-:W-:Y:S02]  /*fc70*/  @P0 SHF.R.U32.HI R2, RZ, c[0x0][0x334], R3 ;  /* 0x0000cd00ff020a19 */ /* 0x000fe40000011603 */
.L_x_1040:
[----:B------:R-:W-:Y:S05]  /*fc80*/  BSYNC B0 ;  /* 0x0000000000007941 */ /* 0x000fea0003800000 */
.L_x_1038:
[----:B------:R-:W-:-:S05]  /*fc90*/  IMAD R2, R2, c[0x0][0x32c], R11 ;  /* 0x0000cb0002027a24 */ /* 0x000fca00078e020b */
[----:B------:R-:W-:Y:S02]  /*fca0*/  IADD3 R3, R2, c[0x0][0x32c], RZ ;  /* 0x0000cb0002037a10 */ /* 0x000fe40007ffe0ff */
[----:B------:R-:W-:Y:S02]  /*fcb0*/  IMNMX R0, R0, R2, !PT ;  /* 0x0000000200007217 */ /* 0x000fe40007800200 */
[----:B------:R-:W-:Y:S02]  /*fcc0*/  IMNMX R4, R4, R3, PT ;  /* 0x0000000304047217 */ /* 0x000fe40003800200 */
.L_x_1037:
[----:B------:R-:W-:Y:S05]  /*fcd0*/  BRA.DIV ~URZ, `(.L_x_1041) ;  /* 0x000176a27f007947 */ /* 0x000fea000b800000 */
[----:B------:R2:W3:Y:S02]  /*fce0*/  SHFL.IDX PT, R2, R7, 0x1, 0x1c1f ;  /* 0x003c1f0007027f89 */ /* 0x0004e400000e0000 */
.L_x_1228:
[----:B------:R-:W-:Y:S02]  /*fcf0*/  IMAD.MOV.U32 R3, RZ, RZ, c[0x0][0x32c] ;  /* 0x0000cb00ff037624 */ /* 0x000fe400078e00ff */
[----:B---3--:R-:W-:-:S03]  /*fd00*/  IMAD.IADD R5, R9, 0x1, R2 ;  /* 0x0000000109057824 */ /* 0x008fc600078e0202 */
[----:B------:R-:W-:Y:S02]  /*fd10*/  ISETP.GE.AND P0, PT, R3, 0x1, PT ;  /* 0x000000010300780c */ /* 0x000fe40003f06270 */
[----:B------:R-:W-:-:S04]  /*fd20*/  IADD3 R3, R8, R2, RZ ;  /* 0x0000000208037210 */ /* 0x000fc80007ffe0ff */
[----:B------:R-:W-:-:S07]  /*fd30*/  IMNMX R6, R10, R3, PT ;  /* 0x000000030a067217 */ /* 0x000fce0003800200 */
[----:B------:R-:W-:Y:S05]  /*fd40*/  @!P0 BRA `(.L_x_1042) ;  /* 0x0000015000008947 */ /* 0x000fea0003800000 */
[----:B------:R-:W3:Y:S01]  /*fd50*/  LDL R12, [R1] ;  /* 0x00000000010c7983 */ /* 0x000ee20000100800 */
[----:B------:R-:W-:Y:S01]  /*fd60*/  BSSY B0, `(.L_x_1043) ;  /* 0x000000f000007945 */ /* 0x000fe20003800000 */
[----:B---3--:R-:W-:-:S04]  /*fd70*/  IADD3 R2, -R252, R12, R2 ;  /* 0x0000000cfc027210 */ /* 0x008fc80007ffe102 */
        /* <DEDUP_REMOVED lines=9> */
.L_x_1044:
[----:B------:R-:W-:-:S04]  /*fe10*/  MOV R3, c[0x0][0x32c] ;  /* 0x0000cb0000037a02 */ /* 0x000fc80000000f00 */
[----:B------:R-:W-:-:S13]  /*fe20*/  ISETP.NE.AND P0, PT, R3, 0x1, PT ;  /* 0x000000010300780c */ /* 0x000fda0003f05270 */
[----:B------:R-:W-:-:S05]  /*fe30*/  @P0 IMAD.HI.U32 R3, R2, c[0x0][0x330], RZ ;  /* 0x0000cc0002030a27 */ /* 0x000fca00078e00ff */
[----:B------:R-:W-:Y:S02]  /*fe40*/  @P0 SHF.R.U32.HI R2, RZ, c[0x0][0x334], R3 ;  /* 0x0000cd00ff020a19 */ /* 0x000fe40000011603 */
.L_x_1045:
[----:B------:R-:W-:Y:S05]  /*fe50*/  BSYNC B0 ;  /* 0x0000000000007941 */ /* 0x000fea0003800000 */
.L_x_1043:
[----:B------:R-:W-:-:S05]  /*fe60*/  IMAD R2, R2, c[0x0][0x32c], R11 ;  /* 0x0000cb0002027a24 */ /* 0x000fca00078e020b */
[----:B------:R-:W-:Y:S02]  /*fe70*/  IADD3 R3, R2, c[0x0][0x32c], RZ ;  /* 0x0000cb0002037a10 */ /* 0x000fe40007ffe0ff */
[----:B------:R-:W-:Y:S02]  /*fe80*/  IMNMX R5, R5, R2, !PT ;  /* 0x0000000205057217 */ /* 0x000fe40007800200 */
[----:B------:R-:W-:Y:S02]  /*fe90*/  IMNMX R6, R6, R3, PT ;  /* 0x0000000306067217 */ /* 0x000fe40003800200 */
.L_x_1042:
        /* <DEDUP_REMOVED lines=110> */
.L_x_1229:
[----:B------:R-:W-:Y:S01]  /*10580*/  IMAD.MOV.U32 R0, RZ, RZ, c[0x0][0x32c] ;  /* 0x0000cb00ff007624 */ /* 0x000fe200078e00ff */
[----:B----4-:R-:W-:-:S04]  /*10590*/  IADD3 R2, R8, R3, RZ ;  /* 0x0000000308027210 */ /* 0x010fc80007ffe0ff */
[----:B------:R-:W-:Y:S01]  /*105a0*/  ISETP.GE.AND P0, PT, R0, 0x1, PT ;  /* 0x000000010000780c */ /* 0x000fe20003f06270 */
[----:B------:R-:W-:Y:S01]  /*105b0*/  IMAD.IADD R0, R9, 0x1, R3 ;  /* 0x0000000109007824 */ /* 0x000fe200078e0203 */
[----:B------:R-:W-:-:S11]  /*105c0*/  IMNMX R2, R10, R2, PT ;  /* 0x000000020a027217 */ /* 0x000fd60003800200 */
[----:B------:R-:W-:Y:S05]  /*105d0*/  @!P0 BRA `(.L_x_1047) ;  /* 0x0000015000008947 */ /* 0x000fea0003800000 */
[----:B------:R-:W4:Y:S01]  /*105e0*/  LDL R4, [R1] ;  /* 0x0000000001047983 */ /* 0x000f220000100800 */
[----:B------:R-:W-:Y:S01]  /*105f0*/  BSSY B0, `(.L_x_1048) ;  /* 0x000000f000007945 */ /* 0x000fe20003800000 */
[----:B----4-:R-:W-:-:S04]  /*10600*/  IADD3 R3, -R252, R4, R3 ;  /* 0x00000004fc037210 */ /* 0x010fc80007ffe103 */
        /* <DEDUP_REMOVED lines=9> */
.L_x_1049:
[----:B------:R-:W-:-:S04]  /*106a0*/  MOV R4, c[0x0][0x32c] ;  /* 0x0000cb0000047a02 */ /* 0x000fc80000000f00 */
[----:B------:R-:W-:-:S13]  /*106b0*/  ISETP.NE.AND P0, PT, R4, 0x1, PT ;  /* 0x000000010400780c */ /* 0x000fda0003f05270 */
[----:B------:R-:W-:-:S05]  /*106c0*/  @P0 IMAD.HI.U32 R4, R3, c[0x0][0x330], RZ ;  /* 0x0000cc0003040a27 */ /* 0x000fca00078e00ff */
[----:B------:R-:W-:Y:S02]  /*106d0*/  @P0 SHF.R.U32.HI R3, RZ, c[0x0][0x334], R4 ;  /* 0x0000cd00ff030a19 */ /* 0x000fe40000011604 */
.L_x_1050:
[----:B------:R-:W-:Y:S05]  /*106e0*/  BSYNC B0 ;  /* 0x0000000000007941 */ /* 0x000fea0003800000 */
.L_x_1048:
[----:B------:R-:W-:-:S05]  /*106f0*/  IMAD R3, R3, c[0x0][0x32c], R11 ;  /* 0x0000cb0003037a24 */ /* 0x000fca00078e020b */
[----:B------:R-:W-:Y:S02]  /*10700*/  IADD3 R4, R3, c[0x0][0x32c], RZ ;  /* 0x0000cb0003047a10 */ /* 0x000fe40007ffe0ff */
[----:B------:R-:W-:Y:S02]  /*10710*/  IMNMX R0, R0, R3, !PT ;  /* 0x0000000300007217 */ /* 0x000fe40007800200 */
[----:B------:R-:W-:Y:S02]  /*10720*/  IMNMX R2, R2, R4, PT ;  /* 0x0000000402027217 */ /* 0x000fe40003800200 */
.L_x_1047:
        /* <DEDUP_REMOVED lines=151> */
.L_x_1230:
[----:B------:R-:W-:Y:S01]  /*110a0*/  IMAD.MOV.U32 R0, RZ, RZ, c[0x0][0x32c] ;  /* 0x0000cb00ff007624 */ /* 0x000fe200078e00ff */
[----:B-1----:R-:W-:-:S04]  /*110b0*/  IADD3 R2, R8, R3, RZ ;  /* 0x0000000308027210 */ /* 0x002fc80007ffe0ff */
[----:B------:R-:W-:Y:S01]  /*110c0*/  ISETP.GE.AND P0, PT, R0, 0x1, PT ;  /* 0x000000010000780c */ /* 0x000fe20003f06270 */
[----:B------:R-:W-:Y:S01]  /*110d0*/  IMAD.IADD R0, R9, 0x1, R3 ;  /* 0x0000000109007824 */ /* 0x000fe200078e0203 */
[----:B------:R-:W-:-:S11]  /*110e0*/  IMNMX R2, R10, R2, PT ;  /* 0x000000020a027217 */ /* 0x000fd60003800200 */
[----:B------:R-:W-:Y:S05]  /*110f0*/  @!P0 BRA `(.L_x_1052) ;  /* 0x0000015000008947 */ /* 0x000fea0003800000 */
[----:B------:R-:W5:Y:S01]  /*11100*/  LDL R4, [R1] ;  /* 0x0000000001047983 */ /* 0x000f620000100800 */
[----:B------:R-:W-:Y:S01]  /*11110*/  BSSY B0, `(.L_x_1053) ;  /* 0x000000f000007945 */ /* 0x000fe20003800000 */
[----:B-----5:R-:W-:-:S04]  /*11120*/  IADD3 R3, -R252, R4, R3 ;  /* 0x00000004fc037210 */ /* 0x020fc80007ffe103 */
        /* <DEDUP_REMOVED lines=9> */
.L_x_1054:
[----:B------:R-:W-:-:S04]  /*111c0*/  MOV R4, c[0x0][0x32c] ;  /* 0x0000cb0000047a02 */ /* 0x000fc80000000f00 */
[----:B------:R-:W-:-:S13]  /*111d0*/  ISETP.NE.AND P0, PT, R4, 0x1, PT ;  /* 0x000000010400780c */ /* 0x000fda0003f05270 */
[----:B------:R-:W-:-:S05]  /*111e0*/  @P0 IMAD.HI.U32 R4, R3, c[0x0][0x330], RZ ;  /* 0x0000cc0003040a27 */ /* 0x000fca00078e00ff */
[----:B------:R-:W-:Y:S02]  /*111f0*/  @P0 SHF.R.U32.HI R3, RZ, c[0x0][0x334], R4 ;  /* 0x0000cd00ff030a19 */ /* 0x000fe40000011604 */
.L_x_1055:
[----:B------:R-:W-:Y:S05]  /*11200*/  BSYNC B0 ;  /* 0x0000000000007941 */ /* 0x000fea0003800000 */
.L_x_1053:
[----:B------:R-:W-:-:S05]  /*11210*/  IMAD R3, R3, c[0x0][0x32c], R11 ;  /* 0x0000cb0003037a24 */ /* 0x000fca00078e020b */
[----:B------:R-:W-:Y:S02]  /*11220*/  IADD3 R4, R3, c[0x0][0x32c], RZ ;  /* 0x0000cb0003047a10 */ /* 0x000fe40007ffe0ff */
[----:B------:R-:W-:Y:S02]  /*11230*/  IMNMX R0, R0, R3, !PT ;  /* 0x0000000300007217 */ /* 0x000fe40007800200 */
[----:B------:R-:W-:Y:S02]  /*11240*/  IMNMX R2, R2, R4, PT ;  /* 0x0000000402027217 */ /* 0x000fe40003800200 */
.L_x_1052:
        /* <DEDUP_REMOVED lines=85> */
[----:B--234-:R-:W-:Y:S02]  /*117a0*/  FMNMX.FTZ R7, R9, R10, !PT ;  /* 0x0000000a09077209 */ /* 0x01cfe40007810000 */
        /* <DEDUP_REMOVED lines=55> */
[----:B------:R-:W-:Y:S02]  /*11b20*/  FSEL R56, R87, -INF , !P0 ;  /* 0xff80000057387808 */ /* 0x000fe40004000000 */
[----:B------:R-:W-:-:S02]  /*11b30*/  FMNMX.FTZ R3, R103, R4, !PT ;  /* 0x0000000467037209 */ /* 0x000fc40007810000 */
        /* <DEDUP_REMOVED lines=9> */
.L_x_1231:
[----:B-12---:R-:W-:Y:S01]  /*11bd0*/  FMNMX.FTZ R4, R4, R0, !PT ;  /* 0x0000000004047209 */ /* 0x006fe20007810000 */
        /* <DEDUP_REMOVED lines=14> */
.L_x_1232:
[C---:B------:R-:W-:Y:S01]  /*11cc0*/  FMUL.FTZ R0, R87.reuse, c[0x0][0x2d0] ;  /* 0x0000b40057007a20 */ /* 0x040fe20000410000 */
[----:B------:R-:W-:Y:S01]  /*11cd0*/  FSETP.NEU.FTZ.AND P0, PT, R87, -INF , PT ;  /* 0xff8000005700780b */ /* 0x000fe20003f1d000 */
[----:B------:R-:W2:Y:S01]  /*11ce0*/  LDL R231, [R1+0x44] ;  /* 0x0000440001e77983 */ /* 0x000ea20000100800 */
[----:B------:R-:W-:Y:S01]  /*11cf0*/  FMUL.FTZ R3, R86, c[0x0][0x2d0] ;  /* 0x0000b40056037a20 */ /* 0x000fe20000410000 */
[----:B----4-:R-:W-:Y:S01]  /*11d00*/  FMNMX.FTZ R68, R8, R7, !PT ;  /* 0x0000000708447209 */ /* 0x010fe20007810000 */
[----:B------:R-:W-:Y:S01]  /*11d10*/  WARPSYNC 0xffffffff ;  /* 0xffffffff00007948 */ /* 0x000fe20003800000 */
[----:B------:R-:W-:Y:S01]  /*11d20*/  FSEL R4, R0, RZ, P0 ;  /* 0x000000ff00047208 */ /* 0x000fe20000000000 */
[----:B------:R-:W1:Y:S01]  /*11d30*/  LDSM.16.MT88.4 R48, [R193] ;  /* 0x00000000c130783b */ /* 0x000e620000004200 */
[----:B------:R-:W-:-:S02]  /*11d40*/  FSETP.NEU.FTZ.AND P0, PT, R86, -INF , PT ;  /* 0xff8000005600780b */ /* 0x000fc40003f1d000 */
[----:B------:R-:W-:Y:S01]  /*11d50*/  MOV R232, c[0x0][0x2c4] ;  /* 0x0000b10000e87a02 */ /* 0x000fe20000000f00 */
[--C-:B------:R-:W-:Y:S01]  /*11d60*/  FFMA.FTZ R0, R14, c[0x0][0x2d0], -R4.reuse ;  /* 0x0000b4000e007a23 */ /* 0x100fe20000010804 */
[----:B------:R-:W-:Y:S01]  /*11d70*/  FSEL R3, R3, RZ, P0 ;  /* 0x000000ff03037208 */ /* 0x000fe20000000000 */
[--C-:B------:R-:W-:Y:S01]  /*11d80*/  FFMA.FTZ R2, R28, c[0x0][0x2d0], -R4.reuse ;  /* 0x0000b4001c027a23 */ /* 0x100fe20000010804 */
[----:B------:R-:W-:Y:S01]  /*11d90*/  FSETP.NEU.FTZ.AND P0, PT, R85, -INF , PT ;  /* 0xff8000005500780b */ /* 0x000fe20003f1d000 */
[----:B------:R4:W-:Y:S01]  /*11da0*/  MUFU.EX2 R161, R0 ;  /* 0x0000000000a17308 */ /* 0x0009e20000000800 */
[----:B------:R-:W-:Y:S01]  /*11db0*/  LDSM.16.MT88.4 R40, [R193+0x800] ;  /* 0x00080000c128783b */ /* 0x000fe20000004200 */
[----:B------:R-:W-:Y:S01]  /*11dc0*/  FFMA.FTZ R5, R27, c[0x0][0x2d0], -R3 ;  /* 0x0000b4001b057a23 */ /* 0x000fe20000010803 */
[----:B------:R-:W-:Y:S01]  /*11dd0*/  ISETP.NE.AND P1, PT, R232, 0x1, PT ;  /* 0x00000001e800780c */ /* 0x000fe20003f25270 */
        /* <DEDUP_REMOVED lines=9> */
[--C-:B----4-:R-:W-:Y:S02]  /*11e70*/  FFMA.FTZ R0, R15, c[0x0][0x2d0], -R4.reuse ;  /* 0x0000b4000f007a23 */ /* 0x110fe40000010804 */
[----:B------:R-:W-:-:S02]  /*11e80*/  FFMA.FTZ R147, R107, c[0x0][0x2d0], -R4 ;  /* 0x0000b4006b937a23 */ /* 0x000fc40000010804 */
[--C-:B------:R-:W-:Y:S02]  /*11e90*/  FFMA.FTZ R146, R106, c[0x0][0x2d0], -R4.reuse ;  /* 0x0000b4006a927a23 */ /* 0x100fe40000010804 */
[--C-:B------:R-:W-:Y:S01]  /*11ea0*/  FFMA.FTZ R166, R105, c[0x0][0x2d0], -R4.reuse ;  /* 0x0000b40069a67a23 */ /* 0x100fe20000010804 */
[----:B------:R4:W-:Y:S01]  /*11eb0*/  MUFU.EX2 R160, R0 ;  /* 0x0000000000a07308 */ /* 0x0009e20000000800 */
[----:B---3--:R-:W-:Y:S02]  /*11ec0*/  FMUL.FTZ R2, R85, c[0x0][0x2d0] ;  /* 0x0000b40055027a20 */ /* 0x008fe40000410000 */
[--C-:B------:R-:W-:Y:S02]  /*11ed0*/  FFMA.FTZ R170, R104, c[0x0][0x2d0], -R4.reuse ;  /* 0x0000b40068aa7a23 */ /* 0x100fe40000010804 */
[--C-:B------:R-:W-:Y:S01]  /*11ee0*/  FFMA.FTZ R169, R103, c[0x0][0x2d0], -R4.reuse ;  /* 0x0000b40067a97a23 */ /* 0x100fe20000010804 */
[----:B------:R-:W-:Y:S01]  /*11ef0*/  FSEL R2, R2, RZ, P0 ;  /* 0x000000ff02027208 */ /* 0x000fe20000000000 */
[----:B------:R-:W-:Y:S01]  /*11f00*/  FFMA.FTZ R168, R102, c[0x0][0x2d0], -R4 ;  /* 0x0000b40066a87a23 */ /* 0x000fe20000010804 */
[----:B------:R-:W-:Y:S01]  /*11f10*/  FSETP.NEU.FTZ.AND P0, PT, R68, -INF , PT ;  /* 0xff8000004400780b */ /* 0x000fe20003f1d000 */
[----:B------:R-:W-:Y:S01]  /*11f20*/  FFMA.FTZ R167, R65, c[0x0][0x2d0], -R3 ;  /* 0x0000b40041a77a23 */ /* 0x000fe20000010803 */
[----:B------:R-:W-:Y:S01]  /*11f30*/  MUFU.EX2 R70, R70 ;  /* 0x0000004600467308 */ /* 0x000fe20000000800 */
[----:B-1----:R-:W-:-:S02]  /*11f40*/  FFMA.FTZ R5, R37, c[0x0][0x2d0], -R2 ;  /* 0x0000b40025057a23 */ /* 0x002fc40000010802 */
[----:B------:R-:W-:Y:S02]  /*11f50*/  FFMA.FTZ R172, R64, c[0x0][0x2d0], -R3 ;  /* 0x0000b40040ac7a23 */ /* 0x000fe40000010803 */
[----:B------:R-:W-:Y:S02]  /*11f60*/  FFMA.FTZ R65, R80, c[0x0][0x2d0], -R2 ;  /* 0x0000b40050417a23 */ /* 0x000fe40000010802 */
[----:B----4-:R-:W-:Y:S01]  /*11f70*/  FFMA.FTZ R0, R19, c[0x0][0x2d0], -R4 ;  /* 0x0000b40013007a23 */ /* 0x010fe20000010804 */
[----:B------:R1:W-:Y:S01]  /*11f80*/  MUFU.EX2 R219, R5 ;  /* 0x0000000500db7308 */ /* 0x0003e20000000800 */
[--C-:B------:R-:W-:Y:S02]  /*11f90*/  FFMA.FTZ R64, R82, c[0x0][0x2d0], -R2.reuse ;  /* 0x0000b40052407a23 */ /* 0x100fe40000010802 */
[--C-:B------:R-:W-:Y:S02]  /*11fa0*/  FFMA.FTZ R155, R101, c[0x0][0x2d0], -R2.reuse ;  /* 0x0000b400659b7a23 */ /* 0x100fe40000010802 */
[----:B------:R-:W-:-:S02]  /*11fb0*/  FFMA.FTZ R154, R100, c[0x0][0x2d0], -R2 ;  /* 0x0000b400649a7a23 */ /* 0x000fc40000010802 */
[--C-:B------:R-:W-:Y:S01]  /*11fc0*/  FFMA.FTZ R153, R99, c[0x0][0x2d0], -R2.reuse ;  /* 0x0000b40063997a23 */ /* 0x100fe20000010802 */
[----:B------:R3:W-:Y:S01]  /*11fd0*/  MUFU.EX2 R165, R0 ;  /* 0x0000000000a57308 */ /* 0x0007e20000000800 */
[--C-:B------:R-:W-:Y:S02]  /*11fe0*/  FFMA.FTZ R152, R98, c[0x0][0x2d0], -R2.reuse ;  /* 0x0000b40062987a23 */ /* 0x100fe40000010802 */
[--C-:B------:R-:W-:Y:S02]  /*11ff0*/  FFMA.FTZ R180, R97, c[0x0][0x2d0], -R2.reuse ;  /* 0x0000b40061b47a23 */ /* 0x100fe40000010802 */
[--C-:B------:R-:W-:Y:S02]  /*12000*/  FFMA.FTZ R179, R96, c[0x0][0x2d0], -R2.reuse ;  /* 0x0000b40060b37a23 */ /* 0x100fe40000010802 */
[--C-:B------:R-:W-:Y:S01]  /*12010*/  FFMA.FTZ R178, R94, c[0x0][0x2d0], -R2.reuse ;  /* 0x0000b4005eb27a23 */ /* 0x100fe20000010802 */
[----:B------:R-:W-:Y:S01]  /*12020*/  MUFU.EX2 R211, R66 ;  /* 0x0000004200d37308 */ /* 0x000fe20000000800 */
[----:B-1----:R-:W-:-:S02]  /*12030*/  FFMA.FTZ R5, R38, c[0x0][0x2d0], -R2 ;  /* 0x0000b40026057a23 */ /* 0x002fc40000010802 */
[----:B------:R-:W-:Y:S02]  /*12040*/  FFMA.FTZ R177, R90, c[0x0][0x2d0], -R2 ;  /* 0x0000b4005ab17a23 */ /* 0x000fe40000010802 */
[--C-:B------:R-:W-:Y:S02]  /*12050*/  FFMA.FTZ R71, R71, c[0x0][0x2d0], -R3.reuse ;  /* 0x0000b40047477a23 */ /* 0x100fe40000010803 */
[--C-:B------:R-:W-:Y:S01]  /*12060*/  FFMA.FTZ R84, R77, c[0x0][0x2d0], -R3.reuse ;  /* 0x0000b4004d547a23 */ /* 0x100fe20000010803 */
[----:B------:R-:W-:Y:S01]  /*12070*/  MUFU.EX2 R227, R5 ;  /* 0x0000000500e37308 */ /* 0x000fe20000000800 */
[----:B---3--:R-:W-:Y:S02]  /*12080*/  FFMA.FTZ R0, R22, c[0x0][0x2d0], -R4 ;  /* 0x0000b40016007a23 */ /* 0x008fe40000010804 */
[--C-:B------:R-:W-:Y:S02]  /*12090*/  FFMA.FTZ R79, R79, c[0x0][0x2d0], -R3.reuse ;  /* 0x0000b4004f4f7a23 */ /* 0x100fe40000010803 */
[----:B------:R-:W-:-:S02]  /*120a0*/  FFMA.FTZ R78, R78, c[0x0][0x2d0], -R3 ;  /* 0x0000b4004e4e7a23 */ /* 0x000fc40000010803 */
[--C-:B------:R-:W-:Y:S01]  /*120b0*/  FFMA.FTZ R92, R92, c[0x0][0x2d0], -R3.reuse ;  /* 0x0000b4005c5c7a23 */ /* 0x100fe20000010803 */
[----:B------:R1:W3:Y:S01]  /*120c0*/  MUFU.EX2 R171, R0 ;  /* 0x0000000000ab7308 */ /* 0x0002e20000000800 */
[--C-:B------:R-:W-:Y:S02]  /*120d0*/  FFMA.FTZ R144, R83, c[0x0][0x2d0], -R3.reuse ;  /* 0x0000b40053907a23 */ /* 0x100fe40000010803 */
[--C-:B------:R-:W-:Y:S02]  /*120e0*/  FFMA.FTZ R145, R81, c[0x0][0x2d0], -R3.reuse ;  /* 0x0000b40051917a23 */ /* 0x100fe40000010803 */
[--C-:B------:R-:W-:Y:S02]  /*120f0*/  FFMA.FTZ R150, R76, c[0x0][0x2d0], -R3.reuse ;  /* 0x0000b4004c967a23 */ /* 0x100fe40000010803 */
[--C-:B------:R-:W-:Y:S01]  /*12100*/  FFMA.FTZ R164, R75, c[0x0][0x2d0], -R3.reuse ;  /* 0x0000b4004ba47a23 */ /* 0x100fe20000010803 */
[----:B------:R-:W-:Y:S01]  /*12110*/  MUFU.EX2 R191, R78 ;  /* 0x0000004e00bf7308 */ /* 0x000fe20000000800 */
[----:B------:R-:W-:-:S02]  /*12120*/  FFMA.FTZ R163, R74, c[0x0][0x2d0], -R3 ;  /* 0x0000b4004aa37a23 */ /* 0x000fc40000010803 */
[----:B-1----:R-:W-:Y:S01]  /*12130*/  FFMA.FTZ R0, R25, c[0x0][0x2d0], -R4 ;  /* 0x0000b40019007a23 */ /* 0x002fe20000010804 */
[----:B---3--:R-:W-:-:S04]  /*12140*/  F2FP.BF16.PACK_AB R22, R171, R165 ;  /* 0x000000a5ab16723e */ /* 0x008fc800000010ff */
[----:B------:R-:W-:Y:S08]  /*12150*/  MUFU.EX2 R185, R147 ;  /* 0x0000009300b97308 */ /* 0x000ff00000000800 */
[----:B------:R1:W-:Y:S08]  /*12160*/  MUFU.EX2 R184, R0 ;  /* 0x0000000000b87308 */ /* 0x0003f00000000800 */
[----:B------:R-:W-:Y:S01]  /*12170*/  MUFU.EX2 R186, R146 ;  /* 0x0000009200ba7308 */ /* 0x000fe20000000800 */
[----:B-1----:R-:W-:-:S07]  /*12180*/  FFMA.FTZ R0, R26, c[0x0][0x2d0], -R4 ;  /* 0x0000b4001a007a23 */ /* 0x002fce0000010804 */
[----:B------:R1:W3:Y:S02]  /*12190*/  MUFU.EX2 R222, R0 ;  /* 0x0000000000de7308 */ /* 0x0002e40000000800 */
[----:B-1----:R-:W-:-:S06]  /*121a0*/  FFMA.FTZ R0, R36, c[0x0][0x2d0], -R4 ;  /* 0x0000b40024007a23 */ /* 0x002fcc0000010804 */
[----:B------:R1:W4:Y:S02]  /*121b0*/  MUFU.EX2 R226, R0 ;  /* 0x0000000000e27308 */ /* 0x0003240000000800 */
[----:B-1----:R-:W-:Y:S01]  /*121c0*/  FFMA.FTZ R0, R12, c[0x0][0x2d0], -R3 ;  /* 0x0000b4000c007a23 */ /* 0x002fe20000010803 */
[----:B---3--:R-:W-:Y:S02]  /*121d0*/  F2FP.BF16.PACK_AB R12, R222, R184 ;  /* 0x000000b8de0c723e */ /* 0x008fe400000010ff */
[----:B----4-:R-:W-:-:S03]  /*121e0*/  F2FP.BF16.PACK_AB R14, R226, R224 ;  /* 0x000000e0e20e723e */ /* 0x010fc600000010ff */
[----:B------:R1:W-:Y:S02]  /*121f0*/  MUFU.EX2 R157, R0 ;  /* 0x00000000009d7308 */ /* 0x0003e40000000800 */
[----:B-1----:R-:W-:-:S06]  /*12200*/  FFMA.FTZ R0, R13, c[0x0][0x2d0], -R3 ;  /* 0x0000b4000d007a23 */ /* 0x002fcc0000010803 */
[----:B------:R1:W3:Y:S02]  /*12210*/  MUFU.EX2 R151, R0 ;  /* 0x0000000000977308 */ /* 0x0002e40000000800 */
[----:B-1----:R-:W-:-:S06]  /*12220*/  FFMA.FTZ R0, R16, c[0x0][0x2d0], -R3 ;  /* 0x0000b40010007a23 */ /* 0x002fcc0000010803 */
[----:B------:R1:W-:Y:S02]  /*12230*/  MUFU.EX2 R159, R0 ;  /* 0x00000000009f7308 */ /* 0x0003e40000000800 */
[----:B-1----:R-:W-:-:S06]  /*12240*/  FFMA.FTZ R0, R18, c[0x0][0x2d0], -R3 ;  /* 0x0000b40012007a23 */ /* 0x002fcc0000010803 */
[----:B------:R1:W-:Y:S02]  /*12250*/  MUFU.EX2 R162, R0 ;  /* 0x0000000000a27308 */ /* 0x0003e40000000800 */
[----:B-1----:R-:W-:Y:S01]  /*12260*/  FFMA.FTZ R0, R21, c[0x0][0x2d0], -R3 ;  /* 0x0000b40015007a23 */ /* 0x002fe20000010803 */
[----:B---3--:R-:W-:-:S05]  /*12270*/  F2FP.BF16.PACK_AB R21, R151, R157 ;  /* 0x0000009d9715723e */ /* 0x008fca00000010ff */
[----:B------:R1:W-:Y:S02]  /*12280*/  MUFU.EX2 R183, R0 ;  /* 0x0000000000b77308 */ /* 0x0003e40000000800 */
[----:B-1----:R-:W-:-:S06]  /*12290*/  FFMA.FTZ R0, R24, c[0x0][0x2d0], -R3 ;  /* 0x0000b40018007a23 */ /* 0x002fcc0000010803 */
        /* <DEDUP_REMOVED lines=10> */
[----:B------:R-:W-:Y:S08]  /*12340*/  MUFU.EX2 R171, R152 ;  /* 0x0000009800ab7308 */ /* 0x000ff00000000800 */
[----:B------:R1:W-:Y:S02]  /*12350*/  MUFU.EX2 R114, R0 ;  /* 0x0000000000727308 */ /* 0x0003e40000000800 */
[----:B-1----:R-:W-:Y:S01]  /*12360*/  FFMA.FTZ R0, R20, c[0x0][0x2d0], -R2 ;  /* 0x0000b40014007a23 */ /* 0x002fe20000010802 */
[----:B------:R-:W-:-:S05]  /*12370*/  F2FP.BF16.PACK_AB R20, R160, R161 ;  /* 0x000000a1a014723e */ /* 0x000fca00000010ff */
[----:B------:R-:W-:Y:S08]  /*12380*/  MUFU.EX2 R161, R69 ;  /* 0x0000004500a17308 */ /* 0x000ff00000000800 */
[----:B------:R1:W3:Y:S08]  /*12390*/  MUFU.EX2 R113, R0 ;  /* 0x0000000000717308 */ /* 0x0002f00000000800 */
[----:B------:R-:W-:Y:S01]  /*123a0*/  MUFU.EX2 R160, R79 ;  /* 0x0000004f00a07308 */ /* 0x000fe20000000800 */
[----:B-1----:R-:W-:Y:S01]  /*123b0*/  FFMA.FTZ R0, R29, c[0x0][0x2d0], -R2 ;  /* 0x0000b4001d007a23 */ /* 0x002fe20000010802 */
[----:B---3--:R-:W-:-:S06]  /*123c0*/  F2FP.BF16.PACK_AB R16, R113, R114 ;  /* 0x000000727110723e */ /* 0x008fcc00000010ff */
[----:B------:R-:W-:Y:S08]  /*123d0*/  MUFU.EX2 R69, R164 ;  /* 0x000000a400457308 */ /* 0x000ff00000000800 */
[----:B------:R1:W-:Y:S02]  /*123e0*/  MUFU.EX2 R156, R0 ;  /* 0x00000000009c7308 */ /* 0x0003e40000000800 */
[----:B-1----:R-:W-:-:S06]  /*123f0*/  FFMA.FTZ R0, R32, c[0x0][0x2d0], -R2 ;  /* 0x0000b40020007a23 */ /* 0x002fcc0000010802 */
[----:B------:R1:W3:Y:S02]  /*12400*/  MUFU.EX2 R158, R0 ;  /* 0x00000000009e7308 */ /* 0x0002e40000000800 */
[----:B-1----:R-:W-:Y:S01]  /*12410*/  FFMA.FTZ R0, R33, c[0x0][0x2d0], -R2 ;  /* 0x0000b40021007a23 */ /* 0x002fe20000010802 */
[----:B---3--:R-:W-:-:S05]  /*12420*/  F2FP.BF16.PACK_AB R18, R158, R156 ;  /* 0x0000009c9e12723e */ /* 0x008fca00000010ff */
[----:B------:R1:W-:Y:S02]  /*12430*/  MUFU.EX2 R182, R0 ;  /* 0x0000000000b67308 */ /* 0x0003e40000000800 */
[----:B-1----:R-:W-:-:S06]  /*12440*/  FFMA.FTZ R0, R34, c[0x0][0x2d0], -R2 ;  /* 0x0000b40022007a23 */ /* 0x002fcc0000010802 */
[----:B------:R1:W-:Y:S02]  /*12450*/  MUFU.EX2 R217, R0 ;  /* 0x0000000000d97308 */ /* 0x0003e40000000800 */
[----:B-1----:R-:W-:-:S05]  /*12460*/  FMUL.FTZ R0, R68, c[0x0][0x2d0] ;  /* 0x0000b40044007a20 */ /* 0x002fca0000410000 */
[----:B------:R-:W-:-:S05]  /*12470*/  FSEL R0, R0, RZ, P0 ;  /* 0x000000ff00007208 */ /* 0x000fca0000000000 */
[--C-:B------:R-:W-:Y:S02]  /*12480*/  FFMA.FTZ R5, R9, c[0x0][0x2d0], -R0.reuse ;  /* 0x0000b40009057a23 */ /* 0x100fe40000010800 */
[--C-:B------:R-:W-:Y:S02]  /*12490*/  FFMA.FTZ R6, R31, c[0x0][0x2d0], -R0.reuse ;  /* 0x0000b4001f067a23 */ /* 0x100fe40000010800 */
[----:B------:R1:W-:Y:S01]  /*124a0*/  MUFU.EX2 R115, R5 ;  /* 0x0000000500737308 */ /* 0x0003e20000000800 */
[----:B------:R-:W3:Y:S01]  /*124b0*/  LDSM.16.MT88.4 R28, [R197+0x800] ;  /* 0x00080000c51c783b */ /* 0x000ee20000004200 */
[--C-:B------:R-:W-:Y:S02]  /*124c0*/  FFMA.FTZ R94, R72, c[0x0][0x2d0], -R0.reuse ;  /* 0x0000b400485e7a23 */ /* 0x100fe40000010800 */
[--C-:B------:R-:W-:Y:S02]  /*124d0*/  FFMA.FTZ R176, R61, c[0x0][0x2d0], -R0.reuse ;  /* 0x0000b4003db07a23 */ /* 0x100fe40000010800 */
[----:B------:R-:W-:-:S02]  /*124e0*/  FFMA.FTZ R175, R60, c[0x0][0x2d0], -R0 ;  /* 0x0000b4003caf7a23 */ /* 0x000fc40000010800 */
[----:B------:R-:W-:Y:S01]  /*124f0*/  MUFU.EX2 R213, R6 ;  /* 0x0000000600d57308 */ /* 0x000fe20000000800 */
[--C-:B------:R-:W-:Y:S02]  /*12500*/  FFMA.FTZ R174, R59, c[0x0][0x2d0], -R0.reuse ;  /* 0x0000b4003bae7a23 */ /* 0x100fe40000010800 */
[--C-:B------:R-:W-:Y:S02]  /*12510*/  FFMA.FTZ R173, R56, c[0x0][0x2d0], -R0.reuse ;  /* 0x0000b40038ad7a23 */ /* 0x100fe40000010800 */
[----:B-1----:R-:W-:-:S03]  /*12520*/  FFMA.FTZ R5, R10, c[0x0][0x2d0], -R0 ;  /* 0x0000b4000a057a23 */ /* 0x002fc60000010800 */
[----:B------:R-:W-:Y:S08]  /*12530*/  MUFU.EX2 R94, R94 ;  /* 0x0000005e005e7308 */ /* 0x000ff00000000800 */
[----:B------:R1:W4:Y:S02]  /*12540*/  MUFU.EX2 R112, R5 ;  /* 0x0000000500707308 */ /* 0x0003240000000800 */
[----:B-1----:R-:W-:Y:S01]  /*12550*/  FFMA.FTZ R5, R11, c[0x0][0x2d0], -R0 ;  /* 0x0000b4000b057a23 */ /* 0x002fe20000010800 */
[----:B----4-:R-:W-:Y:S01]  /*12560*/  F2FP.BF16.PACK_AB R17, R112, R115 ;  /* 0x000000737011723e */ /* 0x010fe200000010ff */
[----:B------:R-:W-:-:S04]  /*12570*/  FADD.FTZ R90, R115, R112 ;  /* 0x00000070735a7221 */ /* 0x000fc80000010000 */
[----:B------:R1:W-:Y:S02]  /*12580*/  MUFU.EX2 R181, R5 ;  /* 0x0000000500b57308 */ /* 0x0003e40000000800 */
[----:B-1----:R-:W-:Y:S01]  /*12590*/  FFMA.FTZ R5, R23, c[0x0][0x2d0], -R0 ;  /* 0x0000b40017057a23 */ /* 0x002fe20000010800 */
[----:B------:R-:W-:-:S05]  /*125a0*/  F2FP.BF16.PACK_AB R23, R162, R159 ;  /* 0x0000009fa217723e */ /* 0x000fca00000010ff */
[----:B------:R1:W4:Y:S02]  /*125b0*/  MUFU.EX2 R212, R5 ;  /* 0x0000000500d47308 */ /* 0x0003240000000800 */
[C---:B------:R-:W-:Y:S08]  /*125c0*/  HMMA.16816.F32.BF16 R8, R20.reuse, R48, RZ ;  /* 0x000000301408723c */ /* 0x040ff000000418ff */
[----:B-----5:R-:W-:Y:S01]  /*125d0*/  HMMA.16816.F32.BF16 R36, R20, R44, RZ ;  /* 0x0000002c1424723c */ /* 0x020fe200000418ff */
[----:B-1----:R-:W-:Y:S01]  /*125e0*/  FFMA.FTZ R5, R35, c[0x0][0x2d0], -R0 ;  /* 0x0000b40023057a23 */ /* 0x002fe20000010800 */
[----:B----4-:R-:W-:-:S03]  /*125f0*/  F2FP.BF16.PACK_AB R19, R212, R181 ;  /* 0x000000b5d413723e */ /* 0x010fc600000010ff */
[----:B------:R1:W4:Y:S04]  /*12600*/  MUFU.EX2 R214, R5 ;  /* 0x0000000500d67308 */ /* 0x0003280000000800 */
[----:B------:R-:W-:Y:S08]  /*12610*/  HMMA.16816.F32.BF16 R32, R16, R48, RZ ;  /* 0x000000301020723c */ /* 0x000ff000000418ff */
[----:B------:R-:W-:Y:S01]  /*12620*/  HMMA.16816.F32.BF16 R128, R12, R40, R8 ;  /* 0x000000280c80723c */ /* 0x000fe20000041808 */
[----:B-1----:R-:W-:-:S06]  /*12630*/  FFMA.FTZ R5, R52, c[0x0][0x2d0], -R0 ;  /* 0x0000b40034057a23 */ /* 0x002fcc0000010800 */
[----:B------:R-:W-:Y:S01]  /*12640*/  F2FP.BF16.PACK_AB R8, R217, R182 ;  /* 0x000000b6d908723e */ /* 0x000fe200000010ff */
[----:B------:R1:W-:Y:S01]  /*12650*/  MUFU.EX2 R218, R5 ;  /* 0x0000000500da7308 */ /* 0x0003e20000000800 */
[----:B------:R-:W-:Y:S01]  /*12660*/  F2FP.BF16.PACK_AB R10, R227, R219 ;  /* 0x000000dbe30a723e */ /* 0x000fe200000010ff */
[----:B------:R-:W-:Y:S01]  /*12670*/  HMMA.16816.F32.BF16 R24, R16, R44, RZ ;  /* 0x0000002c1018723c */ /* 0x000fe200000418ff */
[----:B----4-:R-:W-:-:S07]  /*12680*/  F2FP.BF16.PACK_AB R9, R214, R213 ;  /* 0x000000d5d609723e */ /* 0x010fce00000010ff */
[----:B---3--:R-:W-:Y:S01]  /*12690*/  HMMA.16816.F32.BF16 R140, R12, R28, R36 ;  /* 0x0000001c0c8c723c */ /* 0x008fe20000041824 */
[----:B------:R-:W-:Y:S01]  /*126a0*/  LDSM.16.MT88.4 R36, [R194+0x800] ;  /* 0x00080000c224783b */ /* 0x000fe20000004200 */
[----:B-1----:R-:W-:-:S04]  /*126b0*/  FFMA.FTZ R5, R53, c[0x0][0x2d0], -R0 ;  /* 0x0000b40035057a23 */ /* 0x002fc80000010800 */
        /* <DEDUP_REMOVED lines=8> */
[----:B------:R-:W-:Y:S01]  /*12740*/  MUFU.EX2 R188, R41 ;  /* 0x0000002900bc7308 */ /* 0x000fe20000000800 */
[----:B------:R-:W-:-:S02]  /*12750*/  FFMA.FTZ R151, R73, c[0x0][0x2d0], -R0 ;  /* 0x0000b40049977a23 */ /* 0x000fc40000010800 */
[--C-:B------:R-:W-:Y:S02]  /*12760*/  FFMA.FTZ R29, R57, c[0x0][0x2d0], -R0.reuse ;  /* 0x0000b400391d7a23 */ /* 0x100fe40000010800 */
[--C-:B------:R-:W-:Y:S02]  /*12770*/  FFMA.FTZ R28, R58, c[0x0][0x2d0], -R0.reuse ;  /* 0x0000b4003a1c7a23 */ /* 0x100fe40000010800 */
[--C-:B------:R-:W-:Y:S01]  /*12780*/  FFMA.FTZ R93, R63, c[0x0][0x2d0], -R0.reuse ;  /* 0x0000b4003f5d7a23 */ /* 0x100fe20000010800 */
[----:B------:R-:W-:Y:S01]  /*12790*/  MUFU.EX2 R190, R40 ;  /* 0x0000002800be7308 */ /* 0x000fe20000000800 */
[----:B------:R-:W-:Y:S02]  /*127a0*/  FFMA.FTZ R91, R62, c[0x0][0x2d0], -R0 ;  /* 0x0000b4003e5b7a23 */ /* 0x000fe40000010800 */
[----:B------:R-:W-:-:S04]  /*127b0*/  FADD.FTZ R2, R159, R2 ;  /* 0x000000029f027221 */ /* 0x000fc80000010000 */
[----:B------:R-:W-:Y:S01]  /*127c0*/  FADD.FTZ R76, R162, R2 ;  /* 0x00000002a24c7221 */ /* 0x000fe20000010000 */
[----:B------:R-:W-:Y:S01]  /*127d0*/  MUFU.EX2 R159, R84 ;  /* 0x00000054009f7308 */ /* 0x000fe20000000800 */
[----:B------:R-:W-:-:S04]  /*127e0*/  FADD.FTZ R2, R184, R77 ;  /* 0x0000004db8027221 */ /* 0x000fc80000010000 */
[----:B------:R-:W-:-:S03]  /*127f0*/  FADD.FTZ R2, R222, R2 ;  /* 0x00000002de027221 */ /* 0x000fc60000010000 */
[----:B------:R-:W3:Y:S01]  /*12800*/  MUFU.EX2 R162, R67 ;  /* 0x0000004300a27308 */ /* 0x000ee20000000800 */
[----:B------:R-:W-:Y:S01]  /*12810*/  FADD.FTZ R2, R224, R2 ;  /* 0x00000002e0027221 */ /* 0x000fe20000010000 */
[----:B-1----:R-:W-:Y:S03]  /*12820*/  HMMA.16816.F32.BF16 R24, R20, R32, RZ ;  /* 0x000000201418723c */ /* 0x002fe600000418ff */
[----:B------:R-:W-:-:S03]  /*12830*/  FADD.FTZ R2, R226, R2 ;  /* 0x00000002e2027221 */ /* 0x000fc60000010000 */
[----:B------:R-:W-:Y:S01]  /*12840*/  MUFU.EX2 R187, R29 ;  /* 0x0000001d00bb7308 */ /* 0x000fe20000000800 */
[----:B------:R-:W-:Y:S01]  /*12850*/  FADD.FTZ R2, R70, R2 ;  /* 0x0000000246027221 */ /* 0x000fe20000010000 */
[----:B------:R-:W-:Y:S03]  /*12860*/  HMMA.16816.F32.BF16 R4, R16, R32, RZ ;  /* 0x000000201004723c */ /* 0x000fe600000418ff */
[----:B------:R-:W-:-:S03]  /*12870*/  FADD.FTZ R2, R161, R2 ;  /* 0x00000002a1027221 */ /* 0x000fc60000010000 */
[----:B------:R-:W-:Y:S01]  /*12880*/  MUFU.EX2 R189, R28 ;  /* 0x0000001c00bd7308 */ /* 0x000fe20000000800 */
[----:B---3--:R-:W-:-:S04]  /*12890*/  FADD.FTZ R2, R162, R2 ;  /* 0x00000002a2027221 */ /* 0x008fc80000010000 */
[----:B------:R-:W-:-:S03]  /*128a0*/  FADD.FTZ R2, R211, R2 ;  /* 0x00000002d3027221 */ /* 0x000fc60000010000 */
[----:B------:R-:W-:Y:S02]  /*128b0*/  MUFU.EX2 R184, R148 ;  /* 0x0000009400b87308 */ /* 0x000fe40000000800 */
[-C--:B------:R-:W-:Y:S01]  /*128c0*/  HMMA.16816.F32.BF16 R120, R12, R36.reuse, R24 ;  /* 0x000000240c78723c */ /* 0x080fe20000041818 */
[----:B------:R-:W1:Y:S05]  /*128d0*/  LDSM.16.MT88.4 R24, [R196] ;  /* 0x00000000c418783b */ /* 0x000e6a0000004200 */
[----:B------:R-:W-:Y:S02]  /*128e0*/  MUFU.EX2 R84, R151 ;  /* 0x0000009700547308 */ /* 0x000fe40000000800 */
[----:B------:R-:W-:Y:S06]  /*128f0*/  HMMA.16816.F32.BF16 R116, R8, R36, R4 ;  /* 0x000000240874723c */ /* 0x000fec0000041804 */
[----:B------:R-:W-:Y:S01]  /*12900*/  MUFU.EX2 R93, R93 ;  /* 0x0000005d005d7308 */ /* 0x000fe20000000800 */
[----:B------:R-:W-:-:S02]  /*12910*/  FADD.FTZ R4, R114, R113 ;  /* 0x0000007172047221 */ /* 0x000fc40000010000 */
[--C-:B------:R-:W-:Y:S02]  /*12920*/  FFMA.FTZ R37, R54, c[0x0][0x2d0], -R0.reuse ;  /* 0x0000b40036257a23 */ /* 0x100fe40000010800 */
[----:B------:R-:W-:-:S03]  /*12930*/  FFMA.FTZ R36, R55, c[0x0][0x2d0], -R0 ;  /* 0x0000b40037247a23 */ /* 0x000fc60000010800 */
        /* <DEDUP_REMOVED lines=14> */
[----:B------:R-:W-:Y:S04]  /*12a20*/  MUFU.EX2 R183, R150 ;  /* 0x0000009600b77308 */ /* 0x000fe80000000800 */
[----:B---3--:R-:W-:Y:S01]  /*12a30*/  HMMA.16816.F32.BF16 R108, R8, R4, R52 ;  /* 0x00000004086c723c */ /* 0x008fe20000041834 */
[----:B-1----:R-:W-:-:S03]  /*12a40*/  FADD.FTZ R0, R25, R0 ;  /* 0x0000000019007221 */ /* 0x002fc60000010000 */
[----:B------:R-:W-:Y:S01]  /*12a50*/  MUFU.EX2 R71, R170 ;  /* 0x000000aa00477308 */ /* 0x000fe20000000800 */
[----:B------:R-:W-:-:S03]  /*12a60*/  FADD.FTZ R0, R159, R0 ;  /* 0x000000009f007221 */ /* 0x000fc60000010000 */
[----:B------:R-:W-:Y:S01]  /*12a70*/  HMMA.16816.F32.BF16 R52, R16, R50, RZ ;  /* 0x000000321034723c */ /* 0x000fe200000418ff */
[----:B------:R-:W-:-:S04]  /*12a80*/  FADD.FTZ R0, R160, R0 ;  /* 0x00000000a0007221 */ /* 0x000fc80000010000 */
[----:B------:R-:W-:-:S03]  /*12a90*/  FADD.FTZ R0, R191, R0 ;  /* 0x00000000bf007221 */ /* 0x000fc60000010000 */
[----:B------:R-:W-:Y:S07]  /*12aa0*/  HMMA.16816.F32.BF16 R112, R12, R4, R56 ;  /* 0x000000040c70723c */ /* 0x000fee0000041838 */
[----:B------:R-:W-:Y:S01]  /*12ab0*/  F2FP.BF16.PACK_AB R4, R158, R156 ;  /* 0x0000009c9e04723e */ /* 0x000fe200000010ff */
[----:B------:R-:W-:Y:S08]  /*12ac0*/  HMMA.16816.F32.BF16 R48, R20, R50, RZ ;  /* 0x000000321430723c */ /* 0x000ff000000418ff */
        /* <DEDUP_REMOVED lines=14> */
[C---:B------:R-:W-:Y:S01]  /*12bb0*/  HMMA.16816.F32.BF16 R72, R8.reuse, R38, R52 ;  /* 0x000000260848723c */ /* 0x040fe20000041834 */
[----:B------:R-:W-:Y:S01]  /*12bc0*/  MUFU.EX2 R27, R167 ;  /* 0x000000a7001b7308 */ /* 0x000fe20000000800 */
[----:B---3--:R-:W-:Y:S11]  /*12bd0*/  F2FP.BF16.PACK_AB R5, R157, R26 ;  /* 0x0000001a9d05723e */ /* 0x008ff600000010ff */
[----:B------:R-:W-:Y:S03]  /*12be0*/  @!UPT UIADD3 URZ, URZ, URZ, URZ ;  /* 0x0000003f3f3ff290 */ /* 0x000fe6000fffe03f */
[----:B------:R-:W-:Y:S07]  /*12bf0*/  HMMA.16816.F32.BF16 R80, R8, R6, R16 ;  /* 0x000000060850723c */ /* 0x000fee0000041810 */
        /* <DEDUP_REMOVED lines=13> */
[----:B------:R-:W-:Y:S01]  /*12cd0*/  MUFU.EX2 R181, R145 ;  /* 0x0000009100b57308 */ /* 0x000fe20000000800 */
[----:B------:R-:W-:Y:S02]  /*12ce0*/  IADD3 R214, R230, -0x2, RZ ;  /* 0xfffffffee6d67810 */ /* 0x000fe40007ffe0ff */
        /* <DEDUP_REMOVED lines=9> */
[----:B------:R-:W-:Y:S01]  /*12d80*/  HMMA.16816.F32.BF16 R56, R8, R14, R48 ;  /* 0x0000000e0838723c */ /* 0x000fe20000041830 */
[----:B------:R-:W1:Y:S01]  /*12d90*/  LDSM.16.MT88.4 R12, [R197+0x1000] ;  /* 0x00100000c50c783b */ /* 0x000e620000004200 */
[----:B------:R-:W-:Y:S01]  /*12da0*/  MUFU.EX2 R25, R177 ;  /* 0x000000b100197308 */ /* 0x000fe20000000800 */
[----:B------:R-:W-:-:S04]  /*12db0*/  FADD.FTZ R3, R189, R3 ;  /* 0x00000003bd037221 */ /* 0x000fc80000010000 */
[----:B------:R-:W-:-:S03]  /*12dc0*/  FADD.FTZ R3, R84, R3 ;  /* 0x0000000354037221 */ /* 0x000fc60000010000 */
[----:B------:R-:W-:Y:S01]  /*12dd0*/  MUFU.EX2 R26, R173 ;  /* 0x000000ad001a7308 */ /* 0x000fe20000000800 */
[----:B------:R-:W-:-:S04]  /*12de0*/  FADD.FTZ R3, R94, R3 ;  /* 0x000000035e037221 */ /* 0x000fc80000010000 */
[----:B------:R-:W-:Y:S01]  /*12df0*/  FADD.FTZ R3, R93, R3 ;  /* 0x000000035d037221 */ /* 0x000fe20000010000 */
[-C--:B-1----:R-:W-:Y:S08]  /*12e00*/  HMMA.16816.F32.BF16 R52, R8, R12.reuse, R140 ;  /* 0x0000000c0834723c */ /* 0x082ff0000004188c */
[C---:B------:R-:W-:Y:S08]  /*12e10*/  HMMA.16816.F32.BF16 R100, R4.reuse, R12, R136 ;  /* 0x0000000c0464723c */ /* 0x040ff00000041888 */
[-C--:B------:R-:W-:Y:S08]  /*12e20*/  HMMA.16816.F32.BF16 R96, R4, R14.reuse, R60 ;  /* 0x0000000e0460723c */ /* 0x080ff0000004183c */
[C---:B------:R-:W-:Y:S01]  /*12e30*/  HMMA.16816.F32.BF16 R48, R8.reuse, R14, R44 ;  /* 0x0000000e0830723c */ /* 0x040fe2000004182c */
[----:B------:R-:W1:Y:S07]  /*12e40*/  LDSM.16.MT88.4 R12, [R194+0x1000] ;  /* 0x00100000c20c783b */ /* 0x000e6e0000004200 */
[-C--:B-1----:R-:W-:Y:S01]  /*12e50*/  HMMA.16816.F32.BF16 R44, R8, R12.reuse, R120 ;  /* 0x0000000c082c723c */ /* 0x082fe20000041878 */
[----:B------:R-:W-:Y:S07]  /*12e60*/  LDSM.16.MT88.4 R120, [R193+0x2000] ;  /* 0x00200000c178783b */ /* 0x000fee0000004200 */
[C---:B------:R-:W-:Y:S08]  /*12e70*/  HMMA.16816.F32.BF16 R76, R4.reuse, R12, R116 ;  /* 0x0000000c044c723c */ /* 0x040ff00000041874 */
[-C--:B------:R-:W-:Y:S08]  /*12e80*/  HMMA.16816.F32.BF16 R72, R4, R14.reuse, R72 ;  /* 0x0000000e0448723c */ /* 0x080ff00000041848 */
[----:B------:R-:W-:Y:S01]  /*12e90*/  HMMA.16816.F32.BF16 R32, R8, R14, R32 ;  /* 0x0000000e0820723c */ /* 0x000fe20000041820 */
[----:B------:R-:W1:Y:S07]  /*12ea0*/  LDSM.16.MT88.4 R12, [R196+0x1000] ;  /* 0x00100000c40c783b */ /* 0x000e6e0000004200 */
[C---:B-1----:R-:W-:Y:S01]  /*12eb0*/  HMMA.16816.F32.BF16 R60, R4.reuse, R12, R108 ;  /* 0x0000000c043c723c */ /* 0x042fe2000004186c */
[----:B------:R-:W1:Y:S07]  /*12ec0*/  MUFU.EX2 R109, R149 ;  /* 0x00000095006d7308 */ /* 0x000e6e0000000800 */
[----:B------:R-:W-:Y:S01]  /*12ed0*/  HMMA.16816.F32.BF16 R40, R4, R14, R80 ;  /* 0x0000000e0428723c */ /* 0x000fe20000041850 */
[----:B------:R-:W3:Y:S06]  /*12ee0*/  MUFU.EX2 R108, R92 ;  /* 0x0000005c006c7308 */ /* 0x000eec0000000800 */
[----:B------:R-:W-:Y:S01]  /*12ef0*/  FADD.FTZ R4, R217, R16 ;  /* 0x00000010d9047221 */ /* 0x000fe20000010000 */
[C---:B------:R-:W-:Y:S01]  /*12f00*/  HMMA.16816.F32.BF16 R36, R8.reuse, R12, R112 ;  /* 0x0000000c0824723c */ /* 0x040fe20000041870 */
[----:B------:R-:W4:Y:S01]  /*12f10*/  LDSM.16.MT88.4 R16, [R197+0x1800] ;  /* 0x00180000c510783b */ /* 0x000f220000004200 */
[----:B------:R-:W-:Y:S01]  /*12f20*/  MUFU.EX2 R92, R154 ;  /* 0x0000009a005c7308 */ /* 0x000fe20000000800 */
[----:B------:R-:W-:Y:S01]  /*12f30*/  FADD.FTZ R24, R219, R4 ;  /* 0x00000004db187221 */ /* 0x000fe20000010000 */
[----:B-1----:R-:W-:Y:S01]  /*12f40*/  F2FP.BF16.PACK_AB R4, R184, R109 ;  /* 0x0000006db804723e */ /* 0x002fe200000010ff */
[----:B------:R-:W-:Y:S01]  /*12f50*/  LDSM.16.MT88.4 R112, [R197+0x2000] ;  /* 0x00200000c570783b */ /* 0x000fe20000004200 */
[----:B------:R-:W-:Y:S01]  /*12f60*/  F2FP.BF16.PACK_AB R6, R186, R185 ;  /* 0x000000b9ba06723e */ /* 0x000fe200000010ff */
[----:B------:R-:W-:Y:S01]  /*12f70*/  FADD.FTZ R24, R227, R24 ;  /* 0x00000018e3187221 */ /* 0x000fe20000010000 */
[----:B------:R-:W-:Y:S01]  /*12f80*/  HMMA.16816.F32.BF16 R28, R8, R14, R20 ;  /* 0x0000000e081c723c */ /* 0x000fe20000041814 */
[----:B------:R-:W1:Y:S01]  /*12f90*/  LDSM.16.MT88.4 R20, [R193+0x1800] ;  /* 0x00180000c114783b */ /* 0x000e620000004200 */
[----:B---3--:R-:W-:Y:S01]  /*12fa0*/  F2FP.BF16.PACK_AB R5, R182, R108 ;  /* 0x0000006cb605723e */ /* 0x008fe200000010ff */
[----:B------:R-:W3:Y:S01]  /*12fb0*/  MUFU.EX2 R81, R166 ;  /* 0x000000a600517308 */ /* 0x000ee20000000800 */
[----:B------:R-:W-:Y:S01]  /*12fc0*/  F2FP.BF16.PACK_AB R7, R183, R181 ;  /* 0x000000b5b707723e */ /* 0x000fe200000010ff */
[----:B------:R-:W5:Y:S04]  /*12fd0*/  LDSM.16.MT88.4 R12, [R194+0x1800] ;  /* 0x00180000c20c783b */ /* 0x000f680000004200 */
[----:B------:R-:W2:Y:S02]  /*12fe0*/  LDSM.16.MT88.4 R8, [R196+0x1800] ;  /* 0x00180000c408783b */ /* 0x000ea40000004200 */
[----:B------:R-:W-:Y:S08]  /*12ff0*/  MUFU.EX2 R82, R169 ;  /* 0x000000a900527308 */ /* 0x000ff00000000800 */
[----:B------:R-:W4:Y:S01]  /*13000*/  MUFU.EX2 R83, R168 ;  /* 0x000000a800537308 */ /* 0x000f220000000800 */
[----:B---3--:R-:W-:-:S07]  /*13010*/  F2FP.BF16.PACK_AB R160, R71, R81 ;  /* 0x0000005147a0723e */ /* 0x008fce00000010ff */
[----:B------:R-:W3:Y:S01]  /*13020*/  MUFU.EX2 R80, R163 ;  /* 0x000000a300507308 */ /* 0x000ee20000000800 */
[----:B----4-:R-:W-:Y:S01]  /*13030*/  HMMA.16816.F32.BF16 R52, R4, R16, R52 ;  /* 0x000000100434723c */ /* 0x010fe20000041834 */
[----:B------:R-:W-:-:S07]  /*13040*/  F2FP.BF16.PACK_AB R162, R83, R82 ;  /* 0x0000005253a2723e */ /* 0x000fce00000010ff */
[----:B-1----:R-:W-:Y:S01]  /*13050*/  HMMA.16816.F32.BF16 R64, R4, R20, R64 ;  /* 0x000000140440723c */ /* 0x002fe20000041840 */
[----:B---3--:R-:W-:Y:S02]  /*13060*/  F2FP.BF16.PACK_AB R161, R80, R69 ;  /* 0x0000004550a1723e */ /* 0x008fe400000010ff */
[----:B------:R-:W-:-:S05]  /*13070*/  F2FP.BF16.PACK_AB R163, R70, R27 ;  /* 0x0000001b46a3723e */ /* 0x000fca00000010ff */
[C---:B------:R-:W-:Y:S08]  /*13080*/  HMMA.16816.F32.BF16 R56, R4.reuse, R22, R56 ;  /* 0x000000160438723c */ /* 0x040ff00000041838 */
[C---:B------:R-:W-:Y:S08]  /*13090*/  HMMA.16816.F32.BF16 R48, R4.reuse, R18, R48 ;  /* 0x000000120430723c */ /* 0x040ff00000041830 */
[C---:B-----5:R-:W-:Y:S08]  /*130a0*/  HMMA.16816.F32.BF16 R44, R4.reuse, R12, R44 ;  /* 0x0000000c042c723c */ /* 0x060ff0000004182c */
[C---:B------:R-:W-:Y:S08]  /*130b0*/  HMMA.16816.F32.BF16 R32, R4.reuse, R14, R32 ;  /* 0x0000000e0420723c */ /* 0x040ff00000041820 */
[C---:B--2---:R-:W-:Y:S08]  /*130c0*/  HMMA.16816.F32.BF16 R36, R4.reuse, R8, R36 ;  /* 0x000000080424723c */ /* 0x044ff00000041824 */
[----:B------:R-:W-:Y:S07]  /*130d0*/  HMMA.16816.F32.BF16 R28, R4, R10, R28 ;  /* 0x0000000a041c723c */ /* 0x000fee000004181c */
[----:B------:R-:W-:Y:S01]  /*130e0*/  F2FP.BF16.PACK_AB R4, R92, R90 ;  /* 0x0000005a5c04723e */ /* 0x000fe200000010ff */
[----:B------:R-:W-:Y:S01]  /*130f0*/  HMMA.16816.F32.BF16 R140, R160, R112, R52 ;  /* 0x00000070a08c723c */ /* 0x000fe20000041834 */
[----:B------:R-:W-:-:S02]  /*13100*/  F2FP.BF16.PACK_AB R6, R171, R165 ;  /* 0x000000a5ab06723e */ /* 0x000fc400000010ff */
[----:B------:R-:W-:Y:S02]  /*13110*/  F2FP.BF16.PACK_AB R5, R94, R84 ;  /* 0x000000545e05723e */ /* 0x000fe400000010ff */
[----:B------:R-:W-:-:S03]  /*13120*/  F2FP.BF16.PACK_AB R7, R91, R93 ;  /* 0x0000005d5b07723e */ /* 0x000fc600000010ff */
[----:B------:R-:W-:Y:S08]  /*13130*/  HMMA.16816.F32.BF16 R144, R160, R114, R48 ;  /* 0x00000072a090723c */ /* 0x000ff00000041830 */
[C---:B------:R-:W-:Y:S08]  /*13140*/  HMMA.16816.F32.BF16 R128, R4.reuse, R20, R128 ;  /* 0x000000140480723c */ /* 0x040ff00000041880 */
[C---:B------:R-:W-:Y:S08]  /*13150*/  HMMA.16816.F32.BF16 R100, R4.reuse, R16, R100 ;  /* 0x000000100464723c */ /* 0x040ff00000041864 */
[C---:B------:R-:W-:Y:S01]  /*13160*/  HMMA.16816.F32.BF16 R20, R4.reuse, R22, R104 ;  /* 0x000000160414723c */ /* 0x040fe20000041868 */
[----:B------:R-:W1:Y:S07]  /*13170*/  LDSM.16.MT88.4 R104, [R194+0x2000] ;  /* 0x00200000c268783b */ /* 0x000e6e0000004200 */
[C---:B------:R-:W-:Y:S08]  /*13180*/  HMMA.16816.F32.BF16 R16, R4.reuse, R18, R96 ;  /* 0x000000120410723c */ /* 0x040ff00000041860 */
[C---:B------:R-:W-:Y:S01]  /*13190*/  HMMA.16816.F32.BF16 R76, R4.reuse, R12, R76 ;  /* 0x0000000c044c723c */ /* 0x040fe2000004184c */
[----:B------:R-:W-:Y:S07]  /*131a0*/  MUFU.EX2 R13, R179 ;  /* 0x000000b3000d7308 */ /* 0x000fee0000000800 */
[C---:B------:R-:W-:Y:S01]  /*131b0*/  HMMA.16816.F32.BF16 R72, R4.reuse, R14, R72 ;  /* 0x0000000e0448723c */ /* 0x040fe20000041848 */
[----:B------:R-:W2:Y:S07]  /*131c0*/  MUFU.EX2 R15, R178 ;  /* 0x000000b2000f7308 */ /* 0x000eae0000000800 */
[C---:B------:R-:W-:Y:S01]  /*131d0*/  HMMA.16816.F32.BF16 R60, R4.reuse, R8, R60 ;  /* 0x00000008043c723c */ /* 0x040fe2000004183c */
[----:B------:R-:W-:Y:S07]  /*131e0*/  MUFU.EX2 R12, R176 ;  /* 0x000000b0000c7308 */ /* 0x000fee0000000800 */
[----:B------:R-:W-:Y:S01]  /*131f0*/  HMMA.16816.F32.BF16 R40, R4, R10, R40 ;  /* 0x0000000a0428723c */ /* 0x000fe20000041828 */
[----:B------:R-:W3:Y:S01]  /*13200*/  LDSM.16.MT88.4 R8, [R196+0x2000] ;  /* 0x00200000c408783b */ /* 0x000ee20000004200 */
[----:B------:R-:W4:Y:S01]  /*13210*/  MUFU.EX2 R7, R180 ;  /* 0x000000b400077308 */ /* 0x000f220000000800 */
[----:B--2---:R-:W-:-:S04]  /*13220*/  F2FP.BF16.PACK_AB R98, R25, R15 ;  /* 0x0000000f1962723e */ /* 0x004fc800000010ff */
[----:B------:R-:W-:Y:S01]  /*13230*/  FADD.FTZ R4, R156, R24 ;  /* 0x000000189c047221 */ /* 0x000fe20000010000 */
[----:B------:R-:W-:Y:S01]  /*13240*/  HMMA.16816.F32.BF16 R132, R160, R120, R64 ;  /* 0x00000078a084723c */ /* 0x000fe20000041840 */
[----:B------:R-:W-:Y:S01]  /*13250*/  FADD.FTZ R5, R109, R2 ;  /* 0x000000026d057221 */ /* 0x000fe20000010000 */
[----:B------:R-:W2:Y:S01]  /*13260*/  MUFU.EX2 R14, R175 ;  /* 0x000000af000e7308 */ /* 0x000ea20000000800 */
[----:B------:R-:W-:Y:S02]  /*13270*/  FADD.FTZ R4, R158, R4 ;  /* 0x000000049e047221 */ /* 0x000fe40000010000 */
[----:B------:R-:W-:-:S03]  /*13280*/  @P1 IMAD.HI.U32 R2, R231, c[0x0][0x2c8], RZ ;  /* 0x0000b200e7021a27 */ /* 0x000fc600078e00ff */
[C---:B------:R-:W-:Y:S01]  /*13290*/  HMMA.16816.F32.BF16 R136, R160.reuse, R122, R56 ;  /* 0x0000007aa088723c */ /* 0x040fe20000041838 */
[----:B------:R-:W-:Y:S01]  /*132a0*/  FADD.FTZ R4, R188, R4 ;  /* 0x00000004bc047221 */ /* 0x000fe20000010000 */
[----:B------:R-:W5:Y:S01]  /*132b0*/  MUFU.EX2 R24, R174 ;  /* 0x000000ae00187308 */ /* 0x000f620000000800 */
[----:B------:R-:W-:Y:S01]  /*132c0*/  FADD.FTZ R6, R108, R0 ;  /* 0x000000006c067221 */ /* 0x000fe20000010000 */
[----:B------:R-:W-:Y:S01]  /*132d0*/  MOV R0, R231 ;  /* 0x000000e700007202 */ /* 0x000fe20000000f00 */
[----:B------:R-:W-:Y:S01]  /*132e0*/  FADD.FTZ R4, R190, R4 ;  /* 0x00000004be047221 */ /* 0x000fe20000010000 */
[----:B------:R-:W-:Y:S01]  /*132f0*/  @P1 SHF.R.U32.HI R0, RZ, c[0x0][0x2cc], R2 ;  /* 0x0000b300ff001a19 */ /* 0x000fe20000011602 */
[----:B------:R-:W-:Y:S01]  /*13300*/  FADD.FTZ R5, R184, R5 ;  /* 0x00000005b8057221 */ /* 0x000fe20000010000 */
[----:B----4-:R-:W-:Y:S01]  /*13310*/  F2FP.BF16.PACK_AB R96, R13, R7 ;  /* 0x000000070d60723e */ /* 0x010fe200000010ff */
[----:B------:R-:W-:Y:S01]  /*13320*/  FADD.FTZ R6, R182, R6 ;  /* 0x00000006b6067221 */ /* 0x000fe20000010000 */
[----:B------:R-:W-:Y:S01]  /*13330*/  IADD3 R2, R229, R0, RZ ;  /* 0x00000000e5027210 */ /* 0x000fe20007ffe0ff */
[----:B------:R-:W-:Y:S01]  /*13340*/  FADD.FTZ R0, R90, R4 ;  /* 0x000000045a007221 */ /* 0x000fe20000010000 */
[----:B--2---:R-:W-:Y:S01]  /*13350*/  F2FP.BF16.PACK_AB R97, R14, R12 ;  /* 0x0000000c0e61723e */ /* 0x004fe200000010ff */
[----:B------:R-:W-:Y:S01]  /*13360*/  FADD.FTZ R5, R185, R5 ;  /* 0x00000005b9057221 */ /* 0x000fe20000010000 */
[----:B-1----:R-:W-:Y:S01]  /*13370*/  HMMA.16816.F32.BF16 R148, R160, R104, R44 ;  /* 0x00000068a094723c */ /* 0x002fe2000004182c */
[----:B------:R-:W-:-:S02]  /*13380*/  FADD.FTZ R0, R92, R0 ;  /* 0x000000005c007221 */ /* 0x000fc40000010000 */
[----:B------:R-:W-:Y:S01]  /*13390*/  FADD.FTZ R6, R181, R6 ;  /* 0x00000006b5067221 */ /* 0x000fe20000010000 */
[----:B-----5:R-:W-:Y:S01]  /*133a0*/  F2FP.BF16.PACK_AB R99, R26, R24 ;  /* 0x000000181a63723e */ /* 0x020fe200000010ff */
        /* <DEDUP_REMOVED lines=16> */
[----:B------:R-:W-:Y:S01]  /*134b0*/  MOV R16, c[0x0][0x32c] ;  /* 0x0000cb0000107a02 */ /* 0x000fe20000000f00 */
[----:B------:R-:W-:Y:S01]  /*134c0*/  HMMA.16816.F32.BF16 R128, R96, R120, R128 ;  /* 0x000000786080723c */ /* 0x000fe20000041880 */
[----:B------:R-:W-:Y:S02]  /*134d0*/  FADD.FTZ R0, R82, R5 ;  /* 0x0000000552007221 */ /* 0x000fe40000010000 */
[----:B------:R-:W-:Y:S01]  /*134e0*/  ISETP.GE.AND P0, PT, R16, 0x1, PT ;  /* 0x000000011000780c */ /* 0x000fe20003f06270 */
[----:B------:R-:W-:Y:S02]  /*134f0*/  FADD.FTZ R3, R24, R3 ;  /* 0x0000000318037221 */ /* 0x000fe40000010000 */
[----:B------:R-:W-:-:S02]  /*13500*/  FADD.FTZ R5, R27, R6 ;  /* 0x000000061b057221 */ /* 0x000fc40000010000 */
[----:B------:R-:W-:Y:S01]  /*13510*/  HMMA.16816.F32.BF16 R108, R96, R104, R76 ;  /* 0x00000068606c723c */ /* 0x000fe2000004184c */
[----:B------:R-:W-:Y:S02]  /*13520*/  FADD.FTZ R4, R15, R4 ;  /* 0x000000040f047221 */ /* 0x000fe40000010000 */
[----:B------:R-:W-:Y:S01]  /*13530*/  FADD.FTZ R247, R26, R3 ;  /* 0x000000031af77221 */ /* 0x000fe20000010000 */
[----:B------:R-:W-:Y:S01]  /*13540*/  IADD3 R3, R2, c[0x0][0x328], RZ ;  /* 0x0000ca0002037a10 */ /* 0x000fe20007ffe0ff */
[----:B------:R-:W-:Y:S02]  /*13550*/  FADD.FTZ R229, R83, R0 ;  /* 0x0000000053e57221 */ /* 0x000fe40000010000 */
[----:B------:R-:W-:Y:S01]  /*13560*/  FADD.FTZ R227, R70, R5 ;  /* 0x0000000546e37221 */ /* 0x000fe20000010000 */
[----:B---3--:R-:W-:Y:S01]  /*13570*/  HMMA.16816.F32.BF16 R156, R160, R8, R36 ;  /* 0x00000008a09c723c */ /* 0x008fe20000041824 */
[----:B------:R-:W-:-:S07]  /*13580*/  FADD.FTZ R246, R25, R4 ;  /* 0x0000000419f67221 */ /* 0x000fce0000010000 */
[C---:B------:R-:W-:Y:S08]  /*13590*/  HMMA.16816.F32.BF16 R120, R96.reuse, R122, R20 ;  /* 0x0000007a6078723c */ /* 0x040ff00000041814 */
[C---:B------:R-:W-:Y:S08]  /*135a0*/  HMMA.16816.F32.BF16 R104, R96.reuse, R106, R72 ;  /* 0x0000006a6068723c */ /* 0x040ff00000041848 */
[----:B------:R-:W-:Y:S08]  /*135b0*/  HMMA.16816.F32.BF16 R100, R96, R8, R60 ;  /* 0x000000086064723c */ /* 0x000ff0000004183c */
[-C--:B------:R-:W-:Y:S08]  /*135c0*/  HMMA.16816.F32.BF16 R160, R160, R10.reuse, R28 ;  /* 0x0000000aa0a0723c */ /* 0x080ff0000004181c */
        /* <DEDUP_REMOVED lines=13> */
.L_x_1060:
[----:B------:R-:W-:-:S04]  /*136a0*/  MOV R2, 0x1 ;  /* 0x0000000100027802 */ /* 0x000fc80000000f00 */
[----:B------:R-:W-:-:S13]  /*136b0*/  ISETP.NE.AND P0, PT, R2, c[0x0][0x32c], PT ;  /* 0x0000cb0002007a0c */ /* 0x000fda0003f05270 */
[----:B------:R-:W-:-:S05]  /*136c0*/  @P0 IMAD.HI.U32 R2, R0, c[0x0][0x330], RZ ;  /* 0x0000cc0000020a27 */ /* 0x000fca00078e00ff */
[----:B------:R-:W-:Y:S02]  /*136d0*/  @P0 SHF.R.U32.HI R0, RZ, c[0x0][0x334], R2 ;  /* 0x0000cd00ff000a19 */ /* 0x000fe40000011602 */
.L_x_1061:
[----:B------:R-:W-:Y:S05]  /*136e0*/  BSYNC B0 ;  /* 0x0000000000007941 */ /* 0x000fea0003800000 */
.L_x_1059:
[----:B------:R-:W-:-:S05]  /*136f0*/  MOV R2, c[0x0][0x32c] ;  /* 0x0000cb0000027a02 */ /* 0x000fca0000000f00 */
[----:B------:R-:W-:-:S05]  /*13700*/  IMAD R0, R0, R2, c[0x0][0x32c] ;  /* 0x0000cb0000007624 */ /* 0x000fca00078e0202 */
[----:B------:R-:W-:-:S04]  /*13710*/  IMNMX R3, R3, R0, PT ;  /* 0x0000000003037217 */ /* 0x000fc80003800200 */
.L_x_1058:
[----:B------:R-:W2:Y:S01]  /*13720*/  LDL R2, [R1+0x14] ;  /* 0x0000140001027983 */ /* 0x000ea20000100800 */
        /* <DEDUP_REMOVED lines=10> */
.L_x_1093:
        /* <DEDUP_REMOVED lines=24> */
[----:B------:R-:W2:Y:S04]  /*13950*/  LDL.64 R6, [R1+0x20] ;  /* 0x0000200001067983 */ /* 0x000ea80000100a00 */
[----:B------:R-:W-:Y:S02]  /*13960*/  IMAD R0, R0, c[0x0][0x208], RZ ;  /* 0x0000820000007a24 */ /* 0x000fe400078e02ff */
[----:B------:R-:W3:Y:S02]  /*13970*/  LDL R5, [R1+0x28] ;  /* 0x0000280001057983 */ /* 0x000ee40000100800 */
[----:B------:R-:W-:Y:S04]  /*13980*/  IMAD R0, R216, c[0x0][0x20c], R0 ;  /* 0x00008300d8007a24 */ /* 0x000fe800078e0200 */
[----:B------:R-:W-:Y:S01]  /*13990*/  IMAD.IADD R3, R3, 0x1, R0 ;  /* 0x0000000103037824 */ /* 0x000fe200078e0200 */
[----:B------:R-:W-:Y:S03]  /*139a0*/  SHF.R.S32.HI R0, RZ, 0x1f, R215 ;  /* 0x0000001fff007819 */ /* 0x000fe600000114d7 */
[C---:B------:R-:W-:Y:S04]  /*139b0*/  IMAD.WIDE.U32 R2, R215.reuse, c[0x0][0x218], R2 ;  /* 0x00008600d7027a25 */ /* 0x040fe800078e0002 */
[----:B------:R-:W-:Y:S04]  /*139c0*/  IMAD R0, R0, c[0x0][0x218], RZ ;  /* 0x0000860000007a24 */ /* 0x000fe800078e02ff */
[----:B------:R-:W-:Y:S01]  /*139d0*/  IMAD R4, R215, c[0x0][0x21c], R0 ;  /* 0x00008700d7047a24 */ /* 0x000fe200078e0200 */
[----:B--2---:R-:W-:Y:S02]  /*139e0*/  IADD3 R2, P1, R6, R2, RZ ;  /* 0x0000000206027210 */ /* 0x004fe40007f3e0ff */
[----:B------:R-:W-:Y:S02]  /*139f0*/  SHF.L.U64.HI R6, R248, 0x1, R249 ;  /* 0x00000001f8067819 */ /* 0x000fe400000102f9 */
[----:B------:R-:W-:Y:S02]  /*13a00*/  LEA R0, P0, R2, c[0x0][0x1f8], 0x1 ;  /* 0x00007e0002007a11 */ /* 0x000fe400078008ff */
[----:B---3--:R-:W-:Y:S02]  /*13a10*/  IADD3.X R3, R5, R3, R4, P1, !PT ;  /* 0x0000000305037210 */ /* 0x008fe40000ffe404 */
[----:B------:R-:W-:Y:S02]  /*13a20*/  SHF.L.U32 R5, R248, 0x1, RZ ;  /* 0x00000001f8057819 */ /* 0x000fe400000006ff */
[----:B------:R-:W-:Y:S01]  /*13a30*/  LEA.HI.X R4, R2, c[0x0][0x1fc], R3, 0x1, P0 ;  /* 0x00007f0002047a11 */ /* 0x000fe200000f0c03 */
[----:B------:R-:W-:-:S05]  /*13a40*/  BRA.DIV ~URZ, `(.L_x_1065) ;  /* 0x00013d127f007947 */ /* 0x000fca000b800000 */
[----:B------:R1:W2:Y:S02]  /*13a50*/  SHFL.IDX PT, R8, R4, RZ, 0x181f ;  /* 0x00181fff04087589 */ /* 0x0002a400000e0000 */
.L_x_1233:
[----:B------:R-:W-:-:S05]  /*13a60*/  BRA.DIV ~URZ, `(.L_x_1066) ;  /* 0x00013d627f007947 */ /* 0x000fca000b800000 */
[----:B------:R-:W3:Y:S01]  /*13a70*/  SHFL.IDX PT, R2, R0, RZ, 0x181f ;  /* 0x00181fff00027589 */ /* 0x000ee200000e0000 */
[----:B------:R-:W-:Y:S03]  /*13a80*/  LOP3.LUT P2, RZ, R208, 0x100, RZ, 0xc0, !PT ;  /* 0x00000100d0ff7812 */ /* 0x000fe6000784c0ff */
[----:B------:R-:W4:Y:S04]  /*13a90*/  SHFL.IDX PT, R7, R0, 0x1, 0x181f ;  /* 0x00381f0000077f89 */ /* 0x000f2800000e0000 */
[----:B------:R-:W5:Y:S04]  /*13aa0*/  SHFL.IDX PT, R11, R4, 0x1, 0x181f ;  /* 0x00381f00040b7f89 */ /* 0x000f6800000e0000 */
[----:B------:R-:W-:Y:S04]  /*13ab0*/  SHFL.IDX PT, R9, R0, 0x3, 0x181f ;  /* 0x00781f0000097f89 */ /* 0x000fe800000e0000 */
[----:B------:R-:W-:Y:S01]  /*13ac0*/  SHFL.IDX PT, R12, R4, 0x2, 0x181f ;  /* 0x00581f00040c7f89 */ /* 0x000fe200000e0000 */
[-C--:B---3--:R-:W-:Y:S05]  /*13ad0*/  IADD3 R2, P0, R2, R5.reuse, RZ ;  /* 0x0000000502027210 */ /* 0x088fea0007f1e0ff */
[--C-:B--2---:R-:W-:Y:S01]  /*13ae0*/  IMAD.X R3, R8, 0x1, R6.reuse, P0 ;  /* 0x0000000108037824 */ /* 0x104fe200000e0606 */
[-C--:B----4-:R-:W-:Y:S01]  /*13af0*/  IADD3 R10, P0, R7, R5.reuse, RZ ;  /* 0x00000005070a7210 */ /* 0x090fe20007f1e0ff */
[----:B------:R-:W2:Y:S04]  /*13b00*/  SHFL.IDX PT, R8, R0, 0x2, 0x181f ;  /* 0x00581f0000087f89 */ /* 0x000ea800000e0000 */
[----:B------:R3:W-:Y:S01]  /*13b10*/  LDGSTS.E.BYPASS.LTC128B.128 [R210+0x100], [R2.64], !P2 ;  /* 0x0010000002d27fae */ /* 0x0007e2000d101d48 */
[--C-:B-----5:R-:W-:Y:S03]  /*13b20*/  IMAD.X R11, R11, 0x1, R6.reuse, P0 ;  /* 0x000000010b0b7824 */ /* 0x120fe600000e0606 */
[----:B------:R-:W-:Y:S04]  /*13b30*/  SHFL.IDX PT, R0, R0, 0x4, 0x181f ;  /* 0x00981f0000007f89 */ /* 0x000fe800000e0000 */
[----:B------:R4:W-:Y:S01]  /*13b40*/  LDGSTS.E.BYPASS.LTC128B.128 [R210+0x900], [R10.64], !P2 ;  /* 0x009000000ad27fae */ /* 0x0009e2000d101d48 */
[-C--:B--2---:R-:W-:Y:S03]  /*13b50*/  IADD3 R8, P1, R8, R5.reuse, RZ ;  /* 0x0000000508087210 */ /* 0x084fe60007f3e0ff */
[----:B---3--:R-:W2:Y:S01]  /*13b60*/  SHFL.IDX PT, R3, R4, 0x3, 0x181f ;  /* 0x00781f0004037f89 */ /* 0x008ea200000e0000 */
[----:B------:R-:W-:Y:S01]  /*13b70*/  IADD3 R2, P0, R9, R5, RZ ;  /* 0x0000000509027210 */ /* 0x000fe20007f1e0ff */
[--C-:B------:R-:W-:Y:S02]  /*13b80*/  IMAD.X R9, R12, 0x1, R6.reuse, P1 ;  /* 0x000000010c097824 */ /* 0x100fe400008e0606 */
[----:B-1----:R-:W1:Y:S04]  /*13b90*/  SHFL.IDX PT, R4, R4, 0x4, 0x181f ;  /* 0x00981f0004047f89 */ /* 0x002e6800000e0000 */
[----:B------:R4:W-:Y:S01]  /*13ba0*/  LDGSTS.E.BYPASS.LTC128B.128 [R210+0x1100], [R8.64], !P2 ;  /* 0x0110000008d27fae */ /* 0x0009e2000d101d48 */
[----:B--2---:R-:W-:Y:S05]  /*13bb0*/  IMAD.X R3, R3, 0x1, R6, P0 ;  /* 0x0000000103037824 */ /* 0x004fea00000e0606 */
[----:B------:R4:W-:Y:S02]  /*13bc0*/  LDGSTS.E.BYPASS.LTC128B.128 [R210+0x1900], [R2.64], !P2 ;  /* 0x0190000002d27fae */ /* 0x0009e4000d101d48 */
.L_x_1234:
[----:B-1----:R-:W-:Y:S02]  /*13bd0*/  LOP3.LUT P1, RZ, R208, 0x100, RZ, 0xc0, !PT ;  /* 0x00000100d0ff7812 */ /* 0x002fe4000782c0ff */
[----:B----4-:R-:W-:Y:S05]  /*13be0*/  IADD3 R2, P0, R0, R5, RZ ;  /* 0x0000000500027210 */ /* 0x010fea0007f1e0ff */
[----:B------:R-:W-:Y:S06]  /*13bf0*/  IMAD.X R3, R4, 0x1, R6, P0 ;  /* 0x0000000104037824 */ /* 0x000fec00000e0606 */
[----:B------:R-:W-:Y:S01]  /*13c00*/  @!PT LDS RZ, [RZ] ;  /* 0x00000000fffff984 */ /* 0x000fe20000000800 */
[----:B------:R-:W-:Y:S01]  /*13c10*/  @!PT LDS RZ, [RZ] ;  /* 0x00000000fffff984 */ /* 0x000fe20000000800 */
[----:B------:R-:W-:Y:S01]  /*13c20*/  @!PT LDS RZ, [RZ] ;  /* 0x00000000fffff984 */ /* 0x000fe20000000800 */
[----:B------:R1:W-:Y:S02]  /*13c30*/  LDGSTS.E.BYPASS.LTC128B.128 [R210+0x2100], [R2.64], !P1 ;  /* 0x0210000002d27fae */ /* 0x0003e4000c901d48 */
.L_x_1064:
[----:B-1-34-:R-:W-:Y:S05]  /*13c40*/  BSYNC B0 ;  /* 0x0000000000007941 */ /* 0x01afea0003800000 */
.L_x_1063:
        /* <DEDUP_REMOVED lines=106> */
[C---:B------:R-:W-:Y:S01]  /*142f0*/  SHF.L.U64.HI R86, R248.reuse, 0x1, R249 ;  /* 0x00000001f8567819 */ /* 0x040fe200000102f9 */
[----:B------:R-:W-:Y:S01]  /*14300*/  IMAD.SHL.U32 R85, R248, 0x2, RZ ;  /* 0x00000002f8557824 */ /* 0x000fe200078e00ff */
[----:B------:R-:W3:Y:S01]  /*14310*/  LDL R0, [R1+0x1c] ;  /* 0x00001c0001007983 */ /* 0x000ee20000100800 */
[----:B------:R-:W-:Y:S03]  /*14320*/  ISETP.NE.AND P2, PT, R3, 0x1, PT ;  /* 0x000000010300780c */ /* 0x000fe60003f45270 */
        /* <DEDUP_REMOVED lines=14> */
[C---:B------:R-:W-:Y:S04]  /*14410*/  @!P1 LEA R2, P0, R3.reuse, c[0x0][0x2a0], 0x2 ;  /* 0x0000a80003029a11 */ /* 0x040fe800078010ff */
        /* <DEDUP_REMOVED lines=15> */
[----:B------:R-:W-:-:S06]  /*14510*/  BRA.DIV ~URZ, `(.L_x_1069) ;  /* 0x000137a27f007947 */ /* 0x000fcc000b800000 */
[----:B------:R1:W2:Y:S02]  /*14520*/  SHFL.IDX PT, R87, R84, RZ, 0x181f ;  /* 0x00181fff54577589 */ /* 0x0002a400000e0000 */
.L_x_1235:
[----:B------:R-:W-:-:S05]  /*14530*/  BRA.DIV ~URZ, `(.L_x_1070) ;  /* 0x000137f27f007947 */ /* 0x000fca000b800000 */
[----:B------:R-:W3:Y:S01]  /*14540*/  SHFL.IDX PT, R2, R0, RZ, 0x181f ;  /* 0x00181fff00027589 */ /* 0x000ee200000e0000 */
[----:B------:R-:W-:Y:S02]  /*14550*/  LOP3.LUT P1, RZ, R208, 0x100, RZ, 0xc0, !PT ;  /* 0x00000100d0ff7812 */ /* 0x000fe4000782c0ff */
[-C--:B---3--:R-:W-:Y:S05]  /*14560*/  IADD3 R2, P0, R2, R85.reuse, RZ ;  /* 0x0000005502027210 */ /* 0x088fea0007f1e0ff */
[--C-:B--2---:R-:W-:Y:S06]  /*14570*/  IMAD.X R3, R87, 0x1, R86.reuse, P0 ;  /* 0x0000000157037824 */ /* 0x104fec00000e0656 */
[----:B------:R-:W-:Y:S01]  /*14580*/  @!PT LDS RZ, [RZ] ;  /* 0x00000000fffff984 */ /* 0x000fe20000000800 */
[----:B------:R-:W-:Y:S01]  /*14590*/  @!PT LDS RZ, [RZ] ;  /* 0x00000000fffff984 */ /* 0x000fe20000000800 */
[----:B------:R2:W-:Y:S04]  /*145a0*/  LDGSTS.E.BYPASS.LTC128B.128 [R210+0x2900], [R2.64], !P1 ;  /* 0x0290000002d27fae */ /* 0x0005e8000c901d48 */
[----:B--2---:R-:W2:Y:S04]  /*145b0*/  SHFL.IDX PT, R2, R0, 0x1, 0x181f ;  /* 0x00381f0000027f89 */ /* 0x004ea800000e0000 */
[----:B------:R-:W3:Y:S01]  /*145c0*/  SHFL.IDX PT, R3, R84, 0x1, 0x181f ;  /* 0x00381f0054037f89 */ /* 0x000ee200000e0000 */
[-C--:B--2---:R-:W-:Y:S05]  /*145d0*/  IADD3 R2, P0, R2, R85.reuse, RZ ;  /* 0x0000005502027210 */ /* 0x084fea0007f1e0ff */
[--C-:B---3--:R-:W-:Y:S05]  /*145e0*/  IMAD.X R3, R3, 0x1, R86.reuse, P0 ;  /* 0x0000000103037824 */ /* 0x108fea00000e0656 */
[----:B------:R2:W-:Y:S04]  /*145f0*/  LDGSTS.E.BYPASS.LTC128B.128 [R210+0x3100], [R2.64], !P1 ;  /* 0x0310000002d27fae */ /* 0x0005e8000c901d48 */
[----:B--2---:R-:W2:Y:S04]  /*14600*/  SHFL.IDX PT, R2, R0, 0x2, 0x181f ;  /* 0x00581f0000027f89 */ /* 0x004ea800000e0000 */
[----:B------:R-:W3:Y:S01]  /*14610*/  SHFL.IDX PT, R3, R84, 0x2, 0x181f ;  /* 0x00581f0054037f89 */ /* 0x000ee200000e0000 */
[-C--:B--2---:R-:W-:Y:S05]  /*14620*/  IADD3 R2, P0, R2, R85.reuse, RZ ;  /* 0x0000005502027210 */ /* 0x084fea0007f1e0ff */
[--C-:B---3--:R-:W-:Y:S05]  /*14630*/  IMAD.X R3, R3, 0x1, R86.reuse, P0 ;  /* 0x0000000103037824 */ /* 0x108fea00000e0656 */
[----:B------:R2:W-:Y:S04]  /*14640*/  LDGSTS.E.BYPASS.LTC128B.128 [R210+0x3900], [R2.64], !P1 ;  /* 0x0390000002d27fae */ /* 0x0005e8000c901d48 */
[----:B--2---:R-:W2:Y:S04]  /*14650*/  SHFL.IDX PT, R2, R0, 0x3, 0x181f ;  /* 0x00781f0000027f89 */ /* 0x004ea800000e0000 */
[----:B------:R-:W3:Y:S04]  /*14660*/  SHFL.IDX PT, R3, R84, 0x3, 0x181f ;  /* 0x00781f0054037f89 */ /* 0x000ee800000e0000 */
[----:B------:R-:W4:Y:S04]  /*14670*/  SHFL.IDX PT, R0, R0, 0x4, 0x181f ;  /* 0x00981f0000007f89 */ /* 0x000f2800000e0000 */
[----:B-1----:R-:W1:Y:S01]  /*14680*/  SHFL.IDX PT, R84, R84, 0x4, 0x181f ;  /* 0x00981f0054547f89 */ /* 0x002e6200000e0000 */
[----:B--2---:R-:W-:Y:S05]  /*14690*/  IADD3 R2, P0, R2, R85, RZ ;  /* 0x0000005502027210 */ /* 0x004fea0007f1e0ff */
[----:B---3--:R-:W-:Y:S05]  /*146a0*/  IMAD.X R3, R3, 0x1, R86, P0 ;  /* 0x0000000103037824 */ /* 0x008fea00000e0656 */
[----:B------:R2:W-:Y:S03]  /*146b0*/  LDGSTS.E.BYPASS.LTC128B.128 [R210+0x4100], [R2.64], !P1 ;  /* 0x0410000002d27fae */ /* 0x0005e6000c901d48 */
.L_x_1236:
[----:B----4-:R-:W-:Y:S02]  /*146c0*/  LOP3.LUT P1, RZ, R208, 0x100, RZ, 0xc0, !PT ;  /* 0x00000100d0ff7812 */ /* 0x010fe4000782c0ff */
[----:B--2---:R-:W-:Y:S05]  /*146d0*/  IADD3 R2, P0, R0, R85, RZ ;  /* 0x0000005500027210 */ /* 0x004fea0007f1e0ff */
[----:B-1----:R-:W-:Y:S06]  /*146e0*/  IMAD.X R3, R84, 0x1, R86, P0 ;  /* 0x0000000154037824 */ /* 0x002fec00000e0656 */
[----:B------:R-:W-:Y:S01]  /*146f0*/  @!PT LDS RZ, [RZ] ;  /* 0x00000000fffff984 */ /* 0x000fe20000000800 */
[----:B------:R-:W-:Y:S01]  /*14700*/  @!PT LDS RZ, [RZ] ;  /* 0x00000000fffff984 */ /* 0x000fe20000000800 */
[----:B------:R-:W-:Y:S01]  /*14710*/  @!PT LDS RZ, [RZ] ;  /* 0x00000000fffff984 */ /* 0x000fe20000000800 */
[----:B------:R1:W-:Y:S02]  /*14720*/  LDGSTS.E.BYPASS.LTC128B.128 [R210+0x4900], [R2.64], !P1 ;  /* 0x0490000002d27fae */ /* 0x0003e4000c901d48 */
.L_x_1068:
[----:B------:R-:W-:Y:S05]  /*14730*/  BSYNC B0 ;  /* 0x0000000000007941 */ /* 0x000fea0003800000 */
.L_x_1067:
[----:B------:R-:W2:Y:S01]  /*14740*/  LDL R84, [R1+0x44] ;  /* 0x0000440001547983 */ /* 0x000ea20000100800 */
[----:B------:R-:W-:Y:S01]  /*14750*/  IMAD.MOV.U32 R85, RZ, RZ, c[0x0][0x2c4] ;  /* 0x0000b100ff557624 */ /* 0x000fe200078e00ff */
[----:B------:R-:W-:Y:S02]  /*14760*/  LOP3.LUT R166, RZ, c[0x0][0x324], RZ, 0x33, !PT ;  /* 0x0000c900ffa67a12 */ /* 0x000fe400078e33ff */
[----:B------:R-:W2:Y:S02]  /*14770*/  LDL R0, [R1+0x4c] ;  /* 0x00004c0001007983 */ /* 0x000ea40000100800 */
[----:B------:R-:W-:Y:S02]  /*14780*/  ISETP.NE.AND P0, PT, R85, 0x1, PT ;  /* 0x000000015500780c */ /* 0x000fe40003f05270 */
[----:B-1----:R-:W3:Y:S04]  /*14790*/  LDL R2, [R1+0x4] ;  /* 0x0000040001027983 */ /* 0x002ee80000100800 */
[----:B------:R-:W4:Y:S04]  /*147a0*/  LDL R3, [R1] ;  /* 0x0000000001037983 */ /* 0x000f280000100800 */
[----:B------:R-:W0:Y:S01]  /*147b0*/  LDGDEPBAR ;  /* 0x00000000000079af */ /* 0x000e220000000000 */
[----:B--2---:R-:W-:Y:S04]  /*147c0*/  IMAD.IADD R164, R0, 0x1, R84 ;  /* 0x0000000100a47824 */ /* 0x004fe800078e0254 */
[----:B------:R-:W-:Y:S05]  /*147d0*/  @P0 IMAD.HI.U32 R0, R164, c[0x0][0x2c8], RZ ;  /* 0x0000b200a4000a27 */ /* 0x000fea00078e00ff */
[----:B------:R-:W-:Y:S01]  /*147e0*/  @P0 SHF.R.U32.HI R164, RZ, c[0x0][0x2cc], R0 ;  /* 0x0000b300ffa40a19 */ /* 0x000fe20000011600 */
[----:B------:R-:W-:Y:S05]  /*147f0*/  IMAD R0, R214, -0x50, RZ ;  /* 0xffffffb0d6007824 */ /* 0x000fea00078e02ff */
[----:B---3--:R-:W-:Y:S04]  /*14800*/  IADD3 R2, -R2, 0x1, R0 ;  /* 0x0000000102027810 */ /* 0x008fe80007ffe100 */
[----:B----4-:R-:W-:Y:S04]  /*14810*/  IADD3 R84, -R252, R2, R3 ;  /* 0x00000002fc547210 */ /* 0x010fe80007ffe103 */
[----:B------:R-:W-:Y:S01]  /*14820*/  IADD3 R165, R84, c[0x0][0x328], RZ ;  /* 0x0000ca0054a57a10 */ /* 0x000fe20007ffe0ff */
[----:B------:R-:W-:-:S05]  /*14830*/  BRA.DIV ~URZ, `(.L_x_1071) ;  /* 0x000139e27f007947 */ /* 0x000fca000b800000 */
[----:B------:R1:W2:Y:S02]  /*14840*/  SHFL.IDX PT, R2, R164, RZ, 0x1c1f ;  /* 0x001c1fffa4027589 */ /* 0x0002a400000e0000 */
.L_x_1237:
[-C--:B--2---:R-:W-:Y:S01]  /*14850*/  IADD3 R87, R165, R2.reuse, RZ ;  /* 0x00000002a5577210 */ /* 0x084fe20007ffe0ff */
[----:B------:R-:W-:Y:S02]  /*14860*/  IMAD.MOV.U32 R3, RZ, RZ, c[0x0][0x32c] ;  /* 0x0000cb00ff037624 */ /* 0x000fe400078e00ff */
[----:B------:R-:W-:Y:S03]  /*14870*/  IMAD.IADD R166, R166, 0x1, R84 ;  /* 0x00000001a6a67824 */ /* 0x000fe600078e0254 */
[----:B------:R-:W-:Y:S02]  /*14880*/  ISETP.GE.AND P0, PT, R3, 0x1, PT ;  /* 0x000000010300780c */ /* 0x000fe40003f06270 */
[----:B------:R-:W-:Y:S11]  /*14890*/  IADD3 R85, R166, R2, RZ ;  /* 0x00000002a6557210 */ /* 0x000ff60007ffe0ff */
[----:B------:R-:W-:-:S05]  /*148a0*/  @!P0 BRA `(.L_x_1072) ;  /* 0x000001a000008947 */ /* 0x000fca0003800000 */
[----:B------:R-:W2:Y:S01]  /*148b0*/  LDL R3, [R1] ;  /* 0x0000000001037983 */ /* 0x000ea20000100800 */
[----:B------:R-:W-:Y:S01]  /*148c0*/  BSSY B0, `(.L_x_1073) ;  /* 0x0000012000007945 */ /* 0x000fe20003800000 */
[----:B--2---:R-:W-:Y:S04]  /*148d0*/  IADD3 R2, -R252, R3, R2 ;  /* 0x00000003fc027210 */ /* 0x004fe80007ffe102 */
        /* <DEDUP_REMOVED lines=11> */
.L_x_1074:
[----:B------:R-:W-:Y:S04]  /*14990*/  MOV R3, c[0x0][0x32c] ;  /* 0x0000cb0000037a02 */ /* 0x000fe80000000f00 */
[----:B------:R-:W-:Y:S11]  /*149a0*/  ISETP.NE.AND P0, PT, R3, 0x1, PT ;  /* 0x000000010300780c */ /* 0x000ff60003f05270 */
[----:B------:R-:W-:Y:S02]  /*149b0*/  @!UPT UIADD3 URZ, URZ, URZ, URZ ;  /* 0x0000003f3f3ff290 */ /* 0x000fe4000fffe03f */
[----:B------:R-:W-:Y:S05]  /*149c0*/  @P0 IMAD.HI.U32 R3, R2, c[0x0][0x330], RZ ;  /* 0x0000cc0002030a27 */ /* 0x000fea00078e00ff */
[----:B------:R-:W-:Y:S02]  /*149d0*/  @P0 SHF.R.U32.HI R2, RZ, c[0x0][0x334], R3 ;  /* 0x0000cd00ff020a19 */ /* 0x000fe40000011603 */
.L_x_1075:
[----:B------:R-:W-:Y:S05]  /*149e0*/  BSYNC B0 ;  /* 0x0000000000007941 */ /* 0x000fea0003800000 */
.L_x_1073:
[----:B------:R-:W2:Y:S02]  /*149f0*/  LDL R3, [R1+0x4] ;  /* 0x0000040001037983 */ /* 0x000ea40000100800 */
[----:B--2---:R-:W-:Y:S04]  /*14a00*/  IMAD.IADD R3, R0, 0x1, -R3 ;  /* 0x0000000100037824 */ /* 0x004fe800078e0a03 */
[----:B------:R-:W-:Y:S05]  /*14a10*/  IMAD R2, R2, c[0x0][0x32c], R3 ;  /* 0x0000cb0002027a24 */ /* 0x000fea00078e0203 */
[----:B------:R-:W-:Y:S02]  /*14a20*/  IMNMX R85, R85, R2, !PT ;  /* 0x0000000255557217 */ /* 0x000fe40007800200 */
[----:B------:R-:W-:Y:S04]  /*14a30*/  IADD3 R2, R2, c[0x0][0x32c], RZ ;  /* 0x0000cb0002027a10 */ /* 0x000fe80007ffe0ff */
[----:B------:R-:W-:Y:S02]  /*14a40*/  IMNMX R87, R87, R2, PT ;  /* 0x0000000257577217 */ /* 0x000fe40003800200 */
.L_x_1072:
[----:B------:R-:W-:-:S05]  /*14a50*/  BRA.DIV ~URZ, `(.L_x_1076) ;  /* 0x000138327f007947 */ /* 0x000fca000b800000 */
[----:B------:R2:W3:Y:S02]  /*14a60*/  SHFL.IDX PT, R2, R164, 0x1, 0x1c1f ;  /* 0x003c1f00a4027f89 */ /* 0x0004e400000e0000 */
.L_x_1238:
[----:B---3--:R-:W-:Y:S01]  /*14a70*/  IADD3 R86, R165, R2, RZ ;  /* 0x00000002a5567210 */ /* 0x008fe20007ffe0ff */
[----:B------:R-:W-:Y:S02]  /*14a80*/  IMAD.MOV.U32 R3, RZ, RZ, c[0x0][0x32c] ;  /* 0x0000cb00ff037624 */ /* 0x000fe400078e00ff */
[----:B------:R-:W-:Y:S03]  /*14a90*/  IMAD.IADD R84, R166, 0x1, R2 ;  /* 0x00000001a6547824 */ /* 0x000fe600078e0202 */
[----:B------:R-:W-:Y:S11]  /*14aa0*/  ISETP.GE.AND P0, PT, R3, 0x1, PT ;  /* 0x000000010300780c */ /* 0x000ff60003f06270 */
[----:B------:R-:W-:Y:S02]  /*14ab0*/  @!UPT UIADD3 URZ, URZ, URZ, URZ ;  /* 0x0000003f3f3ff290 */ /* 0x000fe4000fffe03f */
[----:B------:R-:W-:-:S05]  /*14ac0*/  @!P0 BRA `(.L_x_1077) ;  /* 0x000001a000008947 */ /* 0x000fca0003800000 */
[----:B------:R-:W3:Y:S01]  /*14ad0*/  LDL R3, [R1] ;  /* 0x0000000001037983 */ /* 0x000ee20000100800 */
[----:B------:R-:W-:Y:S01]  /*14ae0*/  BSSY B0, `(.L_x_1078) ;  /* 0x0000012000007945 */ /* 0x000fe20003800000 */
[----:B---3--:R-:W-:Y:S04]  /*14af0*/  IADD3 R2, -R252, R3, R2 ;  /* 0x00000003fc027210 */ /* 0x008fe80007ffe102 */
        /* <DEDUP_REMOVED lines=11> */
.L_x_1079:
[----:B------:R-:W-:Y:S04]  /*14bb0*/  MOV R3, c[0x0][0x32c] ;  /* 0x0000cb0000037a02 */ /* 0x000fe80000000f00 */
[----:B------:R-:W-:Y:S11]  /*14bc0*/  ISETP.NE.AND P0, PT, R3, 0x1, PT ;  /* 0x000000010300780c */ /* 0x000ff60003f05270 */
[----:B------:R-:W-:Y:S02]  /*14bd0*/  @!UPT UIADD3 URZ, URZ, URZ, URZ ;  /* 0x0000003f3f3ff290 */ /* 0x000fe4000fffe03f */
[----:B------:R-:W-:Y:S05]  /*14be0*/  @P0 IMAD.HI.U32 R3, R2, c[0x0][0x330], RZ ;  /* 0x0000cc0002030a27 */ /* 0x000fea00078e00ff */
[----:B------:R-:W-:Y:S02]  /*14bf0*/  @P0 SHF.R.U32.HI R2, RZ, c[0x0][0x334], R3 ;  /* 0x0000cd00ff020a19 */ /* 0x000fe40000011603 */
.L_x_1080:
[----:B------:R-:W-:Y:S05]  /*14c00*/  BSYNC B0 ;  /* 0x0000000000007941 */ /* 0x000fea0003800000 */
.L_x_1078:
[----:B------:R-:W3:Y:S02]  /*14c10*/  LDL R3, [R1+0x4] ;  /* 0x0000040001037983 */ /* 0x000ee40000100800 */
[----:B---3--:R-:W-:Y:S04]  /*14c20*/  IMAD.IADD R3, R0, 0x1, -R3 ;  /* 0x0000000100037824 */ /* 0x008fe800078e0a03 */
[----:B------:R-:W-:Y:S05]  /*14c30*/  IMAD R2, R2, c[0x0][0x32c], R3 ;  /* 0x0000cb0002027a24 */ /* 0x000fea00078e0203 */
[----:B------:R-:W-:Y:S02]  /*14c40*/  IMNMX R84, R84, R2, !PT ;  /* 0x0000000254547217 */ /* 0x000fe40007800200 */
[----:B------:R-:W-:Y:S04]  /*14c50*/  IADD3 R2, R2, c[0x0][0x32c], RZ ;  /* 0x0000cb0002027a10 */ /* 0x000fe80007ffe0ff */
[----:B------:R-:W-:Y:S02]  /*14c60*/  IMNMX R86, R86, R2, PT ;  /* 0x0000000256567217 */ /* 0x000fe40003800200 */
.L_x_1077:
[----:B------:R-:W-:-:S05]  /*14c70*/  BRA.DIV ~URZ, `(.L_x_1081) ;  /* 0x000136827f007947 */ /* 0x000fca000b800000 */
[----:B------:R3:W4:Y:S02]  /*14c80*/  SHFL.IDX PT, R94, R164, 0x2, 0x1c1f ;  /* 0x005c1f00a45e7f89 */ /* 0x00072400000e0000 */
.L_x_1239:
[----:B----4-:R-:W-:Y:S01]  /*14c90*/  IADD3 R3, R165, R94, RZ ;  /* 0x0000005ea5037210 */ /* 0x010fe20007ffe0ff */
[----:B------:R-:W-:Y:S05]  /*14ca0*/  IMAD.MOV.U32 R2, RZ, RZ, c[0x0][0x32c] ;  /* 0x0000cb00ff027624 */ /* 0x000fea00078e00ff */
[----:B------:R-:W-:Y:S01]  /*14cb0*/  ISETP.GE.AND P0, PT, R2, 0x1, PT ;  /* 0x000000010200780c */ /* 0x000fe20003f06270 */
[----:B------:R-:W-:Y:S11]  /*14cc0*/  IMAD.IADD R2, R166, 0x1, R94 ;  /* 0x00000001a6027824 */ /* 0x000ff600078e025e */
[----:B------:R-:W-:Y:S01]  /*14cd0*/  @!UPT UIADD3 URZ, URZ, URZ, URZ ;  /* 0x0000003f3f3ff290 */ /* 0x000fe2000fffe03f */
[----:B------:R-:W-:-:S05]  /*14ce0*/  @!P0 BRA `(.L_x_1082) ;  /* 0x000001a000008947 */ /* 0x000fca0003800000 */
[----:B------:R-:W4:Y:S01]  /*14cf0*/  LDL R167, [R1] ;  /* 0x0000000001a77983 */ /* 0x000f220000100800 */
[----:B------:R-:W-:Y:S01]  /*14d00*/  BSSY B0, `(.L_x_1083) ;  /* 0x0000012000007945 */ /* 0x000fe20003800000 */
[----:B----4-:R-:W-:Y:S04]  /*14d10*/  IADD3 R94, -R252, R167, R94 ;  /* 0x000000a7fc5e7210 */ /* 0x010fe80007ffe15e */
        /* <DEDUP_REMOVED lines=11> */
.L_x_1084:
[----:B------:R-:W-:Y:S04]  /*14dd0*/  MOV R167, c[0x0][0x32c] ;  /* 0x0000cb0000a77a02 */ /* 0x000fe80000000f00 */
[----:B------:R-:W-:Y:S11]  /*14de0*/  ISETP.NE.AND P0, PT, R167, 0x1, PT ;  /* 0x00000001a700780c */ /* 0x000ff60003f05270 */
[----:B------:R-:W-:Y:S02]  /*14df0*/  @!UPT UIADD3 URZ, URZ, URZ, URZ ;  /* 0x0000003f3f3ff290 */ /* 0x000fe4000fffe03f */
[----:B------:R-:W-:Y:S05]  /*14e00*/  @P0 IMAD.HI.U32 R167, R94, c[0x0][0x330], RZ ;  /* 0x0000cc005ea70a27 */ /* 0x000fea00078e00ff */
[----:B------:R-:W-:Y:S02]  /*14e10*/  @P0 SHF.R.U32.HI R94, RZ, c[0x0][0x334], R167 ;  /* 0x0000cd00ff5e0a19 */ /* 0x000fe400000116a7 */
.L_x_1085:
[----:B------:R-:W-:Y:S05]  /*14e20*/  BSYNC B0 ;  /* 0x0000000000007941 */ /* 0x000fea0003800000 */
.L_x_1083:
[----:B------:R-:W4:Y:S02]  /*14e30*/  LDL R167, [R1+0x4] ;  /* 0x0000040001a77983 */ /* 0x000f240000100800 */
[----:B----4-:R-:W-:Y:S04]  /*14e40*/  IMAD.IADD R167, R0, 0x1, -R167 ;  /* 0x0000000100a77824 */ /* 0x010fe800078e0aa7 */
[----:B------:R-:W-:Y:S05]  /*14e50*/  IMAD R94, R94, c[0x0][0x32c], R167 ;  /* 0x0000cb005e5e7a24 */ /* 0x000fea00078e02a7 */
[----:B------:R-:W-:Y:S02]  /*14e60*/  IMNMX R2, R2, R94, !PT ;  /* 0x0000005e02027217 */ /* 0x000fe40007800200 */
[----:B------:R-:W-:Y:S04]  /*14e70*/  IADD3 R94, R94, c[0x0][0x32c], RZ ;  /* 0x0000cb005e5e7a10 */ /* 0x000fe80007ffe0ff */
[----:B------:R-:W-:Y:S02]  /*14e80*/  IMNMX R3, R3, R94, PT ;  /* 0x0000005e03037217 */ /* 0x000fe40003800200 */
.L_x_1082:
[C---:B------:R-:W-:Y:S02]  /*14e90*/  ISETP.GE.AND P0, PT, R0.reuse, 0x9, PT ;  /* 0x000000090000780c */ /* 0x040fe40003f06270 */
[----:B------:R-:W-:Y:S02]  /*14ea0*/  ISETP.GE.AND P1, PT, R0, 0xa, PT ;  /* 0x0000000a0000780c */ /* 0x000fe40003f26270 */
[----:B------:R-:W-:Y:S02]  /*14eb0*/  LOP3.LUT R208, R208, 0xfffffff7, RZ, 0xc0, !PT ;  /* 0xfffffff7d0d07812 */ /* 0x000fe400078ec0ff */
[C---:B------:R-:W-:Y:S02]  /*14ec0*/  ISETP.GE.AND P3, PT, R0.reuse, 0x19, PT ;  /* 0x000000190000780c */ /* 0x040fe40003f66270 */
[C---:B------:R-:W-:Y:S02]  /*14ed0*/  ISETP.GE.AND P5, PT, R0.reuse, 0x21, PT ;  /* 0x000000210000780c */ /* 0x040fe40003fa6270 */
[----:B------:R-:W-:Y:S02]  /*14ee0*/  ISETP.GE.AND P6, PT, R0, 0x29, PT ;  /* 0x000000290000780c */ /* 0x000fe40003fc6270 */
[----:B------:R-:W-:Y:S02]  /*14ef0*/  LOP3.LUT R209, R209, 0xffffffbf, RZ, 0xc0, !PT ;  /* 0xffffffbfd1d17812 */ /* 0x000fe400078ec0ff */
[----:B------:R-:W-:Y:S02]  /*14f00*/  @P0 LOP3.LUT R208, R208, 0x8, RZ, 0xfc, !PT ;  /* 0x00000008d0d00812 */ /* 0x000fe400078efcff */
[----:B------:R-:W-:Y:S02]  /*14f10*/  ISETP.GT.AND P0, PT, R85, 0x8, !P0 ;  /* 0x000000085500780c */ /* 0x000fe40004704270 */
[----:B------:R-:W-:Y:S02]  /*14f20*/  LOP3.LUT R208, R208, 0xfffffffb, RZ, 0xc0, !PT ;  /* 0xfffffffbd0d07812 */ /* 0x000fe400078ec0ff */
        /* <DEDUP_REMOVED lines=8> */
[----:B------:R-:W-:Y:S04]  /*14fb0*/  ISETP.GT.AND P0, PT, R85, 0x10, !P1 ;  /* 0x000000105500780c */ /* 0x000fe80004f04270 */
[----:B------:R-:W-:Y:S02]  /*14fc0*/  ISETP.LT.OR P2, PT, R87, 0x11, P0 ;  /* 0x000000115700780c */ /* 0x000fe40000741670 */
[----:B------:R-:W-:Y:S02]  /*14fd0*/  @P1 LOP3.LUT R208, R208, 0x2, RZ, 0xfc, !PT ;  /* 0x00000002d0d01812 */ /* 0x000fe400078efcff */
[----:B------:R-:W-:Y:S02]  /*14fe0*/  ISETP.GE.AND P1, PT, R0, 0x12, PT ;  /* 0x000000120000780c */ /* 0x000fe40003f26270 */
[----:B------:R-:W-:Y:S02]  /*14ff0*/  LOP3.LUT R208, R208, 0xffffffef, RZ, 0xc0, !PT ;  /* 0xffffffefd0d07812 */ /* 0x000fe400078ec0ff */
[----:B------:R-:W-:Y:S02]  /*15000*/  ISETP.GT.AND P0, PT, R85, 0x11, !P1 ;  /* 0x000000115500780c */ /* 0x000fe40004f04270 */
[----:B------:R-:W-:Y:S07]  /*15010*/  FSEL R184, R20, -INF , !P2 ;  /* 0xff80000014b87808 */ /* 0x000fee0005000000 */
[----:B------:R-:W-:Y:S02]  /*15020*/  @P1 LOP3.LUT R208, R208, 0x10, RZ, 0xfc, !PT ;  /* 0x00000010d0d01812 */ /* 0x000fe400078efcff */
[----:B------:R-:W-:Y:S02]  /*15030*/  ISETP.LT.OR P1, PT, R87, 0x12, P0 ;  /* 0x000000125700780c */ /* 0x000fe40000721670 */
[----:B------:R-:W-:Y:S02]  /*15040*/  LOP3.LUT R208, R208, 0xffffffdf, RZ, 0xc0, !PT ;  /* 0xffffffdfd0d07812 */ /* 0x000fe400078ec0ff */
[----:B------:R-:W-:Y:S02]  /*15050*/  ISETP.GT.AND P0, PT, R85, 0x18, !P3 ;  /* 0x000000185500780c */ /* 0x000fe40005f04270 */
[----:B------:R-:W-:Y:S02]  /*15060*/  @P3 LOP3.LUT R208, R208, 0x20, RZ, 0xfc, !PT ;  /* 0x00000020d0d03812 */ /* 0x000fe400078efcff */
[----:B------:R-:W-:Y:S02]  /*15070*/  ISETP.GE.AND P3, PT, R0, 0x1a, PT ;  /* 0x0000001a0000780c */ /* 0x000fe40003f66270 */
[----:B------:R-:W-:Y:S02]  /*15080*/  LOP3.LUT R208, R208, 0xffffffbf, RZ, 0xc0, !PT ;  /* 0xffffffbfd0d07812 */ /* 0x000fe400078ec0ff */
[----:B------:R-:W-:Y:S02]  /*15090*/  ISETP.LT.OR P4, PT, R87, 0x19, P0 ;  /* 0x000000195700780c */ /* 0x000fe40000781670 */
[----:B------:R-:W-:Y:S02]  /*150a0*/  ISETP.GT.AND P0, PT, R85, 0x19, !P3 ;  /* 0x000000195500780c */ /* 0x000fe40005f04270 */
[----:B------:R-:W-:Y:S02]  /*150b0*/  FSEL R183, R21, -INF , !P1 ;  /* 0xff80000015b77808 */ /* 0x000fe40004800000 */
[----:B------:R-:W-:Y:S03]  /*150c0*/  FSEL R180, R32, -INF , !P4 ;  /* 0xff80000020b47808 */ /* 0x000fe60006000000 */
[----:B------:R-:W-:Y:S02]  /*150d0*/  @P3 LOP3.LUT R208, R208, 0x40, RZ, 0xfc, !PT ;  /* 0x00000040d0d03812 */ /* 0x000fe400078efcff */
[----:B------:R-:W-:Y:S02]  /*150e0*/  ISETP.LT.OR P3, PT, R87, 0x1a, P0 ;  /* 0x0000001a5700780c */ /* 0x000fe40000761670 */
[----:B------:R-:W-:Y:S02]  /*150f0*/  ISETP.GT.AND P0, PT, R85, 0x20, !P5 ;  /* 0x000000205500780c */ /* 0x000fe40006f04270 */
[----:B------:R-:W-:Y:S02]  /*15100*/  LOP3.LUT R208, R208, 0xffffff7f, RZ, 0xc0, !PT ;  /* 0xffffff7fd0d07812 */ /* 0x000fe400078ec0ff */
[----:B------:R-:W-:Y:S02]  /*15110*/  ISETP.LT.OR P0, PT, R87, 0x21, P0 ;  /* 0x000000215700780c */ /* 0x000fe40000701670 */
[----:B------:R-:W-:Y:S02]  /*15120*/  @P5 LOP3.LUT R208, R208, 0x80, RZ, 0xfc, !PT ;  /* 0x00000080d0d05812 */ /* 0x000fe400078efcff */
[----:B------:R-:W-:Y:S02]  /*15130*/  ISETP.GE.AND P5, PT, R0, 0x22, PT ;  /* 0x000000220000780c */ /* 0x000fe40003fa6270 */
[----:B------:R-:W-:Y:S02]  /*15140*/  LOP3.LUT R208, R208, 0xfffffdff, RZ, 0xc0, !PT ;  /* 0xfffffdffd0d07812 */ /* 0x000fe400078ec0ff */
[----:B------:R-:W-:Y:S02]  /*15150*/  FSEL R179, R33, -INF , !P3 ;  /* 0xff80000021b37808 */ /* 0x000fe40005800000 */
[----:B------:R-:W-:Y:S04]  /*15160*/  LOP3.LUT R208, R208, 0xfff7ffff, RZ, 0xc0, !PT ;  /* 0xfff7ffffd0d07812 */ /* 0x000fe800078ec0ff */
[----:B------:R-:W-:Y:S02]  /*15170*/  @P0 LOP3.LUT R208, R208, 0x80000, RZ, 0xfc, !PT ;  /* 0x00080000d0d00812 */ /* 0x000fe400078efcff */
[----:B------:R-:W-:Y:S02]  /*15180*/  ISETP.GT.AND P0, PT, R85, 0x21, !P5 ;  /* 0x000000215500780c */ /* 0x000fe40006f04270 */
        /* <DEDUP_REMOVED lines=14> */
[----:B------:R-:W-:Y:S02]  /*15270*/  ISETP.GE.AND P6, PT, R0, 0x31, PT ;  /* 0x000000310000780c */ /* 0x000fe40003fc6270 */
[----:B------:R-:W-:Y:S04]  /*15280*/  LOP3.LUT R208, R208, 0xffffefff, RZ, 0xc0, !PT ;  /* 0xffffefffd0d07812 */ /* 0x000fe800078ec0ff */
[----:B------:R-:W-:Y:S05]  /*15290*/  LOP3.LUT R208, R208, 0xffefffff, RZ, 0xc0, !PT ;  /* 0xffefffffd0d07812 */ /* 0x000fea00078ec0ff */
        /* <DEDUP_REMOVED lines=32> */
[----:B------:R-:W-:Y:S02]  /*154a0*/  LOP3.LUT R208, R208, 0xfffbffff, RZ, 0xc0, !PT ;  /* 0xfffbffffd0d07812 */ /* 0x000fe400078ec0ff */
[----:B------:R-:W-:Y:S02]  /*154b0*/  ISETP.GE.AND P6, PT, R0, 0x42, PT ;  /* 0x000000420000780c */ /* 0x000fe40003fc6270 */
[----:B------:R-:W-:Y:S07]  /*154c0*/  LOP3.LUT R208, R208, 0xefffffff, RZ, 0xc0, !PT ;  /* 0xefffffffd0d07812 */ /* 0x000fee00078ec0ff */
[----:B------:R-:W-:Y:S02]  /*154d0*/  @P0 LOP3.LUT R208, R208, 0x10000000, RZ, 0xfc, !PT ;  /* 0x10000000d0d00812 */ /* 0x000fe400078efcff */
[----:B------:R-:W-:Y:S02]  /*154e0*/  ISETP.GT.AND P0, PT, R85, 0x41, !P6 ;  /* 0x000000415500780c */ /* 0x000fe40007704270 */
[----:B------:R-:W-:Y:S02]  /*154f0*/  @P6 LOP3.LUT R208, R208, 0x40000, RZ, 0xfc, !PT ;  /* 0x00040000d0d06812 */ /* 0x000fe400078efcff */
[----:B------:R-:W-:Y:S02]  /*15500*/  ISETP.LT.OR P0, PT, R87, 0x42, P0 ;  /* 0x000000425700780c */ /* 0x000fe40000701670 */
[----:B------:R-:W-:Y:S02]  /*15510*/  ISETP.GE.AND P6, PT, R0, 0x1, PT ;  /* 0x000000010000780c */ /* 0x000fe40003fc6270 */
[----:B------:R-:W-:Y:S09]  /*15520*/  LOP3.LUT R208, R208, 0xf7ffffff, RZ, 0xc0, !PT ;  /* 0xf7ffffffd0d07812 */ /* 0x000ff200078ec0ff */
[----:B------:R-:W-:Y:S02]  /*15530*/  @P0 LOP3.LUT R208, R208, 0x8000000, RZ, 0xfc, !PT ;  /* 0x08000000d0d00812 */ /* 0x000fe400078efcff */
[----:B------:R-:W-:Y:S02]  /*15540*/  ISETP.GT.AND P0, PT, R85, RZ, !P6 ;  /* 0x000000ff5500720c */ /* 0x000fe40007704270 */
[----:B------:R-:W-:Y:S02]  /*15550*/  @P6 LOP3.LUT R209, R209, 0x40, RZ, 0xfc, !PT ;  /* 0x00000040d1d16812 */ /* 0x000fe400078efcff */
[----:B------:R-:W-:Y:S02]  /*15560*/  ISETP.LT.OR P0, PT, R87, 0x1, P0 ;  /* 0x000000015700780c */ /* 0x000fe40000701670 */
[----:B------:R-:W-:Y:S02]  /*15570*/  ISETP.GE.AND P6, PT, R0, 0x2, PT ;  /* 0x000000020000780c */ /* 0x000fe40003fc6270 */
[----:B------:R-:W-:Y:S02]  /*15580*/  LOP3.LUT R208, R208, 0xfffffffe, RZ, 0xc0, !PT ;  /* 0xfffffffed0d07812 */ /* 0x000fe400078ec0ff */
[----:B------:R-:W-:Y:S02]  /*15590*/  LOP3.LUT R209, R209, 0xffffff7f, RZ, 0xc0, !PT ;  /* 0xffffff7fd1d17812 */ /* 0x000fe400078ec0ff */
[----:B------:R-:W-:Y:S05]  /*155a0*/  LOP3.LUT R208, R208, 0xbfffffff, RZ, 0xc0, !PT ;  /* 0xbfffffffd0d07812 */ /* 0x000fea00078ec0ff */
[----:B------:R-:W-:Y:S02]  /*155b0*/  @P0 LOP3.LUT R208, R208, 0x40000000, RZ, 0xfc, !PT ;  /* 0x40000000d0d00812 */ /* 0x000fe400078efcff */
[----:B------:R-:W-:Y:S02]  /*155c0*/  ISETP.GT.AND P0, PT, R85, 0x1, !P6 ;  /* 0x000000015500780c */ /* 0x000fe40007704270 */
[----:B------:R-:W-:Y:S02]  /*155d0*/  @P6 LOP3.LUT R208, R208, 0x1, RZ, 0xfc, !PT ;  /* 0x00000001d0d06812 */ /* 0x000fe400078efcff */
[----:B------:R-:W-:Y:S02]  /*155e0*/  ISETP.LT.OR P6, PT, R87, 0x2, P0 ;  /* 0x000000025700780c */ /* 0x000fe400007c1670 */
[----:B------:R-:W-:Y:S11]  /*155f0*/  ISETP.GE.AND P0, PT, R0, 0x49, PT ;  /* 0x000000490000780c */ /* 0x000ff60003f06270 */
[----:B------:R-:W-:Y:S02]  /*15600*/  @P6 LOP3.LUT R209, R209, 0x80, RZ, 0xfc, !PT ;  /* 0x00000080d1d16812 */ /* 0x000fe400078efcff */
[C---:B------:R-:W-:Y:S02]  /*15610*/  LOP3.LUT P6, RZ, R208.reuse, 0x20, RZ, 0xc0, !PT ;  /* 0x00000020d0ff7812 */ /* 0x040fe400078cc0ff */
[----:B------:R-:W-:Y:S02]  /*15620*/  LOP3.LUT R208, R208, 0xfffeffff, RZ, 0xc0, !PT ;  /* 0xfffeffffd0d07812 */ /* 0x000fe400078ec0ff */
[----:B------:R-:W-:Y:S02]  /*15630*/  LOP3.LUT R209, R209, 0xfffffffe, RZ, 0xc0, !PT ;  /* 0xfffffffed1d17812 */ /* 0x000fe400078ec0ff */
[----:B------:R-:W-:Y:S02]  /*15640*/  @P0 LOP3.LUT R208, R208, 0x10000, RZ, 0xfc, !PT ;  /* 0x00010000d0d00812 */ /* 0x000fe400078efcff */
[----:B------:R-:W-:Y:S02]  /*15650*/  ISETP.GT.AND P0, PT, R85, 0x48, !P0 ;  /* 0x000000485500780c */ /* 0x000fe40004704270 */
[----:B------:R-:W-:Y:S02]  /*15660*/  LOP3.LUT R208, R208, 0xfdffffff, RZ, 0xc0, !PT ;  /* 0xfdffffffd0d07812 */ /* 0x000fe400078ec0ff */
[----:B------:R-:W-:Y:S11]  /*15670*/  ISETP.LT.OR P0, PT, R87, 0x49, P0 ;  /* 0x000000495700780c */ /* 0x000ff60000701670 */
[----:B------:R-:W-:Y:S02]  /*15680*/  @!UPT UIADD3 URZ, URZ, URZ, URZ ;  /* 0x0000003f3f3ff290 */ /* 0x000fe4000fffe03f */
[----:B------:R-:W-:Y:S02]  /*15690*/  @P0 LOP3.LUT R209, R209, 0x1, RZ, 0xfc, !PT ;  /* 0x00000001d1d10812 */ /* 0x000fe400078efcff */
[----:B------:R-:W-:Y:S02]  /*156a0*/  ISETP.GE.AND P0, PT, R0, 0x4a, PT ;  /* 0x0000004a0000780c */ /* 0x000fe40003f06270 */
[----:B------:R-:W-:Y:S11]  /*156b0*/  LOP3.LUT R209, R209, 0xfffff7ff, RZ, 0xc0, !PT ;  /* 0xfffff7ffd1d17812 */ /* 0x000ff600078ec0ff */
[----:B------:R-:W-:Y:S02]  /*156c0*/  @P0 LOP3.LUT R208, R208, 0x2000000, RZ, 0xfc, !PT ;  /* 0x02000000d0d00812 */ /* 0x000fe400078efcff */
[----:B------:R-:W-:Y:S02]  /*156d0*/  ISETP.GT.AND P0, PT, R85, 0x49, !P0 ;  /* 0x000000495500780c */ /* 0x000fe40004704270 */
[----:B------:R-:W-:Y:S02]  /*156e0*/  LOP3.LUT R208, R208, 0x7fffffff, RZ, 0xc0, !PT ;  /* 0x7fffffffd0d07812 */ /* 0x000fe400078ec0ff */
[----:B------:R-:W-:Y:S11]  /*156f0*/  ISETP.LT.OR P0, PT, R87, 0x4a, P0 ;  /* 0x0000004a5700780c */ /* 0x000ff60000701670 */
[----:B------:R-:W-:Y:S02]  /*15700*/  @!UPT UIADD3 URZ, URZ, URZ, URZ ;  /* 0x0000003f3f3ff290 */ /* 0x000fe4000fffe03f */
[----:B------:R-:W-:Y:S04]  /*15710*/  @P0 LOP3.LUT R208, R208, 0x80000000, RZ, 0xfc, !PT ;  /* 0x80000000d0d00812 */ /* 0x000fe800078efcff */
[C---:B------:R-:W-:Y:S02]  /*15720*/  LOP3.LUT P0, RZ, R208.reuse, 0x8, RZ, 0xc0, !PT ;  /* 0x00000008d0ff7812 */ /* 0x040fe4000780c0ff */
[----:B------:R-:W-:Y:S02]  /*15730*/  LOP3.LUT P1, RZ, R208, 0x40, RZ, 0xc0, !PT ;  /* 0x00000040d0ff7812 */ /* 0x000fe4000782c0ff */
[----:B------:R-:W-:Y:S02]  /*15740*/  ISETP.GT.AND P0, PT, R84, 0x8, !P0 ;  /* 0x000000085400780c */ /* 0x000fe40004704270 */
[----:B------:R-:W-:Y:S02]  /*15750*/  LOP3.LUT P3, RZ, R208, 0x20000, RZ, 0xc0, !PT ;  /* 0x00020000d0ff7812 */ /* 0x000fe4000786c0ff */
[----:B------:R-:W-:Y:S02]  /*15760*/  ISETP.LT.OR P0, PT, R86, 0x9, P0 ;  /* 0x000000095600780c */ /* 0x000fe40000701670 */
[----:B------:R-:W-:Y:S02]  /*15770*/  LOP3.LUT P5, RZ, R208, 0x8000, RZ, 0xc0, !PT ;  /* 0x00008000d0ff7812 */ /* 0x000fe400078ac0ff */
[----:B------:R-:W-:Y:S02]  /*15780*/  FSEL R213, R18, -INF , !P0 ;  /* 0xff80000012d57808 */ /* 0x000fe40004000000 */
[C---:B------:R-:W-:Y:S02]  /*15790*/  LOP3.LUT P0, RZ, R208.reuse, 0x4, RZ, 0xc0, !PT ;  /* 0x00000004d0ff7812 */ /* 0x040fe4000780c0ff */
[----:B------:R-:W-:Y:S02]  /*157a0*/  LOP3.LUT P4, RZ, R208, 0x200000, RZ, 0xc0, !PT ;  /* 0x00200000d0ff7812 */ /* 0x000fe4000788c0ff */
[----:B------:R-:W-:Y:S02]  /*157b0*/  ISETP.GT.AND P0, PT, R84, 0x9, !P0 ;  /* 0x000000095400780c */ /* 0x000fe40004704270 */
[----:B------:R-:W-:Y:S02]  /*157c0*/  FSEL R172, R48, -INF , !P4 ;  /* 0xff80000030ac7808 */ /* 0x000fe40006000000 */
[----:B------:R-:W-:Y:S02]  /*157d0*/  ISETP.LT.OR P0, PT, R86, 0xa, P0 ;  /* 0x0000000a5600780c */ /* 0x000fe40000701670 */
[C---:B------:R-:W-:Y:S02]  /*157e0*/  LOP3.LUT P4, RZ, R208.reuse, 0x40000, RZ, 0xc0, !PT ;  /* 0x00040000d0ff7812 */ /* 0x040fe4000788c0ff */
[----:B------:R-:W-:Y:S02]  /*157f0*/  FSEL R212, R19, -INF , !P0 ;  /* 0xff80000013d47808 */ /* 0x000fe40004000000 */
[C---:B------:R-:W-:Y:S02]  /*15800*/  LOP3.LUT P0, RZ, R208.reuse, 0x2, RZ, 0xc0, !PT ;  /* 0x00000002d0ff7812 */ /* 0x040fe4000780c0ff */
[----:B------:R-:W-:Y:S02]  /*15810*/  LOP3.LUT P2, RZ, R208, 0x80000, RZ, 0xc0, !PT ;  /* 0x00080000d0ff7812 */ /* 0x000fe4000784c0ff */
[----:B------:R-:W-:Y:S02]  /*15820*/  ISETP.GT.AND P0, PT, R84, 0x10, !P0 ;  /* 0x000000105400780c */ /* 0x000fe40004704270 */
[----:B------:R-:W-:Y:S02]  /*15830*/  FSEL R176, R36, -INF , !P2 ;  /* 0xff80000024b07808 */ /* 0x000fe40005000000 */
[----:B------:R-:W-:Y:S02]  /*15840*/  ISETP.LT.OR P0, PT, R86, 0x11, P0 ;  /* 0x000000115600780c */ /* 0x000fe40000701670 */
[----:B------:R-:W-:Y:S02]  /*15850*/  LOP3.LUT P2, RZ, R208, 0x400000, RZ, 0xc0, !PT ;  /* 0x00400000d0ff7812 */ /* 0x000fe4000784c0ff */
[----:B------:R-:W-:Y:S02]  /*15860*/  FSEL R211, R22, -INF , !P0 ;  /* 0xff80000016d37808 */ /* 0x000fe40004000000 */
[----:B------:R-:W-:Y:S02]  /*15870*/  LOP3.LUT P0, RZ, R208, 0x10, RZ, 0xc0, !PT ;  /* 0x00000010d0ff7812 */ /* 0x000fe4000780c0ff */
[----:B------:R-:W-:Y:S02]  /*15880*/  FSEL R167, R53, -INF , !P2 ;  /* 0xff80000035a77808 */ /* 0x000fe40005000000 */
[----:B------:R-:W-:Y:S02]  /*15890*/  ISETP.GT.AND P0, PT, R84, 0x11, !P0 ;  /* 0x000000115400780c */ /* 0x000fe40004704270 */
[----:B------:R-:W-:Y:S02]  /*158a0*/  LOP3.LUT P2, RZ, R208, 0x2000000, RZ, 0xc0, !PT ;  /* 0x02000000d0ff7812 */ /* 0x000fe4000784c0ff */
[----:B------:R-:W-:Y:S04]  /*158b0*/  ISETP.LT.OR P0, PT, R86, 0x12, P0 ;  /* 0x000000125600780c */ /* 0x000fe80000701670 */
[----:B------:R-:W-:Y:S02]  /*158c0*/  FSEL R191, R23, -INF , !P0 ;  /* 0xff80000017bf7808 */ /* 0x000fe40004000000 */
[----:B------:R-:W-:Y:S02]  /*158d0*/  ISETP.GT.AND P0, PT, R84, 0x18, !P6 ;  /* 0x000000185400780c */ /* 0x000fe40007704270 */
[----:B------:R-:W-:Y:S02]  /*158e0*/  LOP3.LUT P6, RZ, R208, 0x800, RZ, 0xc0, !PT ;  /* 0x00000800d0ff7812 */ /* 0x000fe400078cc0ff */
[----:B------:R-:W-:Y:S04]  /*158f0*/  ISETP.LT.OR P0, PT, R86, 0x19, P0 ;  /* 0x000000195600780c */ /* 0x000fe80000701670 */
[----:B------:R-:W-:Y:S02]  /*15900*/  FSEL R190, R34, -INF , !P0 ;  /* 0xff80000022be7808 */ /* 0x000fe40004000000 */
[----:B------:R-:W-:Y:S02]  /*15910*/  ISETP.GT.AND P0, PT, R84, 0x19, !P1 ;  /* 0x000000195400780c */ /* 0x000fe40004f04270 */
[----:B------:R-:W-:Y:S02]  /*15920*/  LOP3.LUT P1, RZ, R208, 0x800000, RZ, 0xc0, !PT ;  /* 0x00800000d0ff7812 */ /* 0x000fe4000782c0ff */
[----:B------:R-:W-:Y:S02]  /*15930*/  ISETP.LT.OR P0, PT, R86, 0x1a, P0 ;  /* 0x0000001a5600780c */ /* 0x000fe40000701670 */
[----:B------:R-:W-:Y:S02]  /*15940*/  @P6 LOP3.LUT R209, R209, 0x800, RZ, 0xfc, !PT ;  /* 0x00000800d1d16812 */ /* 0x000fe400078efcff */
[----:B------:R-:W-:Y:S02]  /*15950*/  FSEL R189, R35, -INF , !P0 ;  /* 0xff80000023bd7808 */ /* 0x000fe40004000000 */
[----:B------:R-:W-:Y:S02]  /*15960*/  LOP3.LUT R209, R209, 0xfffffeff, RZ, 0xc0, !PT ;  /* 0xfffffeffd1d17812 */ /* 0x000fe400078ec0ff */
[----:B------:R-:W-:Y:S02]  /*15970*/  LOP3.LUT P0, RZ, R208, 0x80, RZ, 0xc0, !PT ;  /* 0x00000080d0ff7812 */ /* 0x000fe4000780c0ff */
[----:B------:R-:W-:Y:S02]  /*15980*/  @P3 LOP3.LUT R209, R209, 0x100, RZ, 0xfc, !PT ;  /* 0x00000100d1d13812 */ /* 0x000fe400078efcff */
[----:B------:R-:W-:Y:S02]  /*15990*/  ISETP.GT.AND P0, PT, R84, 0x20, !P0 ;  /* 0x000000205400780c */ /* 0x000fe40004704270 */
[----:B------:R-:W-:Y:S02]  /*159a0*/  LOP3.LUT R209, R209, 0xfffffdff, RZ, 0xc0, !PT ;  /* 0xfffffdffd1d17812 */ /* 0x000fe400078ec0ff */
[----:B------:R-:W-:Y:S02]  /*159b0*/  LOP3.LUT P3, RZ, R208, 0x200, RZ, 0xc0, !PT ;  /* 0x00000200d0ff7812 */ /* 0x000fe4000786c0ff */
[----:B------:R-:W-:Y:S02]  /*159c0*/  ISETP.LT.OR P0, PT, R86, 0x21, P0 ;  /* 0x000000215600780c */ /* 0x000fe40000701670 */
[----:B------:R-:W-:Y:S02]  /*159d0*/  @P5 LOP3.LUT R209, R209, 0x200, RZ, 0xfc, !PT ;  /* 0x00000200d1d15812 */ /* 0x000fe400078efcff */
[----:B------:R-:W-:Y:S02]  /*159e0*/  LOP3.LUT P5, RZ, R208, 0x1000000, RZ, 0xc0, !PT ;  /* 0x01000000d0ff7812 */ /* 0x000fe400078ac0ff */
[----:B------:R-:W-:Y:S02]  /*159f0*/  FSEL R186, R38, -INF , !P0 ;  /* 0xff80000026ba7808 */ /* 0x000fe40004000000 */
[----:B------:R-:W-:Y:S02]  /*15a00*/  ISETP.GT.AND P0, PT, R84, 0x21, !P3 ;  /* 0x000000215400780c */ /* 0x000fe40005f04270 */
[----:B------:R-:W-:Y:S02]  /*15a10*/  LOP3.LUT R209, R209, 0xfffffbff, RZ, 0xc0, !PT ;  /* 0xfffffbffd1d17812 */ /* 0x000fe400078ec0ff */
[----:B------:R-:W-:Y:S02]  /*15a20*/  ISETP.LT.OR P0, PT, R86, 0x22, P0 ;  /* 0x000000225600780c */ /* 0x000fe40000701670 */
[C---:B------:R-:W-:Y:S02]  /*15a30*/  LOP3.LUT P6, RZ, R208.reuse, 0x100000, RZ, 0xc0, !PT ;  /* 0x00100000d0ff7812 */ /* 0x040fe400078cc0ff */
[----:B------:R-:W-:Y:S02]  /*15a40*/  FSEL R185, R39, -INF , !P0 ;  /* 0xff80000027b97808 */ /* 0x000fe40004000000 */
[----:B------:R-:W-:Y:S02]  /*15a50*/  LOP3.LUT P0, RZ, R208, 0x400, RZ, 0xc0, !PT ;  /* 0x00000400d0ff7812 */ /* 0x000fe4000780c0ff */
[----:B------:R-:W-:Y:S02]  /*15a60*/  @P5 LOP3.LUT R209, R209, 0x400, RZ, 0xfc, !PT ;  /* 0x00000400d1d15812 */ /* 0x000fe400078efcff */
[----:B------:R-:W-:Y:S02]  /*15a70*/  ISETP.GT.AND P0, PT, R84, 0x28, !P0 ;  /* 0x000000285400780c */ /* 0x000fe40004704270 */
[----:B------:R-:W-:Y:S02]  /*15a80*/  FSEL R171, R49, -INF , !P6 ;  /* 0xff80000031ab7808 */ /* 0x000fe40007000000 */
[C---:B------:R-:W-:Y:S02]  /*15a90*/  LOP3.LUT P6, RZ, R209.reuse, 0x800, RZ, 0xc0, !PT ;  /* 0x00000800d1ff7812 */ /* 0x040fe400078cc0ff */
[----:B------:R-:W-:Y:S02]  /*15aa0*/  ISETP.LT.OR P0, PT, R86, 0x29, P0 ;  /* 0x000000295600780c */ /* 0x000fe40000701670 */
[----:B------:R-:W-:Y:S02]  /*15ab0*/  FSEL R168, R52, -INF , !P1 ;  /* 0xff80000034a87808 */ /* 0x000fe40004800000 */
[----:B------:R-:W-:Y:S02]  /*15ac0*/  FSEL R182, R50, -INF , !P0 ;  /* 0xff80000032b67808 */ /* 0x000fe40004000000 */
[----:B------:R-:W-:Y:S02]  /*15ad0*/  ISETP.GT.AND P0, PT, R84, 0x29, !P6 ;  /* 0x000000295400780c */ /* 0x000fe40007704270 */
[----:B------:R-:W-:Y:S02]  /*15ae0*/  LOP3.LUT P1, RZ, R208, 0x10000, RZ, 0xc0, !PT ;  /* 0x00010000d0ff7812 */ /* 0x000fe4000782c0ff */
[----:B------:R-:W-:Y:S02]  /*15af0*/  ISETP.LT.OR P0, PT, R86, 0x2a, P0 ;  /* 0x0000002a5600780c */ /* 0x000fe40000701670 */
[----:B------:R-:W-:Y:S02]  /*15b00*/  LOP3.LUT R209, R209, 0xffffffdf, RZ, 0xc0, !PT ;  /* 0xffffffdfd1d17812 */ /* 0x000fe400078ec0ff */
[----:B------:R-:W-:Y:S02]  /*15b10*/  FSEL R181, R51, -INF , !P0 ;  /* 0xff80000033b57808 */ /* 0x000fe40004000000 */
[C---:B------:R-:W-:Y:S02]  /*15b20*/  LOP3.LUT P0, RZ, R208.reuse, 0x1000, RZ, 0xc0, !PT ;  /* 0x00001000d0ff7812 */ /* 0x040fe4000780c0ff */
[----:B------:R-:W-:Y:S02]  /*15b30*/  LOP3.LUT P5, RZ, R208, 0x4000000, RZ, 0xc0, !PT ;  /* 0x04000000d0ff7812 */ /* 0x000fe400078ac0ff */
[----:B------:R-:W-:Y:S02]  /*15b40*/  ISETP.GT.AND P0, PT, R84, 0x30, !P0 ;  /* 0x000000305400780c */ /* 0x000fe40004704270 */
[----:B------:R-:W-:Y:S02]  /*15b50*/  @P1 LOP3.LUT R209, R209, 0x20, RZ, 0xfc, !PT ;  /* 0x00000020d1d11812 */ /* 0x000fe400078efcff */
[----:B------:R-:W-:Y:S02]  /*15b60*/  ISETP.LT.OR P0, PT, R86, 0x31, P0 ;  /* 0x000000315600780c */ /* 0x000fe40000701670 */
[----:B------:R-:W-:Y:S02]  /*15b70*/  FSEL R94, R64, -INF , !P5 ;  /* 0xff800000405e7808 */ /* 0x000fe40006800000 */
[----:B------:R-:W-:Y:S02]  /*15b80*/  FSEL R178, R54, -INF , !P0 ;  /* 0xff80000036b27808 */ /* 0x000fe40004000000 */
[----:B------:R-:W-:Y:S02]  /*15b90*/  LOP3.LUT P0, RZ, R208, 0x2000, RZ, 0xc0, !PT ;  /* 0x00002000d0ff7812 */ /* 0x000fe4000780c0ff */
[----:B------:R-:W-:Y:S02]  /*15ba0*/  LOP3.LUT P5, RZ, R209, 0x400, RZ, 0xc0, !PT ;  /* 0x00000400d1ff7812 */ /* 0x000fe400078ac0ff */
[----:B------:R-:W-:Y:S02]  /*15bb0*/  ISETP.GT.AND P0, PT, R84, 0x31, !P0 ;  /* 0x000000315400780c */ /* 0x000fe40004704270 */
[----:B------:R-:W-:Y:S02]  /*15bc0*/  FSEL R65, R65, -INF , !P5 ;  /* 0xff80000041417808 */ /* 0x000fe40006800000 */
        /* <DEDUP_REMOVED lines=10> */
[----:B------:R-:W-:Y:S02]  /*15c70*/  ISETP.GT.AND P0, PT, R84, 0x39, !P5 ;  /* 0x000000395400780c */ /* 0x000fe40006f04270 */
[----:B------:R-:W-:Y:S02]  /*15c80*/  LOP3.LUT P6, RZ, R208, 0x40000000, RZ, 0xc0, !PT ;  /* 0x40000000d0ff7812 */ /* 0x000fe400078cc0ff */
[----:B------:R-:W-:Y:S02]  /*15c90*/  ISETP.LT.OR P0, PT, R86, 0x3a, P0 ;  /* 0x0000003a5600780c */ /* 0x000fe40000701670 */
[----:B------:R-:W-:Y:S02]  /*15ca0*/  FSEL R33, R4, -INF , !P6 ;  /* 0xff80000004217808 */ /* 0x000fe40007000000 */
[----:B------:R-:W-:Y:S02]  /*15cb0*/  FSEL R173, R67, -INF , !P0 ;  /* 0xff80000043ad7808 */ /* 0x000fe40004000000 */
[----:B------:R-:W-:Y:S02]  /*15cc0*/  LOP3.LUT P0, RZ, R208, 0x8000000, RZ, 0xc0, !PT ;  /* 0x08000000d0ff7812 */ /* 0x000fe4000780c0ff */
[----:B------:R-:W-:Y:S02]  /*15cd0*/  LOP3.LUT P6, RZ, R209, 0x80, RZ, 0xc0, !PT ;  /* 0x00000080d1ff7812 */ /* 0x000fe400078cc0ff */
[----:B------:R-:W-:Y:S02]  /*15ce0*/  FSEL R48, R69, -INF , !P0 ;  /* 0xff80000045307808 */ /* 0x000fe40004000000 */
[----:B------:R-:W-:Y:S02]  /*15cf0*/  ISETP.GT.AND P0, PT, R84, 0x40, !P3 ;  /* 0x000000405400780c */ /* 0x000fe40005f04270 */
[----:B------:R-:W-:Y:S02]  /*15d00*/  FSEL R37, R5, -INF , !P6 ;  /* 0xff80000005257808 */ /* 0x000fe40007000000 */
[----:B------:R-:W-:Y:S02]  /*15d10*/  ISETP.LT.OR P0, PT, R86, 0x41, P0 ;  /* 0x000000415600780c */ /* 0x000fe40000701670 */
[C---:B------:R-:W-:Y:S02]  /*15d20*/  LOP3.LUT P6, RZ, R209.reuse, 0x40, RZ, 0xc0, !PT ;  /* 0x00000040d1ff7812 */ /* 0x040fe400078cc0ff */
        /* <DEDUP_REMOVED lines=8> */
[----:B------:R-:W-:Y:S04]  /*15db0*/  ISETP.GT.AND P0, PT, R84, 0x1, !P0 ;  /* 0x000000015400780c */ /* 0x000fe80004704270 */
[----:B------:R-:W-:Y:S04]  /*15dc0*/  ISETP.LT.OR P0, PT, R86, 0x2, P0 ;  /* 0x000000025600780c */ /* 0x000fe80000701670 */
[----:B------:R-:W-:Y:S02]  /*15dd0*/  FSEL R66, R7, -INF , !P0 ;  /* 0xff80000007427808 */ /* 0x000fe40004000000 */
[----:B------:R-:W-:Y:S04]  /*15de0*/  ISETP.GT.AND P0, PT, R84, RZ, !P6 ;  /* 0x000000ff5400720c */ /* 0x000fe80007704270 */
[----:B------:R-:W-:Y:S04]  /*15df0*/  ISETP.LT.OR P0, PT, R86, 0x1, P0 ;  /* 0x000000015600780c */ /* 0x000fe80000701670 */
[----:B------:R-:W-:Y:S02]  /*15e00*/  FSEL R39, R6, -INF , !P0 ;  /* 0xff80000006277808 */ /* 0x000fe40004000000 */
[----:B------:R-:W-:Y:S04]  /*15e10*/  LOP3.LUT P0, RZ, R208, 0x80000000, RZ, 0xc0, !PT ;  /* 0x80000000d0ff7812 */ /* 0x000fe8000780c0ff */
[----:B------:R-:W-:Y:S02]  /*15e20*/  FSEL R34, R81, -INF , !P0 ;  /* 0xff80000051227808 */ /* 0x000fe40004000000 */
[----:B------:R-:W-:Y:S04]  /*15e30*/  ISETP.GT.AND P0, PT, R84, 0x48, !P1 ;  /* 0x000000485400780c */ /* 0x000fe80004f04270 */
[----:B------:R-:W-:Y:S04]  /*15e40*/  ISETP.LT.OR P0, PT, R86, 0x49, P0 ;  /* 0x000000495600780c */ /* 0x000fe80000701670 */
[----:B------:R-:W-:Y:S02]  /*15e50*/  FSEL R55, R82, -INF , !P0 ;  /* 0xff80000052377808 */ /* 0x000fe40004000000 */
[----:B------:R-:W-:Y:S04]  /*15e60*/  ISETP.GT.AND P0, PT, R84, 0x49, !P2 ;  /* 0x000000495400780c */ /* 0x000fe80005704270 */
[----:B------:R-:W-:Y:S04]  /*15e70*/  ISETP.LT.OR P0, PT, R86, 0x4a, P0 ;  /* 0x0000004a5600780c */ /* 0x000fe80000701670 */
        /* <DEDUP_REMOVED lines=72> */
[----:B------:R-:W-:Y:S04]  /*16300*/  ISETP.GT.AND P0, PT, R2, 0x49, !P2 ;  /* 0x000000490200780c */ /* 0x000fe80005704270 */
[----:B------:R-:W-:Y:S04]  /*16310*/  ISETP.LT.OR P0, PT, R3, 0x4a, P0 ;  /* 0x0000004a0300780c */ /* 0x000fe80000701670 */
[----:B------:R-:W-:Y:S01]  /*16320*/  FSEL R35, R77, -INF , !P0 ;  /* 0xff8000004d237808 */ /* 0x000fe20004000000 */
[----:B------:R-:W-:-:S06]  /*16330*/  BRA.DIV ~URZ, `(.L_x_1086) ;  /* 0x000120327f007947 */ /* 0x000fcc000b800000 */
[----:B------:R4:W1:Y:S02]  /*16340*/  SHFL.IDX PT, R4, R164, 0x3, 0x1c1f ;  /* 0x007c1f00a4047f89 */ /* 0x00086400000e0000 */
.L_x_1240:
[----:B-1----:R-:W-:Y:S01]  /*16350*/  IADD3 R3, R165, R4, RZ ;  /* 0x00000004a5037210 */ /* 0x002fe20007ffe0ff */
[----:B------:R-:W-:Y:S05]  /*16360*/  IMAD.MOV.U32 R2, RZ, RZ, c[0x0][0x32c] ;  /* 0x0000cb00ff027624 */ /* 0x000fea00078e00ff */
[----:B------:R-:W-:Y:S01]  /*16370*/  ISETP.GE.AND P0, PT, R2, 0x1, PT ;  /* 0x000000010200780c */ /* 0x000fe20003f06270 */
[----:B------:R-:W-:Y:S11]  /*16380*/  IMAD.IADD R2, R166, 0x1, R4 ;  /* 0x00000001a6027824 */ /* 0x000ff600078e0204 */
[----:B------:R-:W-:Y:S01]  /*16390*/  @!UPT UIADD3 URZ, URZ, URZ, URZ ;  /* 0x0000003f3f3ff290 */ /* 0x000fe2000fffe03f */
[----:B------:R-:W-:-:S05]  /*163a0*/  @!P0 BRA `(.L_x_1087) ;  /* 0x000001a000008947 */ /* 0x000fca0003800000 */
[----:B------:R-:W5:Y:S01]  /*163b0*/  LDL R5, [R1] ;  /* 0x0000000001057983 */ /* 0x000f620000100800 */
[----:B------:R-:W-:Y:S01]  /*163c0*/  BSSY B0, `(.L_x_1088) ;  /* 0x0000012000007945 */ /* 0x000fe20003800000 */
[----:B-----5:R-:W-:Y:S04]  /*163d0*/  IADD3 R4, -R252, R5, R4 ;  /* 0x00000005fc047210 */ /* 0x020fe80007ffe104 */
        /* <DEDUP_REMOVED lines=11> */
.L_x_1089:
[----:B------:R-:W-:Y:S04]  /*16490*/  MOV R5, c[0x0][0x32c] ;  /* 0x0000cb0000057a02 */ /* 0x000fe80000000f00 */
[----:B------:R-:W-:Y:S11]  /*164a0*/  ISETP.NE.AND P0, PT, R5, 0x1, PT ;  /* 0x000000010500780c */ /* 0x000ff60003f05270 */
[----:B------:R-:W-:Y:S02]  /*164b0*/  @!UPT UIADD3 URZ, URZ, URZ, URZ ;  /* 0x0000003f3f3ff290 */ /* 0x000fe4000fffe03f */
[----:B------:R-:W-:Y:S05]  /*164c0*/  @P0 IMAD.HI.U32 R5, R4, c[0x0][0x330], RZ ;  /* 0x0000cc0004050a27 */ /* 0x000fea00078e00ff */
[----:B------:R-:W-:Y:S02]  /*164d0*/  @P0 SHF.R.U32.HI R4, RZ, c[0x0][0x334], R5 ;  /* 0x0000cd00ff040a19 */ /* 0x000fe40000011605 */
.L_x_1090:
[----:B------:R-:W-:Y:S05]  /*164e0*/  BSYNC B0 ;  /* 0x0000000000007941 */ /* 0x000fea0003800000 */
.L_x_1088:
[----:B------:R-:W5:Y:S02]  /*164f0*/  LDL R5, [R1+0x4] ;  /* 0x0000040001057983 */ /* 0x000f640000100800 */
[----:B-----5:R-:W-:Y:S04]  /*16500*/  IMAD.IADD R0, R0, 0x1, -R5 ;  /* 0x0000000100007824 */ /* 0x020fe800078e0a05 */
[----:B------:R-:W-:Y:S05]  /*16510*/  IMAD R0, R4, c[0x0][0x32c], R0 ;  /* 0x0000cb0004007a24 */ /* 0x000fea00078e0200 */
[----:B------:R-:W-:Y:S02]  /*16520*/  IMNMX R2, R2, R0, !PT ;  /* 0x0000000002027217 */ /* 0x000fe40007800200 */
[----:B------:R-:W-:Y:S04]  /*16530*/  IADD3 R0, R0, c[0x0][0x32c], RZ ;  /* 0x0000cb0000007a10 */ /* 0x000fe80007ffe0ff */
[----:B------:R-:W-:Y:S02]  /*16540*/  IMNMX R3, R3, R0, PT ;  /* 0x0000000003037217 */ /* 0x000fe40003800200 */
.L_x_1087:
[----:B------:R-:W-:Y:S02]  /*16550*/  ISETP.GT.AND P0, PT, R2, RZ, !P6 ;  /* 0x000000ff0200720c */ /* 0x000fe40007704270 */
[C---:B------:R-:W-:Y:S02]  /*16560*/  LOP3.LUT P2, RZ, R208.reuse, 0x1, RZ, 0xc0, !PT ;  /* 0x00000001d0ff7812 */ /* 0x040fe4000784c0ff */
[C---:B------:R-:W-:Y:S02]  /*16570*/  ISETP.LT.OR P0, PT, R3.reuse, 0x1, P0 ;  /* 0x000000010300780c */ /* 0x040fe40000701670 */
[----:B------:R-:W-:Y:S02]  /*16580*/  LOP3.LUT P1, RZ, R208, 0x8, RZ, 0xc0, !PT ;  /* 0x00000008d0ff7812 */ /* 0x000fe4000782c0ff */
[----:B------:R-:W-:Y:S02]  /*16590*/  FSEL R16, R10, -INF , !P0 ;  /* 0xff8000000a107808 */ /* 0x000fe40004000000 */
[----:B------:R-:W-:Y:S02]  /*165a0*/  ISETP.GT.AND P0, PT, R2, 0x1, !P2 ;  /* 0x000000010200780c */ /* 0x000fe40005704270 */
[C---:B------:R-:W-:Y:S02]  /*165b0*/  LOP3.LUT P5, RZ, R208.reuse, 0x4, RZ, 0xc0, !PT ;  /* 0x00000004d0ff7812 */ /* 0x040fe400078ac0ff */
[----:B------:R-:W-:Y:S02]  /*165c0*/  ISETP.LT.OR P0, PT, R3, 0x2, P0 ;  /* 0x000000020300780c */ /* 0x000fe40000701670 */
[----:B------:R-:W-:Y:S02]  /*165d0*/  LOP3.LUT P4, RZ, R208, 0x2, RZ, 0xc0, !PT ;  /* 0x00000002d0ff7812 */ /* 0x000fe4000788c0ff */
[----:B------:R-:W-:Y:S02]  /*165e0*/  FSEL R17, R11, -INF , !P0 ;  /* 0xff8000000b117808 */ /* 0x000fe40004000000 */
[----:B------:R-:W-:Y:S02]  /*165f0*/  ISETP.GT.AND P0, PT, R2, 0x8, !P1 ;  /* 0x000000080200780c */ /* 0x000fe40004f04270 */
        /* <DEDUP_REMOVED lines=21> */
[C---:B------:R-:W-:Y:S02]  /*16750*/  ISETP.LT.OR P0, PT, R3.reuse, 0x19, P0 ;  /* 0x000000190300780c */ /* 0x040fe40000701670 */
        /* <DEDUP_REMOVED lines=30> */
[----:B------:R-:W-:Y:S02]  /*16940*/  ISETP.GT.AND P1, PT, R2, 0x48, !P1 ;  /* 0x000000480200780c */ /* 0x000fe40004f24270 */
[----:B------:R-:W-:Y:S02]  /*16950*/  FSEL R19, R58, -INF , !P0 ;  /* 0xff8000003a137808 */ /* 0x000fe40004000000 */
[----:B------:R-:W-:Y:S02]  /*16960*/  LOP3.LUT P0, RZ, R208, 0x2000, RZ, 0xc0, !PT ;  /* 0x00002000d0ff7812 */ /* 0x000fe4000780c0ff */
[----:B------:R-:W-:Y:S02]  /*16970*/  ISETP.LT.OR P1, PT, R3, 0x49, P1 ;  /* 0x000000490300780c */ /* 0x000fe40000f21670 */
[C---:B------:R-:W-:Y:S02]  /*16980*/  ISETP.GT.AND P0, PT, R2.reuse, 0x31, !P0 ;  /* 0x000000310200780c */ /* 0x040fe40004704270 */
[----:B------:R-:W-:Y:S02]  /*16990*/  FMNMX.FTZ R6, R29, R6, !PT ;  /* 0x000000061d067209 */ /* 0x000fe40007810000 */
[----:B------:R-:W-:Y:S02]  /*169a0*/  ISETP.LT.OR P0, PT, R3, 0x32, P0 ;  /* 0x000000320300780c */ /* 0x000fe40000701670 */
[----:B------:R-:W-:Y:S02]  /*169b0*/  FMNMX.FTZ R0, R211, R0, !PT ;  /* 0x00000000d3007209 */ /* 0x000fe40007810000 */
        /* <DEDUP_REMOVED lines=90> */
.L_x_1241:
[----:B-12---:R-:W-:Y:S01]  /*16f60*/  FMNMX.FTZ R84, R84, R0, !PT ;  /* 0x0000000054547209 */ /* 0x006fe20007810000 */
[----:B------:R-:W-:-:S05]  /*16f70*/  BRA.DIV ~URZ, `(.L_x_1092) ;  /* 0x000114a27f007947 */ /* 0x000fca000b800000 */
        /* <DEDUP_REMOVED lines=13> */
.L_x_1242:
[C---:B------:R-:W-:Y:S01]  /*17050*/  FSETP.NEU.FTZ.AND P0, PT, R87.reuse, -INF , PT ;  /* 0xff8000005700780b */ /* 0x040fe20003f1d000 */
[C---:B------:R-:W-:Y:S01]  /*17060*/  FMUL.FTZ R2, R87.reuse, c[0x0][0x2d0] ;  /* 0x0000b40057027a20 */ /* 0x040fe20000410000 */
[----:B--2---:R-:W-:Y:S01]  /*17070*/  FMNMX.FTZ R68, R0, R84, !PT ;  /* 0x0000005400447209 */ /* 0x004fe20007810000 */
[----:B------:R-:W-:Y:S01]  /*17080*/  WARPSYNC 0xffffffff ;  /* 0xffffffff00007948 */ /* 0x000fe20003800000 */
[----:B------:R-:W-:Y:S02]  /*17090*/  FSEL R0, R87, RZ, P0 ;  /* 0x000000ff57007208 */ /* 0x000fe40000000000 */
[----:B------:R-:W-:Y:S02]  /*170a0*/  FSEL R2, R2, RZ, P0 ;  /* 0x000000ff02027208 */ /* 0x000fe40000000000 */
[----:B------:R-:W-:Y:S01]  /*170b0*/  FSETP.NEU.FTZ.AND P0, PT, R86, -INF , PT ;  /* 0xff8000005600780b */ /* 0x000fe20003f1d000 */
[----:B------:R-:W-:Y:S02]  /*170c0*/  FADD.FTZ R0, -R0, R90 ;  /* 0x0000005a00007221 */ /* 0x000fe40000010100 */
[--C-:B------:R-:W-:Y:S02]  /*170d0*/  FFMA.FTZ R3, R33, c[0x0][0x2d0], -R2.reuse ;  /* 0x0000b40021037a23 */ /* 0x100fe40000010802 */
[----:B------:R-:W-:Y:S02]  /*170e0*/  FMUL.FTZ R0, R0, c[0x0][0x2d0] ;  /* 0x0000b40000007a20 */ /* 0x000fe40000410000 */
        /* <DEDUP_REMOVED lines=22> */
[----:B------:R-:W-:Y:S05]  /*17250*/  FFMA.FTZ R223, R94, c[0x0][0x2d0], -R2 ;  /* 0x0000b4005edf7a23 */ /* 0x000fea0000010802 */
[----:B------:R-:W2:Y:S02]  /*17260*/  MUFU.EX2 R2, R4 ;  /* 0x0000000400027308 */ /* 0x000ea40000000800 */
[----:B--2---:R-:W-:Y:S01]  /*17270*/  F2FP.BF16.PACK_AB R72, R2, R3 ;  /* 0x000000030248723e */ /* 0x004fe200000010ff */
[C---:B------:R-:W-:Y:S01]  /*17280*/  FFMA.FTZ R0, R65.reuse, R229, R3 ;  /* 0x000000e541007223 */ /* 0x040fe20000010003 */
[----:B------:R-:W-:Y:S01]  /*17290*/  F2FP.BF16.PACK_AB R74, R30, R31 ;  /* 0x0000001f1e4a723e */ /* 0x000fe200000010ff */
[----:B------:R-:W-:Y:S02]  /*172a0*/  FMUL.FTZ R48, R65, R152 ;  /* 0x0000009841307220 */ /* 0x000fe40000410000 */
[----:B------:R-:W-:Y:S01]  /*172b0*/  FADD.FTZ R8, R2, R0 ;  /* 0x0000000002087221 */ /* 0x000fe20000010000 */
[C---:B------:R-:W-:Y:S01]  /*172c0*/  FSEL R0, R86.reuse, RZ, P0 ;  /* 0x000000ff56007208 */ /* 0x040fe20000000000 */
[----:B------:R-:W-:Y:S04]  /*172d0*/  FMUL.FTZ R2, R86, c[0x0][0x2d0] ;  /* 0x0000b40056027a20 */ /* 0x000fe80000410000 */
[----:B------:R-:W-:Y:S01]  /*172e0*/  FADD.FTZ R0, -R0, R91 ;  /* 0x0000005b00007221 */ /* 0x000fe20000010100 */
[----:B------:R-:W-:Y:S02]  /*172f0*/  FSEL R2, R2, RZ, P0 ;  /* 0x000000ff02027208 */ /* 0x000fe40000000000 */
[----:B------:R-:W-:Y:S01]  /*17300*/  FSETP.NEU.FTZ.AND P0, PT, R85, -INF , PT ;  /* 0xff8000005500780b */ /* 0x000fe20003f1d000 */
        /* <DEDUP_REMOVED lines=23> */
[----:B------:R-:W5:Y:S01]  /*17480*/  MUFU.EX2 R2, R4 ;  /* 0x0000000400027308 */ /* 0x000f620000000800 */
[C---:B--2---:R-:W-:Y:S02]  /*17490*/  FFMA.FTZ R0, R3.reuse, R227, R5 ;  /* 0x000000e303007223 */ /* 0x044fe40000010005 */
[C---:B------:R-:W-:Y:S02]  /*174a0*/  FMUL.FTZ R50, R3.reuse, R154 ;  /* 0x0000009a03327220 */ /* 0x040fe40000410000 */
[----:B------:R-:W-:Y:S02]  /*174b0*/  FMUL.FTZ R51, R3, R155 ;  /* 0x0000009b03337220 */ /* 0x000fe40000410000 */
[C---:B-----5:R-:W-:Y:S01]  /*174c0*/  FADD.FTZ R34, R2.reuse, R0 ;  /* 0x0000000002227221 */ /* 0x060fe20000010000 */
[----:B------:R-:W-:Y:S01]  /*174d0*/  F2FP.BF16.PACK_AB R73, R2, R5 ;  /* 0x000000050249723e */ /* 0x000fe200000010ff */
[C---:B------:R-:W-:Y:S01]  /*174e0*/  FMUL.FTZ R2, R85.reuse, c[0x0][0x2d0] ;  /* 0x0000b40055027a20 */ /* 0x040fe20000410000 */
[----:B------:R-:W-:Y:S04]  /*174f0*/  FSEL R0, R85, RZ, P0 ;  /* 0x000000ff55007208 */ /* 0x000fe80000000000 */
[----:B------:R-:W-:Y:S01]  /*17500*/  FSEL R2, R2, RZ, P0 ;  /* 0x000000ff02027208 */ /* 0x000fe20000000000 */
[----:B------:R-:W-:Y:S01]  /*17510*/  FADD.FTZ R0, -R0, R92 ;  /* 0x0000005c00007221 */ /* 0x000fe20000010100 */
[----:B------:R-:W-:Y:S03]  /*17520*/  FSETP.NEU.FTZ.AND P0, PT, R68, -INF , PT ;  /* 0xff8000004400780b */ /* 0x000fe60003f1d000 */
[--C-:B------:R-:W-:Y:S02]  /*17530*/  FFMA.FTZ R5, R83, c[0x0][0x2d0], -R2.reuse ;  /* 0x0000b40053057a23 */ /* 0x100fe40000010802 */
[--C-:B------:R-:W-:Y:S02]  /*17540*/  FFMA.FTZ R33, R82, c[0x0][0x2d0], -R2.reuse ;  /* 0x0000b40052217a23 */ /* 0x100fe40000010802 */
[--C-:B------:R-:W-:Y:S02]  /*17550*/  FFMA.FTZ R166, R80, c[0x0][0x2d0], -R2.reuse ;  /* 0x0000b40050a67a23 */ /* 0x100fe40000010802 */
[--C-:B------:R-:W-:Y:S02]  /*17560*/  FFMA.FTZ R170, R54, c[0x0][0x2d0], -R2.reuse ;  /* 0x0000b40036aa7a23 */ /* 0x100fe40000010802 */
[--C-:B------:R-:W-:Y:S02]  /*17570*/  FFMA.FTZ R177, R53, c[0x0][0x2d0], -R2.reuse ;  /* 0x0000b40035b17a23 */ /* 0x100fe40000010802 */
[--C-:B------:R-:W-:Y:S02]  /*17580*/  FFMA.FTZ R186, R52, c[0x0][0x2d0], -R2.reuse ;  /* 0x0000b40034ba7a23 */ /* 0x100fe40000010802 */
[----:B------:R-:W-:Y:S01]  /*17590*/  LDSM.16.MT88.4 R52, [R194] ;  /* 0x00000000c234783b */ /* 0x000fe20000004200 */
[--C-:B------:R-:W-:Y:S02]  /*175a0*/  FFMA.FTZ R241, R38, c[0x0][0x2d0], -R2.reuse ;  /* 0x0000b40026f17a23 */ /* 0x100fe40000010802 */
[--C-:B------:R-:W-:Y:S02]  /*175b0*/  FFMA.FTZ R4, R32, c[0x0][0x2d0], -R2.reuse ;  /* 0x0000b40020047a23 */ /* 0x100fe40000010802 */
[--C-:B------:R-:W-:Y:S02]  /*175c0*/  FFMA.FTZ R32, R81, c[0x0][0x2d0], -R2.reuse ;  /* 0x0000b40051207a23 */ /* 0x100fe40000010802 */
[----:B------:R2:W-:Y:S01]  /*175d0*/  MUFU.EX2 R37, R4 ;  /* 0x0000000400257308 */ /* 0x0005e20000000800 */
[----:B------:R-:W-:Y:S01]  /*175e0*/  LDSM.16.MT88.4 R80, [R196] ;  /* 0x00000000c450783b */ /* 0x000fe20000004200 */
[--C-:B------:R-:W-:Y:S02]  /*175f0*/  FFMA.FTZ R185, R49, c[0x0][0x2d0], -R2.reuse ;  /* 0x0000b40031b97a23 */ /* 0x100fe40000010802 */
[----:B------:R-:W-:Y:S02]  /*17600*/  FMUL.FTZ R49, R65, R153 ;  /* 0x0000009941317220 */ /* 0x000fe40000410000 */
[--C-:B------:R-:W-:Y:S02]  /*17610*/  FFMA.FTZ R178, R45, c[0x0][0x2d0], -R2.reuse ;  /* 0x0000b4002db27a23 */ /* 0x100fe40000010802 */
[--C-:B------:R-:W-:Y:S01]  /*17620*/  FFMA.FTZ R174, R44, c[0x0][0x2d0], -R2.reuse ;  /* 0x0000b4002cae7a23 */ /* 0x100fe20000010802 */
[----:B------:R-:W-:Y:S01]  /*17630*/  LDSM.16.MT88.4 R152, [R194+0x2000] ;  /* 0x00200000c298783b */ /* 0x000fe20000004200 */
[--C-:B------:R-:W-:Y:S02]  /*17640*/  FFMA.FTZ R165, R71, c[0x0][0x2d0], -R2.reuse ;  /* 0x0000b40047a57a23 */ /* 0x100fe40000010802 */
[----:B------:R-:W-:Y:S01]  /*17650*/  MUFU.EX2 R178, R178 ;  /* 0x000000b200b27308 */ /* 0x000fe20000000800 */
[--C-:B---34-:R-:W-:Y:S02]  /*17660*/  FFMA.FTZ R164, R70, c[0x0][0x2d0], -R2.reuse ;  /* 0x0000b40046a47a23 */ /* 0x118fe40000010802 */
[--C-:B------:R-:W-:Y:S02]  /*17670*/  FFMA.FTZ R94, R69, c[0x0][0x2d0], -R2.reuse ;  /* 0x0000b400455e7a23 */ /* 0x100fe40000010802 */
[--C-:B------:R-:W-:Y:S02]  /*17680*/  FFMA.FTZ R167, R67, c[0x0][0x2d0], -R2.reuse ;  /* 0x0000b40043a77a23 */ /* 0x100fe40000010802 */
[--C-:B------:R-:W-:Y:S02]  /*17690*/  FFMA.FTZ R237, R41, c[0x0][0x2d0], -R2.reuse ;  /* 0x0000b40029ed7a23 */ /* 0x100fe40000010802 */
[--C-:B------:R-:W-:Y:S01]  /*176a0*/  FFMA.FTZ R238, R40, c[0x0][0x2d0], -R2.reuse ;  /* 0x0000b40028ee7a23 */ /* 0x100fe20000010802 */
[----:B------:R-:W-:Y:S01]  /*176b0*/  MUFU.EX2 R70, R217 ;  /* 0x000000d900467308 */ /* 0x000fe20000000800 */
[--C-:B------:R-:W-:Y:S02]  /*176c0*/  FFMA.FTZ R243, R35, c[0x0][0x2d0], -R2.reuse ;  /* 0x0000b40023f37a23 */ /* 0x100fe40000010802 */
[----:B------:R-:W-:Y:S01]  /*176d0*/  FFMA.FTZ R169, R64, c[0x0][0x2d0], -R2 ;  /* 0x0000b40040a97a23 */ /* 0x000fe20000010802 */
[----:B------:R-:W-:Y:S01]  /*176e0*/  FSEL R2, R68, RZ, P0 ;  /* 0x000000ff44027208 */ /* 0x000fe20000000000 */
[----:B------:R-:W-:Y:S02]  /*176f0*/  FMUL.FTZ R0, R0, c[0x0][0x2d0] ;  /* 0x0000b40000007a20 */ /* 0x000fe40000410000 */
[----:B--2---:R-:W-:Y:S02]  /*17700*/  FMUL.FTZ R4, R68, c[0x0][0x2d0] ;  /* 0x0000b40044047a20 */ /* 0x004fe40000410000 */
[----:B------:R-:W-:Y:S01]  /*17710*/  FADD.FTZ R2, -R2, R93 ;  /* 0x0000005d02027221 */ /* 0x000fe20000010100 */
[----:B------:R-:W2:Y:S02]  /*17720*/  MUFU.EX2 R35, R5 ;  /* 0x0000000500237308 */ /* 0x000ea40000000800 */
[----:B------:R-:W-:Y:S01]  /*17730*/  FSEL R4, R4, RZ, P0 ;  /* 0x000000ff04047208 */ /* 0x000fe20000000000 */
[----:B------:R-:W-:Y:S01]  /*17740*/  FMUL.FTZ R2, R2, c[0x0][0x2d0] ;  /* 0x0000b40002027a20 */ /* 0x000fe20000410000 */
[C---:B------:R-:W-:Y:S02]  /*17750*/  ISETP.GT.AND P0, PT, R214.reuse, R250, PT ;  /* 0x000000fad600720c */ /* 0x040fe40003f04270 */
[----:B------:R-:W-:Y:S01]  /*17760*/  IADD3 R214, R214, -0x1, RZ ;  /* 0xffffffffd6d67810 */ /* 0x000fe20007ffe0ff */
[--C-:B------:R-:W-:Y:S02]  /*17770*/  FFMA.FTZ R173, R23, c[0x0][0x2d0], -R4.reuse ;  /* 0x0000b40017ad7a23 */ /* 0x100fe40000010804 */
[--C-:B------:R-:W-:Y:S01]  /*17780*/  FFMA.FTZ R189, R22, c[0x0][0x2d0], -R4.reuse ;  /* 0x0000b40016bd7a23 */ /* 0x100fe20000010804 */
[----:B------:R-:W3:Y:S01]  /*17790*/  MUFU.EX2 R0, R0 ;  /* 0x0000000000007308 */ /* 0x000ee20000000800 */
[--C-:B------:R-:W-:Y:S02]  /*177a0*/  FFMA.FTZ R190, R21, c[0x0][0x2d0], -R4.reuse ;  /* 0x0000b40015be7a23 */ /* 0x100fe40000010804 */
[--C-:B------:R-:W-:Y:S02]  /*177b0*/  FFMA.FTZ R191, R20, c[0x0][0x2d0], -R4.reuse ;  /* 0x0000b40014bf7a23 */ /* 0x100fe40000010804 */
[----:B------:R-:W4:Y:S01]  /*177c0*/  LDSM.16.MT88.4 R20, [R193] ;  /* 0x00000000c114783b */ /* 0x000f220000004200 */
[--C-:B------:R-:W-:Y:S02]  /*177d0*/  FFMA.FTZ R6, R16, c[0x0][0x2d0], -R4.reuse ;  /* 0x0000b40010067a23 */ /* 0x100fe40000010804 */
[--C-:B------:R-:W-:Y:S02]  /*177e0*/  FFMA.FTZ R7, R29, c[0x0][0x2d0], -R4.reuse ;  /* 0x0000b4001d077a23 */ /* 0x100fe40000010804 */
[----:B------:R-:W5:Y:S01]  /*177f0*/  MUFU.EX2 R2, R2 ;  /* 0x0000000200027308 */ /* 0x000f620000000800 */
[--C-:B------:R-:W-:Y:S02]  /*17800*/  FFMA.FTZ R17, R17, c[0x0][0x2d0], -R4.reuse ;  /* 0x0000b40011117a23 */ /* 0x100fe40000010804 */
[--C-:B------:R-:W-:Y:S01]  /*17810*/  FFMA.FTZ R16, R28, c[0x0][0x2d0], -R4.reuse ;  /* 0x0000b4001c107a23 */ /* 0x100fe20000010804 */
[----:B--2---:R-:W-:Y:S01]  /*17820*/  F2FP.BF16.PACK_AB R76, R35, R37 ;  /* 0x00000025234c723e */ /* 0x004fe200000010ff */
[--C-:B------:R-:W-:Y:S02]  /*17830*/  FFMA.FTZ R93, R26, c[0x0][0x2d0], -R4.reuse ;  /* 0x0000b4001a5d7a23 */ /* 0x100fe40000010804 */
[--C-:B------:R-:W-:Y:S02]  /*17840*/  FFMA.FTZ R92, R27, c[0x0][0x2d0], -R4.reuse ;  /* 0x0000b4001b5c7a23 */ /* 0x100fe40000010804 */
[--C-:B------:R-:W-:Y:S01]  /*17850*/  FFMA.FTZ R91, R25, c[0x0][0x2d0], -R4.reuse ;  /* 0x0000b400195b7a23 */ /* 0x100fe20000010804 */
[----:B------:R-:W-:Y:S01]  /*17860*/  MUFU.EX2 R64, R219 ;  /* 0x000000db00407308 */ /* 0x000fe20000000800 */
[--C-:B------:R-:W-:Y:S02]  /*17870*/  FFMA.FTZ R67, R24, c[0x0][0x2d0], -R4.reuse ;  /* 0x0000b40018437a23 */ /* 0x100fe40000010804 */
[--C-:B------:R-:W-:Y:S02]  /*17880*/  FFMA.FTZ R227, R19, c[0x0][0x2d0], -R4.reuse ;  /* 0x0000b40013e37a23 */ /* 0x100fe40000010804 */
[C---:B---3--:R-:W-:Y:S02]  /*17890*/  FMUL.FTZ R44, R0.reuse, R104 ;  /* 0x00000068002c7220 */ /* 0x048fe40000410000 */
[C---:B------:R-:W-:Y:S02]  /*178a0*/  FMUL.FTZ R45, R0.reuse, R105 ;  /* 0x00000069002d7220 */ /* 0x040fe40000410000 */
[C---:B------:R-:W-:Y:S01]  /*178b0*/  FMUL.FTZ R60, R0.reuse, R96 ;  /* 0x00000060003c7220 */ /* 0x040fe20000410000 */
[----:B------:R-:W-:Y:S01]  /*178c0*/  MUFU.EX2 R69, R188 ;  /* 0x000000bc00457308 */ /* 0x000fe20000000800 */
[----:B------:R-:W-:Y:S02]  /*178d0*/  FMUL.FTZ R61, R0, R97 ;  /* 0x00000061003d7220 */ /* 0x000fe40000410000 */
[--C-:B------:R-:W-:Y:S02]  /*178e0*/  FFMA.FTZ R229, R18, c[0x0][0x2d0], -R4.reuse ;  /* 0x0000b40012e57a23 */ /* 0x100fe40000010804 */
[--C-:B------:R-:W-:Y:S02]  /*178f0*/  FFMA.FTZ R230, R15, c[0x0][0x2d0], -R4.reuse ;  /* 0x0000b4000fe67a23 */ /* 0x100fe40000010804 */
[--C-:B------:R-:W-:Y:S02]  /*17900*/  FFMA.FTZ R231, R14, c[0x0][0x2d0], -R4.reuse ;  /* 0x0000b4000ee77a23 */ /* 0x100fe40000010804 */
[--C-:B------:R-:W-:Y:S01]  /*17910*/  FFMA.FTZ R240, R13, c[0x0][0x2d0], -R4.reuse ;  /* 0x0000b4000df07a23 */ /* 0x100fe20000010804 */
[----:B------:R-:W2:Y:S01]  /*17920*/  MUFU.EX2 R18, R6 ;  /* 0x0000000600127308 */ /* 0x000ea20000000800 */
[--C-:B------:R-:W-:Y:S02]  /*17930*/  FFMA.FTZ R242, R12, c[0x0][0x2d0], -R4.reuse ;  /* 0x0000b4000cf27a23 */ /* 0x100fe40000010804 */
[--C-:B------:R-:W-:Y:S02]  /*17940*/  FFMA.FTZ R244, R11, c[0x0][0x2d0], -R4.reuse ;  /* 0x0000b4000bf47a23 */ /* 0x100fe40000010804 */
[----:B------:R-:W-:Y:S02]  /*17950*/  FFMA.FTZ R245, R9, c[0x0][0x2d0], -R4 ;  /* 0x0000b40009f57a23 */ /* 0x000fe40000010804 */
[C---:B------:R-:W-:Y:S02]  /*17960*/  FFMA.FTZ R4, R0.reuse, R246, R37 ;  /* 0x000000f600047223 */ /* 0x040fe40000010025 */
[C---:B------:R-:W-:Y:S01]  /*17970*/  FMUL.FTZ R40, R0.reuse, R108 ;  /* 0x0000006c00287220 */ /* 0x040fe20000410000 */
[----:B------:R-:W-:Y:S01]  /*17980*/  MUFU.EX2 R219, R94 ;  /* 0x0000005e00db7308 */ /* 0x000fe20000000800 */
[C---:B------:R-:W-:Y:S02]  /*17990*/  FMUL.FTZ R41, R0.reuse, R109 ;  /* 0x0000006d00297220 */ /* 0x040fe40000410000 */
[C---:B------:R-:W-:Y:S02]  /*179a0*/  FMUL.FTZ R56, R0.reuse, R100 ;  /* 0x0000006400387220 */ /* 0x040fe40000410000 */
[----:B------:R-:W-:Y:S02]  /*179b0*/  FMUL.FTZ R57, R0, R101 ;  /* 0x0000006500397220 */ /* 0x000fe40000410000 */
[----:B-----5:R-:W-:Y:S02]  /*179c0*/  FMUL.FTZ R59, R2, R103 ;  /* 0x00000067023b7220 */ /* 0x020fe40000410000 */
[C---:B------:R-:W-:Y:S01]  /*179d0*/  FMUL.FTZ R9, R0.reuse, R129 ;  /* 0x0000008100097220 */ /* 0x040fe20000410000 */
[----:B------:R3:W-:Y:S01]  /*179e0*/  MUFU.EX2 R103, R36 ;  /* 0x0000002400677308 */ /* 0x0007e20000000800 */
[C---:B------:R-:W-:Y:S02]  /*179f0*/  FMUL.FTZ R12, R0.reuse, R120 ;  /* 0x00000078000c7220 */ /* 0x040fe40000410000 */
[C---:B------:R-:W-:Y:S02]  /*17a00*/  FMUL.FTZ R13, R0.reuse, R121 ;  /* 0x00000079000d7220 */ /* 0x040fe40000410000 */
[C---:B------:R-:W-:Y:S02]  /*17a10*/  FMUL.FTZ R24, R0.reuse, R116 ;  /* 0x0000007400187220 */ /* 0x040fe40000410000 */
[C---:B------:R-:W-:Y:S02]  /*17a20*/  FMUL.FTZ R25, R0.reuse, R117 ;  /* 0x0000007500197220 */ /* 0x040fe40000410000 */
[C---:B------:R-:W-:Y:S01]  /*17a30*/  FMUL.FTZ R28, R0.reuse, R112 ;  /* 0x00000070001c7220 */ /* 0x040fe20000410000 */
[----:B------:R5:W-:Y:S01]  /*17a40*/  MUFU.EX2 R116, R7 ;  /* 0x0000000700747308 */ /* 0x000be20000000800 */
[C---:B------:R-:W-:Y:S02]  /*17a50*/  FMUL.FTZ R29, R0.reuse, R113 ;  /* 0x00000071001d7220 */ /* 0x040fe40000410000 */
[----:B------:R-:W-:Y:S02]  /*17a60*/  FADD.FTZ R5, R31, R8 ;  /* 0x000000081f057221 */ /* 0x000fe40000010000 */
[----:B------:R-:W-:Y:S02]  /*17a70*/  FMUL.FTZ R8, R0, R128 ;  /* 0x0000008000087220 */ /* 0x000fe40000410000 */
[----:B------:R-:W-:Y:S02]  /*17a80*/  FMUL.FTZ R19, R3, R139 ;  /* 0x0000008b03137220 */ /* 0x000fe40000410000 */
[C---:B------:R-:W-:Y:S01]  /*17a90*/  FMUL.FTZ R46, R2.reuse, R106 ;  /* 0x0000006a022e7220 */ /* 0x040fe20000410000 */
[----:B------:R-:W1:Y:S01]  /*17aa0*/  MUFU.EX2 R0, R10 ;  /* 0x0000000a00007308 */ /* 0x000e620000000800 */
[----:B------:R-:W-:Y:S02]  /*17ab0*/  FMUL.FTZ R58, R2, R102 ;  /* 0x00000066023a7220 */ /* 0x000fe40000410000 */
[----:B------:R-:W-:Y:S01]  /*17ac0*/  FADD.FTZ R90, R35, R4 ;  /* 0x00000004235a7221 */ /* 0x000fe20000010000 */
[----:B---3--:R-:W3:Y:S01]  /*17ad0*/  LDSM.16.MT88.4 R36, [R197] ;  /* 0x00000000c524783b */ /* 0x008ee20000004200 */
[----:B------:R-:W-:Y:S02]  /*17ae0*/  FMUL.FTZ R6, R3, R134 ;  /* 0x0000008603067220 */ /* 0x000fe40000410000 */
[----:B------:R-:W-:Y:S02]  /*17af0*/  FADD.FTZ R66, R30, R5 ;  /* 0x000000051e427221 */ /* 0x000fe40000010000 */
[C---:B------:R-:W-:Y:S01]  /*17b00*/  FMUL.FTZ R4, R65.reuse, R132 ;  /* 0x0000008441047220 */ /* 0x040fe20000410000 */
[----:B------:R-:W-:Y:S01]  /*17b10*/  MUFU.EX2 R102, R33 ;  /* 0x0000002100667308 */ /* 0x000fe20000000800 */
[----:B------:R-:W-:Y:S02]  /*17b20*/  FMUL.FTZ R5, R65, R133 ;  /* 0x0000008541057220 */ /* 0x000fe40000410000 */
[C---:B------:R-:W-:Y:S02]  /*17b30*/  FMUL.FTZ R11, R2.reuse, R131 ;  /* 0x00000083020b7220 */ /* 0x040fe40000410000 */
[C---:B-----5:R-:W-:Y:S02]  /*17b40*/  FMUL.FTZ R7, R3.reuse, R135 ;  /* 0x0000008703077220 */ /* 0x060fe40000410000 */
[C---:B------:R-:W-:Y:S02]  /*17b50*/  FMUL.FTZ R14, R2.reuse, R122 ;  /* 0x0000007a020e7220 */ /* 0x040fe40000410000 */
[C---:B------:R-:W-:Y:S01]  /*17b60*/  FMUL.FTZ R15, R2.reuse, R123 ;  /* 0x0000007b020f7220 */ /* 0x040fe20000410000 */
[----:B------:R-:W5:Y:S01]  /*17b70*/  MUFU.EX2 R100, R17 ;  /* 0x0000001100647308 */ /* 0x000f620000000800 */
[C---:B-12---:R-:W-:Y:S02]  /*17b80*/  FFMA.FTZ R84, R2.reuse, R247, R18 ;  /* 0x000000f702547223 */ /* 0x046fe40000010012 */
[----:B------:R-:W-:Y:S01]  /*17b90*/  FMUL.FTZ R35, R3, R147 ;  /* 0x0000009303237220 */ /* 0x000fe20000410000 */
[----:B------:R-:W-:Y:S01]  /*17ba0*/  F2FP.BF16.PACK_AB R75, R103, R0 ;  /* 0x00000000674b723e */ /* 0x000fe200000010ff */
[C---:B------:R-:W-:Y:S02]  /*17bb0*/  FMUL.FTZ R47, R2.reuse, R107 ;  /* 0x0000006b022f7220 */ /* 0x040fe40000410000 */
[----:B------:R-:W-:Y:S01]  /*17bc0*/  LDSM.16.MT88.4 R104, [R194+0x1000] ;  /* 0x00100000c268783b */ /* 0x000fe20000004200 */
[C---:B------:R-:W-:Y:S02]  /*17bd0*/  FMUL.FTZ R62, R2.reuse, R98 ;  /* 0x00000062023e7220 */ /* 0x040fe40000410000 */
[----:B------:R-:W1:Y:S01]  /*17be0*/  MUFU.EX2 R101, R16 ;  /* 0x0000001000657308 */ /* 0x000e620000000800 */
[-C--:B----4-:R-:W-:Y:S05]  /*17bf0*/  HMMA.16816.F32.BF16 R4, R72, R20.reuse, R4 ;  /* 0x000000144804723c */ /* 0x090fea0000041804 */
[C---:B------:R-:W-:Y:S02]  /*17c00*/  FMUL.FTZ R10, R2.reuse, R130 ;  /* 0x00000082020a7220 */ /* 0x040fe40000410000 */
[C---:B------:R-:W-:Y:S02]  /*17c10*/  FMUL.FTZ R26, R2.reuse, R118 ;  /* 0x00000076021a7220 */ /* 0x040fe40000410000 */
[----:B------:R-:W2:Y:S03]  /*17c20*/  MUFU.EX2 R117, R32 ;  /* 0x0000002000757308 */ /* 0x000ea60000000800 */
[----:B------:R-:W-:Y:S01]  /*17c30*/  FMUL.FTZ R27, R2, R119 ;  /* 0x00000077021b7220 */ /* 0x000fe20000410000 */
[----:B-----5:R-:W-:Y:S01]  /*17c40*/  F2FP.BF16.PACK_AB R77, R100, R18 ;  /* 0x00000012644d723e */ /* 0x020fe200000010ff */
[----:B------:R-:W-:Y:S02]  /*17c50*/  FMUL.FTZ R17, R65, R137 ;  /* 0x0000008941117220 */ /* 0x000fe40000410000 */
[----:B------:R-:W-:Y:S02]  /*17c60*/  FMUL.FTZ R18, R3, R138 ;  /* 0x0000008a03127220 */ /* 0x000fe40000410000 */
[C---:B------:R-:W-:Y:S01]  /*17c70*/  FMUL.FTZ R33, R65.reuse, R145 ;  /* 0x0000009141217220 */ /* 0x040fe20000410000 */
[----:B------:R-:W-:Y:S01]  /*17c80*/  MUFU.EX2 R108, R184 ;  /* 0x000000b8006c7308 */ /* 0x000fe20000000800 */
[----:B------:R-:W-:Y:S02]  /*17c90*/  FMUL.FTZ R63, R2, R99 ;  /* 0x00000063023f7220 */ /* 0x000fe40000410000 */
[----:B------:R-:W4:Y:S01]  /*17ca0*/  LDSM.16.MT88.4 R96, [R193+0x800] ;  /* 0x00080000c160783b */ /* 0x000f220000004200 */
[----:B-1----:R-:W-:Y:S01]  /*17cb0*/  F2FP.BF16.PACK_AB R79, R116, R101 ;  /* 0x00000065744f723e */ /* 0x002fe200000010ff */
[----:B------:R-:W-:Y:S02]  /*17cc0*/  FMUL.FTZ R16, R65, R136 ;  /* 0x0000008841107220 */ /* 0x000fe40000410000 */
[----:B------:R-:W-:Y:S02]  /*17cd0*/  FADD.FTZ R71, R0, R34 ;  /* 0x0000002200477221 */ /* 0x000fe40000010000 */
[----:B------:R-:W-:Y:S01]  /*17ce0*/  FMUL.FTZ R34, R3, R146 ;  /* 0x0000009203227220 */ /* 0x000fe20000410000 */
[----:B------:R-:W-:Y:S01]  /*17cf0*/  MUFU.EX2 R109, R183 ;  /* 0x000000b7006d7308 */ /* 0x000fe20000000800 */
[----:B------:R-:W-:Y:S01]  /*17d00*/  LDSM.16.MT88.4 R136, [R193+0x2000] ;  /* 0x00200000c188783b */ /* 0x000fe20000004200 */
[C---:B------:R-:W-:Y:S01]  /*17d10*/  FMUL.FTZ R42, R2.reuse, R110 ;  /* 0x0000006e022a7220 */ /* 0x040fe20000410000 */
[----:B--2---:R-:W-:Y:S01]  /*17d20*/  F2FP.BF16.PACK_AB R78, R117, R102 ;  /* 0x00000066754e723e */ /* 0x004fe200000010ff */
[C---:B------:R-:W-:Y:S02]  /*17d30*/  FMUL.FTZ R32, R65.reuse, R144 ;  /* 0x0000009041207220 */ /* 0x040fe40000410000 */
[C---:B------:R-:W-:Y:S03]  /*17d40*/  FMUL.FTZ R43, R2.reuse, R111 ;  /* 0x0000006f022b7220 */ /* 0x040fe60000410000 */
[----:B------:R-:W-:Y:S01]  /*17d50*/  LDSM.16.MT88.4 R144, [R197+0x2000] ;  /* 0x00200000c590783b */ /* 0x000fe20000004200 */
        /* <DEDUP_REMOVED lines=9> */
[----:B------:R-:W1:Y:S01]  /*17df0*/  MUFU.EX2 R2, R218 ;  /* 0x000000da00027308 */ /* 0x000e620000000800 */
[----:B------:R-:W-:Y:S02]  /*17e00*/  FADD.FTZ R0, R64, R66 ;  /* 0x0000004240007221 */ /* 0x000fe40000010000 */
[C---:B------:R-:W-:Y:S02]  /*17e10*/  FMUL.FTZ R66, R3.reuse, R162 ;  /* 0x000000a203427220 */ /* 0x040fe40000410000 */
[C---:B------:R-:W-:Y:S04]  /*17e20*/  FMUL.FTZ R22, R3.reuse, R142 ;  /* 0x0000008e03167220 */ /* 0x040fe80000410000 */
[----:B------:R-:W-:Y:S01]  /*17e30*/  FMUL.FTZ R23, R3, R143 ;  /* 0x0000008f03177220 */ /* 0x000fe20000410000 */
[----:B------:R-:W-:Y:S06]  /*17e40*/  MUFU.EX2 R120, R165 ;  /* 0x000000a500787308 */ /* 0x000fec0000000800 */
[-C--:B---3--:R-:W-:Y:S04]  /*17e50*/  HMMA.16816.F32.BF16 R20, R72, R36.reuse, R20 ;  /* 0x000000244814723c */ /* 0x088fe80000041814 */
[----:B------:R-:W-:Y:S04]  /*17e60*/  MUFU.EX2 R94, R180 ;  /* 0x000000b4005e7308 */ /* 0x000fe80000000800 */
[C---:B------:R-:W-:Y:S04]  /*17e70*/  HMMA.16816.F32.BF16 R24, R76.reuse, R36, R24 ;  /* 0x000000244c18723c */ /* 0x040fe80000041818 */
[----:B-1----:R-:W-:Y:S02]  /*17e80*/  FADD.FTZ R0, R2, R0 ;  /* 0x0000000002007221 */ /* 0x002fe40000010000 */
[----:B------:R-:W-:Y:S01]  /*17e90*/  MUFU.EX2 R174, R174 ;  /* 0x000000ae00ae7308 */ /* 0x000fe20000000800 */
[C---:B------:R-:W-:Y:S01]  /*17ea0*/  FMUL.FTZ R36, R65.reuse, R148 ;  /* 0x0000009441247220 */ /* 0x040fe20000410000 */
[-C--:B------:R-:W-:Y:S04]  /*17eb0*/  HMMA.16816.F32.BF16 R28, R76, R38.reuse, R28 ;  /* 0x000000264c1c723c */ /* 0x080fe8000004181c */
[----:B------:R-:W-:Y:S02]  /*17ec0*/  FADD.FTZ R0, R70, R0 ;  /* 0x0000000046007221 */ /* 0x000fe40000010000 */
[----:B------:R-:W-:Y:S02]  /*17ed0*/  FMUL.FTZ R37, R65, R149 ;  /* 0x0000009541257220 */ /* 0x000fe40000410000 */
[C---:B------:R-:W-:Y:S01]  /*17ee0*/  HMMA.16816.F32.BF16 R32, R72.reuse, R38, R32 ;  /* 0x000000264820723c */ /* 0x040fe20000041820 */
[----:B------:R-:W-:Y:S03]  /*17ef0*/  MUFU.EX2 R166, R229 ;  /* 0x000000e500a67308 */ /* 0x000fe60000000800 */
[----:B------:R-:W-:Y:S03]  /*17f00*/  FADD.FTZ R0, R69, R0 ;  /* 0x0000000045007221 */ /* 0x000fe60000010000 */
[C---:B------:R-:W-:Y:S02]  /*17f10*/  FMUL.FTZ R38, R3.reuse, R150 ;  /* 0x0000009603267220 */ /* 0x040fe40000410000 */
[----:B------:R-:W-:Y:S02]  /*17f20*/  FMUL.FTZ R39, R3, R151 ;  /* 0x0000009703277220 */ /* 0x000fe40000410000 */
[----:B------:R-:W-:Y:S01]  /*17f30*/  MUFU.EX2 R165, R230 ;  /* 0x000000e600a57308 */ /* 0x000fe20000000800 */
[----:B------:R-:W-:Y:S04]  /*17f40*/  FADD.FTZ R0, R110, R0 ;  /* 0x000000006e007221 */ /* 0x000fe80000010000 */
[-C--:B------:R-:W-:Y:S03]  /*17f50*/  HMMA.16816.F32.BF16 R36, R72, R52.reuse, R36 ;  /* 0x000000344824723c */ /* 0x080fe60000041824 */
[----:B------:R-:W-:Y:S02]  /*17f60*/  FADD.FTZ R0, R108, R0 ;  /* 0x000000006c007221 */ /* 0x000fe40000010000 */
[----:B------:R1:W-:Y:S02]  /*17f70*/  MUFU.EX2 R184, R67 ;  /* 0x0000004300b87308 */ /* 0x0003e40000000800 */
[----:B------:R-:W-:Y:S01]  /*17f80*/  FADD.FTZ R0, R109, R0 ;  /* 0x000000006d007221 */ /* 0x000fe20000010000 */
[C---:B------:R-:W-:Y:S07]  /*17f90*/  HMMA.16816.F32.BF16 R40, R76.reuse, R52, R40 ;  /* 0x000000344c28723c */ /* 0x040fee0000041828 */
[C---:B------:R-:W-:Y:S01]  /*17fa0*/  FMUL.FTZ R52, R65.reuse, R156 ;  /* 0x0000009c41347220 */ /* 0x040fe20000410000 */
[-C--:B------:R-:W-:Y:S01]  /*17fb0*/  HMMA.16816.F32.BF16 R44, R76, R54.reuse, R44 ;  /* 0x000000364c2c723c */ /* 0x080fe2000004182c */
[----:B------:R-:W-:Y:S03]  /*17fc0*/  MUFU.EX2 R112, R179 ;  /* 0x000000b300707308 */ /* 0x000fe60000000800 */
[----:B------:R-:W-:Y:S04]  /*17fd0*/  FMUL.FTZ R53, R65, R157 ;  /* 0x0000009d41357220 */ /* 0x000fe80000410000 */
[C---:B------:R-:W-:Y:S03]  /*17fe0*/  HMMA.16816.F32.BF16 R48, R72.reuse, R54, R48 ;  /* 0x000000364830723c */ /* 0x040fe60000041830 */
[----:B------:R-:W2:Y:S01]  /*17ff0*/  MUFU.EX2 R119, R176 ;  /* 0x000000b000777308 */ /* 0x000ea20000000800 */
[C---:B-1----:R-:W-:Y:S03]  /*18000*/  FMUL.FTZ R67, R3.reuse, R163 ;  /* 0x000000a303437220 */ /* 0x042fe60000410000 */
[C---:B------:R-:W-:Y:S02]  /*18010*/  FMUL.FTZ R54, R3.reuse, R158 ;  /* 0x0000009e03367220 */ /* 0x040fe40000410000 */
[----:B------:R-:W-:Y:S03]  /*18020*/  FMUL.FTZ R55, R3, R159 ;  /* 0x0000009f03377220 */ /* 0x000fe60000410000 */
[----:B------:R-:W-:Y:S01]  /*18030*/  FADD.FTZ R3, R102, R90 ;  /* 0x0000005a66037221 */ /* 0x000fe20000010000 */
[----:B------:R-:W-:Y:S03]  /*18040*/  MUFU.EX2 R122, R175 ;  /* 0x000000af007a7308 */ /* 0x000fe60000000800 */
[-C--:B------:R-:W-:Y:S07]  /*18050*/  HMMA.16816.F32.BF16 R52, R72, R80.reuse, R52 ;  /* 0x000000504834723c */ /* 0x080fee0000041834 */
[----:B------:R-:W1:Y:S01]  /*18060*/  MUFU.EX2 R128, R172 ;  /* 0x000000ac00807308 */ /* 0x000e620000000800 */
[C---:B------:R-:W-:Y:S08]  /*18070*/  HMMA.16816.F32.BF16 R56, R76.reuse, R80, R56 ;  /* 0x000000504c38723c */ /* 0x040ff00000041838 */
[-C--:B------:R-:W-:Y:S01]  /*18080*/  HMMA.16816.F32.BF16 R60, R76, R82.reuse, R60 ;  /* 0x000000524c3c723c */ /* 0x080fe2000004183c */
[----:B------:R-:W3:Y:S06]  /*18090*/  MUFU.EX2 R123, R164 ;  /* 0x000000a4007b7308 */ /* 0x000eec0000000800 */
[----:B------:R-:W-:Y:S01]  /*180a0*/  F2FP.BF16.PACK_AB R76, R2, R64 ;  /* 0x00000040024c723e */ /* 0x000fe200000010ff */
[----:B------:R-:W-:Y:S01]  /*180b0*/  FMUL.FTZ R64, R65, R160 ;  /* 0x000000a041407220 */ /* 0x000fe20000410000 */
[----:B------:R-:W-:Y:S02]  /*180c0*/  F2FP.BF16.PACK_AB R78, R69, R70 ;  /* 0x00000046454e723e */ /* 0x000fe400000010ff */
[----:B------:R-:W-:Y:S01]  /*180d0*/  MUFU.EX2 R113, R93 ;  /* 0x0000005d00717308 */ /* 0x000fe20000000800 */
[----:B------:R-:W-:Y:S01]  /*180e0*/  FMUL.FTZ R65, R65, R161 ;  /* 0x000000a141417220 */ /* 0x000fe20000410000 */
[----:B--2---:R-:W-:Y:S01]  /*180f0*/  F2FP.BF16.PACK_AB R77, R119, R112 ;  /* 0x00000070774d723e */ /* 0x004fe200000010ff */
[----:B------:R-:W-:Y:S01]  /*18100*/  FADD.FTZ R2, R100, R84 ;  /* 0x0000005464027221 */ /* 0x000fe20000010000 */
[----:B-1----:R-:W-:Y:S01]  /*18110*/  F2FP.BF16.PACK_AB R79, R128, R122 ;  /* 0x0000007a804f723e */ /* 0x002fe200000010ff */
[----:B------:R-:W-:Y:S02]  /*18120*/  FADD.FTZ R70, R103, R71 ;  /* 0x0000004767467221 */ /* 0x000fe40000010000 */
[----:B------:R-:W-:Y:S01]  /*18130*/  FADD.FTZ R69, R101, R2 ;  /* 0x0000000265457221 */ /* 0x000fe20000010000 */
[----:B------:R-:W-:Y:S01]  /*18140*/  HMMA.16816.F32.BF16 R64, R72, R82, R64 ;  /* 0x000000524840723c */ /* 0x000fe20000041840 */
[----:B------:R-:W1:Y:S01]  /*18150*/  LDSM.16.MT88.4 R80, [R197+0x800] ;  /* 0x00080000c550783b */ /* 0x000e620000004200 */
[----:B------:R-:W2:Y:S02]  /*18160*/  MUFU.EX2 R114, R92 ;  /* 0x0000005c00727308 */ /* 0x000ea40000000800 */
[----:B------:R-:W-:Y:S02]  /*18170*/  FADD.FTZ R2, R94, R0 ;  /* 0x000000005e027221 */ /* 0x000fe40000010000 */
[----:B------:R-:W-:Y:S01]  /*18180*/  FADD.FTZ R0, R117, R3 ;  /* 0x0000000375007221 */ /* 0x000fe20000010000 */
[----:B------:R-:W-:Y:S01]  /*18190*/  F2FP.BF16.PACK_AB R72, R120, R111 ;  /* 0x0000006f7848723e */ /* 0x000fe200000010ff */
[-C--:B----4-:R-:W-:Y:S01]  /*181a0*/  HMMA.16816.F32.BF16 R4, R76, R96.reuse, R4 ;  /* 0x000000604c04723c */ /* 0x090fe20000041804 */
[----:B------:R-:W4:Y:S03]  /*181b0*/  LDSM.16.MT88.4 R100, [R194+0x800] ;  /* 0x00080000c264783b */ /* 0x000f260000004200 */
[----:B------:R-:W5:Y:S01]  /*181c0*/  MUFU.EX2 R121, R91 ;  /* 0x0000005b00797308 */ /* 0x000f620000000800 */
[----:B---3--:R-:W-:Y:S01]  /*181d0*/  F2FP.BF16.PACK_AB R74, R219, R123 ;  /* 0x0000007bdb4a723e */ /* 0x008fe200000010ff */
[----:B------:R-:W-:Y:S02]  /*181e0*/  FADD.FTZ R3, R112, R70 ;  /* 0x0000004670037221 */ /* 0x000fe40000010000 */
[----:B------:R-:W-:Y:S04]  /*181f0*/  FADD.FTZ R70, R111, R0 ;  /* 0x000000006f467221 */ /* 0x000fe80000010000 */
[----:B------:R-:W-:Y:S02]  /*18200*/  FADD.FTZ R69, R116, R69 ;  /* 0x0000004574457221 */ /* 0x000fe40000010000 */
[----:B------:R-:W-:Y:S01]  /*18210*/  MUFU.EX2 R172, R186 ;  /* 0x000000ba00ac7308 */ /* 0x000fe20000000800 */
[----:B------:R-:W-:Y:S02]  /*18220*/  FADD.FTZ R3, R119, R3 ;  /* 0x0000000377037221 */ /* 0x000fe40000010000 */
[----:B------:R-:W-:Y:S01]  /*18230*/  FADD.FTZ R70, R120, R70 ;  /* 0x0000004678467221 */ /* 0x000fe20000010000 */
[----:B--2---:R-:W-:Y:S06]  /*18240*/  F2FP.BF16.PACK_AB R73, R114, R113 ;  /* 0x000000717249723e */ /* 0x004fec00000010ff */
[----:B------:R-:W-:Y:S01]  /*18250*/  MUFU.EX2 R217, R171 ;  /* 0x000000ab00d97308 */ /* 0x000fe20000000800 */
[----:B-----5:R-:W-:Y:S09]  /*18260*/  F2FP.BF16.PACK_AB R75, R184, R121 ;  /* 0x00000079b84b723e */ /* 0x020ff200000010ff */
[----:B------:R-:W2:Y:S01]  /*18270*/  MUFU.EX2 R218, R168 ;  /* 0x000000a800da7308 */ /* 0x000ea20000000800 */
[C---:B------:R-:W-:Y:S08]  /*18280*/  HMMA.16816.F32.BF16 R8, R72.reuse, R96, R8 ;  /* 0x000000604808723c */ /* 0x040ff00000041808 */
[-C--:B------:R-:W-:Y:S01]  /*18290*/  HMMA.16816.F32.BF16 R12, R72, R98.reuse, R12 ;  /* 0x00000062480c723c */ /* 0x080fe2000004180c */
[----:B------:R-:W-:Y:S07]  /*182a0*/  MUFU.EX2 R187, R182 ;  /* 0x000000b600bb7308 */ /* 0x000fee0000000800 */
[C---:B------:R-:W-:Y:S01]  /*182b0*/  HMMA.16816.F32.BF16 R16, R76.reuse, R98, R16 ;  /* 0x000000624c10723c */ /* 0x040fe20000041810 */
[----:B------:R-:W3:Y:S02]  /*182c0*/  LDSM.16.MT88.4 R96, [R196+0x800] ;  /* 0x00080000c460783b */ /* 0x000ee40000004200 */
[----:B------:R-:W5:Y:S05]  /*182d0*/  MUFU.EX2 R188, R181 ;  /* 0x000000b500bc7308 */ /* 0x000f6a0000000800 */
[-C--:B-1----:R-:W-:Y:S05]  /*182e0*/  HMMA.16816.F32.BF16 R20, R76, R80.reuse, R20 ;  /* 0x000000504c14723c */ /* 0x082fea0000041814 */
[----:B------:R-:W-:Y:S03]  /*182f0*/  MUFU.EX2 R183, R167 ;  /* 0x000000a700b77308 */ /* 0x000fe60000000800 */
[C---:B------:R-:W-:Y:S07]  /*18300*/  HMMA.16816.F32.BF16 R24, R72.reuse, R80, R24 ;  /* 0x000000504818723c */ /* 0x040fee0000041818 */
[----:B------:R-:W-:Y:S01]  /*18310*/  MUFU.EX2 R167, R227 ;  /* 0x000000e300a77308 */ /* 0x000fe20000000800 */
[-C--:B------:R-:W-:Y:S08]  /*18320*/  HMMA.16816.F32.BF16 R28, R72, R82.reuse, R28 ;  /* 0x00000052481c723c */ /* 0x080ff0000004181c */
[C---:B------:R-:W-:Y:S01]  /*18330*/  HMMA.16816.F32.BF16 R32, R76.reuse, R82, R32 ;  /* 0x000000524c20723c */ /* 0x040fe20000041820 */
[----:B------:R-:W1:Y:S01]  /*18340*/  LDSM.16.MT88.4 R80, [R193+0x1000] ;  /* 0x00100000c150783b */ /* 0x000e620000004200 */
[----:B------:R-:W1:Y:S06]  /*18350*/  MUFU.EX2 R182, R169 ;  /* 0x000000a900b67308 */ /* 0x000e6c0000000800 */
[-C--:B----4-:R-:W-:Y:S04]  /*18360*/  HMMA.16816.F32.BF16 R36, R76, R100.reuse, R36 ;  /* 0x000000644c24723c */ /* 0x090fe80000041824 */
[----:B------:R-:W-:Y:S04]  /*18370*/  MUFU.EX2 R159, R170 ;  /* 0x000000aa009f7308 */ /* 0x000fe80000000800 */
[C---:B------:R-:W-:Y:S06]  /*18380*/  HMMA.16816.F32.BF16 R40, R72.reuse, R100, R40 ;  /* 0x000000644828723c */ /* 0x040fec0000041828 */
[----:B------:R-:W4:Y:S02]  /*18390*/  MUFU.EX2 R179, R177 ;  /* 0x000000b100b37308 */ /* 0x000f240000000800 */
[-C--:B------:R-:W-:Y:S08]  /*183a0*/  HMMA.16816.F32.BF16 R44, R72, R102.reuse, R44 ;  /* 0x00000066482c723c */ /* 0x080ff0000004182c */
[C---:B------:R-:W-:Y:S01]  /*183b0*/  HMMA.16816.F32.BF16 R48, R76.reuse, R102, R48 ;  /* 0x000000664c30723c */ /* 0x040fe20000041830 */
[----:B------:R-:W1:Y:S01]  /*183c0*/  LDSM.16.MT88.4 R100, [R197+0x1000] ;  /* 0x00100000c564783b */ /* 0x000e620000004200 */
[----:B------:R-:W-:Y:S06]  /*183d0*/  MUFU.EX2 R177, R185 ;  /* 0x000000b900b17308 */ /* 0x000fec0000000800 */
[-C--:B---3--:R-:W-:Y:S04]  /*183e0*/  HMMA.16816.F32.BF16 R52, R76, R96.reuse, R52 ;  /* 0x000000604c34723c */ /* 0x088fe80000041834 */
[----:B------:R-:W-:Y:S04]  /*183f0*/  MUFU.EX2 R158, R173 ;  /* 0x000000ad009e7308 */ /* 0x000fe80000000800 */
[C---:B------:R-:W-:Y:S06]  /*18400*/  HMMA.16816.F32.BF16 R56, R72.reuse, R96, R56 ;  /* 0x000000604838723c */ /* 0x040fec0000041838 */
[----:B------:R-:W3:Y:S02]  /*18410*/  MUFU.EX2 R157, R189 ;  /* 0x000000bd009d7308 */ /* 0x000ee40000000800 */
[-C--:B------:R-:W-:Y:S07]  /*18420*/  HMMA.16816.F32.BF16 R60, R72, R98.reuse, R60 ;  /* 0x00000062483c723c */ /* 0x080fee000004183c */
[----:B------:R-:W-:Y:S01]  /*18430*/  F2FP.BF16.PACK_AB R72, R108, R110 ;  /* 0x0000006e6c48723e */ /* 0x000fe200000010ff */
[----:B------:R-:W-:Y:S01]  /*18440*/  HMMA.16816.F32.BF16 R64, R76, R98, R64 ;  /* 0x000000624c40723c */ /* 0x000fe20000041840 */
[----:B------:R-:W-:Y:S01]  /*18450*/  MUFU.EX2 R156, R190 ;  /* 0x000000be009c7308 */ /* 0x000fe20000000800 */
[----:B------:R-:W3:Y:S02]  /*18460*/  LDSM.16.MT88.4 R96, [R196+0x1000] ;  /* 0x00100000c460783b */ /* 0x000ee40000004200 */
[----:B------:R-:W-:Y:S02]  /*18470*/  F2FP.BF16.PACK_AB R74, R94, R109 ;  /* 0x0000006d5e4a723e */ /* 0x000fe400000010ff */
[----:B--2---:R-:W-:Y:S02]  /*18480*/  F2FP.BF16.PACK_AB R73, R218, R217 ;  /* 0x000000d9da49723e */ /* 0x004fe400000010ff */
[----:B-----5:R-:W-:Y:S02]  /*18490*/  F2FP.BF16.PACK_AB R75, R188, R187 ;  /* 0x000000bbbc4b723e */ /* 0x020fe400000010ff */
[----:B------:R-:W-:Y:S01]  /*184a0*/  LDSM.16.MT88.4 R108, [R196+0x1800] ;  /* 0x00180000c46c783b */ /* 0x000fe20000004200 */
[----:B------:R-:W2:Y:S01]  /*184b0*/  MUFU.EX2 R171, R191 ;  /* 0x000000bf00ab7308 */ /* 0x000ea20000000800 */
[----:B-1----:R-:W-:Y:S02]  /*184c0*/  F2FP.BF16.PACK_AB R76, R182, R183 ;  /* 0x000000b7b64c723e */ /* 0x002fe400000010ff */
[----:B----4-:R-:W-:Y:S01]  /*184d0*/  F2FP.BF16.PACK_AB R78, R179, R159 ;  /* 0x0000009fb34e723e */ /* 0x010fe200000010ff */
[-C--:B------:R-:W-:Y:S05]  /*184e0*/  HMMA.16816.F32.BF16 R4, R72, R80.reuse, R4 ;  /* 0x000000504804723c */ /* 0x080fea0000041804 */
[----:B---3--:R-:W-:Y:S01]  /*184f0*/  F2FP.BF16.PACK_AB R77, R157, R158 ;  /* 0x0000009e9d4d723e */ /* 0x008fe200000010ff */
[----:B------:R-:W-:Y:S10]  /*18500*/  MUFU.EX2 R94, R231 ;  /* 0x000000e7005e7308 */ /* 0x000ff40000000800 */
[----:B------:R-:W1:Y:S01]  /*18510*/  MUFU.EX2 R84, R225 ;  /* 0x000000e100547308 */ /* 0x000e620000000800 */
[----:B--2---:R-:W-:Y:S09]  /*18520*/  F2FP.BF16.PACK_AB R79, R171, R156 ;  /* 0x0000009cab4f723e */ /* 0x004ff200000010ff */
[----:B------:R-:W2:Y:S01]  /*18530*/  MUFU.EX2 R71, R224 ;  /* 0x000000e000477308 */ /* 0x000ea20000000800 */
[C---:B------:R-:W-:Y:S08]  /*18540*/  HMMA.16816.F32.BF16 R8, R76.reuse, R80, R8 ;  /* 0x000000504c08723c */ /* 0x040ff00000041808 */
[-C--:B------:R-:W-:Y:S01]  /*18550*/  HMMA.16816.F32.BF16 R12, R76, R82.reuse, R12 ;  /* 0x000000524c0c723c */ /* 0x080fe2000004180c */
[----:B------:R-:W3:Y:S03]  /*18560*/  MUFU.EX2 R91, R223 ;  /* 0x000000df005b7308 */ /* 0x000ee60000000800 */
[----:B-1----:R-:W-:Y:S04]  /*18570*/  FADD.FTZ R0, R84, R2 ;  /* 0x0000000254007221 */ /* 0x002fe80000010000 */
[C---:B------:R-:W-:Y:S01]  /*18580*/  HMMA.16816.F32.BF16 R16, R72.reuse, R82, R16 ;  /* 0x000000524810723c */ /* 0x040fe20000041810 */
[----:B------:R-:W1:Y:S02]  /*18590*/  LDSM.16.MT88.4 R80, [R193+0x1800] ;  /* 0x00180000c150783b */ /* 0x000e640000004200 */
[----:B------:R-:W4:Y:S01]  /*185a0*/  MUFU.EX2 R90, R222 ;  /* 0x000000de005a7308 */ /* 0x000f220000000800 */
[----:B--2---:R-:W-:Y:S04]  /*185b0*/  FADD.FTZ R0, R71, R0 ;  /* 0x0000000047007221 */ /* 0x004fe80000010000 */
[-C--:B------:R-:W-:Y:S05]  /*185c0*/  HMMA.16816.F32.BF16 R20, R72, R100.reuse, R20 ;  /* 0x000000644814723c */ /* 0x080fea0000041814 */
[----:B------:R-:W-:Y:S03]  /*185d0*/  MUFU.EX2 R175, R220 ;  /* 0x000000dc00af7308 */ /* 0x000fe60000000800 */
[C---:B------:R-:W-:Y:S04]  /*185e0*/  HMMA.16816.F32.BF16 R24, R76.reuse, R100, R24 ;  /* 0x000000644c18723c */ /* 0x040fe80000041818 */
[----:B---3--:R-:W-:Y:S03]  /*185f0*/  FADD.FTZ R0, R91, R0 ;  /* 0x000000005b007221 */ /* 0x008fe60000010000 */
[----:B------:R-:W-:Y:S01]  /*18600*/  MUFU.EX2 R176, R213 ;  /* 0x000000d500b07308 */ /* 0x000fe20000000800 */
[-C--:B------:R-:W-:Y:S04]  /*18610*/  HMMA.16816.F32.BF16 R28, R76, R102.reuse, R28 ;  /* 0x000000664c1c723c */ /* 0x080fe8000004181c */
[----:B----4-:R-:W-:Y:S02]  /*18620*/  FADD.FTZ R2, R90, R0 ;  /* 0x000000005a027221 */ /* 0x010fe40000010000 */
[----:B------:R-:W-:Y:S02]  /*18630*/  FADD.FTZ R0, R113, R69 ;  /* 0x0000004571007221 */ /* 0x000fe40000010000 */
[C---:B------:R-:W-:Y:S01]  /*18640*/  HMMA.16816.F32.BF16 R32, R72.reuse, R102, R32 ;  /* 0x000000664820723c */ /* 0x040fe20000041820 */
[----:B------:R-:W2:Y:S01]  /*18650*/  LDSM.16.MT88.4 R100, [R197+0x1800] ;  /* 0x00180000c564783b */ /* 0x000ea20000004200 */
[----:B------:R-:W-:Y:S02]  /*18660*/  MUFU.EX2 R180, R212 ;  /* 0x000000d400b47308 */ /* 0x000fe40000000800 */
[----:B------:R-:W-:Y:S04]  /*18670*/  FADD.FTZ R69, R114, R0 ;  /* 0x0000000072457221 */ /* 0x000fe80000010000 */
[-C--:B------:R-:W-:Y:S04]  /*18680*/  HMMA.16816.F32.BF16 R36, R72, R104.reuse, R36 ;  /* 0x000000684824723c */ /* 0x080fe80000041824 */
[----:B------:R-:W-:Y:S04]  /*18690*/  MUFU.EX2 R181, R211 ;  /* 0x000000d300b57308 */ /* 0x000fe80000000800 */
[C---:B------:R-:W-:Y:S06]  /*186a0*/  HMMA.16816.F32.BF16 R40, R76.reuse, R104, R40 ;  /* 0x000000684c28723c */ /* 0x040fec0000041828 */
[----:B------:R-:W3:Y:S02]  /*186b0*/  MUFU.EX2 R118, R221 ;  /* 0x000000dd00767308 */ /* 0x000ee40000000800 */
[-C--:B------:R-:W-:Y:S08]  /*186c0*/  HMMA.16816.F32.BF16 R44, R76, R106.reuse, R44 ;  /* 0x0000006a4c2c723c */ /* 0x080ff0000004182c */
[C---:B------:R-:W-:Y:S01]  /*186d0*/  HMMA.16816.F32.BF16 R48, R72.reuse, R106, R48 ;  /* 0x0000006a4830723c */ /* 0x040fe20000041830 */
[----:B------:R-:W4:Y:S01]  /*186e0*/  LDSM.16.MT88.4 R104, [R194+0x1800] ;  /* 0x00180000c268783b */ /* 0x000f220000004200 */
[----:B------:R-:W5:Y:S06]  /*186f0*/  MUFU.EX2 R115, R226 ;  /* 0x000000e200737308 */ /* 0x000f6c0000000800 */
[-C--:B------:R-:W-:Y:S04]  /*18700*/  HMMA.16816.F32.BF16 R52, R72, R96.reuse, R52 ;  /* 0x000000604834723c */ /* 0x080fe80000041834 */
[----:B------:R-:W1:Y:S01]  /*18710*/  MUFU.EX2 R93, R232 ;  /* 0x000000e8005d7308 */ /* 0x000e620000000800 */
[----:B---3--:R-:W-:Y:S03]  /*18720*/  FADD.FTZ R0, R118, R2 ;  /* 0x0000000276007221 */ /* 0x008fe60000010000 */
[C---:B------:R-:W-:Y:S04]  /*18730*/  HMMA.16816.F32.BF16 R56, R76.reuse, R96, R56 ;  /* 0x000000604c38723c */ /* 0x040fe80000041838 */
[----:B------:R-:W-:Y:S02]  /*18740*/  FADD.FTZ R2, R121, R69 ;  /* 0x0000004579027221 */ /* 0x000fe40000010000 */
[----:B------:R-:W3:Y:S02]  /*18750*/  MUFU.EX2 R92, R236 ;  /* 0x000000ec005c7308 */ /* 0x000ee40000000800 */
[-C--:B------:R-:W-:Y:S04]  /*18760*/  HMMA.16816.F32.BF16 R60, R76, R98.reuse, R60 ;  /* 0x000000624c3c723c */ /* 0x080fe8000004183c */
[C---:B-----5:R-:W-:Y:S01]  /*18770*/  F2FP.BF16.PACK_AB R160, R115.reuse, R118 ;  /* 0x0000007673a0723e */ /* 0x060fe200000010ff */
[----:B------:R-:W-:Y:S02]  /*18780*/  FADD.FTZ R0, R115, R0 ;  /* 0x0000000073007221 */ /* 0x000fe40000010000 */
[----:B------:R-:W-:Y:S01]  /*18790*/  F2FP.BF16.PACK_AB R76, R71, R84 ;  /* 0x00000054474c723e */ /* 0x000fe200000010ff */
[----:B------:R-:W-:Y:S01]  /*187a0*/  HMMA.16816.F32.BF16 R64, R72, R98, R64 ;  /* 0x000000624840723c */ /* 0x000fe20000041840 */
[----:B------:R-:W-:Y:S03]  /*187b0*/  MUFU.EX2 R170, R233 ;  /* 0x000000e900aa7308 */ /* 0x000fe60000000800 */
[----:B------:R-:W-:Y:S01]  /*187c0*/  F2FP.BF16.PACK_AB R78, R90, R91 ;  /* 0x0000005b5a4e723e */ /* 0x000fe200000010ff */
[----:B-1----:R-:W-:Y:S01]  /*187d0*/  FADD.FTZ R0, R93, R0 ;  /* 0x000000005d007221 */ /* 0x002fe20000010000 */
[----:B------:R-:W-:Y:S01]  /*187e0*/  F2FP.BF16.PACK_AB R77, R176, R175 ;  /* 0x000000afb04d723e */ /* 0x000fe200000010ff */
[----:B------:R-:W-:Y:S01]  /*187f0*/  FADD.FTZ R2, R184, R2 ;  /* 0x00000002b8027221 */ /* 0x000fe20000010000 */
[----:B------:R-:W-:Y:S03]  /*18800*/  F2FP.BF16.PACK_AB R79, R181, R180 ;  /* 0x000000b4b54f723e */ /* 0x000fe600000010ff */
[----:B------:R-:W1:Y:S01]  /*18810*/  MUFU.EX2 R169, R234 ;  /* 0x000000ea00a97308 */ /* 0x000e620000000800 */
[----:B------:R-:W-:Y:S01]  /*18820*/  F2FP.BF16.PACK_AB R72, R177, R172 ;  /* 0x000000acb148723e */ /* 0x000fe200000010ff */
[----:B------:R-:W-:Y:S01]  /*18830*/  FADD.FTZ R2, R158, R2 ;  /* 0x000000029e027221 */ /* 0x000fe20000010000 */
[----:B------:R-:W-:Y:S01]  /*18840*/  F2FP.BF16.PACK_AB R74, R174, R178 ;  /* 0x000000b2ae4a723e */ /* 0x000fe200000010ff */
[-C--:B------:R-:W-:Y:S05]  /*18850*/  HMMA.16816.F32.BF16 R4, R76, R80.reuse, R4 ;  /* 0x000000504c04723c */ /* 0x080fea0000041804 */
[----:B------:R-:W-:Y:S01]  /*18860*/  F2FP.BF16.PACK_AB R73, R166, R167 ;  /* 0x000000a7a649723e */ /* 0x000fe200000010ff */
[----:B------:R-:W-:Y:S01]  /*18870*/  MUFU.EX2 R168, R235 ;  /* 0x000000eb00a87308 */ /* 0x000fe20000000800 */
[----:B------:R-:W-:Y:S01]  /*18880*/  F2FP.BF16.PACK_AB R75, R94, R165 ;  /* 0x000000a55e4b723e */ /* 0x000fe200000010ff */
[C---:B---3--:R-:W-:Y:S01]  /*18890*/  FADD.FTZ R229, R92.reuse, R0 ;  /* 0x000000005ce57221 */ /* 0x048fe20000010000 */
[----:B------:R-:W-:Y:S03]  /*188a0*/  F2FP.BF16.PACK_AB R162, R92, R93 ;  /* 0x0000005d5ca2723e */ /* 0x000fe600000010ff */
[----:B------:R-:W-:Y:S01]  /*188b0*/  FADD.FTZ R0, R122, R3 ;  /* 0x000000037a007221 */ /* 0x000fe20000010000 */
[----:B------:R-:W-:Y:S01]  /*188c0*/  MOV R92, R85 ;  /* 0x00000055005c7202 */ /* 0x000fe20000000f00 */
[C---:B------:R-:W-:Y:S02]  /*188d0*/  HMMA.16816.F32.BF16 R8, R72.reuse, R80, R8 ;  /* 0x000000504808723c */ /* 0x040fe40000041808 */
[----:B------:R-:W3:Y:S02]  /*188e0*/  MUFU.EX2 R164, R239 ;  /* 0x000000ef00a47308 */ /* 0x000ee40000000800 */
[----:B------:R-:W-:Y:S01]  /*188f0*/  FADD.FTZ R0, R128, R0 ;  /* 0x0000000080007221 */ /* 0x000fe20000010000 */
[----:B------:R-:W-:Y:S01]  /*18900*/  MOV R93, R68 ;  /* 0x00000044005d7202 */ /* 0x000fe20000000f00 */
[----:B------:R-:W-:Y:S01]  /*18910*/  FADD.FTZ R3, R123, R70 ;  /* 0x000000467b037221 */ /* 0x000fe20000010000 */
[----:B-1----:R-:W-:Y:S01]  /*18920*/  F2FP.BF16.PACK_AB R161, R169, R170 ;  /* 0x000000aaa9a1723e */ /* 0x002fe200000010ff */
[-C--:B------:R-:W-:Y:S04]  /*18930*/  HMMA.16816.F32.BF16 R12, R72, R82.reuse, R12 ;  /* 0x00000052480c723c */ /* 0x080fe8000004180c */
[----:B------:R-:W-:Y:S01]  /*18940*/  MUFU.EX2 R91, R237 ;  /* 0x000000ed005b7308 */ /* 0x000fe20000000800 */
[----:B------:R-:W-:Y:S02]  /*18950*/  FADD.FTZ R3, R219, R3 ;  /* 0x00000003db037221 */ /* 0x000fe40000010000 */
[----:B------:R-:W-:Y:S01]  /*18960*/  FADD.FTZ R2, R157, R2 ;  /* 0x000000029d027221 */ /* 0x000fe20000010000 */
[C---:B------:R-:W-:Y:S04]  /*18970*/  HMMA.16816.F32.BF16 R16, R76.reuse, R82, R16 ;  /* 0x000000524c10723c */ /* 0x040fe80000041810 */
[----:B------:R-:W-:Y:S02]  /*18980*/  FADD.FTZ R3, R183, R3 ;  /* 0x00000003b7037221 */ /* 0x000fe40000010000 */
[----:B------:R-:W1:Y:S01]  /*18990*/  MUFU.EX2 R90, R238 ;  /* 0x000000ee005a7308 */ /* 0x000e620000000800 */
[----:B------:R-:W-:Y:S01]  /*189a0*/  FADD.FTZ R0, R217, R0 ;  /* 0x00000000d9007221 */ /* 0x000fe20000010000 */
[-C--:B--2---:R-:W-:Y:S04]  /*189b0*/  HMMA.16816.F32.BF16 R20, R76, R100.reuse, R20 ;  /* 0x000000644c14723c */ /* 0x084fe80000041814 */
[----:B---3--:R-:W-:Y:S01]  /*189c0*/  F2FP.BF16.PACK_AB R163, R164, R168 ;  /* 0x000000a8a4a3723e */ /* 0x008fe200000010ff */
[----:B------:R-:W-:Y:S02]  /*189d0*/  FADD.FTZ R3, R182, R3 ;  /* 0x00000003b6037221 */ /* 0x000fe40000010000 */
[----:B------:R-:W-:Y:S01]  /*189e0*/  FADD.FTZ R2, R156, R2 ;  /* 0x000000029c027221 */ /* 0x000fe20000010000 */
[C---:B------:R-:W-:Y:S01]  /*189f0*/  HMMA.16816.F32.BF16 R24, R72.reuse, R100, R24 ;  /* 0x000000644818723c */ /* 0x040fe20000041818 */
[----:B------:R-:W-:Y:S03]  /*18a00*/  MUFU.EX2 R84, R241 ;  /* 0x000000f100547308 */ /* 0x000fe60000000800 */
[----:B------:R-:W-:Y:S02]  /*18a10*/  FADD.FTZ R3, R159, R3 ;  /* 0x000000039f037221 */ /* 0x000fe40000010000 */
[----:B------:R-:W-:Y:S02]  /*18a20*/  FADD.FTZ R0, R218, R0 ;  /* 0x00000000da007221 */ /* 0x000fe40000010000 */
[-C--:B------:R-:W-:Y:S03]  /*18a30*/  HMMA.16816.F32.BF16 R28, R72, R102.reuse, R28 ;  /* 0x00000066481c723c */ /* 0x080fe6000004181c */
[----:B------:R-:W2:Y:S01]  /*18a40*/  MUFU.EX2 R83, R243 ;  /* 0x000000f300537308 */ /* 0x000ea20000000800 */
[----:B------:R-:W-:Y:S01]  /*18a50*/  FADD.FTZ R0, R187, R0 ;  /* 0x00000000bb007221 */ /* 0x000fe20000010000 */
[----:B-1----:R-:W-:Y:S01]  /*18a60*/  F2FP.BF16.PACK_AB R96, R90, R91 ;  /* 0x0000005b5a60723e */ /* 0x002fe200000010ff */
[----:B------:R-:W-:Y:S02]  /*18a70*/  FADD.FTZ R3, R179, R3 ;  /* 0x00000003b3037221 */ /* 0x000fe40000010000 */
[C---:B------:R-:W-:Y:S04]  /*18a80*/  HMMA.16816.F32.BF16 R32, R76.reuse, R102, R32 ;  /* 0x000000664c20723c */ /* 0x040fe80000041820 */
[----:B------:R-:W-:Y:S01]  /*18a90*/  FADD.FTZ R0, R188, R0 ;  /* 0x00000000bc007221 */ /* 0x000fe20000010000 */
[----:B------:R-:W-:Y:S01]  /*18aa0*/  MUFU.EX2 R81, R240 ;  /* 0x000000f000517308 */ /* 0x000fe20000000800 */
[----:B------:R-:W-:Y:S02]  /*18ab0*/  FADD.FTZ R2, R171, R2 ;  /* 0x00000002ab027221 */ /* 0x000fe40000010000 */
[-C--:B----4-:R-:W-:Y:S04]  /*18ac0*/  HMMA.16816.F32.BF16 R36, R76, R104.reuse, R36 ;  /* 0x000000684c24723c */ /* 0x090fe80000041824 */
[----:B------:R-:W-:Y:S02]  /*18ad0*/  FADD.FTZ R0, R175, R0 ;  /* 0x00000000af007221 */ /* 0x000fe40000010000 */
[----:B------:R-:W-:Y:S01]  /*18ae0*/  FADD.FTZ R3, R172, R3 ;  /* 0x00000003ac037221 */ /* 0x000fe20000010000 */
[----:B------:R-:W1:Y:S01]  /*18af0*/  MUFU.EX2 R82, R242 ;  /* 0x000000f200527308 */ /* 0x000e620000000800 */
[C---:B------:R-:W-:Y:S04]  /*18b00*/  HMMA.16816.F32.BF16 R40, R72.reuse, R104, R40 ;  /* 0x000000684828723c */ /* 0x040fe80000041828 */
[----:B--2---:R-:W-:Y:S01]  /*18b10*/  F2FP.BF16.PACK_AB R98, R83, R84 ;  /* 0x000000545362723e */ /* 0x004fe200000010ff */
[----:B------:R-:W-:Y:S02]  /*18b20*/  FADD.FTZ R2, R167, R2 ;  /* 0x00000002a7027221 */ /* 0x000fe40000010000 */
[----:B------:R-:W-:Y:S01]  /*18b30*/  FADD.FTZ R0, R176, R0 ;  /* 0x00000000b0007221 */ /* 0x000fe20000010000 */
[-C--:B------:R-:W-:Y:S01]  /*18b40*/  HMMA.16816.F32.BF16 R44, R72, R106.reuse, R44 ;  /* 0x0000006a482c723c */ /* 0x080fe2000004182c */
[----:B------:R-:W-:Y:S03]  /*18b50*/  MUFU.EX2 R80, R244 ;  /* 0x000000f400507308 */ /* 0x000fe60000000800 */
[----:B------:R-:W-:Y:S02]  /*18b60*/  FADD.FTZ R3, R177, R3 ;  /* 0x00000003b1037221 */ /* 0x000fe40000010000 */
[----:B------:R-:W-:Y:S02]  /*18b70*/  FADD.FTZ R2, R166, R2 ;  /* 0x00000002a6027221 */ /* 0x000fe40000010000 */
[C---:B------:R-:W-:Y:S03]  /*18b80*/  HMMA.16816.F32.BF16 R48, R76.reuse, R106, R48 ;  /* 0x0000006a4c30723c */ /* 0x040fe60000041830 */
[----:B------:R-:W2:Y:S01]  /*18b90*/  MUFU.EX2 R71, R245 ;  /* 0x000000f500477308 */ /* 0x000ea20000000800 */
[----:B------:R-:W-:Y:S02]  /*18ba0*/  FADD.FTZ R0, R180, R0 ;  /* 0x00000000b4007221 */ /* 0x000fe40000010000 */
[----:B------:R-:W-:Y:S01]  /*18bb0*/  FADD.FTZ R3, R178, R3 ;  /* 0x00000003b2037221 */ /* 0x000fe20000010000 */
[----:B-1----:R-:W-:Y:S01]  /*18bc0*/  F2FP.BF16.PACK_AB R97, R82, R81 ;  /* 0x000000515261723e */ /* 0x002fe200000010ff */
[-C--:B------:R-:W-:Y:S04]  /*18bd0*/  HMMA.16816.F32.BF16 R52, R76, R108.reuse, R52 ;  /* 0x0000006c4c34723c */ /* 0x080fe80000041834 */
[----:B------:R-:W-:Y:S02]  /*18be0*/  FADD.FTZ R2, R165, R2 ;  /* 0x00000002a5027221 */ /* 0x000fe40000010000 */
[----:B------:R-:W-:Y:S02]  /*18bf0*/  FADD.FTZ R0, R181, R0 ;  /* 0x00000000b5007221 */ /* 0x000fe40000010000 */
[C---:B------:R-:W-:Y:S04]  /*18c00*/  HMMA.16816.F32.BF16 R56, R72.reuse, R108, R56 ;  /* 0x0000006c4838723c */ /* 0x040fe80000041838 */
[----:B------:R-:W-:Y:S02]  /*18c10*/  FADD.FTZ R3, R174, R3 ;  /* 0x00000003ae037221 */ /* 0x000fe40000010000 */
[----:B------:R-:W-:Y:S02]  /*18c20*/  FADD.FTZ R2, R94, R2 ;  /* 0x000000025e027221 */ /* 0x000fe40000010000 */
[-C--:B------:R-:W-:Y:S01]  /*18c30*/  HMMA.16816.F32.BF16 R60, R72, R110.reuse, R60 ;  /* 0x0000006e483c723c */ /* 0x080fe2000004183c */
[----:B------:R-:W1:Y:S03]  /*18c40*/  LDSM.16.MT88.4 R72, [R196+0x2000] ;  /* 0x00200000c448783b */ /* 0x000e660000004200 */
[----:B--2---:R-:W-:Y:S01]  /*18c50*/  F2FP.BF16.PACK_AB R99, R71, R80 ;  /* 0x000000504763723e */ /* 0x004fe200000010ff */
[----:B------:R-:W-:Y:S03]  /*18c60*/  FADD.FTZ R0, R170, R0 ;  /* 0x00000000aa007221 */ /* 0x000fe60000010000 */
[----:B------:R-:W-:Y:S08]  /*18c70*/  HMMA.16816.F32.BF16 R64, R76, R110, R64 ;  /* 0x0000006e4c40723c */ /* 0x000ff00000041840 */
[-C--:B------:R-:W-:Y:S07]  /*18c80*/  HMMA.16816.F32.BF16 R132, R160, R136.reuse, R4 ;  /* 0x00000088a084723c */ /* 0x080fee0000041804 */
[----:B------:R-:W-:Y:S01]  /*18c90*/  FADD.FTZ R4, R91, R3 ;  /* 0x000000035b047221 */ /* 0x000fe20000010000 */
[C---:B------:R-:W-:Y:S04]  /*18ca0*/  HMMA.16816.F32.BF16 R128, R96.reuse, R136, R8 ;  /* 0x000000886080723c */ /* 0x040fe80000041808 */
[----:B------:R-:W-:Y:S01]  /*18cb0*/  FADD.FTZ R3, R81, R2 ;  /* 0x0000000251037221 */ /* 0x000fe20000010000 */
[----:B------:R-:W-:Y:S01]  /*18cc0*/  MOV R91, R86 ;  /* 0x00000056005b7202 */ /* 0x000fe20000000f00 */
[----:B------:R-:W-:Y:S02]  /*18cd0*/  FADD.FTZ R2, R169, R0 ;  /* 0x00000000a9027221 */ /* 0x000fe40000010000 */
[-C--:B------:R-:W-:Y:S04]  /*18ce0*/  HMMA.16816.F32.BF16 R120, R96, R138.reuse, R12 ;  /* 0x0000008a6078723c */ /* 0x080fe8000004180c */
[----:B------:R-:W-:Y:S01]  /*18cf0*/  FADD.FTZ R0, R90, R4 ;  /* 0x000000045a007221 */ /* 0x000fe20000010000 */
[----:B------:R-:W-:Y:S01]  /*18d00*/  MOV R90, R87 ;  /* 0x00000057005a7202 */ /* 0x000fe20000000f00 */
        /* <DEDUP_REMOVED lines=21> */
.L_x_1062:
[----:B------:R-:W2:Y:S01]  /*18e60*/  LDL R0, [R1+0x44] ;  /* 0x0000440001007983 */ /* 0x000ea20000100800 */
[----:B------:R-:W-:-:S03]  /*18e70*/  IMAD.MOV.U32 R3, RZ, RZ, c[0x0][0x2c4] ;  /* 0x0000b100ff037624 */ /* 0x000fc600078e00ff */
[----:B------:R-:W3:Y:S02]  /*18e80*/  LDL R2, [R1] ;  /* 0x0000000001027983 */ /* 0x000ee40000100800 */
[----:B------:R-:W-:Y:S01]  /*18e90*/  ISETP.NE.AND P1, PT, R3, 0x1, PT ;  /* 0x000000010300780c */ /* 0x000fe20003f25270 */
[----:B------:R-:W-:-:S05]  /*18ea0*/  IMAD.MOV.U32 R4, RZ, RZ, c[0x0][0x32c] ;  /* 0x0000cb00ff047624 */ /* 0x000fca00078e00ff */
[----:B------:R-:W-:Y:S02]  /*18eb0*/  ISETP.GE.AND P0, PT, R4, 0x1, PT ;  /* 0x000000010400780c */ /* 0x000fe40003f06270 */
[----:B--2---:R-:W-:-:S05]  /*18ec0*/  IADD3 R0, R0, 0x7f, RZ ;  /* 0x0000007f00007810 */ /* 0x004fca0007ffe0ff */
[----:B------:R-:W-:Y:S01]  /*18ed0*/  @P1 IMAD.HI.U32 R3, R0, c[0x0][0x2c8], RZ ;  /* 0x0000b20000031a27 */ /* 0x000fe200078e00ff */
[----:B---3--:R-:W-:-:S04]  /*18ee0*/  IADD3 R2, R2, 0x1, -R252 ;  /* 0x0000000102027810 */ /* 0x008fc80007ffe8fc */
        /* <DEDUP_REMOVED lines=14> */
.L_x_1096:
[----:B------:R-:W-:-:S04]  /*18fd0*/  MOV R3, 0x1 ;  /* 0x0000000100037802 */ /* 0x000fc80000000f00 */
[----:B------:R-:W-:-:S13]  /*18fe0*/  ISETP.NE.AND P0, PT, R3, c[0x0][0x32c], PT ;  /* 0x0000cb0003007a0c */ /* 0x000fda0003f05270 */
[----:B------:R-:W-:-:S05]  /*18ff0*/  @P0 IMAD.HI.U32 R3, R0, c[0x0][0x330], RZ ;  /* 0x0000cc0000030a27 */ /* 0x000fca00078e00ff */
[----:B------:R-:W-:Y:S02]  /*19000*/  @P0 SHF.R.U32.HI R0, RZ, c[0x0][0x334], R3 ;  /* 0x0000cd00ff000a19 */ /* 0x000fe40000011603 */
.L_x_1097:
[----:B------:R-:W-:Y:S05]  /*19010*/  BSYNC B0 ;  /* 0x0000000000007941 */ /* 0x000fea0003800000 */
.L_x_1095:
[----:B------:R-:W-:-:S05]  /*19020*/  IMAD R0, R0, c[0x0][0x32c], RZ ;  /* 0x0000cb0000007a24 */ /* 0x000fca00078e02ff */
[----:B------:R-:W-:-:S03]  /*19030*/  IMNMX R2, R2, R0, !PT ;  /* 0x0000000002027217 */ /* 0x000fc60007800200 */
.L_x_1094:
[----:B------:R-:W2:Y:S01]  /*19040*/  LDL R3, [R1+0x14] ;  /* 0x0000140001037983 */ /* 0x000ea20000100800 */
[----:B------:R-:W-:-:S05]  /*19050*/  IADD3 R2, R2, 0x4f, RZ ;  /* 0x0000004f02027810 */ /* 0x000fca0007ffe0ff */
        /* <DEDUP_REMOVED lines=11> */
.L_x_1109:
        /* <DEDUP_REMOVED lines=41> */
.L_x_1243:
        /* <DEDUP_REMOVED lines=23> */
.L_x_1244:
[----:B-1----:R-:W-:Y:S02]  /*19510*/  LOP3.LUT P1, RZ, R208, 0x100, RZ, 0xc0, !PT ;  /* 0x00000100d0ff7812 */ /* 0x002fe4000782c0ff */
[----:B----4-:R-:W-:Y:S05]  /*19520*/  IADD3 R2, P0, R0, R5, RZ ;  /* 0x0000000500027210 */ /* 0x010fea0007f1e0ff */
[----:B------:R-:W-:Y:S06]  /*19530*/  IMAD.X R3, R4, 0x1, R6, P0 ;  /* 0x0000000104037824 */ /* 0x000fec00000e0606 */
[----:B------:R-:W-:Y:S01]  /*19540*/  @!PT LDS RZ, [RZ] ;  /* 0x00000000fffff984 */ /* 0x000fe20000000800 */
[----:B------:R-:W-:Y:S01]  /*19550*/  @!PT LDS RZ, [RZ] ;  /* 0x00000000fffff984 */ /* 0x000fe20000000800 */
[----:B------:R-:W-:Y:S01]  /*19560*/  @!PT LDS RZ, [RZ] ;  /* 0x00000000fffff984 */ /* 0x000fe20000000800 */
[----:B------:R1:W-:Y:S02]  /*19570*/  LDGSTS.E.BYPASS.LTC128B.128 [R210+0x2100], [R2.64], !P1 ;  /* 0x0210000002d27fae */ /* 0x0003e4000c901d48 */
.L_x_1100:
[----:B-1-34-:R-:W-:Y:S05]  /*19580*/  BSYNC B0 ;  /* 0x0000000000007941 */ /* 0x01afea0003800000 */
.L_x_1099:
        /* <DEDUP_REMOVED lines=142> */
.L_x_1245:
        /* <DEDUP_REMOVED lines=25> */
.L_x_1246:
[----:B----4-:R-:W-:Y:S02]  /*1a000*/  LOP3.LUT P1, RZ, R208, 0x100, RZ, 0xc0, !PT ;  /* 0x00000100d0ff7812 */ /* 0x010fe4000782c0ff */
[----:B--2---:R-:W-:Y:S05]  /*1a010*/  IADD3 R2, P0, R0, R85, RZ ;  /* 0x0000005500027210 */ /* 0x004fea0007f1e0ff */
[----:B-1----:R-:W-:Y:S06]  /*1a020*/  IMAD.X R3, R84, 0x1, R86, P0 ;  /* 0x0000000154037824 */ /* 0x002fec00000e0656 */
[----:B------:R-:W-:Y:S01]  /*1a030*/  @!PT LDS RZ, [RZ] ;  /* 0x00000000fffff984 */ /* 0x000fe20000000800 */
[----:B------:R-:W-:Y:S01]  /*1a040*/  @!PT LDS RZ, [RZ] ;  /* 0x00000000fffff984 */ /* 0x000fe20000000800 */
[----:B------:R-:W-:Y:S01]  /*1a050*/  @!PT LDS RZ, [RZ] ;  /* 0x00000000fffff984 */ /* 0x000fe20000000800 */
[----:B------:R1:W-:Y:S02]  /*1a060*/  LDGSTS.E.BYPASS.LTC128B.128 [R210+0x4900], [R2.64], !P1 ;  /* 0x0490000002d27fae */ /* 0x0003e4000c901d48 */
.L_x_1104:
[----:B------:R-:W-:Y:S05]  /*1a070*/  BSYNC B0 ;  /* 0x0000000000007941 */ /* 0x000fea0003800000 */
.L_x_1103:
        /* <DEDUP_REMOVED lines=83> */
.L_x_1247:
        /* <DEDUP_REMOVED lines=15> */
.L_x_1248:
[C---:B------:R-:W-:Y:S01]  /*1a6a0*/  FMUL.FTZ R2, R87.reuse, c[0x0][0x2d0] ;  /* 0x0000b40057027a20 */ /* 0x040fe20000410000 */
        /* <DEDUP_REMOVED lines=29> */
[C---:B------:R-:W-:Y:S01]  /*1a880*/  F2FP.BF16.PACK_AB R68, R3.reuse, R2 ;  /* 0x000000020344723e */ /* 0x040fe200000010ff */
[C---:B------:R-:W-:Y:S02]  /*1a890*/  FMUL.FTZ R2, R86.reuse, c[0x0][0x2d0] ;  /* 0x0000b40056027a20 */ /* 0x040fe40000410000 */
        /* <DEDUP_REMOVED lines=208> */
[----:B------:R3:W-:Y:S03]  /*1b5a0*/  MUFU.EX2 R159, R187 ;  /* 0x000000bb009f7308 */ /* 0x0007e60000000800 */
[-C--:B------:R-:W-:Y:S07]  /*1b5b0*/  HMMA.16816.F32.BF16 R52, R68, R72.reuse, R52 ;  /* 0x000000484434723c */ /* 0x080fee0000041834 */
[----:B------:R-:W-:Y:S01]  /*1b5c0*/  MUFU.EX2 R110, R171 ;  /* 0x000000ab006e7308 */ /* 0x000fe20000000800 */
[C---:B------:R-:W-:Y:S04]  /*1b5d0*/  HMMA.16816.F32.BF16 R56, R64.reuse, R72, R56 ;  /* 0x000000484038723c */ /* 0x040fe80000041838 */
[C---:B--2---:R-:W-:Y:S01]  /*1b5e0*/  FADD.FTZ R0, R78.reuse, R0 ;  /* 0x000000004e007221 */ /* 0x044fe20000010000 */
[----:B------:R-:W-:Y:S03]  /*1b5f0*/  F2FP.BF16.PACK_AB R78, R78, R77 ;  /* 0x0000004d4e4e723e */ /* 0x000fe600000010ff */
[-C--:B------:R-:W-:Y:S01]  /*1b600*/  HMMA.16816.F32.BF16 R60, R64, R74.reuse, R60 ;  /* 0x0000004a403c723c */ /* 0x080fe2000004183c */
[----:B------:R-:W2:Y:S03]  /*1b610*/  MUFU.EX2 R118, R170 ;  /* 0x000000aa00767308 */ /* 0x000ea60000000800 */
[----:B------:R-:W-:Y:S01]  /*1b620*/  FADD.FTZ R0, R107, R0 ;  /* 0x000000006b007221 */ /* 0x000fe20000010000 */
[----:B---3--:R-:W3:Y:S02]  /*1b630*/  LDL R187, [R1+0x18] ;  /* 0x0000180001bb7983 */ /* 0x008ee40000100800 */
        /* <DEDUP_REMOVED lines=9> */
[----:B------:R-:W4:Y:S03]  /*1b6d0*/  MUFU.EX2 R123, R168 ;  /* 0x000000a8007b7308 */ /* 0x000f260000000800 */
        /* <DEDUP_REMOVED lines=8> */
[----:B------:R-:W-:Y:S03]  /*1b760*/  LDSM.16.MT88.4 R100, [R194+0x1000] ;  /* 0x00100000c264783b */ /* 0x000fe60000004200 */
[----:B------:R-:W-:Y:S02]  /*1b770*/  FADD.FTZ R2, R104, R0 ;  /* 0x0000000068027221 */ /* 0x000fe40000010000 */
[----:B------:R-:W-:Y:S02]  /*1b780*/  FADD.FTZ R0, R116, R91 ;  /* 0x0000005b74007221 */ /* 0x000fe40000010000 */
[----:B------:R-:W-:Y:S01]  /*1b790*/  FADD.FTZ R91, R115, R84 ;  /* 0x00000054735b7221 */ /* 0x000fe20000010000 */
[----:B------:R-:W5:Y:S01]  /*1b7a0*/  MUFU.EX2 R113, R164 ;  /* 0x000000a400717308 */ /* 0x000f620000000800 */
[----:B------:R-:W-:Y:S01]  /*1b7b0*/  FADD.FTZ R84, R109, R0 ;  /* 0x000000006d547221 */ /* 0x000fe20000010000 */
[----:B----4-:R-:W-:Y:S08]  /*1b7c0*/  F2FP.BF16.PACK_AB R79, R123, R122 ;  /* 0x0000007a7b4f723e */ /* 0x010ff000000010ff */
[----:B------:R-:W4:Y:S01]  /*1b7d0*/  MUFU.EX2 R120, R93 ;  /* 0x0000005d00787308 */ /* 0x000f220000000800 */
[-C--:B-1----:R-:W-:Y:S09]  /*1b7e0*/  HMMA.16816.F32.BF16 R4, R76, R80.reuse, R4 ;  /* 0x000000504c04723c */ /* 0x082ff20000041804 */
[----:B------:R-:W-:Y:S03]  /*1b7f0*/  MUFU.EX2 R158, R188 ;  /* 0x000000bc009e7308 */ /* 0x000fe60000000800 */
[----:B-----5:R-:W-:Y:S07]  /*1b800*/  F2FP.BF16.PACK_AB R69, R113, R112 ;  /* 0x000000707145723e */ /* 0x020fee00000010ff */
[----:B------:R-:W-:Y:S01]  /*1b810*/  MUFU.EX2 R157, R191 ;  /* 0x000000bf009d7308 */ /* 0x000fe20000000800 */
[----:B----4-:R-:W-:Y:S09]  /*1b820*/  F2FP.BF16.PACK_AB R71, R184, R120 ;  /* 0x00000078b847723e */ /* 0x010ff200000010ff */
[----:B------:R-:W-:Y:S01]  /*1b830*/  MUFU.EX2 R178, R185 ;  /* 0x000000b900b27308 */ /* 0x000fe20000000800 */
[C---:B------:R-:W-:Y:S08]  /*1b840*/  HMMA.16816.F32.BF16 R8, R68.reuse, R80, R8 ;  /* 0x000000504408723c */ /* 0x040ff00000041808 */
        /* <DEDUP_REMOVED lines=20> */
[----:B------:R-:W5:Y:S06]  /*1b990*/  MUFU.EX2 R108, R224 ;  /* 0x000000e0006c7308 */ /* 0x000f6c0000000800 */
[-C--:B-1----:R-:W-:Y:S04]  /*1b9a0*/  HMMA.16816.F32.BF16 R52, R76, R80.reuse, R52 ;  /* 0x000000504c34723c */ /* 0x082fe80000041834 */
[----:B------:R-:W1:Y:S04]  /*1b9b0*/  MUFU.EX2 R92, R223 ;  /* 0x000000df005c7308 */ /* 0x000e680000000800 */
[C---:B------:R-:W-:Y:S06]  /*1b9c0*/  HMMA.16816.F32.BF16 R56, R68.reuse, R80, R56 ;  /* 0x000000504438723c */ /* 0x040fec0000041838 */
[----:B------:R-:W2:Y:S02]  /*1b9d0*/  MUFU.EX2 R94, R222 ;  /* 0x000000de005e7308 */ /* 0x000ea40000000800 */
[-C--:B------:R-:W-:Y:S04]  /*1b9e0*/  HMMA.16816.F32.BF16 R60, R68, R82.reuse, R60 ;  /* 0x00000052443c723c */ /* 0x080fe8000004183c */
[----:B-----5:R-:W-:Y:S03]  /*1b9f0*/  FADD.FTZ R0, R108, R2 ;  /* 0x000000026c007221 */ /* 0x020fe60000010000 */
[----:B------:R-:W-:Y:S01]  /*1ba00*/  F2FP.BF16.PACK_AB R68, R105, R107 ;  /* 0x0000006b6944723e */ /* 0x000fe200000010ff */
[----:B------:R-:W-:Y:S01]  /*1ba10*/  HMMA.16816.F32.BF16 R64, R76, R82, R64 ;  /* 0x000000524c40723c */ /* 0x000fe20000041840 */
[----:B------:R-:W5:Y:S01]  /*1ba20*/  LDSM.16.MT88.4 R80, [R196+0x1000] ;  /* 0x00100000c450783b */ /* 0x000f620000004200 */
[----:B------:R-:W4:Y:S02]  /*1ba30*/  MUFU.EX2 R93, R221 ;  /* 0x000000dd005d7308 */ /* 0x000f240000000800 */
[----:B------:R-:W-:Y:S01]  /*1ba40*/  F2FP.BF16.PACK_AB R70, R104, R106 ;  /* 0x0000006a6846723e */ /* 0x000fe200000010ff */
[----:B-1----:R-:W-:Y:S01]  /*1ba50*/  FADD.FTZ R0, R92, R0 ;  /* 0x000000005c007221 */ /* 0x002fe20000010000 */
[----:B------:R-:W-:Y:S02]  /*1ba60*/  F2FP.BF16.PACK_AB R69, R245, R251 ;  /* 0x000000fbf545723e */ /* 0x000fe400000010ff */
[----:B------:R-:W-:Y:S01]  /*1ba70*/  F2FP.BF16.PACK_AB R71, R247, R246 ;  /* 0x000000f6f747723e */ /* 0x000fe200000010ff */
[----:B------:R-:W-:Y:S03]  /*1ba80*/  LDSM.16.MT88.4 R104, [R194+0x1800] ;  /* 0x00180000c268783b */ /* 0x000fe60000004200 */
[----:B------:R-:W-:Y:S01]  /*1ba90*/  F2FP.BF16.PACK_AB R76, R182, R183 ;  /* 0x000000b7b64c723e */ /* 0x000fe200000010ff */
[----:B------:R-:W-:Y:S01]  /*1baa0*/  MUFU.EX2 R175, R219 ;  /* 0x000000db00af7308 */ /* 0x000fe20000000800 */
[----:B------:R-:W-:Y:S01]  /*1bab0*/  F2FP.BF16.PACK_AB R78, R159, R179 ;  /* 0x000000b39f4e723e */ /* 0x000fe200000010ff */
[-C--:B--2---:R-:W-:Y:S05]  /*1bac0*/  HMMA.16816.F32.BF16 R4, R68, R72.reuse, R4 ;  /* 0x000000484404723c */ /* 0x084fea0000041804 */
[----:B------:R-:W-:Y:S01]  /*1bad0*/  F2FP.BF16.PACK_AB R77, R157, R158 ;  /* 0x0000009e9d4d723e */ /* 0x000fe200000010ff */
[----:B------:R-:W-:Y:S01]  /*1bae0*/  FADD.FTZ R0, R94, R0 ;  /* 0x000000005e007221 */ /* 0x000fe20000010000 */
[----:B------:R-:W-:Y:S01]  /*1baf0*/  F2FP.BF16.PACK_AB R79, R172, R156 ;  /* 0x0000009cac4f723e */ /* 0x000fe200000010ff */
[----:B------:R-:W1:Y:S04]  /*1bb00*/  MUFU.EX2 R176, R218 ;  /* 0x000000da00b07308 */ /* 0x000e680000000800 */
[C---:B----4-:R-:W-:Y:S02]  /*1bb10*/  FADD.FTZ R2, R93.reuse, R0 ;  /* 0x000000005d027221 */ /* 0x050fe40000010000 */
[C---:B------:R-:W-:Y:S04]  /*1bb20*/  HMMA.16816.F32.BF16 R8, R76.reuse, R72, R8 ;  /* 0x000000484c08723c */ /* 0x040fe80000041808 */
[----:B------:R-:W-:Y:S01]  /*1bb30*/  MUFU.EX2 R180, R217 ;  /* 0x000000d900b47308 */ /* 0x000fe20000000800 */
[----:B------:R-:W-:Y:S02]  /*1bb40*/  FADD.FTZ R0, R112, R91 ;  /* 0x0000005b70007221 */ /* 0x000fe40000010000 */
[----:B------:R-:W-:Y:S01]  /*1bb50*/  F2FP.BF16.PACK_AB R72, R92, R108 ;  /* 0x0000006c5c48723e */ /* 0x000fe200000010ff */
[-C--:B------:R-:W-:Y:S06]  /*1bb60*/  HMMA.16816.F32.BF16 R12, R76, R74.reuse, R12 ;  /* 0x0000004a4c0c723c */ /* 0x080fec000004180c */
[----:B------:R-:W2:Y:S02]  /*1bb70*/  MUFU.EX2 R181, R213 ;  /* 0x000000d500b57308 */ /* 0x000ea40000000800 */
[C---:B------:R-:W-:Y:S04]  /*1bb80*/  HMMA.16816.F32.BF16 R16, R68.reuse, R74, R16 ;  /* 0x0000004a4410723c */ /* 0x040fe80000041810 */
[----:B-1----:R-:W-:Y:S03]  /*1bb90*/  F2FP.BF16.PACK_AB R73, R176, R175 ;  /* 0x000000afb049723e */ /* 0x002fe600000010ff */
[----:B------:R-:W-:Y:S01]  /*1bba0*/  F2FP.BF16.PACK_AB R74, R93, R94 ;  /* 0x0000005e5d4a723e */ /* 0x000fe200000010ff */
[-C--:B------:R-:W-:Y:S01]  /*1bbb0*/  HMMA.16816.F32.BF16 R20, R68, R96.reuse, R20 ;  /* 0x000000604414723c */ /* 0x080fe20000041814 */
[----:B------:R-:W-:Y:S07]  /*1bbc0*/  MUFU.EX2 R117, R220 ;  /* 0x000000dc00757308 */ /* 0x000fee0000000800 */
[C---:B------:R-:W-:Y:S03]  /*1bbd0*/  HMMA.16816.F32.BF16 R24, R76.reuse, R96, R24 ;  /* 0x000000604c18723c */ /* 0x040fe60000041818 */
[----:B------:R-:W1:Y:S01]  /*1bbe0*/  MUFU.EX2 R114, R225 ;  /* 0x000000e100727308 */ /* 0x000e620000000800 */
[----:B--2---:R-:W-:Y:S04]  /*1bbf0*/  F2FP.BF16.PACK_AB R75, R181, R180 ;  /* 0x000000b4b54b723e */ /* 0x004fe800000010ff */
[-C--:B------:R-:W-:Y:S05]  /*1bc00*/  HMMA.16816.F32.BF16 R28, R76, R98.reuse, R28 ;  /* 0x000000624c1c723c */ /* 0x080fea000004181c */
[----:B------:R-:W-:Y:S03]  /*1bc10*/  MUFU.EX2 R111, R230 ;  /* 0x000000e6006f7308 */ /* 0x000fe60000000800 */
[C---:B------:R-:W-:Y:S01]  /*1bc20*/  HMMA.16816.F32.BF16 R32, R68.reuse, R98, R32 ;  /* 0x000000624420723c */ /* 0x040fe20000041820 */
[----:B------:R-:W2:Y:S06]  /*1bc30*/  LDSM.16.MT88.4 R96, [R193+0x1800] ;  /* 0x00180000c160783b */ /* 0x000eac0000004200 */
[----:B------:R-:W4:Y:S01]  /*1bc40*/  MUFU.EX2 R109, R234 ;  /* 0x000000ea006d7308 */ /* 0x000f220000000800 */
[-C--:B------:R-:W-:Y:S04]  /*1bc50*/  HMMA.16816.F32.BF16 R36, R68, R100.reuse, R36 ;  /* 0x000000644424723c */ /* 0x080fe80000041824 */
[----:B-1----:R-:W-:Y:S04]  /*1bc60*/  F2FP.BF16.PACK_AB R160, R114, R117 ;  /* 0x0000007572a0723e */ /* 0x002fe800000010ff */
[C---:B------:R-:W-:Y:S01]  /*1bc70*/  HMMA.16816.F32.BF16 R40, R76.reuse, R100, R40 ;  /* 0x000000644c28723c */ /* 0x040fe20000041828 */
[----:B------:R-:W-:Y:S07]  /*1bc80*/  MUFU.EX2 R171, R231 ;  /* 0x000000e700ab7308 */ /* 0x000fee0000000800 */
[-C--:B------:R-:W-:Y:S03]  /*1bc90*/  HMMA.16816.F32.BF16 R44, R76, R102.reuse, R44 ;  /* 0x000000664c2c723c */ /* 0x080fe6000004182c */
[----:B------:R-:W1:Y:S01]  /*1bca0*/  MUFU.EX2 R170, R233 ;  /* 0x000000e900aa7308 */ /* 0x000e620000000800 */
[----:B----4-:R-:W-:Y:S04]  /*1bcb0*/  F2FP.BF16.PACK_AB R162, R109, R111 ;  /* 0x0000006f6da2723e */ /* 0x010fe800000010ff */
[C---:B------:R-:W-:Y:S01]  /*1bcc0*/  HMMA.16816.F32.BF16 R48, R68.reuse, R102, R48 ;  /* 0x000000664430723c */ /* 0x040fe20000041830 */
[----:B------:R-:W4:Y:S03]  /*1bcd0*/  LDSM.16.MT88.4 R100, [R197+0x1800] ;  /* 0x00180000c564783b */ /* 0x000f260000004200 */
[C---:B---3--:R-:W-:Y:S01]  /*1bce0*/  ISETP.GT.AND P0, PT, R214.reuse, R187, PT ;  /* 0x000000bbd600720c */ /* 0x048fe20003f04270 */
[----:B------:R-:W-:Y:S01]  /*1bcf0*/  MUFU.EX2 R169, R235 ;  /* 0x000000eb00a97308 */ /* 0x000fe20000000800 */
[----:B------:R-:W-:Y:S02]  /*1bd00*/  IADD3 R214, R214, -0x1, RZ ;  /* 0xffffffffd6d67810 */ /* 0x000fe40007ffe0ff */
[-C--:B-----5:R-:W-:Y:S07]  /*1bd10*/  HMMA.16816.F32.BF16 R52, R68, R80.reuse, R52 ;  /* 0x000000504434723c */ /* 0x0a0fee0000041834 */
[----:B------:R-:W3:Y:S01]  /*1bd20*/  MUFU.EX2 R165, R237 ;  /* 0x000000ed00a57308 */ /* 0x000ee20000000800 */
[C---:B------:R-:W-:Y:S04]  /*1bd30*/  HMMA.16816.F32.BF16 R56, R76.reuse, R80, R56 ;  /* 0x000000504c38723c */ /* 0x040fe80000041838 */
[----:B-1----:R-:W-:Y:S03]  /*1bd40*/  F2FP.BF16.PACK_AB R161, R170, R171 ;  /* 0x000000abaaa1723e */ /* 0x002fe600000010ff */
[----:B------:R-:W-:Y:S01]  /*1bd50*/  FADD.FTZ R80, R118, R3 ;  /* 0x0000000376507221 */ /* 0x000fe20000010000 */
[-C--:B------:R-:W-:Y:S01]  /*1bd60*/  HMMA.16816.F32.BF16 R60, R76, R82.reuse, R60 ;  /* 0x000000524c3c723c */ /* 0x080fe2000004183c */
[----:B------:R-:W1:Y:S01]  /*1bd70*/  LDSM.16.MT88.4 R76, [R196+0x1800] ;  /* 0x00180000c44c783b */ /* 0x000e620000004200 */
[----:B------:R-:W-:Y:S02]  /*1bd80*/  MUFU.EX2 R94, R236 ;  /* 0x000000ec005e7308 */ /* 0x000fe40000000800 */
[----:B------:R-:W-:Y:S02]  /*1bd90*/  FADD.FTZ R3, R119, R84 ;  /* 0x0000005477037221 */ /* 0x000fe40000010000 */
[----:B------:R-:W-:Y:S02]  /*1bda0*/  FADD.FTZ R81, R113, R0 ;  /* 0x0000000071517221 */ /* 0x000fe40000010000 */
[----:B------:R-:W-:Y:S04]  /*1bdb0*/  HMMA.16816.F32.BF16 R64, R68, R82, R64 ;  /* 0x000000524440723c */ /* 0x000fe80000041840 */
[----:B------:R-:W5:Y:S01]  /*1bdc0*/  MUFU.EX2 R93, R238 ;  /* 0x000000ee005d7308 */ /* 0x000f620000000800 */
[----:B------:R-:W-:Y:S02]  /*1bdd0*/  FADD.FTZ R0, R117, R2 ;  /* 0x0000000275007221 */ /* 0x000fe40000010000 */
[----:B------:R-:W-:Y:S01]  /*1bde0*/  F2FP.BF16.PACK_AB R68, R174, R173 ;  /* 0x000000adae44723e */ /* 0x000fe200000010ff */
[-C--:B--2---:R-:W-:Y:S05]  /*1bdf0*/  HMMA.16816.F32.BF16 R4, R72, R96.reuse, R4 ;  /* 0x000000604804723c */ /* 0x084fea0000041804 */
[----:B------:R-:W-:Y:S01]  /*1be00*/  F2FP.BF16.PACK_AB R70, R178, R177 ;  /* 0x000000b1b246723e */ /* 0x000fe200000010ff */
[----:B------:R-:W-:Y:S01]  /*1be10*/  MUFU.EX2 R92, R240 ;  /* 0x000000f0005c7308 */ /* 0x000fe20000000800 */
[----:B------:R-:W-:Y:S01]  /*1be20*/  F2FP.BF16.PACK_AB R69, R167, R168 ;  /* 0x000000a8a745723e */ /* 0x000fe200000010ff */
[----:B------:R-:W-:Y:S01]  /*1be30*/  FADD.FTZ R0, R114, R0 ;  /* 0x0000000072007221 */ /* 0x000fe20000010000 */
[----:B------:R-:W-:Y:S03]  /*1be40*/  F2FP.BF16.PACK_AB R71, R164, R166 ;  /* 0x000000a6a447723e */ /* 0x000fe600000010ff */
[----:B---3--:R-:W-:Y:S01]  /*1be50*/  F2FP.BF16.PACK_AB R163, R165, R169 ;  /* 0x000000a9a5a3723e */ /* 0x008fe200000010ff */
[----:B------:R-:W-:Y:S03]  /*1be60*/  FADD.FTZ R0, R111, R0 ;  /* 0x000000006f007221 */ /* 0x000fe60000010000 */
[C---:B------:R-:W-:Y:S01]  /*1be70*/  HMMA.16816.F32.BF16 R8, R68.reuse, R96, R8 ;  /* 0x000000604408723c */ /* 0x040fe20000041808 */
[----:B------:R-:W2:Y:S03]  /*1be80*/  MUFU.EX2 R91, R242 ;  /* 0x000000f2005b7308 */ /* 0x000ea60000000800 */
[----:B------:R-:W-:Y:S02]  /*1be90*/  FADD.FTZ R229, R109, R0 ;  /* 0x000000006de57221 */ /* 0x000fe40000010000 */
[----:B------:R-:W-:Y:S01]  /*1bea0*/  FADD.FTZ R0, R122, R80 ;  /* 0x000000507a007221 */ /* 0x000fe20000010000 */
[----:B-----5:R-:W-:Y:S01]  /*1beb0*/  F2FP.BF16.PACK_AB R96, R93, R94 ;  /* 0x0000005e5d60723e */ /* 0x020fe200000010ff */
[-C--:B------:R-:W-:Y:S03]  /*1bec0*/  HMMA.16816.F32.BF16 R12, R68, R98.reuse, R12 ;  /* 0x00000062440c723c */ /* 0x080fe6000004180c */
[----:B------:R-:W-:Y:S01]  /*1bed0*/  MUFU.EX2 R83, R239 ;  /* 0x000000ef00537308 */ /* 0x000fe20000000800 */
[----:B------:R-:W-:Y:S04]  /*1bee0*/  FADD.FTZ R2, R123, R0 ;  /* 0x000000007b027221 */ /* 0x000fe80000010000 */
[C---:B------:R-:W-:Y:S04]  /*1bef0*/  HMMA.16816.F32.BF16 R16, R72.reuse, R98, R16 ;  /* 0x000000624810723c */ /* 0x040fe80000041810 */
[----:B------:R-:W-:Y:S01]  /*1bf00*/  FADD.FTZ R2, R251, R2 ;  /* 0x00000002fb027221 */ /* 0x000fe20000010000 */
[----:B------:R-:W3:Y:S03]  /*1bf10*/  MUFU.EX2 R84, R241 ;  /* 0x000000f100547308 */ /* 0x000ee60000000800 */
[-C--:B----4-:R-:W-:Y:S04]  /*1bf20*/  HMMA.16816.F32.BF16 R20, R72, R100.reuse, R20 ;  /* 0x000000644814723c */ /* 0x090fe80000041814 */
[----:B--2---:R-:W-:Y:S01]  /*1bf30*/  F2FP.BF16.PACK_AB R98, R91, R92 ;  /* 0x0000005c5b62723e */ /* 0x004fe200000010ff */
[----:B------:R-:W-:Y:S02]  /*1bf40*/  FADD.FTZ R2, R245, R2 ;  /* 0x00000002f5027221 */ /* 0x000fe40000010000 */
[----:B------:R-:W-:Y:S01]  /*1bf50*/  MUFU.EX2 R82, R243 ;  /* 0x000000f300527308 */ /* 0x000fe20000000800 */
[C---:B------:R-:W-:Y:S04]  /*1bf60*/  HMMA.16816.F32.BF16 R24, R68.reuse, R100, R24 ;  /* 0x000000644418723c */ /* 0x040fe80000041818 */
[----:B------:R-:W-:Y:S04]  /*1bf70*/  FADD.FTZ R2, R246, R2 ;  /* 0x00000002f6027221 */ /* 0x000fe80000010000 */
[-C--:B------:R-:W-:Y:S04]  /*1bf80*/  HMMA.16816.F32.BF16 R28, R68, R102.reuse, R28 ;  /* 0x00000066441c723c */ /* 0x080fe8000004181c */
[----:B------:R-:W-:Y:S01]  /*1bf90*/  FADD.FTZ R2, R247, R2 ;  /* 0x00000002f7027221 */ /* 0x000fe20000010000 */
[----:B---3--:R-:W-:Y:S03]  /*1bfa0*/  F2FP.BF16.PACK_AB R97, R84, R83 ;  /* 0x000000535461723e */ /* 0x008fe600000010ff */
[C---:B------:R-:W-:Y:S04]  /*1bfb0*/  HMMA.16816.F32.BF16 R32, R72.reuse, R102, R32 ;  /* 0x000000664820723c */ /* 0x040fe80000041820 */
[----:B------:R-:W-:Y:S04]  /*1bfc0*/  FADD.FTZ R2, R175, R2 ;  /* 0x00000002af027221 */ /* 0x000fe80000010000 */
[-C--:B------:R-:W-:Y:S04]  /*1bfd0*/  HMMA.16816.F32.BF16 R36, R72, R104.reuse, R36 ;  /* 0x000000684824723c */ /* 0x080fe80000041824 */
[----:B------:R-:W-:Y:S04]  /*1bfe0*/  FADD.FTZ R2, R176, R2 ;  /* 0x00000002b0027221 */ /* 0x000fe80000010000 */
[C---:B------:R-:W-:Y:S04]  /*1bff0*/  HMMA.16816.F32.BF16 R40, R68.reuse, R104, R40 ;  /* 0x000000684428723c */ /* 0x040fe80000041828 */
[----:B------:R-:W-:Y:S04]  /*1c000*/  FADD.FTZ R2, R180, R2 ;  /* 0x00000002b4027221 */ /* 0x000fe80000010000 */
[-C--:B------:R-:W-:Y:S04]  /*1c010*/  HMMA.16816.F32.BF16 R44, R68, R106.reuse, R44 ;  /* 0x0000006a442c723c */ /* 0x080fe8000004182c */
[----:B------:R-:W-:Y:S04]  /*1c020*/  FADD.FTZ R2, R181, R2 ;  /* 0x00000002b5027221 */ /* 0x000fe80000010000 */
[C---:B------:R-:W-:Y:S04]  /*1c030*/  HMMA.16816.F32.BF16 R48, R72.reuse, R106, R48 ;  /* 0x0000006a4830723c */ /* 0x040fe80000041830 */
[----:B------:R-:W-:Y:S04]  /*1c040*/  FADD.FTZ R2, R171, R2 ;  /* 0x00000002ab027221 */ /* 0x000fe80000010000 */
[-C--:B-1----:R-:W-:Y:S08]  /*1c050*/  HMMA.16816.F32.BF16 R52, R72, R76.reuse, R52 ;  /* 0x0000004c4834723c */ /* 0x082ff00000041834 */
[C---:B------:R-:W-:Y:S01]  /*1c060*/  HMMA.16816.F32.BF16 R56, R68.reuse, R76, R56 ;  /* 0x0000004c4438723c */ /* 0x040fe20000041838 */
[----:B------:R-:W1:Y:S06]  /*1c070*/  MUFU.EX2 R77, R244 ;  /* 0x000000f4004d7308 */ /* 0x000e6c0000000800 */
[----:B------:R-:W-:Y:S01]  /*1c080*/  FADD.FTZ R76, R121, R3 ;  /* 0x00000003794c7221 */ /* 0x000fe20000010000 */
        /* <DEDUP_REMOVED lines=8> */
[----:B-1----:R-:W-:Y:S01]  /*1c110*/  F2FP.BF16.PACK_AB R99, R77, R82 ;  /* 0x000000524d63723e */ /* 0x002fe200000010ff */
[----:B------:R-:W-:Y:S02]  /*1c120*/  FADD.FTZ R3, R158, R3 ;  /* 0x000000039e037221 */ /* 0x000fe40000010000 */
[----:B------:R-:W-:Y:S04]  /*1c130*/  FADD.FTZ R0, R182, R0 ;  /* 0x00000000b6007221 */ /* 0x000fe80000010000 */
        /* <DEDUP_REMOVED lines=28> */
[----:B------:R-:W-:Y:S02]  /*1c300*/  FADD.FTZ R0, R84, R4 ;  /* 0x0000000454007221 */ /* 0x000fe40000010000 */
[-C--:B------:R-:W-:Y:S04]  /*1c310*/  HMMA.16816.F32.BF16 R104, R96, R154.reuse, R44 ;  /* 0x0000009a6068723c */ /* 0x080fe8000004182c */
[----:B------:R-:W-:Y:S02]  /*1c320*/  FADD.FTZ R3, R169, R3 ;  /* 0x00000003a9037221 */ /* 0x000fe40000010000 */
[----:B------:R-:W-:Y:S01]  /*1c330*/  FADD.FTZ R2, R92, R2 ;  /* 0x000000025c027221 */ /* 0x000fe20000010000 */
[----:B------:R-:W-:Y:S01]  /*1c340*/  MOV R92, R86 ;  /* 0x00000056005c7202 */ /* 0x000fe20000000f00 */
[C---:B------:R-:W-:Y:S04]  /*1c350*/  HMMA.16816.F32.BF16 R152, R160.reuse, R154, R48 ;  /* 0x0000009aa098723c */ /* 0x040fe80000041830 */
[----:B------:R-:W-:Y:S02]  /*1c360*/  FADD.FTZ R0, R82, R0 ;  /* 0x0000000052007221 */ /* 0x000fe40000010000 */
[----:B------:R-:W-:Y:S02]  /*1c370*/  FADD.FTZ R227, R165, R3 ;  /* 0x00000003a5e37221 */ /* 0x000fe40000010000 */
[-C--:B--2---:R-:W-:Y:S04]  /*1c380*/  HMMA.16816.F32.BF16 R156, R160, R68.reuse, R52 ;  /* 0x00000044a09c723c */ /* 0x084fe80000041834 */
[----:B------:R-:W-:Y:S01]  /*1c390*/  FADD.FTZ R246, R91, R2 ;  /* 0x000000025bf67221 */ /* 0x000fe20000010000 */
[----:B------:R-:W-:Y:S01]  /*1c3a0*/  MOV R91, R87 ;  /* 0x00000057005b7202 */ /* 0x000fe20000000f00 */
[----:B------:R-:W-:Y:S02]  /*1c3b0*/  FADD.FTZ R247, R77, R0 ;  /* 0x000000004df77221 */ /* 0x000fe40000010000 */
[C---:B------:R-:W-:Y:S07]  /*1c3c0*/  HMMA.16816.F32.BF16 R100, R96.reuse, R68, R56 ;  /* 0x000000446064723c */ /* 0x040fee0000041838 */
[----:B------:R-:W-:Y:S01]  /*1c3d0*/  MOV R68, R90 ;  /* 0x0000005a00447202 */ /* 0x000fe20000000f00 */
[-C--:B------:R-:W-:Y:S08]  /*1c3e0*/  HMMA.16816.F32.BF16 R96, R96, R70.reuse, R60 ;  /* 0x000000466060723c */ /* 0x080ff0000004183c */
[----:B------:R-:W-:Y:S01]  /*1c3f0*/  HMMA.16816.F32.BF16 R160, R160, R70, R64 ;  /* 0x00000046a0a0723c */ /* 0x000fe20000041840 */
[----:B------:R-:W-:-:S07]  /*1c400*/  @P0 BRA `(.L_x_1109) ;  /* 0xffffcd0000000947 */ /* 0x000fce000383ffff */
.L_x_1098:
[----:B------:R-:W2:Y:S02]  /*1c410*/  LDL R0, [R1+0x14] ;  /* 0x0000140001007983 */ /* 0x000ea40000100800 */
[----:B--2---:R-:W-:-:S13]  /*1c420*/  ISETP.GE.AND P0, PT, R214, R0, PT ;  /* 0x00000000d600720c */ /* 0x004fda0003f06270 */
[----:B------:R-:W-:Y:S05]  /*1c430*/  @!P0 BRA `(.L_x_1110) ;  /* 0x0000566000008947 */ /* 0x000fea0003800000 */
[----:B------:R-:W-:Y:S01]  /*1c440*/  IMAD.MOV.U32 R91, RZ, RZ, R86 ;  /* 0x000000ffff5b7224 */ /* 0x000fe200078e0056 */
[----:B------:R-:W-:Y:S01]  /*1c450*/  MOV R93, R68 ;  /* 0x00000044005d7202 */ /* 0x000fe20000000f00 */
[----:B------:R-:W-:Y:S01]  /*1c460*/  IMAD.MOV.U32 R90, RZ, RZ, R87 ;  /* 0x000000ffff5a7224 */ /* 0x000fe200078e0057 */
[----:B------:R-:W-:Y:S02]  /*1c470*/  MOV R92, R85 ;  /* 0x00000055005c7202 */ /* 0x000fe40000000f00 */
.L_x_1138:
[----:B------:R-:W2:Y:S01]  /*1c480*/  LDL.64 R6, [R1+0x20] ;  /* 0x0000200001067983 */ /* 0x000ea20000100a00 */
[----:B------:R-:W-:Y:S04]  /*1c490*/  DEPBAR.LE SB0, 0x0 ;  /* 0x000080000000791a */ /* 0x000fe80000000000 */
[----:B------:R-:W3:Y:S01]  /*1c4a0*/  LDL R4, [R1+0x28] ;  /* 0x0000280001047983 */ /* 0x000ee20000100800 */
[----:B------:R-:W-:Y:S01]  /*1c4b0*/  WARPSYNC 0xffffffff ;  /* 0xffffffff00007948 */ /* 0x000fe20003800000 */
[----:B------:R-:W-:Y:S01]  /*1c4c0*/  SHF.R.S32.HI R0, RZ, 0x1f, R216 ;  /* 0x0000001fff007819 */ /* 0x000fe200000114d8 */
[----:B-1----:R-:W-:Y:S01]  /*1c4d0*/  IMAD.WIDE.U32 R2, R216, c[0x0][0x208], RZ ;  /* 0x00008200d8027a25 */ /* 0x002fe200078e00ff */
[----:B------:R-:W-:Y:S01]  /*1c4e0*/  BAR.SYNC.DEFER_BLOCKING 0x0 ;  /* 0x0000000000007b1d */ /* 0x000fe20000010000 */
[----:B------:R-:W-:Y:S02]  /*1c4f0*/  SHF.L.U64.HI R68, R248, 0x1, R249 ;  /* 0x00000001f8447819 */ /* 0x000fe400000102f9 */
[----:B------:R-:W-:Y:S01]  /*1c500*/  IMAD R0, R0, c[0x0][0x208], RZ ;  /* 0x0000820000007a24 */ /* 0x000fe200078e02ff */
[----:B------:R-:W-:Y:S03]  /*1c510*/  SHF.L.U32 R53, R248, 0x1, RZ ;  /* 0x00000001f8357819 */ /* 0x000fe600000006ff */
[----:B------:R-:W-:Y:S04]  /*1c520*/  IMAD R0, R216, c[0x0][0x20c], R0 ;  /* 0x00008300d8007a24 */ /* 0x000fe800078e0200 */
[----:B------:R-:W-:Y:S01]  /*1c530*/  IMAD.IADD R3, R3, 0x1, R0 ;  /* 0x0000000103037824 */ /* 0x000fe200078e0200 */
[----:B------:R-:W-:Y:S03]  /*1c540*/  SHF.R.S32.HI R0, RZ, 0x1f, R215 ;  /* 0x0000001fff007819 */ /* 0x000fe600000114d7 */
[C---:B------:R-:W-:Y:S04]  /*1c550*/  IMAD.WIDE.U32 R2, R215.reuse, c[0x0][0x218], R2 ;  /* 0x00008600d7027a25 */ /* 0x040fe800078e0002 */
        /* <DEDUP_REMOVED lines=22> */
.L_x_1249:
[-C--:B------:R-:W-:Y:S01]  /*1c6c0*/  HMMA.16816.F32.BF16 R4, R80, R16.reuse, RZ ;  /* 0x000000105004723c */ /* 0x080fe200000418ff */
[----:B------:R-:W3:Y:S01]  /*1c6d0*/  LDL R94, [R1+0x14] ;  /* 0x00001400015e7983 */ /* 0x000ee20000100800 */
[----:B------:R-:W-:Y:S01]  /*1c6e0*/  BSSY B0, `(.L_x_1112) ;  /* 0x00000c4000007945 */ /* 0x000fe20003800000 */
[----:B------:R-:W-:Y:S02]  /*1c6f0*/  LOP3.LUT P2, RZ, R208, 0x100, RZ, 0xc0, !PT ;  /* 0x00000100d0ff7812 */ /* 0x000fe4000784c0ff */
        /* <DEDUP_REMOVED lines=12> */
[----:B------:R-:W1:Y:S03]  /*1c7c0*/  SHFL.IDX PT, R0, R0, 0x4, 0x181f ;  /* 0x00981f0000007f89 */ /* 0x000e6600000e0000 */
[C---:B------:R-:W-:Y:S05]  /*1c7d0*/  HMMA.16816.F32.BF16 R32, R80.reuse, R34, RZ ;  /* 0x000000225020723c */ /* 0x040fea00000418ff */
[----:B------:R-:W1:Y:S03]  /*1c7e0*/  SHFL.IDX PT, R69, R52, 0x3, 0x181f ;  /* 0x00781f0034457f89 */ /* 0x000e6600000e0000 */
[-C--:B------:R-:W-:Y:S05]  /*1c7f0*/  HMMA.16816.F32.BF16 R36, R80, R48.reuse, RZ ;  /* 0x000000305024723c */ /* 0x080fea00000418ff */
[----:B------:R1:W1:Y:S03]  /*1c800*/  SHFL.IDX PT, R73, R52, 0x4, 0x181f ;  /* 0x00981f0034497f89 */ /* 0x00026600000e0000 */
        /* <DEDUP_REMOVED lines=9> */
[-C--:B------:R-:W-:Y:S03]  /*1c8a0*/  IADD3 R70, P1, R55, R53.reuse, RZ ;  /* 0x0000003537467210 */ /* 0x080fe60007f3e0ff */
[--C-:B------:R-:W-:Y:S01]  /*1c8b0*/  IMAD.X R61, R57, 0x1, R68.reuse, P0 ;  /* 0x00000001393d7824 */ /* 0x100fe200000e0644 */
[----:B------:R-:W-:Y:S01]  /*1c8c0*/  IADD3 R72, P0, R0, R53, RZ ;  /* 0x0000003500487210 */ /* 0x000fe20007f1e0ff */
[--C-:B------:R-:W-:Y:S01]  /*1c8d0*/  IMAD.X R71, R69, 0x1, R68.reuse, P1 ;  /* 0x0000000145477824 */ /* 0x100fe200008e0644 */
[-C--:B------:R-:W-:Y:S01]  /*1c8e0*/  HMMA.16816.F32.BF16 R52, R80, R64.reuse, RZ ;  /* 0x000000405034723c */ /* 0x080fe200000418ff */
[----:B------:R2:W-:Y:S02]  /*1c8f0*/  LDGSTS.E.BYPASS.LTC128B.128 [R210+0x900], [R62.64], !P2 ;  /* 0x009000003ed27fae */ /* 0x0005e4000d101d48 */
[----:B------:R-:W-:Y:S05]  /*1c900*/  IMAD.X R73, R73, 0x1, R68, P0 ;  /* 0x0000000149497824 */ /* 0x000fea00000e0644 */
[C---:B------:R-:W-:Y:S01]  /*1c910*/  HMMA.16816.F32.BF16 R56, R76.reuse, R64, RZ ;  /* 0x000000404c38723c */ /* 0x040fe200000418ff */
        /* <DEDUP_REMOVED lines=128> */
.L_x_1250:
        /* <DEDUP_REMOVED lines=25> */
.L_x_1251:
[----:B----4-:R-:W-:Y:S02]  /*1d2b0*/  LOP3.LUT P1, RZ, R208, 0x100, RZ, 0xc0, !PT ;  /* 0x00000100d0ff7812 */ /* 0x010fe4000782c0ff */
[----:B--2---:R-:W-:Y:S05]  /*1d2c0*/  IADD3 R2, P0, R0, R85, RZ ;  /* 0x0000005500027210 */ /* 0x004fea0007f1e0ff */
[----:B-1----:R-:W-:Y:S06]  /*1d2d0*/  IMAD.X R3, R84, 0x1, R86, P0 ;  /* 0x0000000154037824 */ /* 0x002fec00000e0656 */
[----:B------:R-:W-:Y:S01]  /*1d2e0*/  @!PT LDS RZ, [RZ] ;  /* 0x00000000fffff984 */ /* 0x000fe20000000800 */
[----:B------:R-:W-:Y:S01]  /*1d2f0*/  @!PT LDS RZ, [RZ] ;  /* 0x00000000fffff984 */ /* 0x000fe20000000800 */
[----:B------:R-:W-:Y:S01]  /*1d300*/  @!PT LDS RZ, [RZ] ;  /* 0x00000000fffff984 */ /* 0x000fe20000000800 */
[----:B------:R1:W-:Y:S02]  /*1d310*/  LDGSTS.E.BYPASS.LTC128B.128 [R210+0x4900], [R2.64], !P1 ;  /* 0x0490000002d27fae */ /* 0x0003e4000c901d48 */
.L_x_1113:
[----:B------:R-:W-:Y:S05]  /*1d320*/  BSYNC B0 ;  /* 0x0000000000007941 */ /* 0x000fea0003800000 */
.L_x_1112:
[----:B------:R-:W2:Y:S01]  /*1d330*/  LDL R84, [R1+0x44] ;  /* 0x0000440001547983 */ /* 0x000ea20000100800 */
[----:B------:R-:W-:Y:S01]  /*1d340*/  IMAD.MOV.U32 R85, RZ, RZ, c[0x0][0x2c4] ;  /* 0x0000b100ff557624 */ /* 0x000fe200078e00ff */
[----:B------:R-:W-:Y:S02]  /*1d350*/  ULDC UR4, c[0x0][0x324] ;  /* 0x0000c90000047ab9 */ /* 0x000fe40000000800 */
[----:B------:R-:W2:Y:S01]  /*1d360*/  LDL R0, [R1+0x4c] ;  /* 0x00004c0001007983 */ /* 0x000ea20000100800 */
[----:B------:R-:W-:Y:S01]  /*1d370*/  ULOP3.LUT UR4, URZ, UR4, URZ, 0x33, !UPT ;  /* 0x000000043f047292 */ /* 0x000fe2000f8e333f */
        /* <DEDUP_REMOVED lines=10> */
[C---:B------:R-:W-:Y:S02]  /*1d420*/  IADD3 R166, R2.reuse, UR4, RZ ;  /* 0x0000000402a67c10 */ /* 0x040fe4000fffe0ff */
[----:B------:R-:W-:Y:S01]  /*1d430*/  IADD3 R165, R2, c[0x0][0x328], RZ ;  /* 0x0000ca0002a57a10 */ /* 0x000fe20007ffe0ff */
[----:B------:R-:W-:-:S05]  /*1d440*/  BRA.DIV ~URZ, `(.L_x_1116) ;  /* 0x0000c4827f007947 */ /* 0x000fca000b800000 */
[----:B------:R1:W2:Y:S02]  /*1d450*/  SHFL.IDX PT, R2, R164, RZ, 0x1c1f ;  /* 0x001c1fffa4027589 */ /* 0x0002a400000e0000 */
.L_x_1252:
[----:B--2---:R-:W-:Y:S01]  /*1d460*/  IADD3 R87, R165, R2, RZ ;  /* 0x00000002a5577210 */ /* 0x004fe20007ffe0ff */
[----:B------:R-:W-:Y:S02]  /*1d470*/  IMAD.MOV.U32 R3, RZ, RZ, c[0x0][0x32c] ;  /* 0x0000cb00ff037624 */ /* 0x000fe400078e00ff */
[----:B------:R-:W-:Y:S03]  /*1d480*/  IMAD.IADD R85, R166, 0x1, R2 ;  /* 0x00000001a6557824 */ /* 0x000fe600078e0202 */
[----:B------:R-:W-:Y:S11]  /*1d490*/  ISETP.GE.AND P0, PT, R3, 0x1, PT ;  /* 0x000000010300780c */ /* 0x000ff60003f06270 */
[----:B------:R-:W-:Y:S02]  /*1d4a0*/  @!UPT UIADD3 URZ, URZ, URZ, URZ ;  /* 0x0000003f3f3ff290 */ /* 0x000fe4000fffe03f */
        /* <DEDUP_REMOVED lines=15> */
.L_x_1119:
[----:B------:R-:W-:Y:S04]  /*1d5a0*/  MOV R3, c[0x0][0x32c] ;  /* 0x0000cb0000037a02 */ /* 0x000fe80000000f00 */
[----:B------:R-:W-:Y:S11]  /*1d5b0*/  ISETP.NE.AND P0, PT, R3, 0x1, PT ;  /* 0x000000010300780c */ /* 0x000ff60003f05270 */
[----:B------:R-:W-:Y:S02]  /*1d5c0*/  @!UPT UIADD3 URZ, URZ, URZ, URZ ;  /* 0x0000003f3f3ff290 */ /* 0x000fe4000fffe03f */
[----:B------:R-:W-:Y:S05]  /*1d5d0*/  @P0 IMAD.HI.U32 R3, R2, c[0x0][0x330], RZ ;  /* 0x0000cc0002030a27 */ /* 0x000fea00078e00ff */
[----:B------:R-:W-:Y:S02]  /*1d5e0*/  @P0 SHF.R.U32.HI R2, RZ, c[0x0][0x334], R3 ;  /* 0x0000cd00ff020a19 */ /* 0x000fe40000011603 */
.L_x_1120:
[----:B------:R-:W-:Y:S05]  /*1d5f0*/  BSYNC B0 ;  /* 0x0000000000007941 */ /* 0x000fea0003800000 */
.L_x_1118:
[----:B------:R-:W2:Y:S02]  /*1d600*/  LDL R3, [R1+0x4] ;  /* 0x0000040001037983 */ /* 0x000ea40000100800 */
[----:B--2---:R-:W-:Y:S04]  /*1d610*/  IMAD.IADD R3, R0, 0x1, -R3 ;  /* 0x0000000100037824 */ /* 0x004fe800078e0a03 */
[----:B------:R-:W-:Y:S05]  /*1d620*/  IMAD R2, R2, c[0x0][0x32c], R3 ;  /* 0x0000cb0002027a24 */ /* 0x000fea00078e0203 */
[----:B------:R-:W-:Y:S02]  /*1d630*/  IMNMX R85, R85, R2, !PT ;  /* 0x0000000255557217 */ /* 0x000fe40007800200 */
[----:B------:R-:W-:Y:S04]  /*1d640*/  IADD3 R2, R2, c[0x0][0x32c], RZ ;  /* 0x0000cb0002027a10 */ /* 0x000fe80007ffe0ff */
[----:B------:R-:W-:Y:S02]  /*1d650*/  IMNMX R87, R87, R2, PT ;  /* 0x0000000257577217 */ /* 0x000fe40003800200 */
.L_x_1117:
[----:B------:R-:W-:-:S05]  /*1d660*/  BRA.DIV ~URZ, `(.L_x_1121) ;  /* 0x0000c2d27f007947 */ /* 0x000fca000b800000 */
[----:B------:R2:W3:Y:S02]  /*1d670*/  SHFL.IDX PT, R2, R164, 0x1, 0x1c1f ;  /* 0x003c1f00a4027f89 */ /* 0x0004e400000e0000 */
.L_x_1253:
        /* <DEDUP_REMOVED lines=20> */
.L_x_1124:
[----:B------:R-:W-:Y:S04]  /*1d7c0*/  MOV R3, c[0x0][0x32c] ;  /* 0x0000cb0000037a02 */ /* 0x000fe80000000f00 */
[----:B------:R-:W-:Y:S11]  /*1d7d0*/  ISETP.NE.AND P0, PT, R3, 0x1, PT ;  /* 0x000000010300780c */ /* 0x000ff60003f05270 */
[----:B------:R-:W-:Y:S02]  /*1d7e0*/  @!UPT UIADD3 URZ, URZ, URZ, URZ ;  /* 0x0000003f3f3ff290 */ /* 0x000fe4000fffe03f */
[----:B------:R-:W-:Y:S05]  /*1d7f0*/  @P0 IMAD.HI.U32 R3, R2, c[0x0][0x330], RZ ;  /* 0x0000cc0002030a27 */ /* 0x000fea00078e00ff */
[----:B------:R-:W-:Y:S02]  /*1d800*/  @P0 SHF.R.U32.HI R2, RZ, c[0x0][0x334], R3 ;  /* 0x0000cd00ff020a19 */ /* 0x000fe40000011603 */
.L_x_1125:
[----:B------:R-:W-:Y:S05]  /*1d810*/  BSYNC B0 ;  /* 0x0000000000007941 */ /* 0x000fea0003800000 */
.L_x_1123:
[----:B------:R-:W3:Y:S02]  /*1d820*/  LDL R3, [R1+0x4] ;  /* 0x0000040001037983 */ /* 0x000ee40000100800 */
[----:B---3--:R-:W-:Y:S04]  /*1d830*/  IMAD.IADD R3, R0, 0x1, -R3 ;  /* 0x0000000100037824 */ /* 0x008fe800078e0a03 */
[----:B------:R-:W-:Y:S05]  /*1d840*/  IMAD R2, R2, c[0x0][0x32c], R3 ;  /* 0x0000cb0002027a24 */ /* 0x000fea00078e0203 */
[----:B------:R-:W-:Y:S02]  /*1d850*/  IMNMX R84, R84, R2, !PT ;  /* 0x0000000254547217 */ /* 0x000fe40007800200 */
[----:B------:R-:W-:Y:S04]  /*1d860*/  IADD3 R2, R2, c[0x0][0x32c], RZ ;  /* 0x0000cb0002027a10 */ /* 0x000fe80007ffe0ff */
[----:B------:R-:W-:Y:S02]  /*1d870*/  IMNMX R86, R86, R2, PT ;  /* 0x0000000256567217 */ /* 0x000fe40003800200 */
.L_x_1122:
[----:B------:R-:W-:-:S05]  /*1d880*/  BRA.DIV ~URZ, `(.L_x_1126) ;  /* 0x0000c1227f007947 */ /* 0x000fca000b800000 */
[----:B------:R3:W4:Y:S02]  /*1d890*/  SHFL.IDX PT, R94, R164, 0x2, 0x1c1f ;  /* 0x005c1f00a45e7f89 */ /* 0x00072400000e0000 */
.L_x_1254:
        /* <DEDUP_REMOVED lines=20> */
.L_x_1129:
[----:B------:R-:W-:Y:S04]  /*1d9e0*/  MOV R167, c[0x0][0x32c] ;  /* 0x0000cb0000a77a02 */ /* 0x000fe80000000f00 */
[----:B------:R-:W-:Y:S11]  /*1d9f0*/  ISETP.NE.AND P0, PT, R167, 0x1, PT ;  /* 0x00000001a700780c */ /* 0x000ff60003f05270 */
[----:B------:R-:W-:Y:S02]  /*1da00*/  @!UPT UIADD3 URZ, URZ, URZ, URZ ;  /* 0x0000003f3f3ff290 */ /* 0x000fe4000fffe03f */
[----:B------:R-:W-:Y:S05]  /*1da10*/  @P0 IMAD.HI.U32 R167, R94, c[0x0][0x330], RZ ;  /* 0x0000cc005ea70a27 */ /* 0x000fea00078e00ff */
[----:B------:R-:W-:Y:S02]  /*1da20*/  @P0 SHF.R.U32.HI R94, RZ, c[0x0][0x334], R167 ;  /* 0x0000cd00ff5e0a19 */ /* 0x000fe400000116a7 */
.L_x_1130:
[----:B------:R-:W-:Y:S05]  /*1da30*/  BSYNC B0 ;  /* 0x0000000000007941 */ /* 0x000fea0003800000 */
.L_x_1128:
[----:B------:R-:W4:Y:S02]  /*1da40*/  LDL R167, [R1+0x4] ;  /* 0x0000040001a77983 */ /* 0x000f240000100800 */
[----:B----4-:R-:W-:Y:S04]  /*1da50*/  IMAD.IADD R167, R0, 0x1, -R167 ;  /* 0x0000000100a77824 */ /* 0x010fe800078e0aa7 */
[----:B------:R-:W-:Y:S05]  /*1da60*/  IMAD R94, R94, c[0x0][0x32c], R167 ;  /* 0x0000cb005e5e7a24 */ /* 0x000fea00078e02a7 */
[----:B------:R-:W-:Y:S02]  /*1da70*/  IMNMX R2, R2, R94, !PT ;  /* 0x0000005e02027217 */ /* 0x000fe40007800200 */
[----:B------:R-:W-:Y:S04]  /*1da80*/  IADD3 R94, R94, c[0x0][0x32c], RZ ;  /* 0x0000cb005e5e7a10 */ /* 0x000fe80007ffe0ff */
[----:B------:R-:W-:Y:S02]  /*1da90*/  IMNMX R3, R3, R94, PT ;  /* 0x0000005e03037217 */ /* 0x000fe40003800200 */
.L_x_1127:
        /* <DEDUP_REMOVED lines=332> */
.L_x_1255:
        /* <DEDUP_REMOVED lines=20> */
.L_x_1134:
[----:B------:R-:W-:Y:S04]  /*1f0a0*/  MOV R5, c[0x0][0x32c] ;  /* 0x0000cb0000057a02 */ /* 0x000fe80000000f00 */
[----:B------:R-:W-:Y:S11]  /*1f0b0*/  ISETP.NE.AND P0, PT, R5, 0x1, PT ;  /* 0x000000010500780c */ /* 0x000ff60003f05270 */
[----:B------:R-:W-:Y:S02]  /*1f0c0*/  @!UPT UIADD3 URZ, URZ, URZ, URZ ;  /* 0x0000003f3f3ff290 */ /* 0x000fe4000fffe03f */
[----:B------:R-:W-:Y:S05]  /*1f0d0*/  @P0 IMAD.HI.U32 R5, R4, c[0x0][0x330], RZ ;  /* 0x0000cc0004050a27 */ /* 0x000fea00078e00ff */
[----:B------:R-:W-:Y:S02]  /*1f0e0*/  @P0 SHF.R.U32.HI R4, RZ, c[0x0][0x334], R5 ;  /* 0x0000cd00ff040a19 */ /* 0x000fe40000011605 */
.L_x_1135:
[----:B------:R-:W-:Y:S05]  /*1f0f0*/  BSYNC B0 ;  /* 0x0000000000007941 */ /* 0x000fea0003800000 */
.L_x_1133:
[----:B------:R-:W5:Y:S02]  /*1f100*/  LDL R5, [R1+0x4] ;  /* 0x0000040001057983 */ /* 0x000f640000100800 */
[----:B-----5:R-:W-:Y:S04]  /*1f110*/  IMAD.IADD R0, R0, 0x1, -R5 ;  /* 0x0000000100007824 */ /* 0x020fe800078e0a05 */
[----:B------:R-:W-:Y:S05]  /*1f120*/  IMAD R0, R4, c[0x0][0x32c], R0 ;  /* 0x0000cb0004007a24 */ /* 0x000fea00078e0200 */
[----:B------:R-:W-:Y:S02]  /*1f130*/  IMNMX R2, R2, R0, !PT ;  /* 0x0000000002027217 */ /* 0x000fe40007800200 */
[----:B------:R-:W-:Y:S04]  /*1f140*/  IADD3 R0, R0, c[0x0][0x32c], RZ ;  /* 0x0000cb0000007a10 */ /* 0x000fe80007ffe0ff */
[----:B------:R-:W-:Y:S02]  /*1f150*/  IMNMX R3, R3, R0, PT ;  /* 0x0000000003037217 */ /* 0x000fe40003800200 */
.L_x_1132:
        /* <DEDUP_REMOVED lines=161> */
.L_x_1256:
        /* <DEDUP_REMOVED lines=15> */
.L_x_1257:
[C---:B------:R-:W-:Y:S01]  /*1fc60*/  FSETP.NEU.FTZ.AND P0, PT, R87.reuse, -INF , PT ;  /* 0xff8000005700780b */ /* 0x040fe20003f1d000 */
[C---:B------:R-:W-:Y:S01]  /*1fc70*/  FMUL.FTZ R2, R87.reuse, c[0x0][0x2d0] ;  /* 0x0000b40057027a20 */ /* 0x040fe20000410000 */
[----:B--2---:R-:W-:Y:S01]  /*1fc80*/  FMNMX.FTZ R68, R0, R4, !PT ;  /* 0x0000000400447209 */ /* 0x004fe20007810000 */
[----:B------:R-:W2:Y:S01]  /*1fc90*/  LDL R250, [R1+0x14] ;  /* 0x0000140001fa7983 */ /* 0x000ea20000100800 */
[----:B------:R-:W-:Y:S01]  /*1fca0*/  FSEL R0, R87, RZ, P0 ;  /* 0x000000ff57007208 */ /* 0x000fe20000000000 */
[----:B------:R-:W-:Y:S01]  /*1fcb0*/  WARPSYNC 0xffffffff ;  /* 0xffffffff00007948 */ /* 0x000fe20003800000 */
[----:B------:R-:W-:Y:S02]  /*1fcc0*/  FSEL R2, R2, RZ, P0 ;  /* 0x000000ff02027208 */ /* 0x000fe40000000000 */
[----:B------:R-:W-:Y:S01]  /*1fcd0*/  FSETP.NEU.FTZ.AND P0, PT, R86, -INF , PT ;  /* 0xff8000005600780b */ /* 0x000fe20003f1d000 */
[----:B------:R-:W-:Y:S02]  /*1fce0*/  FADD.FTZ R0, -R0, R90 ;  /* 0x0000005a00007221 */ /* 0x000fe40000010100 */
[--C-:B------:R-:W-:Y:S02]  /*1fcf0*/  FFMA.FTZ R3, R33, c[0x0][0x2d0], -R2.reuse ;  /* 0x0000b40021037a23 */ /* 0x100fe40000010802 */
[----:B------:R-:W-:Y:S02]  /*1fd00*/  FMUL.FTZ R0, R0, c[0x0][0x2d0] ;  /* 0x0000b40000007a20 */ /* 0x000fe40000410000 */
[--C-:B------:R-:W-:Y:S02]  /*1fd10*/  FFMA.FTZ R222, R65, c[0x0][0x2d0], -R2.reuse ;  /* 0x0000b40041de7a23 */ /* 0x100fe40000010802 */
[----:B------:R-:W-:Y:S01]  /*1fd20*/  MUFU.EX2 R3, R3 ;  /* 0x0000000300037308 */ /* 0x000fe20000000800 */
[--C-:B-1----:R-:W-:Y:S02]  /*1fd30*/  FFMA.FTZ R4, R37, c[0x0][0x2d0], -R2.reuse ;  /* 0x0000b40025047a23 */ /* 0x102fe40000010802 */
[--C-:B------:R-:W-:Y:S02]  /*1fd40*/  FFMA.FTZ R221, R51, c[0x0][0x2d0], -R2.reuse ;  /* 0x0000b40033dd7a23 */ /* 0x100fe40000010802 */
[--C-:B------:R-:W-:Y:S02]  /*1fd50*/  FFMA.FTZ R226, R48, c[0x0][0x2d0], -R2.reuse ;  /* 0x0000b40030e27a23 */ /* 0x100fe40000010802 */
[--C-:B------:R-:W-:Y:S02]  /*1fd60*/  FFMA.FTZ R232, R36, c[0x0][0x2d0], -R2.reuse ;  /* 0x0000b40024e87a23 */ /* 0x100fe40000010802 */
[--C-:B------:R-:W-:Y:S01]  /*1fd70*/  FFMA.FTZ R7, R188, c[0x0][0x2d0], -R2.reuse ;  /* 0x0000b400bc077a23 */ /* 0x100fe20000010802 */
[----:B------:R-:W1:Y:S01]  /*1fd80*/  MUFU.EX2 R65, R0 ;  /* 0x0000000000417308 */ /* 0x000e620000000800 */
        /* <DEDUP_REMOVED lines=11> */
[----:B------:R-:W5:Y:S01]  /*1fe40*/  MUFU.EX2 R30, R6 ;  /* 0x00000006001e7308 */ /* 0x000f620000000800 */
[--C-:B------:R-:W-:Y:S02]  /*1fe50*/  FFMA.FTZ R225, R168, c[0x0][0x2d0], -R2.reuse ;  /* 0x0000b400a8e17a23 */ /* 0x100fe40000010802 */
[--C-:B------:R-:W-:Y:S02]  /*1fe60*/  FFMA.FTZ R224, R167, c[0x0][0x2d0], -R2.reuse ;  /* 0x0000b400a7e07a23 */ /* 0x100fe40000010802 */
[----:B------:R-:W-:Y:S05]  /*1fe70*/  FFMA.FTZ R223, R94, c[0x0][0x2d0], -R2 ;  /* 0x0000b4005edf7a23 */ /* 0x000fea0000010802 */
[----:B------:R-:W3:Y:S01]  /*1fe80*/  MUFU.EX2 R2, R4 ;  /* 0x0000000400027308 */ /* 0x000ee20000000800 */
[C---:B-1----:R-:W-:Y:S02]  /*1fe90*/  FFMA.FTZ R0, R65.reuse, R229, R3 ;  /* 0x000000e541007223 */ /* 0x042fe40000010003 */
[----:B------:R-:W-:Y:S01]  /*1fea0*/  FMUL.FTZ R48, R65, R152 ;  /* 0x0000009841307220 */ /* 0x000fe20000410000 */
[----:B-----5:R-:W-:Y:S02]  /*1feb0*/  F2FP.BF16.PACK_AB R74, R30, R31 ;  /* 0x0000001f1e4a723e */ /* 0x020fe400000010ff */
[C---:B---3--:R-:W-:Y:S01]  /*1fec0*/  F2FP.BF16.PACK_AB R72, R2.reuse, R3 ;  /* 0x000000030248723e */ /* 0x048fe200000010ff */
        /* <DEDUP_REMOVED lines=29> */
[----:B------:R-:W3:Y:S01]  /*200a0*/  MUFU.EX2 R2, R4 ;  /* 0x0000000400027308 */ /* 0x000ee20000000800 */
[C---:B-1----:R-:W-:Y:S02]  /*200b0*/  FFMA.FTZ R0, R3.reuse, R227, R5 ;  /* 0x000000e303007223 */ /* 0x042fe40000010005 */
[C---:B------:R-:W-:Y:S02]  /*200c0*/  FMUL.FTZ R50, R3.reuse, R154 ;  /* 0x0000009a03327220 */ /* 0x040fe40000410000 */
[----:B------:R-:W-:Y:S02]  /*200d0*/  FMUL.FTZ R51, R3, R155 ;  /* 0x0000009b03337220 */ /* 0x000fe40000410000 */
[C---:B---3--:R-:W-:Y:S01]  /*200e0*/  FADD.FTZ R34, R2.reuse, R0 ;  /* 0x0000000002227221 */ /* 0x048fe20000010000 */
        /* <DEDUP_REMOVED lines=25> */
[--C-:B----4-:R-:W-:Y:S02]  /*20280*/  FFMA.FTZ R164, R70, c[0x0][0x2d0], -R2.reuse ;  /* 0x0000b40046a47a23 */ /* 0x110fe40000010802 */
        /* <DEDUP_REMOVED lines=9> */
[----:B-1----:R-:W-:Y:S02]  /*20320*/  FMUL.FTZ R4, R68, c[0x0][0x2d0] ;  /* 0x0000b40044047a20 */ /* 0x002fe40000410000 */
[----:B------:R-:W-:Y:S01]  /*20330*/  FADD.FTZ R2, -R2, R93 ;  /* 0x0000005d02027221 */ /* 0x000fe20000010100 */
[----:B------:R-:W1:Y:S02]  /*20340*/  MUFU.EX2 R35, R5 ;  /* 0x0000000500237308 */ /* 0x000e640000000800 */
[----:B------:R-:W-:Y:S01]  /*20350*/  FSEL R4, R4, RZ, P0 ;  /* 0x000000ff04047208 */ /* 0x000fe20000000000 */
[----:B------:R-:W-:Y:S04]  /*20360*/  FMUL.FTZ R2, R2, c[0x0][0x2d0] ;  /* 0x0000b40002027a20 */ /* 0x000fe80000410000 */
        /* <DEDUP_REMOVED lines=11> */
[----:B-1----:R-:W-:Y:S01]  /*20420*/  F2FP.BF16.PACK_AB R76, R35, R37 ;  /* 0x00000025234c723e */ /* 0x002fe200000010ff */
        /* <DEDUP_REMOVED lines=15> */
[----:B------:R-:W1:Y:S01]  /*20520*/  MUFU.EX2 R18, R6 ;  /* 0x0000000600127308 */ /* 0x000e620000000800 */
        /* <DEDUP_REMOVED lines=18> */
[----:B------:R-:W-:Y:S01]  /*20650*/  FMUL.FTZ R29, R0, R113 ;  /* 0x00000071001d7220 */ /* 0x000fe20000410000 */
[----:B--2---:R-:W-:Y:S01]  /*20660*/  ISETP.GT.AND P0, PT, R214, R250, PT ;  /* 0x000000fad600720c */ /* 0x004fe20003f04270 */
[----:B------:R-:W-:Y:S02]  /*20670*/  FADD.FTZ R5, R31, R8 ;  /* 0x000000081f057221 */ /* 0x000fe40000010000 */
[----:B------:R-:W-:Y:S02]  /*20680*/  FMUL.FTZ R8, R0, R128 ;  /* 0x0000008000087220 */ /* 0x000fe40000410000 */
[----:B------:R-:W-:Y:S02]  /*20690*/  FMUL.FTZ R19, R3, R139 ;  /* 0x0000008b03137220 */ /* 0x000fe40000410000 */
[C---:B------:R-:W-:Y:S01]  /*206a0*/  FMUL.FTZ R46, R2.reuse, R106 ;  /* 0x0000006a022e7220 */ /* 0x040fe20000410000 */
[----:B------:R-:W2:Y:S01]  /*206b0*/  MUFU.EX2 R0, R10 ;  /* 0x0000000a00007308 */ /* 0x000ea20000000800 */
        /* <DEDUP_REMOVED lines=13> */
[C---:B-1----:R-:W-:Y:S02]  /*20790*/  FFMA.FTZ R84, R2.reuse, R247, R18 ;  /* 0x000000f702547223 */ /* 0x042fe40000010012 */
[----:B------:R-:W-:Y:S01]  /*207a0*/  FMUL.FTZ R35, R3, R147 ;  /* 0x0000009303237220 */ /* 0x000fe20000410000 */
[----:B--2---:R-:W-:Y:S01]  /*207b0*/  F2FP.BF16.PACK_AB R75, R103, R0 ;  /* 0x00000000674b723e */ /* 0x004fe200000010ff */
        /* <DEDUP_REMOVED lines=283> */
[----:B------:R-:W-:Y:S01]  /*21970*/  FADD.FTZ R2, R80, R0 ;  /* 0x0000000050027221 */ /* 0x000fe20000010000 */
[----:B------:R-:W-:Y:S01]  /*21980*/  IADD3 R0, R214, -0x1, RZ ;  /* 0xffffffffd6007810 */ /* 0x000fe20007ffe0ff */
[----:B------:R-:W-:Y:S02]  /*21990*/  FADD.FTZ R227, R164, R4 ;  /* 0x00000004a4e37221 */ /* 0x000fe40000010000 */
[C---:B------:R-:W-:Y:S04]  /*219a0*/  HMMA.16816.F32.BF16 R116, R96.reuse, R144, R24 ;  /* 0x000000906074723c */ /* 0x040fe80000041818 */
[----:B------:R-:W-:Y:S01]  /*219b0*/  FADD.FTZ R246, R83, R3 ;  /* 0x0000000353f67221 */ /* 0x000fe20000010000 */
[----:B------:R-:W-:Y:S01]  /*219c0*/  MOV R214, R0 ;  /* 0x0000000000d67202 */ /* 0x000fe20000000f00 */
        /* <DEDUP_REMOVED lines=11> */
[----:B------:R-:W-:Y:S07]  /*21a80*/  @!UPT UIADD3 URZ, URZ, URZ, URZ ;  /* 0x0000003f3f3ff290 */ /* 0x000fee000fffe03f */
[----:B------:R-:W-:-:S11]  /*21a90*/  @P0 BRA `(.L_x_1138) ;  /* 0xffffa9e000000947 */ /* 0x000fd6000383ffff */
.L_x_1110:
[----:B------:R-:W-:Y:S05]  /*21aa0*/  BRA.DIV ~URZ, `(.L_x_1139) ;  /* 0x000082227f007947 */ /* 0x000fea000b800000 */
[----:B------:R2:W3:Y:S02]  /*21ab0*/  SHFL.BFLY PT, R0, R229, 0x2, 0x1f ;  /* 0x0c401f00e5007f89 */ /* 0x0004e400000e0000 */
.L_x_1258:
[----:B---3--:R-:W-:Y:S01]  /*21ac0*/  FADD.FTZ R4, R0, R229 ;  /* 0x000000e500047221 */ /* 0x008fe20000010000 */
[----:B------:R-:W-:Y:S05]  /*21ad0*/  BRA.DIV ~URZ, `(.L_x_1140) ;  /* 0x000082427f007947 */ /* 0x000fea000b800000 */
[----:B------:R-:W3:Y:S04]  /*21ae0*/  SHFL.BFLY PT, R2, R227, 0x2, 0x1f ;  /* 0x0c401f00e3027f89 */ /* 0x000ee800000e0000 */
[----:B------:R-:W4:Y:S04]  /*21af0*/  SHFL.BFLY PT, R0, R246, 0x2, 0x1f ;  /* 0x0c401f00f6007f89 */ /* 0x000f2800000e0000 */
[----:B------:R-:W5:Y:S04]  /*21b00*/  SHFL.BFLY PT, R7, R247, 0x2, 0x1f ;  /* 0x0c401f00f7077f89 */ /* 0x000f6800000e0000 */
[----:B-1----:R-:W1:Y:S01]  /*21b10*/  SHFL.BFLY PT, R3, R4, 0x1, 0x1f ;  /* 0x0c201f0004037f89 */ /* 0x002e6200000e0000 */
[----:B---3--:R-:W-:-:S02]  /*21b20*/  FADD.FTZ R2, R2, R227 ;  /* 0x000000e302027221 */ /* 0x008fc40000010000 */
[----:B----4-:R-:W-:-:S03]  /*21b30*/  FADD.FTZ R0, R0, R246 ;  /* 0x000000f600007221 */ /* 0x010fc60000010000 */
[----:B------:R-:W3:Y:S01]  /*21b40*/  SHFL.BFLY PT, R6, R2, 0x1, 0x1f ;  /* 0x0c201f0002067f89 */ /* 0x000ee200000e0000 */
[----:B-----5:R-:W-:-:S03]  /*21b50*/  FADD.FTZ R7, R7, R247 ;  /* 0x000000f707077221 */ /* 0x020fc60000010000 */
[----:B------:R-:W4:Y:S01]  /*21b60*/  SHFL.BFLY PT, R5, R0, 0x1, 0x1f ;  /* 0x0c201f0000057f89 */ /* 0x000f2200000e0000 */
[----:B-1----:R-:W-:-:S03]  /*21b70*/  FADD.FTZ R4, R4, R3 ;  /* 0x0000000304047221 */ /* 0x002fc60000010000 */
[----:B------:R1:W2:Y:S01]  /*21b80*/  SHFL.BFLY PT, R8, R7, 0x1, 0x1f ;  /* 0x0c201f0007087f89 */ /* 0x0002a200000e0000 */
[----:B---3--:R-:W-:Y:S02]  /*21b90*/  FADD.FTZ R6, R2, R6 ;  /* 0x0000000602067221 */ /* 0x008fe40000010000 */
[----:B----4-:R-:W-:Y:S02]  /*21ba0*/  FADD.FTZ R5, R0, R5 ;  /* 0x0000000500057221 */ /* 0x010fe40000010000 */
.L_x_1259:
        /* <DEDUP_REMOVED lines=8> */
[----:B------:R-:W3:Y:S01]  /*21c30*/  @P3 MUFU.RCP R0, R4 ;  /* 0x0000000400003308 */ /* 0x000ee20000001000 */
[----:B------:R-:W-:-:S05]  /*21c40*/  MOV R22, 0xff800000 ;  /* 0xff80000000167802 */ /* 0x000fca0000000f00 */
[----:B------:R-:W-:Y:S02]  /*21c50*/  @P1 MOV R10, 0x3f317218 ;  /* 0x3f317218000a1802 */ /* 0x000fe40000000f00 */
[----:B------:R4:W-:Y:S01]  /*21c60*/  @P3 MUFU.LG2 R9, R4 ;  /* 0x0000000400093308 */ /* 0x0009e20000000c00 */
[----:B---3--:R-:W-:-:S07]  /*21c70*/  FMUL.FTZ R64, R0, R132 ;  /* 0x0000008400407220 */ /* 0x008fce0000410000 */
        /* <DEDUP_REMOVED lines=11> */
[----:B-1----:R-:W1:Y:S01]  /*21d30*/  @P2 MUFU.LG2 R7, R6 ;  /* 0x0000000600072308 */ /* 0x002e620000000c00 */
        /* <DEDUP_REMOVED lines=77> */
.L_x_969:
[----:B------:R3:W5:Y:S04]  /*22210*/  LDL R6, [R1+0x50] ;  /* 0x0000500001067983 */ /* 0x0007680000100800 */
[----:B------:R-:W4:Y:S01]  /*22220*/  S2R R2, SR_TID.X ;  /* 0x0000000000027919 */ /* 0x000f220000002100 */
[----:B------:R-:W-:Y:S01]  /*22230*/  BSSY B0, `(.L_x_1141) ;  /* 0x0000011000007945 */ /* 0x000fe20003800000 */
[----:B----4-:R-:W-:-:S13]  /*22240*/  LOP3.LUT P0, RZ, R2, 0x7f, RZ, 0xc0, !PT ;  /* 0x0000007f02ff7812 */ /* 0x010fda000780c0ff */
[----:B------:R-:W-:Y:S05]  /*22250*/  @P0 BRA `(.L_x_1142) ;  /* 0x000000e000000947 */ /* 0x000fea0003800000 */
[----:B---3--:R-:W3:Y:S01]  /*22260*/  S2R R4, SR_LANEID ;  /* 0x0000000000047919 */ /* 0x008ee20000000000 */
[----:B------:R-:W-:Y:S01]  /*22270*/  VOTEU.ANY UR4, UPT, PT ;  /* 0x0000000000047886 */ /* 0x000fe200038e0100 */
[----:B------:R-:W-:Y:S01]  /*22280*/  IMAD.MOV.U32 R5, RZ, RZ, c[0x0][0x564] ;  /* 0x00015900ff057624 */ /* 0x000fe200078e00ff */
[----:B-1----:R-:W3:Y:S08]  /*22290*/  FLO.U32 R3, UR4 ;  /* 0x0000000400037d00 */ /* 0x002ef000080e0000 */
[----:B------:R-:W1:Y:S01]  /*222a0*/  POPC R2, UR4 ;  /* 0x0000000400027d09 */ /* 0x000e620008000000 */
[----:B---3--:R-:W-:Y:S01]  /*222b0*/  ISETP.EQ.U32.AND P0, PT, R3, R4, PT ;  /* 0x000000040300720c */ /* 0x008fe20003f02070 */
[----:B------:R-:W-:-:S12]  /*222c0*/  IMAD.MOV.U32 R4, RZ, RZ, c[0x0][0x560] ;  /* 0x00015800ff047624 */ /* 0x000fd800078e00ff */
[----:B-1----:R1:W3:Y:S04]  /*222d0*/  @P0 ATOMG.E.ADD.STRONG.GPU PT, R2, [R4.64], R2 ;  /* 0x00000002040209a8 */ /* 0x0022e800081ee1c8 */
[----:B-1----:R-:W1:Y:S04]  /*222e0*/  S2R R4, SR_LTMASK ;  /* 0x0000000000047919 */ /* 0x002e680000003900 */
[----:B---3--:R1:W3:Y:S02]  /*222f0*/  SHFL.IDX PT, R3, R2, R3, 0x1f ;  /* 0x00001f0302037589 */ /* 0x0082e400000e0000 */
[----:B-1----:R-:W-:-:S06]  /*22300*/  LOP3.LUT R2, R4, UR4, RZ, 0xc0, !PT ;  /* 0x0000000404027c12 */ /* 0x002fcc000f8ec0ff */
[----:B------:R-:W3:Y:S02]  /*22310*/  POPC R2, R2 ;  /* 0x0000000200027309 */ /* 0x000ee40000000000 */
[----:B---3-5:R-:W-:-:S05]  /*22320*/  IADD3 R6, R3, c[0x0][0xc], R2 ;  /* 0x0000030003067a10 */ /* 0x028fca0007ffe002 */
[----:B------:R1:W-:Y:S02]  /*22330*/  STL [R1+0x50], R6 ;  /* 0x0000500601007387 */ /* 0x0003e40000100800 */
.L_x_1142:
[----:B---3--:R-:W-:Y:S05]  /*22340*/  BSYNC B0 ;  /* 0x0000000000007941 */ /* 0x008fea0003800000 */
.L_x_1141:
[----:B------:R-:W-:Y:S01]  /*22350*/  PRMT R0, R0, 0x9910, RZ ;  /* 0x0000991000007816 */ /* 0x000fe200000000ff */
[----:B------:R-:W-:Y:S01]  /*22360*/  BSSY B1, `(.L_x_1143) ;  /* 0x00002ea000017945 */ /* 0x000fe20003800000 */
[----:B-----5:R-:W-:Y:S02]  /*22370*/  IMAD.MOV.U32 R68, RZ, RZ, R6 ;  /* 0x000000ffff447224 */ /* 0x020fe400078e0006 */
[----:B------:R-:W-:-:S13]  /*22380*/  ISETP.NE.AND P0, PT, R0, RZ, PT ;  /* 0x000000ff0000720c */ /* 0x000fda0003f05270 */
[----:B------:R-:W-:Y:S05]  /*22390*/  @!P0 BRA `(.L_x_1144) ;  /* 0x0000229000008947 */ /* 0x000fea0003800000 */
[----:B------:R-:W3:Y:S04]  /*223a0*/  LDL R7, [R1+0x94] ;  /* 0x0000940001077983 */ /* 0x000ee80000100800 */
[----:B-1----:R-:W4:Y:S04]  /*223b0*/  LDL R6, [R1+0xa4] ;  /* 0x0000a40001067983 */ /* 0x002f280000100800 */
        /* <DEDUP_REMOVED lines=18> */
[----:B------:R3:W-:Y:S04]  /*224e0*/  STS [R7+0x2000], R3 ;  /* 0x0020000307007388 */ /* 0x0007e80000000800 */
[----:B------:R4:W-:Y:S01]  /*224f0*/  STS [R7+0x2400], R2 ;  /* 0x0024000207007388 */ /* 0x0009e20000000800 */
[----:B-1----:R-:W-:Y:S02]  /*22500*/  F2FP.BF16.PACK_AB R0, R35, R34 ;  /* 0x000000222300723e */ /* 0x002fe400000010ff */
[----:B---3--:R-:W-:-:S03]  /*22510*/  F2FP.BF16.PACK_AB R3, R71, R70 ;  /* 0x000000464703723e */ /* 0x008fc600000010ff */
[----:B------:R1:W-:Y:S04]  /*22520*/  STS [R6+0x2000], R0 ;  /* 0x0020000006007388 */ /* 0x0003e80000000800 */
[----:B----4-:R-:W3:Y:S01]  /*22530*/  LDL R7, [R1+0xa0] ;  /* 0x0000a00001077983 */ /* 0x010ee20000100800 */
[----:B------:R-:W-:-:S03]  /*22540*/  F2FP.BF16.PACK_AB R2, R83, R82 ;  /* 0x000000525302723e */ /* 0x000fc600000010ff */
[----:B------:R4:W-:Y:S04]  /*22550*/  STS [R6+0x2400], R4 ;  /* 0x0024000406007388 */ /* 0x0009e80000000800 */
[----:B--2---:R2:W-:Y:S04]  /*22560*/  STS [R9], R3 ;  /* 0x0000000309007388 */ /* 0x0045e80000000800 */
[----:B------:R2:W-:Y:S01]  /*22570*/  STS [R9+0x400], R2 ;  /* 0x0004000209007388 */ /* 0x0005e20000000800 */
[----:B-1----:R-:W-:-:S05]  /*22580*/  F2FP.BF16.PACK_AB R0, R73, R72 ;  /* 0x000000484900723e */ /* 0x002fca00000010ff */
[----:B------:R1:W-:Y:S01]  /*22590*/  STS [R5], R0 ;  /* 0x0000000005007388 */ /* 0x0003e20000000800 */
[----:B----4-:R-:W-:-:S03]  /*225a0*/  F2FP.BF16.PACK_AB R4, R39, R38 ;  /* 0x000000262704723e */ /* 0x010fc600000010ff */
[----:B------:R-:W4:Y:S01]  /*225b0*/  LDL R6, [R1+0x9c] ;  /* 0x00009c0001067983 */ /* 0x000f220000100800 */
[----:B--2---:R-:W-:Y:S02]  /*225c0*/  F2FP.BF16.PACK_AB R3, R91, R90 ;  /* 0x0000005a5b03723e */ /* 0x004fe400000010ff */
[----:B------:R-:W-:-:S03]  /*225d0*/  F2FP.BF16.PACK_AB R2, R43, R42 ;  /* 0x0000002a2b02723e */ /* 0x000fc600000010ff */
[----:B------:R2:W-:Y:S04]  /*225e0*/  STS [R5+0x400], R3 ;  /* 0x0004000305007388 */ /* 0x0005e80000000800 */
[----:B------:R-:W-:Y:S01]  /*225f0*/  STS [R9+0x2000], R4 ;  /* 0x0020000409007388 */ /* 0x000fe20000000800 */
[----:B-1----:R-:W-:-:S05]  /*22600*/  F2FP.BF16.PACK_AB R0, R41, R40 ;  /* 0x000000282900723e */ /* 0x002fca00000010ff */
[----:B------:R1:W-:Y:S01]  /*22610*/  STS [R9+0x2400], R0 ;  /* 0x0024000009007388 */ /* 0x0003e20000000800 */
[----:B--2---:R-:W-:-:S03]  /*22620*/  F2FP.BF16.PACK_AB R3, R57, R56 ;  /* 0x000000383903723e */ /* 0x004fc600000010ff */
[----:B-1----:R-:W2:Y:S01]  /*22630*/  LDL R9, [R1+0xd4] ;  /* 0x0000d40001097983 */ /* 0x002ea20000100800 */
        /* <DEDUP_REMOVED lines=16> */
[----:B---3--:R1:W-:Y:S04]  /*22740*/  STS [R7], R3 ;  /* 0x0000000307007388 */ /* 0x0083e80000000800 */
[----:B------:R3:W-:Y:S04]  /*22750*/  STS [R7+0x400], R0 ;  /* 0x0004000007007388 */ /* 0x0007e80000000800 */
[----:B------:R4:W-:Y:S04]  /*22760*/  STS [R8+0x2000], R2 ;  /* 0x0020000208007388 */ /* 0x0009e80000000800 */
[----:B------:R4:W-:Y:S04]  /*22770*/  STS [R8+0x2400], R4 ;  /* 0x0024000408007388 */ /* 0x0009e80000000800 */
[----:B------:R-:W-:Y:S01]  /*22780*/  STS [R7+0x2000], R5 ;  /* 0x0020000507007388 */ /* 0x000fe20000000800 */
[----:B-1----:R-:W-:-:S02]  /*22790*/  F2FP.BF16.PACK_AB R3, R47, R46 ;  /* 0x0000002e2f03723e */ /* 0x002fc400000010ff */
[----:B---3--:R-:W-:Y:S02]  /*227a0*/  F2FP.BF16.PACK_AB R0, R77, R76 ;  /* 0x0000004c4d00723e */ /* 0x008fe400000010ff */
[----:B----4-:R-:W-:Y:S01]  /*227b0*/  F2FP.BF16.PACK_AB R2, R75, R74 ;  /* 0x0000004a4b02723e */ /* 0x010fe200000010ff */
[----:B------:R-:W-:Y:S04]  /*227c0*/  STS [R7+0x2400], R3 ;  /* 0x0024000307007388 */ /* 0x000fe80000000800 */
[----:B------:R1:W-:Y:S04]  /*227d0*/  STS [R6], R2 ;  /* 0x0000000206007388 */ /* 0x0003e80000000800 */
[----:B------:R3:W-:Y:S01]  /*227e0*/  STS [R6+0x400], R0 ;  /* 0x0004000006007388 */ /* 0x0007e20000000800 */
[----:B------:R-:W-:-:S03]  /*227f0*/  F2FP.BF16.PACK_AB R4, R45, R44 ;  /* 0x0000002c2d04723e */ /* 0x000fc600000010ff */
[----:B------:R-:W4:Y:S01]  /*22800*/  LDL.LU R8, [R1+0x54] ;  /* 0x0000540001087983 */ /* 0x000f220000300800 */
[----:B-1----:R-:W-:Y:S02]  /*22810*/  F2FP.BF16.PACK_AB R2, R59, R58 ;  /* 0x0000003a3b02723e */ /* 0x002fe400000010ff */
[----:B---3--:R-:W-:-:S03]  /*22820*/  F2FP.BF16.PACK_AB R0, R61, R60 ;  /* 0x0000003c3d00723e */ /* 0x008fc600000010ff */
[----:B------:R1:W-:Y:S01]  /*22830*/  STS [R12], R2 ;  /* 0x000000020c007388 */ /* 0x0003e20000000800 */
[----:B------:R-:W-:-:S03]  /*22840*/  F2FP.BF16.PACK_AB R3, R33, R32 ;  /* 0x000000202103723e */ /* 0x000fc600000010ff */
[----:B--2---:R2:W-:Y:S04]  /*22850*/  STS [R9+0x400], R0 ;  /* 0x0004000009007388 */ /* 0x0045e80000000800 */
[----:B------:R3:W-:Y:S04]  /*22860*/  STS [R6+0x2000], R4 ;  /* 0x0020000406007388 */ /* 0x0007e80000000800 */
[----:B------:R3:W-:Y:S01]  /*22870*/  STS [R6+0x2400], R3 ;  /* 0x0024000306007388 */ /* 0x0007e20000000800 */
[----:B-1----:R-:W-:-:S05]  /*22880*/  F2FP.BF16.PACK_AB R2, R27, R26 ;  /* 0x0000001a1b02723e */ /* 0x002fca00000010ff */
[----:B------:R-:W-:Y:S01]  /*22890*/  STS [R12+0x2000], R2 ;  /* 0x002000020c007388 */ /* 0x000fe20000000800 */
[----:B--2---:R-:W-:-:S05]  /*228a0*/  F2FP.BF16.PACK_AB R0, R31, R30 ;  /* 0x0000001e1f00723e */ /* 0x004fca00000010ff */
[----:B------:R1:W-:Y:S01]  /*228b0*/  STS [R9+0x2400], R0 ;  /* 0x0024000009007388 */ /* 0x0003e20000000800 */
[----:B---3--:R-:W-:Y:S02]  /*228c0*/  IMAD.MOV.U32 R4, RZ, RZ, 0x4 ;  /* 0x00000004ff047424 */ /* 0x008fe400078e00ff */
[----:B------:R-:W-:Y:S02]  /*228d0*/  IMAD.MOV.U32 R3, RZ, RZ, RZ ;  /* 0x000000ffff037224 */ /* 0x000fe400078e00ff */
[CC--:B------:R-:W-:Y:S01]  /*228e0*/  @P1 IMAD.WIDE R6, R10.reuse, R4.reuse, c[0x0][0x508] ;  /* 0x000142000a061625 */ /* 0x0c0fe200078e0204 */
[----:B------:R-:W-:Y:S03]  /*228f0*/  BAR.SYNC.DEFER_BLOCKING 0x1, 0x80 ;  /* 0x0042000000007b1d */ /* 0x000fe60000010000 */
[----:B------:R-:W-:-:S03]  /*22900*/  IMAD.WIDE R4, R10, R4, c[0x0][0x500] ;  /* 0x000140000a047625 */ /* 0x000fc600078e0204 */
[----:B------:R2:W5:Y:S04]  /*22910*/  @P1 LDG.E R11, [R6.64] ;  /* 0x00000008060b1981 */ /* 0x000568000c1e1900 */
[----:B------:R2:W5:Y:S01]  /*22920*/  @P2 LDG.E R3, [R4.64] ;  /* 0x0000000804032981 */ /* 0x000562000c1e1900 */
[----:B----4-:R-:W-:-:S04]  /*22930*/  ISETP.NE.AND P0, PT, R8, RZ, PT ;  /* 0x000000ff0800720c */ /* 0x010fc80003f05270 */
[----:B-1----:R-:W-:Y:S01]  /*22940*/  SEL R0, R8, c[0x0][0x3d4], P0 ;  /* 0x0000f50008007a07 */ /* 0x002fe20000000000 */
[----:B------:R-:W-:Y:S05]  /*22950*/  @P1 BRA `(.L_x_1145) ;  /* 0x0000004000001947 */ /* 0x000fea0003800000 */
[----:B--2---:R-:W-:Y:S05]  /*22960*/  @!P2 BRA `(.L_x_1145) ;  /* 0x000000300000a947 */ /* 0x004fea0003800000 */
[----:B-----5:R1:W2:Y:S04]  /*22970*/  LDG.E R11, [R4.64] ;  /* 0x00000008040b7981 */ /* 0x0202a8000c1e1900 */
[----:B-1----:R-:W2:Y:S02]  /*22980*/  LDG.E R4, [R4.64+0x4] ;  /* 0x0000040804047981 */ /* 0x002ea4000c1e1900 */
[----:B--2---:R-:W-:Y:S02]  /*22990*/  IADD3 R11, -R11, R4, RZ ;  /* 0x000000040b0b7210 */ /* 0x004fe40007ffe1ff */
.L_x_1145:
        /* <DEDUP_REMOVED lines=9> */
[----:B------:R-:W2:Y:S08]  /*22a30*/  LDC.64 R14, c[0x0][R12+0x168] ;  /* 0x00005a000c0e7b82 */ /* 0x000eb00000000a00 */
        /* <DEDUP_REMOVED lines=12> */
[----:B------:R-:W-:-:S04]  /*22b00*/  IMAD.WIDE.U32 R6, R8, R2, RZ ;  /* 0x0000000208067225 */ /* 0x000fc800078e00ff */
[----:B------:R-:W-:Y:S01]  /*22b10*/  IMAD.IADD R13, R7, 0x1, R13 ;  /* 0x00000001070d7824 */ /* 0x000fe200078e020d */
        /* <DEDUP_REMOVED lines=13> */
[----:B----4-:R-:W-:Y:S02]  /*22bf0*/  SEL R10, R16, RZ, P2 ;  /* 0x000000ff100a7207 */ /* 0x010fe40001000000 */
        /* <DEDUP_REMOVED lines=54> */
[----:B------:R-:W-:Y:S01]  /*22f60*/  SHF.R.S32.HI R4, RZ, 0x1f, R2 ;  /* 0x0000001fff047819 */ /* 0x000fe20000011402 */
[----:B------:R-:W-:Y:S01]  /*22f70*/  IMAD.WIDE.U32 R6, R3, c[0x0][0x3a0], RZ ;  /* 0x0000e80003067a25 */ /* 0x000fe200078e00ff */
[----:B-1----:R1:W3:Y:S01]  /*22f80*/  LDS.128 R12, [R210+0x80] ;  /* 0x00008000d20c7984 */ /* 0x0022e20000000c00 */
        /* <DEDUP_REMOVED lines=38> */
[----:B------:R-:W-:Y:S02]  /*231f0*/  IADD3 R4, R10, R69, RZ ;  /* 0x000000450a047210 */ /* 0x000fe40007ffe0ff */
[----:B------:R-:W-:Y:S01]  /*23200*/  LEA.HI.X R5, R2, c[0x0][0x384], R3, 0x1, P0 ;  /* 0x0000e10002057a11 */ /* 0x000fe200000f0c03 */
[----:B------:R-:W-:Y:S05]  /*23210*/  BRA.DIV ~URZ, `(.L_x_1147) ;  /* 0x00006d427f007947 */ /* 0x000fea000b800000 */
[----:B-1-34-:R1:W2:Y:S02]  /*23220*/  SHFL.IDX PT, R7, R5, RZ, 0x181f ;  /* 0x00181fff05077589 */ /* 0x01a2a400000e0000 */
.L_x_1260:
[----:B------:R-:W-:Y:S05]  /*23230*/  BRA.DIV ~URZ, `(.L_x_1148) ;  /* 0x00006d927f007947 */ /* 0x000fea000b800000 */
[----:B------:R3:W4:Y:S02]  /*23240*/  SHFL.IDX PT, R2, R6, RZ, 0x181f ;  /* 0x00181fff06027589 */ /* 0x00072400000e0000 */
.L_x_1261:
[----:B------:R-:W-:-:S13]  /*23250*/  ISETP.GE.OR P0, PT, R4, R0, P2 ;  /* 0x000000000400720c */ /* 0x000fda0001706670 */
[----:B----4-:R-:W-:-:S04]  /*23260*/  @!P0 LEA R2, P1, R248, R2, 0x1 ;  /* 0x00000002f8028211 */ /* 0x010fc800078208ff */
[----:B--2---:R-:W-:-:S05]  /*23270*/  @!P0 LEA.HI.X R3, R248, R7, R249, 0x1, P1 ;  /* 0x00000007f8038211 */ /* 0x004fca00008f0cf9 */
[----:B------:R2:W-:Y:S01]  /*23280*/  @!P0 ST.E.128 [R2.64], R12 ;  /* 0x0000000c02008985 */ /* 0x0005e2000c101d08 */
[----:B------:R-:W-:Y:S05]  /*23290*/  BRA.DIV ~URZ, `(.L_x_1149) ;  /* 0x00006da27f007947 */ /* 0x000fea000b800000 */
[----:B------:R4:W1:Y:S04]  /*232a0*/  SHFL.IDX PT, R7, R5, 0x1, 0x181f ;  /* 0x00381f0005077f89 */ /* 0x00086800000e0000 */
[----:B--2---:R4:W2:Y:S02]  /*232b0*/  SHFL.IDX PT, R2, R6, 0x1, 0x181f ;  /* 0x00381f0006027f89 */ /* 0x0048a400000e0000 */
.L_x_1262:
[----:B------:R-:W-:-:S04]  /*232c0*/  IADD3 R3, R4, 0x10, RZ ;  /* 0x0000001004037810 */ /* 0x000fc80007ffe0ff */
[----:B------:R-:W-:-:S13]  /*232d0*/  ISETP.GE.OR P0, PT, R3, R0, P2 ;  /* 0x000000000300720c */ /* 0x000fda0001706670 */
[----:B--2---:R-:W-:-:S04]  /*232e0*/  @!P0 LEA R2, P1, R248, R2, 0x1 ;  /* 0x00000002f8028211 */ /* 0x004fc800078208ff */
[----:B-1----:R-:W-:-:S05]  /*232f0*/  @!P0 LEA.HI.X R3, R248, R7, R249, 0x1, P1 ;  /* 0x00000007f8038211 */ /* 0x002fca00008f0cf9 */
[----:B------:R1:W-:Y:S01]  /*23300*/  @!P0 ST.E.128 [R2.64], R16 ;  /* 0x0000001002008985 */ /* 0x0003e2000c101d08 */
[----:B------:R-:W-:Y:S05]  /*23310*/  BRA.DIV ~URZ, `(.L_x_1150) ;  /* 0x00006df27f007947 */ /* 0x000fea000b800000 */
[----:B------:R2:W1:Y:S02]  /*23320*/  SHFL.IDX PT, R7, R5, 0x2, 0x181f ;  /* 0x00581f0005077f89 */ /* 0x00046400000e0000 */
.L_x_1263:
[----:B------:R-:W-:Y:S05]  /*23330*/  BRA.DIV ~URZ, `(.L_x_1151) ;  /* 0x00006e427f007947 */ /* 0x000fea000b800000 */
[----:B-1----:R1:W2:Y:S02]  /*23340*/  SHFL.IDX PT, R2, R6, 0x2, 0x181f ;  /* 0x00581f0006027f89 */ /* 0x0022a400000e0000 */
.L_x_1264:
        /* <DEDUP_REMOVED lines=8> */
.L_x_1265:
[----:B------:R-:W-:-:S04]  /*233d0*/  IADD3 R3, R4, 0x30, RZ ;  /* 0x0000003004037810 */ /* 0x000fc80007ffe0ff */
[----:B------:R-:W-:-:S13]  /*233e0*/  ISETP.GE.OR P0, PT, R3, R0, P2 ;  /* 0x000000000300720c */ /* 0x000fda0001706670 */
[----:B--2---:R-:W-:-:S04]  /*233f0*/  @!P0 LEA R2, P1, R248, R2, 0x1 ;  /* 0x00000002f8028211 */ /* 0x004fc800078208ff */
[----:B------:R-:W-:-:S05]  /*23400*/  @!P0 LEA.HI.X R3, R248, R7, R249, 0x1, P1 ;  /* 0x00000007f8038211 */ /* 0x000fca00008f0cf9 */
[----:B------:R2:W-:Y:S01]  /*23410*/  @!P0 ST.E.128 [R2.64], R24 ;  /* 0x0000001802008985 */ /* 0x0005e2000c101d08 */
[----:B------:R-:W-:Y:S05]  /*23420*/  BRA.DIV ~URZ, `(.L_x_1153) ;  /* 0x00006e927f007947 */ /* 0x000fea000b800000 */
[----:B------:R1:W2:Y:S02]  /*23430*/  SHFL.IDX PT, R7, R5, 0x4, 0x181f ;  /* 0x00981f0005077f89 */ /* 0x0002a400000e0000 */
.L_x_1266:
[----:B------:R-:W-:Y:S05]  /*23440*/  BRA.DIV ~URZ, `(.L_x_1154) ;  /* 0x00006ee27f007947 */ /* 0x000fea000b800000 */
[----:B--2---:R2:W1:Y:S02]  /*23450*/  SHFL.IDX PT, R2, R6, 0x4, 0x181f ;  /* 0x00981f0006027f89 */ /* 0x00446400000e0000 */
.L_x_1267:
        /* <DEDUP_REMOVED lines=8> */
.L_x_1268:
[----:B------:R-:W-:-:S04]  /*234e0*/  IADD3 R3, R4, 0x50, RZ ;  /* 0x0000005004037810 */ /* 0x000fc80007ffe0ff */
[----:B------:R-:W-:-:S13]  /*234f0*/  ISETP.GE.OR P0, PT, R3, R0, P2 ;  /* 0x000000000300720c */ /* 0x000fda0001706670 */
[----:B---3--:R-:W-:-:S04]  /*23500*/  @!P0 LEA R2, P1, R248, R2, 0x1 ;  /* 0x00000002f8028211 */ /* 0x008fc800078208ff */
[----:B--2---:R-:W-:-:S05]  /*23510*/  @!P0 LEA.HI.X R3, R248, R7, R249, 0x1, P1 ;  /* 0x00000007f8038211 */ /* 0x004fca00008f0cf9 */
[----:B------:R2:W-:Y:S01]  /*23520*/  @!P0 ST.E.128 [R2.64], R32 ;  /* 0x0000002002008985 */ /* 0x0005e2000c101d08 */
[----:B------:R-:W-:Y:S05]  /*23530*/  BRA.DIV ~URZ, `(.L_x_1156) ;  /* 0x00006f327f007947 */ /* 0x000fea000b800000 */
[----:B------:R3:W1:Y:S02]  /*23540*/  SHFL.IDX PT, R7, R5, 0x6, 0x181f ;  /* 0x00d81f0005077f89 */ /* 0x00066400000e0000 */
.L_x_1269:
[----:B------:R-:W-:Y:S05]  /*23550*/  BRA.DIV ~URZ, `(.L_x_1157) ;  /* 0x00006f827f007947 */ /* 0x000fea000b800000 */
[----:B--2---:R2:W3:Y:S02]  /*23560*/  SHFL.IDX PT, R2, R6, 0x6, 0x181f ;  /* 0x00d81f0006027f89 */ /* 0x0044e400000e0000 */
.L_x_1270:
        /* <DEDUP_REMOVED lines=8> */
.L_x_1271:
[----:B------:R-:W-:-:S04]  /*235f0*/  IADD3 R2, R4, 0x70, RZ ;  /* 0x0000007004027810 */ /* 0x000fc80007ffe0ff */
[----:B------:R-:W-:-:S13]  /*23600*/  ISETP.GE.OR P0, PT, R2, R0, P2 ;  /* 0x000000000200720c */ /* 0x000fda0001706670 */
[----:B------:R-:W-:Y:S05]  /*23610*/  @P0 BRA `(.L_x_1159) ;  /* 0x00001be000000947 */ /* 0x000fea0003800000 */
[----:B----4-:R-:W-:-:S04]  /*23620*/  LEA R2, P0, R248, R3, 0x1 ;  /* 0x00000003f8027211 */ /* 0x010fc800078008ff */
[----:B---3--:R-:W-:-:S05]  /*23630*/  LEA.HI.X R3, R248, R5, R249, 0x1, P0 ;  /* 0x00000005f8037211 */ /* 0x008fca00000f0cf9 */
[----:B------:R3:W-:Y:S01]  /*23640*/  ST.E.128 [R2.64], R40 ;  /* 0x0000002802007985 */ /* 0x0007e2000c101d08 */
[----:B------:R-:W-:Y:S05]  /*23650*/  BRA `(.L_x_1159) ;  /* 0x00001ba000007947 */ /* 0x000fea0003800000 */
.L_x_1146:
        /* <DEDUP_REMOVED lines=33> */
.L_x_1272:
[----:B------:R-:W-:Y:S05]  /*23870*/  BRA.DIV ~URZ, `(.L_x_1161) ;  /* 0x00006e127f007947 */ /* 0x000fea000b800000 */
[----:B------:R3:W4:Y:S02]  /*23880*/  SHFL.IDX PT, R0, R12, RZ, 0x1c1f ;  /* 0x001c1fff0c007589 */ /* 0x00072400000e0000 */
.L_x_1273:
[----:B------:R-:W-:Y:S01]  /*23890*/  BSSY B0, `(.L_x_1162) ;  /* 0x0000032000007945 */ /* 0x000fe20003800000 */
[----:B------:R-:W-:Y:S05]  /*238a0*/  @P0 BRA `(.L_x_1163) ;  /* 0x0000030000000947 */ /* 0x000fea0003800000 */
[----:B------:R-:W5:Y:S04]  /*238b0*/  LDL R6, [R1+0x4] ;  /* 0x0000040001067983 */ /* 0x000f680000100800 */
[----:B---3--:R-:W3:Y:S04]  /*238c0*/  LDL R21, [R1+0x88] ;  /* 0x0000880001157983 */ /* 0x008ee80000100800 */
[----:B----4-:R-:W4:Y:S04]  /*238d0*/  LDL R7, [R1+0xcc] ;  /* 0x0000cc0001077983 */ /* 0x010f280000100800 */
[----:B--2---:R-:W2:Y:S04]  /*238e0*/  LDL R19, [R1+0x84] ;  /* 0x0000840001137983 */ /* 0x004ea80000100800 */
        /* <DEDUP_REMOVED lines=13> */
[----:B---3--:R-:W-:-:S11]  /*239c0*/  ISETP.GE.AND P2, PT, R21, c[0x0][0x3c8], PT ;  /* 0x0000f20015007a0c */ /* 0x008fd60003f46270 */
[C---:B------:R-:W-:Y:S02]  /*239d0*/  @!P1 LEA R2, P0, R6.reuse, R0, 0x2 ;  /* 0x0000000006029211 */ /* 0x040fe400078010ff */
[----:B--2---:R-:W-:Y:S02]  /*239e0*/  ISETP.GE.AND P3, PT, R19, c[0x0][0x3c8], PT ;  /* 0x0000f20013007a0c */ /* 0x004fe40003f66270 */
[----:B----4-:R-:W-:Y:S02]  /*239f0*/  @!P1 LEA.HI.X R3, R6, R4, R7, 0x2, P0 ;  /* 0x0000000406039211 */ /* 0x010fe400000f1407 */
[----:B------:R-:W-:-:S03]  /*23a00*/  @!P2 LEA R6, P0, R21, R0, 0x2 ;  /* 0x000000001506a211 */ /* 0x000fc600078010ff */
[----:B------:R2:W-:Y:S01]  /*23a10*/  @!P1 ST.E.64 [R2.64], R64 ;  /* 0x0000004002009985 */ /* 0x0005e2000c101b08 */
[----:B------:R-:W-:Y:S02]  /*23a20*/  ISETP.GE.AND P1, PT, R17, c[0x0][0x3c8], PT ;  /* 0x0000f20011007a0c */ /* 0x000fe40003f26270 */
[----:B------:R-:W-:-:S05]  /*23a30*/  @!P2 LEA.HI.X R7, R21, R4, R22, 0x2, P0 ;  /* 0x000000041507a211 */ /* 0x000fca00000f1416 */
[----:B------:R3:W-:Y:S01]  /*23a40*/  @!P2 ST.E.64 [R6.64], R66 ;  /* 0x000000420600a985 */ /* 0x0007e2000c101b08 */
[----:B------:R-:W-:Y:S02]  /*23a50*/  ISETP.GE.AND P2, PT, R8, c[0x0][0x3c8], PT ;  /* 0x0000f20008007a0c */ /* 0x000fe40003f46270 */
[----:B------:R-:W-:Y:S02]  /*23a60*/  ISETP.GE.AND P4, PT, R15, c[0x0][0x3c8], PT ;  /* 0x0000f2000f007a0c */ /* 0x000fe40003f86270 */
[----:B--2---:R-:W-:-:S04]  /*23a70*/  @!P3 LEA R2, P0, R19, R0, 0x2 ;  /* 0x000000001302b211 */ /* 0x004fc800078010ff */
[----:B------:R-:W-:Y:S02]  /*23a80*/  @!P3 LEA.HI.X R3, R19, R4, R20, 0x2, P0 ;  /* 0x000000041303b211 */ /* 0x000fe400000f1414 */
[----:B---3--:R-:W-:-:S03]  /*23a90*/  @!P1 LEA R6, P0, R17, R0, 0x2 ;  /* 0x0000000011069211 */ /* 0x008fc600078010ff */
[----:B------:R2:W-:Y:S01]  /*23aa0*/  @!P3 ST.E.64 [R2.64], R70 ;  /* 0x000000460200b985 */ /* 0x0005e2000c101b08 */
[----:B------:R-:W-:Y:S02]  /*23ab0*/  ISETP.GE.AND P3, PT, R13, c[0x0][0x3c8], PT ;  /* 0x0000f2000d007a0c */ /* 0x000fe40003f66270 */
[----:B------:R-:W-:-:S05]  /*23ac0*/  @!P1 LEA.HI.X R7, R17, R4, R18, 0x2, P0 ;  /* 0x0000000411079211 */ /* 0x000fca00000f1412 */
[----:B------:R3:W-:Y:S01]  /*23ad0*/  @!P1 ST.E.64 [R6.64], R72 ;  /* 0x0000004806009985 */ /* 0x0007e2000c101b08 */
[----:B------:R-:W-:Y:S02]  /*23ae0*/  ISETP.GE.AND P1, PT, R10, c[0x0][0x3c8], PT ;  /* 0x0000f2000a007a0c */ /* 0x000fe40003f26270 */
[----:B--2---:R-:W-:-:S04]  /*23af0*/  @!P2 LEA R2, P0, R8, R0, 0x2 ;  /* 0x000000000802a211 */ /* 0x004fc800078010ff */
[----:B------:R-:W-:Y:S02]  /*23b00*/  @!P2 LEA.HI.X R3, R8, R4, R9, 0x2, P0 ;  /* 0x000000040803a211 */ /* 0x000fe400000f1409 */
[----:B------:R-:W-:-:S04]  /*23b10*/  @!P4 LEA R8, P0, R15, R0, 0x2 ;  /* 0x000000000f08c211 */ /* 0x000fc800078010ff */
[----:B------:R-:W-:Y:S02]  /*23b20*/  @!P4 LEA.HI.X R9, R15, R4, R16, 0x2, P0 ;  /* 0x000000040f09c211 */ /* 0x000fe400000f1410 */
[C---:B---3--:R-:W-:Y:S01]  /*23b30*/  @!P3 LEA R6, P0, R13.reuse, R0, 0x2 ;  /* 0x000000000d06b211 */ /* 0x048fe200078010ff */
[----:B------:R2:W-:Y:S03]  /*23b40*/  @!P2 ST.E.64 [R2.64], R62 ;  /* 0x0000003e0200a985 */ /* 0x0005e6000c101b08 */
[----:B------:R-:W-:Y:S01]  /*23b50*/  @!P3 LEA.HI.X R7, R13, R4, R14, 0x2, P0 ;  /* 0x000000040d07b211 */ /* 0x000fe200000f140e */
[----:B------:R3:W-:Y:S04]  /*23b60*/  @!P4 ST.E.64 [R8.64], R92 ;  /* 0x0000005c0800c985 */ /* 0x0007e8000c101b08 */
[----:B------:R3:W-:Y:S01]  /*23b70*/  @!P3 ST.E.64 [R6.64], R74 ;  /* 0x0000004a0600b985 */ /* 0x0007e2000c101b08 */
[----:B--2---:R-:W-:-:S04]  /*23b80*/  @!P1 LEA R2, P0, R10, R0, 0x2 ;  /* 0x000000000a029211 */ /* 0x004fc800078010ff */
[----:B------:R-:W-:-:S05]  /*23b90*/  @!P1 LEA.HI.X R3, R10, R4, R11, 0x2, P0 ;  /* 0x000000040a039211 */ /* 0x000fca00000f140b */
[----:B------:R3:W-:Y:S04]  /*23ba0*/  @!P1 ST.E.64 [R2.64], R58 ;  /* 0x0000003a02009985 */ /* 0x0007e8000c101b08 */
.L_x_1163:
[----:B------:R-:W-:Y:S05]  /*23bb0*/  BSYNC B0 ;  /* 0x0000000000007941 */ /* 0x000fea0003800000 */
.L_x_1162:
[----:B------:R-:W-:Y:S05]  /*23bc0*/  BRA.DIV ~URZ, `(.L_x_1164) ;  /* 0x00006b327f007947 */ /* 0x000fea000b800000 */
[----:B--2---:R2:W1:Y:S04]  /*23bd0*/  SHFL.IDX PT, R4, R5, 0x1, 0x1c1f ;  /* 0x003c1f0005047f89 */ /* 0x00446800000e0000 */
[----:B----4-:R2:W4:Y:S02]  /*23be0*/  SHFL.IDX PT, R0, R12, 0x1, 0x1c1f ;  /* 0x003c1f000c007f89 */ /* 0x01052400000e0000 */
.L_x_1274:
[----:B------:R-:W-:Y:S01]  /*23bf0*/  BSSY B0, `(.L_x_1165) ;  /* 0x0000032000007945 */ /* 0x000fe20003800000 */
        /* <DEDUP_REMOVED lines=20> */
[----:B------:R-:W-:Y:S02]  /*23d40*/  @!P1 LEA R2, P3, R8, R0, 0x2 ;  /* 0x0000000008029211 */ /* 0x000fe400078610ff */
[----:B----4-:R-:W-:Y:S02]  /*23d50*/  ISETP.GE.AND P4, PT, R10, c[0x0][0x3c8], PT ;  /* 0x0000f2000a007a0c */ /* 0x010fe40003f86270 */
[----:B-1----:R-:W-:Y:S02]  /*23d60*/  @!P1 LEA.HI.X R3, R8, R4, R9, 0x2, P3 ;  /* 0x0000000408039211 */ /* 0x002fe400018f1409 */
[----:B------:R-:W-:-:S03]  /*23d70*/  @!P0 LEA R8, P3, R6, R0, 0x2 ;  /* 0x0000000006088211 */ /* 0x000fc600078610ff */
[----:B------:R1:W-:Y:S01]  /*23d80*/  @!P1 ST.E.64 [R2.64], R78 ;  /* 0x0000004e02009985 */ /* 0x0003e2000c101b08 */
[----:B------:R-:W-:Y:S02]  /*23d90*/  @!P0 LEA.HI.X R9, R6, R4, R7, 0x2, P3 ;  /* 0x0000000406098211 */ /* 0x000fe400018f1407 */
[----:B------:R-:W-:Y:S02]  /*23da0*/  ISETP.GE.AND P5, PT, R19, c[0x0][0x3c8], PT ;  /* 0x0000f20013007a0c */ /* 0x000fe40003fa6270 */
[C---:B------:R-:W-:Y:S01]  /*23db0*/  @!P2 LEA R6, P1, R21.reuse, R0, 0x2 ;  /* 0x000000001506a211 */ /* 0x040fe200078210ff */
[----:B------:R2:W-:Y:S03]  /*23dc0*/  @!P0 ST.E.64 [R8.64], R80 ;  /* 0x0000005008008985 */ /* 0x0005e6000c101b08 */
[----:B------:R-:W-:Y:S02]  /*23dd0*/  @!P2 LEA.HI.X R7, R21, R4, R22, 0x2, P1 ;  /* 0x000000041507a211 */ /* 0x000fe400008f1416 */
[----:B------:R-:W-:-:S03]  /*23de0*/  ISETP.GE.AND P3, PT, R17, c[0x0][0x3c8], PT ;  /* 0x0000f20011007a0c */ /* 0x000fc60003f66270 */
[----:B------:R3:W-:Y:S01]  /*23df0*/  @!P2 ST.E.64 [R6.64], R82 ;  /* 0x000000520600a985 */ /* 0x0007e2000c101b08 */
[----:B------:R-:W-:Y:S02]  /*23e00*/  ISETP.GE.AND P2, PT, R15, c[0x0][0x3c8], PT ;  /* 0x0000f2000f007a0c */ /* 0x000fe40003f46270 */
[----:B------:R-:W-:Y:S02]  /*23e10*/  ISETP.GE.AND P1, PT, R13, c[0x0][0x3c8], PT ;  /* 0x0000f2000d007a0c */ /* 0x000fe40003f26270 */
[----:B-1----:R-:W-:-:S04]  /*23e20*/  @!P4 LEA R2, P0, R10, R0, 0x2 ;  /* 0x000000000a02c211 */ /* 0x002fc800078010ff */
[----:B------:R-:W-:Y:S02]  /*23e30*/  @!P4 LEA.HI.X R3, R10, R4, R11, 0x2, P0 ;  /* 0x000000040a03c211 */ /* 0x000fe400000f140b */
[----:B------:R-:W-:-:S04]  /*23e40*/  @!P5 LEA R10, P0, R19, R0, 0x2 ;  /* 0x00000000130ad211 */ /* 0x000fc800078010ff */
        /* <DEDUP_REMOVED lines=8> */
[----:B------:R2:W-:Y:S01]  /*23ed0*/  @!P2 ST.E.64 [R6.64], R76 ;  /* 0x0000004c0600a985 */ /* 0x0005e2000c101b08 */
[----:B-1----:R-:W-:-:S04]  /*23ee0*/  @!P1 LEA R2, P0, R13, R0, 0x2 ;  /* 0x000000000d029211 */ /* 0x002fc800078010ff */
[----:B------:R-:W-:-:S05]  /*23ef0*/  @!P1 LEA.HI.X R3, R13, R4, R14, 0x2, P0 ;  /* 0x000000040d039211 */ /* 0x000fca00000f140e */
[----:B------:R2:W-:Y:S04]  /*23f00*/  @!P1 ST.E.64 [R2.64], R60 ;  /* 0x0000003c02009985 */ /* 0x0005e8000c101b08 */
.L_x_1166:
[----:B------:R-:W-:Y:S05]  /*23f10*/  BSYNC B0 ;  /* 0x0000000000007941 */ /* 0x000fea0003800000 */
.L_x_1165:
[----:B------:R-:W-:Y:S05]  /*23f20*/  BRA.DIV ~URZ, `(.L_x_1167) ;  /* 0x000068a27f007947 */ /* 0x000fea000b800000 */
[----:B-1----:R1:W2:Y:S02]  /*23f30*/  SHFL.IDX PT, R4, R5, 0x2, 0x1c1f ;  /* 0x005c1f0005047f89 */ /* 0x0022a400000e0000 */
.L_x_1275:
[----:B------:R-:W-:Y:S05]  /*23f40*/  BRA.DIV ~URZ, `(.L_x_1168) ;  /* 0x000068f27f007947 */ /* 0x000fea000b800000 */
[----:B----4-:R4:W1:Y:S02]  /*23f50*/  SHFL.IDX PT, R0, R12, 0x2, 0x1c1f ;  /* 0x005c1f000c007f89 */ /* 0x01086400000e0000 */
.L_x_1276:
[----:B------:R-:W-:Y:S01]  /*23f60*/  LOP3.LUT P0, RZ, R208, 0x1, RZ, 0xc0, !PT ;  /* 0x00000001d0ff7812 */ /* 0x000fe2000780c0ff */
[----:B------:R-:W-:-:S12]  /*23f70*/  BSSY B0, `(.L_x_1169) ;  /* 0x0000032000007945 */ /* 0x000fd80003800000 */
[----:B------:R-:W-:Y:S05]  /*23f80*/  @P0 BRA `(.L_x_1170) ;  /* 0x0000030000000947 */ /* 0x000fea0003800000 */
[----:B--23--:R-:W2:Y:S04]  /*23f90*/  LDL R8, [R1+0x4] ;  /* 0x0000040001087983 */ /* 0x00cea80000100800 */
[----:B------:R-:W3:Y:S04]  /*23fa0*/  LDL R23, [R1+0x88] ;  /* 0x0000880001177983 */ /* 0x000ee80000100800 */
[----:B------:R-:W5:Y:S04]  /*23fb0*/  LDL R21, [R1+0x84] ;  /* 0x0000840001157983 */ /* 0x000f680000100800 */
        /* <DEDUP_REMOVED lines=13> */
[----:B--2---:R-:W-:-:S02]  /*24090*/  ISETP.GE.AND P1, PT, R8, c[0x0][0x3c8], PT ;  /* 0x0000f20008007a0c */ /* 0x004fc40003f26270 */
[----:B---3--:R-:W-:Y:S02]  /*240a0*/  ISETP.GE.AND P0, PT, R23, c[0x0][0x3c8], PT ;  /* 0x0000f20017007a0c */ /* 0x008fe40003f06270 */
[----:B-----5:R-:W-:-:S09]  /*240b0*/  ISETP.GE.AND P4, PT, R21, c[0x0][0x3c8], PT ;  /* 0x0000f20015007a0c */ /* 0x020fd20003f86270 */
[----:B-1----:R-:W-:Y:S02]  /*240c0*/  @!P1 LEA R6, P2, R8, R0, 0x2 ;  /* 0x0000000008069211 */ /* 0x002fe400078410ff */
[----:B----4-:R-:W-:Y:S02]  /*240d0*/  ISETP.GE.AND P5, PT, R10, c[0x0][0x3c8], PT ;  /* 0x0000f2000a007a0c */ /* 0x010fe40003fa6270 */
[----:B------:R-:W-:Y:S02]  /*240e0*/  @!P1 LEA.HI.X R7, R8, R4, R9, 0x2, P2 ;  /* 0x0000000408079211 */ /* 0x000fe400010f1409 */
[-C--:B------:R-:W-:Y:S02]  /*240f0*/  @!P0 LEA R2, P3, R23, R0.reuse, 0x2 ;  /* 0x0000000017028211 */ /* 0x080fe400078610ff */
[----:B------:R-:W-:Y:S02]  /*24100*/  @!P4 LEA R8, P2, R21, R0, 0x2 ;  /* 0x000000001508c211 */ /* 0x000fe400078410ff */
[----:B------:R-:W-:-:S02]  /*24110*/  @!P0 LEA.HI.X R3, R23, R4, R24, 0x2, P3 ;  /* 0x0000000417038211 */ /* 0x000fc400018f1418 */
[----:B------:R-:W-:Y:S02]  /*24120*/  @!P4 LEA.HI.X R9, R21, R4, R22, 0x2, P2 ;  /* 0x000000041509c211 */ /* 0x000fe400010f1416 */
[----:B------:R-:W-:Y:S01]  /*24130*/  ISETP.GE.AND P2, PT, R17, c[0x0][0x3c8], PT ;  /* 0x0000f20011007a0c */ /* 0x000fe20003f46270 */
[----:B------:R-:W-:Y:S01]  /*24140*/  @!P1 ST.E.64 [R6.64], R48 ;  /* 0x0000003006009985 */ /* 0x000fe2000c101b08 */
[----:B------:R-:W-:-:S03]  /*24150*/  ISETP.GE.AND P3, PT, R19, c[0x0][0x3c8], PT ;  /* 0x0000f20013007a0c */ /* 0x000fc60003f66270 */
[----:B------:R1:W-:Y:S01]  /*24160*/  @!P0 ST.E.64 [R2.64], R34 ;  /* 0x0000002202008985 */ /* 0x0003e2000c101b08 */
[----:B------:R-:W-:Y:S02]  /*24170*/  ISETP.GE.AND P1, PT, R15, c[0x0][0x3c8], PT ;  /* 0x0000f2000f007a0c */ /* 0x000fe40003f26270 */
[----:B------:R-:W-:Y:S01]  /*24180*/  ISETP.GE.AND P0, PT, R13, c[0x0][0x3c8], PT ;  /* 0x0000f2000d007a0c */ /* 0x000fe20003f06270 */
[----:B------:R2:W-:Y:S01]  /*24190*/  @!P4 ST.E.64 [R8.64], R38 ;  /* 0x000000260800c985 */ /* 0x0005e2000c101b08 */
[----:B-1----:R-:W-:-:S04]  /*241a0*/  @!P5 LEA R2, P6, R10, R0, 0x2 ;  /* 0x000000000a02d211 */ /* 0x002fc800078c10ff */
[----:B------:R-:W-:Y:S02]  /*241b0*/  @!P5 LEA.HI.X R3, R10, R4, R11, 0x2, P6 ;  /* 0x000000040a03d211 */ /* 0x000fe400030f140b */
[-C--:B------:R-:W-:Y:S02]  /*241c0*/  @!P3 LEA R10, P6, R19, R0.reuse, 0x2 ;  /* 0x00000000130ab211 */ /* 0x080fe400078c10ff */
[-C--:B--2---:R-:W-:Y:S01]  /*241d0*/  @!P2 LEA R8, P4, R17, R0.reuse, 0x2 ;  /* 0x000000001108a211 */ /* 0x084fe200078810ff */
[----:B------:R1:W-:Y:S01]  /*241e0*/  @!P5 ST.E.64 [R2.64], R42 ;  /* 0x0000002a0200d985 */ /* 0x0003e2000c101b08 */
[----:B------:R-:W-:Y:S02]  /*241f0*/  @!P1 LEA R6, P5, R15, R0, 0x2 ;  /* 0x000000000f069211 */ /* 0x000fe400078a10ff */
[-C--:B------:R-:W-:Y:S02]  /*24200*/  @!P2 LEA.HI.X R9, R17, R4.reuse, R18, 0x2, P4 ;  /* 0x000000041109a211 */ /* 0x080fe400020f1412 */
[----:B------:R-:W-:-:S02]  /*24210*/  @!P3 LEA.HI.X R11, R19, R4, R20, 0x2, P6 ;  /* 0x00000004130bb211 */ /* 0x000fc400030f1414 */
[----:B------:R-:W-:-:S03]  /*24220*/  @!P1 LEA.HI.X R7, R15, R4, R16, 0x2, P5 ;  /* 0x000000040f079211 */ /* 0x000fc600028f1410 */
[----:B------:R2:W-:Y:S04]  /*24230*/  @!P3 ST.E.64 [R10.64], R54 ;  /* 0x000000360a00b985 */ /* 0x0005e8000c101b08 */
[----:B------:R2:W-:Y:S04]  /*24240*/  @!P2 ST.E.64 [R8.64], R50 ;  /* 0x000000320800a985 */ /* 0x0005e8000c101b08 */
[----:B------:R2:W-:Y:S01]  /*24250*/  @!P1 ST.E.64 [R6.64], R44 ;  /* 0x0000002c06009985 */ /* 0x0005e2000c101b08 */
[----:B-1----:R-:W-:-:S04]  /*24260*/  @!P0 LEA R2, P4, R13, R0, 0x2 ;  /* 0x000000000d028211 */ /* 0x002fc800078810ff */
[----:B------:R-:W-:-:S05]  /*24270*/  @!P0 LEA.HI.X R3, R13, R4, R14, 0x2, P4 ;  /* 0x000000040d038211 */ /* 0x000fca00020f140e */
[----:B------:R2:W-:Y:S04]  /*24280*/  @!P0 ST.E.64 [R2.64], R26 ;  /* 0x0000001a02008985 */ /* 0x0005e8000c101b08 */
.L_x_1170:
[----:B------:R-:W-:Y:S05]  /*24290*/  BSYNC B0 ;  /* 0x0000000000007941 */ /* 0x000fea0003800000 */
.L_x_1169:
[----:B------:R-:W-:Y:S05]  /*242a0*/  BRA.DIV ~URZ, `(.L_x_1171) ;  /* 0x000066027f007947 */ /* 0x000fea000b800000 */
[----:B--2---:R2:W3:Y:S04]  /*242b0*/  SHFL.IDX PT, R4, R5, 0x3, 0x1c1f ;  /* 0x007c1f0005047f89 */ /* 0x0044e800000e0000 */
[----:B-1----:R2:W1:Y:S02]  /*242c0*/  SHFL.IDX PT, R0, R12, 0x3, 0x1c1f ;  /* 0x007c1f000c007f89 */ /* 0x00246400000e0000 */
.L_x_1277:
[----:B------:R-:W-:-:S13]  /*242d0*/  LOP3.LUT P0, RZ, R208, 0x2, RZ, 0xc0, !PT ;  /* 0x00000002d0ff7812 */ /* 0x000fda000780c0ff */
[----:B------:R-:W-:Y:S05]  /*242e0*/  @P0 BRA `(.L_x_1159) ;  /* 0x00000f1000000947 */ /* 0x000fea0003800000 */
[----:B---3--:R-:W3:Y:S04]  /*242f0*/  LDL R6, [R1+0x4] ;  /* 0x0000040001067983 */ /* 0x008ee80000100800 */
[----:B------:R-:W5:Y:S04]  /*24300*/  LDL R10, [R1+0x88] ;  /* 0x00008800010a7983 */ /* 0x000f680000100800 */
[----:B--2---:R-:W2:Y:S04]  /*24310*/  LDL R7, [R1+0xcc] ;  /* 0x0000cc0001077983 */ /* 0x004ea80000100800 */
[----:B----4-:R-:W4:Y:S04]  /*24320*/  LDL R18, [R1+0x80] ;  /* 0x0000800001127983 */ /* 0x010f280000100800 */
[----:B------:R-:W2:Y:S04]  /*24330*/  LDL R8, [R1+0x84] ;  /* 0x0000840001087983 */ /* 0x000ea80000100800 */
        /* <DEDUP_REMOVED lines=11> */
[----:B-----5:R-:W-:-:S11]  /*243f0*/  ISETP.GE.AND P5, PT, R10, c[0x0][0x3c8], PT ;  /* 0x0000f2000a007a0c */ /* 0x020fd60003fa6270 */
[----:B-1----:R-:W-:-:S04]  /*24400*/  @!P0 LEA R2, P1, R6, R0, 0x2 ;  /* 0x0000000006028211 */ /* 0x002fc800078210ff */
[----:B--2---:R-:W-:Y:S02]  /*24410*/  @!P0 LEA.HI.X R3, R6, R4, R7, 0x2, P1 ;  /* 0x0000000406038211 */ /* 0x004fe400008f1407 */
[----:B----4-:R-:W-:Y:S02]  /*24420*/  ISETP.GE.AND P3, PT, R18, c[0x0][0x3c8], PT ;  /* 0x0000f20012007a0c */ /* 0x010fe40003f66270 */
[----:B------:R-:W-:Y:S01]  /*24430*/  ISETP.GE.AND P4, PT, R8, c[0x0][0x3c8], PT ;  /* 0x0000f20008007a0c */ /* 0x000fe20003f86270 */
        /* <DEDUP_REMOVED lines=31> */
.L_x_1144:
[----:B------:R-:W3:Y:S04]  /*24630*/  LDL.LU R7, [R1+0x54] ;  /* 0x0000540001077983 */ /* 0x000ee80000300800 */
[----:B-1----:R-:W4:Y:S01]  /*24640*/  LDL R6, [R1+0x5c] ;  /* 0x00005c0001067983 */ /* 0x002f220000100800 */
[----:B------:R-:W-:Y:S01]  /*24650*/  ISETP.NE.U32.AND P0, PT, RZ, c[0x0][0x508], PT ;  /* 0x00014200ff007a0c */ /* 0x000fe20003f05070 */
[----:B------:R-:W-:Y:S01]  /*24660*/  IMAD.MOV.U32 R4, RZ, RZ, 0x4 ;  /* 0x00000004ff047424 */ /* 0x000fe200078e00ff */
[----:B------:R-:W-:Y:S01]  /*24670*/  ISETP.NE.U32.AND P2, PT, RZ, c[0x0][0x500], PT ;  /* 0x00014000ff007a0c */ /* 0x000fe20003f45070 */
[----:B------:R-:W-:Y:S01]  /*24680*/  IMAD.MOV.U32 R15, RZ, RZ, c[0x0][0x388] ;  /* 0x0000e200ff0f7624 */ /* 0x000fe200078e00ff */
[----:B------:R-:W-:Y:S01]  /*24690*/  ISETP.NE.AND.EX P0, PT, RZ, c[0x0][0x50c], PT, P0 ;  /* 0x00014300ff007a0c */ /* 0x000fe20003f05300 */
[----:B------:R-:W-:Y:S01]  /*246a0*/  IMAD.MOV.U32 R0, RZ, RZ, RZ ;  /* 0x000000ffff007224 */ /* 0x000fe200078e00ff */
[----:B------:R-:W-:Y:S01]  /*246b0*/  ISETP.NE.AND.EX P2, PT, RZ, c[0x0][0x504], PT, P2 ;  /* 0x00014100ff007a0c */ /* 0x000fe20003f45320 */
[----:B----4-:R-:W-:-:S10]  /*246c0*/  IMAD.WIDE R2, R6, R4, c[0x0][0x500] ;  /* 0x0001400006027625 */ /* 0x010fd400078e0204 */
[----:B------:R-:W-:Y:S02]  /*246d0*/  @P0 IMAD.WIDE R4, R6, R4, c[0x0][0x508] ;  /* 0x0001420006040625 */ /* 0x000fe400078e0204 */
[----:B------:R1:W5:Y:S04]  /*246e0*/  @P2 LDG.E R0, [R2.64] ;  /* 0x0000000802002981 */ /* 0x000368000c1e1900 */
[----:B------:R1:W5:Y:S01]  /*246f0*/  @P0 LDG.E R15, [R4.64] ;  /* 0x00000008040f0981 */ /* 0x000362000c1e1900 */
[----:B---3--:R-:W-:-:S04]  /*24700*/  ISETP.NE.AND P1, PT, R7, RZ, PT ;  /* 0x000000ff0700720c */ /* 0x008fc80003f25270 */
[----:B------:R-:W-:Y:S01]  /*24710*/  SEL R19, R7, c[0x0][0x3d4], P1 ;  /* 0x0000f50007137a07 */ /* 0x000fe20000800000 */
[----:B------:R-:W-:Y:S05]  /*24720*/  @P0 BRA `(.L_x_1172) ;  /* 0x0000004000000947 */ /* 0x000fea0003800000 */
[----:B------:R-:W-:Y:S05]  /*24730*/  @!P2 BRA `(.L_x_1172) ;  /* 0x000000300000a947 */ /* 0x000fea0003800000 */
[----:B-1----:R1:W3:Y:S04]  /*24740*/  LDG.E R4, [R2.64] ;  /* 0x0000000802047981 */ /* 0x0022e8000c1e1900 */
[----:B-1----:R-:W3:Y:S02]  /*24750*/  LDG.E R2, [R2.64+0x4] ;  /* 0x0000040802027981 */ /* 0x002ee4000c1e1900 */
[----:B---3-5:R-:W-:Y:S02]  /*24760*/  IADD3 R15, -R4, R2, RZ ;  /* 0x00000002040f7210 */ /* 0x028fe40007ffe1ff */
.L_x_1172:
[----:B-1----:R-:W3:Y:S01]  /*24770*/  LDL.LU R3, [R1+0x58] ;  /* 0x0000580001037983 */ /* 0x002ee20000300800 */
[----:B------:R-:W-:Y:S01]  /*24780*/  SHF.R.S32.HI R2, RZ, 0x1f, R6 ;  /* 0x0000001fff027819 */ /* 0x000fe20000011406 */
[----:B------:R-:W-:Y:S01]  /*24790*/  BSSY B0, `(.L_x_1173) ;  /* 0x0000039000007945 */ /* 0x000fe20003800000 */
[----:B--2--5:R-:W-:Y:S01]  /*247a0*/  SHF.R.S32.HI R18, RZ, 0x1f, R0 ;  /* 0x0000001fff127819 */ /* 0x024fe20000011400 */
[----:B------:R-:W1:Y:S01]  /*247b0*/  S2R R4, SR_TID.X ;  /* 0x0000000000047919 */ /* 0x000e620000002100 */
[----:B------:R-:W-:-:S02]  /*247c0*/  SEL R9, R6, RZ, !P2 ;  /* 0x000000ff06097207 */ /* 0x000fc40005000000 */
[----:B------:R-:W-:Y:S02]  /*247d0*/  SEL R21, R2, RZ, !P2 ;  /* 0x000000ff02157207 */ /* 0x000fe40005000000 */
[----:B-1----:R-:W-:Y:S02]  /*247e0*/  ISETP.GT.AND P0, PT, R4, 0x7f, PT ;  /* 0x0000007f0400780c */ /* 0x002fe40003f04270 */
[----:B---3--:R-:W-:-:S11]  /*247f0*/  LOP3.LUT R8, R3, 0xffff, RZ, 0xc0, !PT ;  /* 0x0000ffff03087812 */ /* 0x008fd600078ec0ff */
        /* <DEDUP_REMOVED lines=50> */
.L_x_1174:
[----:B------:R-:W-:Y:S05]  /*24b20*/  BSYNC B0 ;  /* 0x0000000000007941 */ /* 0x000fea0003800000 */
.L_x_1173:
[----:B------:R-:W-:-:S13]  /*24b30*/  ISETP.GT.AND P0, PT, R19, 0x1, PT ;  /* 0x000000011300780c */ /* 0x000fda0003f04270 */
[----:B------:R-:W-:Y:S05]  /*24b40*/  @P0 BRA `(.L_x_1159) ;  /* 0x000006b000000947 */ /* 0x000fea0003800000 */
[----:B-1----:R-:W2:Y:S04]  /*24b50*/  LDL.LU R2, [R1+0x44] ;  /* 0x0000440001027983 */ /* 0x002ea80000300800 */
[----:B------:R-:W3:Y:S01]  /*24b60*/  LDL R5, [R1+0x1c] ;  /* 0x00001c0001057983 */ /* 0x000ee20000100800 */
        /* <DEDUP_REMOVED lines=11> */
[----:B---3--:R-:W-:Y:S01]  /*24c20*/  IADD3 R4, R5, R11, RZ ;  /* 0x0000000b05047210 */ /* 0x008fe20007ffe0ff */
        /* <DEDUP_REMOVED lines=22> */
[----:B------:R-:W-:Y:S02]  /*24d90*/  IADD3 R0, R10, R11, RZ ;  /* 0x0000000b0a007210 */ /* 0x000fe40007ffe0ff */
[----:B------:R-:W-:-:S04]  /*24da0*/  IADD3 R4, R3, R4, RZ ;  /* 0x0000000403047210 */ /* 0x000fc80007ffe0ff */
[----:B------:R-:W-:Y:S01]  /*24db0*/  LEA.HI.X R5, R2, c[0x0][0x384], R4, 0x1, P0 ;  /* 0x0000e10002057a11 */ /* 0x000fe200000f0c04 */
[----:B------:R-:W-:Y:S05]  /*24dc0*/  BRA.DIV ~URZ, `(.L_x_1175) ;  /* 0x00005bb27f007947 */ /* 0x000fea000b800000 */
[----:B------:R1:W2:Y:S02]  /*24dd0*/  SHFL.IDX PT, R7, R5, RZ, 0x181f ;  /* 0x00181fff05077589 */ /* 0x0002a400000e0000 */
.L_x_1278:
[----:B------:R-:W-:Y:S05]  /*24de0*/  BRA.DIV ~URZ, `(.L_x_1176) ;  /* 0x00005c027f007947 */ /* 0x000fea000b800000 */
[----:B------:R3:W4:Y:S02]  /*24df0*/  SHFL.IDX PT, R2, R6, RZ, 0x181f ;  /* 0x00181fff06027589 */ /* 0x00072400000e0000 */
.L_x_1279:
        /* <DEDUP_REMOVED lines=8> */
.L_x_1280:
[----:B------:R-:W-:-:S04]  /*24e80*/  IADD3 R3, R0, 0x10, RZ ;  /* 0x0000001000037810 */ /* 0x000fc80007ffe0ff */
[----:B------:R-:W-:-:S13]  /*24e90*/  ISETP.GE.OR P0, PT, R3, R4, P2 ;  /* 0x000000040300720c */ /* 0x000fda0001706670 */
[----:B--2---:R-:W-:-:S04]  /*24ea0*/  @!P0 LEA R2, P1, R248, R2, 0x1 ;  /* 0x00000002f8028211 */ /* 0x004fc800078208ff */
[----:B-1----:R-:W-:-:S05]  /*24eb0*/  @!P0 LEA.HI.X R3, R248, R7, R249, 0x1, P1 ;  /* 0x00000007f8038211 */ /* 0x002fca00008f0cf9 */
[----:B------:R1:W-:Y:S01]  /*24ec0*/  @!P0 ST.E.128 [R2.64], RZ ;  /* 0x000000ff02008985 */ /* 0x0003e2000c101d08 */
[----:B------:R-:W-:Y:S05]  /*24ed0*/  BRA.DIV ~URZ, `(.L_x_1178) ;  /* 0x00005c527f007947 */ /* 0x000fea000b800000 */
[----:B------:R2:W1:Y:S02]  /*24ee0*/  SHFL.IDX PT, R7, R5, 0x2, 0x181f ;  /* 0x00581f0005077f89 */ /* 0x00046400000e0000 */
.L_x_1281:
[----:B------:R-:W-:Y:S05]  /*24ef0*/  BRA.DIV ~URZ, `(.L_x_1179) ;  /* 0x00005ca27f007947 */ /* 0x000fea000b800000 */
[----:B-1----:R1:W2:Y:S02]  /*24f00*/  SHFL.IDX PT, R2, R6, 0x2, 0x181f ;  /* 0x00581f0006027f89 */ /* 0x0022a400000e0000 */
.L_x_1282:
        /* <DEDUP_REMOVED lines=8> */
.L_x_1283:
[----:B------:R-:W-:-:S04]  /*24f90*/  IADD3 R3, R0, 0x30, RZ ;  /* 0x0000003000037810 */ /* 0x000fc80007ffe0ff */
[----:B------:R-:W-:-:S13]  /*24fa0*/  ISETP.GE.OR P0, PT, R3, R4, P2 ;  /* 0x000000040300720c */ /* 0x000fda0001706670 */
[----:B--2---:R-:W-:-:S04]  /*24fb0*/  @!P0 LEA R2, P1, R248, R2, 0x1 ;  /* 0x00000002f8028211 */ /* 0x004fc800078208ff */
[----:B------:R-:W-:-:S05]  /*24fc0*/  @!P0 LEA.HI.X R3, R248, R7, R249, 0x1, P1 ;  /* 0x00000007f8038211 */ /* 0x000fca00008f0cf9 */
[----:B------:R2:W-:Y:S01]  /*24fd0*/  @!P0 ST.E.128 [R2.64], RZ ;  /* 0x000000ff02008985 */ /* 0x0005e2000c101d08 */
[----:B------:R-:W-:Y:S05]  /*24fe0*/  BRA.DIV ~URZ, `(.L_x_1181) ;  /* 0x00005cf27f007947 */ /* 0x000fea000b800000 */
[----:B------:R1:W2:Y:S02]  /*24ff0*/  SHFL.IDX PT, R7, R5, 0x4, 0x181f ;  /* 0x00981f0005077f89 */ /* 0x0002a400000e0000 */
.L_x_1284:
[----:B------:R-:W-:Y:S05]  /*25000*/  BRA.DIV ~URZ, `(.L_x_1182) ;  /* 0x00005d427f007947 */ /* 0x000fea000b800000 */
[----:B--2---:R2:W1:Y:S02]  /*25010*/  SHFL.IDX PT, R2, R6, 0x4, 0x181f ;  /* 0x00981f0006027f89 */ /* 0x00446400000e0000 */
.L_x_1285:
        /* <DEDUP_REMOVED lines=8> */
.L_x_1286:
[----:B------:R-:W-:-:S04]  /*250a0*/  IADD3 R3, R0, 0x50, RZ ;  /* 0x0000005000037810 */ /* 0x000fc80007ffe0ff */
[----:B------:R-:W-:-:S13]  /*250b0*/  ISETP.GE.OR P0, PT, R3, R4, P2 ;  /* 0x000000040300720c */ /* 0x000fda0001706670 */
[----:B---3--:R-:W-:-:S04]  /*250c0*/  @!P0 LEA R2, P1, R248, R2, 0x1 ;  /* 0x00000002f8028211 */ /* 0x008fc800078208ff */
[----:B--2---:R-:W-:-:S05]  /*250d0*/  @!P0 LEA.HI.X R3, R248, R7, R249, 0x1, P1 ;  /* 0x00000007f8038211 */ /* 0x004fca00008f0cf9 */
[----:B------:R2:W-:Y:S01]  /*250e0*/  @!P0 ST.E.128 [R2.64], RZ ;  /* 0x000000ff02008985 */ /* 0x0005e2000c101d08 */
[----:B------:R-:W-:Y:S05]  /*250f0*/  BRA.DIV ~URZ, `(.L_x_1184) ;  /* 0x00005d927f007947 */ /* 0x000fea000b800000 */
[----:B------:R3:W1:Y:S02]  /*25100*/  SHFL.IDX PT, R7, R5, 0x6, 0x181f ;  /* 0x00d81f0005077f89 */ /* 0x00066400000e0000 */
.L_x_1287:
[----:B------:R-:W-:Y:S05]  /*25110*/  BRA.DIV ~URZ, `(.L_x_1185) ;  /* 0x00005de27f007947 */ /* 0x000fea000b800000 */
[----:B--2---:R2:W3:Y:S02]  /*25120*/  SHFL.IDX PT, R2, R6, 0x6, 0x181f ;  /* 0x00d81f0006027f89 */ /* 0x0044e400000e0000 */
.L_x_1288:
        /* <DEDUP_REMOVED lines=8> */
.L_x_1289:
[----:B------:R-:W-:-:S04]  /*251b0*/  IADD3 R0, R0, 0x70, RZ ;  /* 0x0000007000007810 */ /* 0x000fc80007ffe0ff */
[----:B------:R-:W-:-:S13]  /*251c0*/  ISETP.GE.OR P0, PT, R0, R4, P2 ;  /* 0x000000040000720c */ /* 0x000fda0001706670 */
[----:B----4-:R-:W-:-:S04]  /*251d0*/  @!P0 LEA R2, P1, R248, R2, 0x1 ;  /* 0x00000002f8028211 */ /* 0x010fc800078208ff */
[----:B---3--:R-:W-:-:S05]  /*251e0*/  @!P0 LEA.HI.X R3, R248, R5, R249, 0x1, P1 ;  /* 0x00000005f8038211 */ /* 0x008fca00008f0cf9 */
[----:B------:R3:W-:Y:S04]  /*251f0*/  @!P0 ST.E.128 [R2.64], RZ ;  /* 0x000000ff02008985 */ /* 0x0007e8000c101d08 */
.L_x_1159:
[----:B------:R-:W-:Y:S05]  /*25200*/  BSYNC B1 ;  /* 0x0000000000017941 */ /* 0x000fea0003800000 */
.L_x_1143:
        /* <DEDUP_REMOVED lines=15> */
.L_x_1290:
[----:B------:R-:W-:Y:S05]  /*25300*/  BRA.DIV ~URZ, `(.L_x_1189) ;  /* 0x00005da27f007947 */ /* 0x000fea000b800000 */
[----:B------:R3:W4:Y:S02]  /*25310*/  SHFL.IDX PT, R8, R68, 0x1, 0x1f ;  /* 0x00201f0044087f89 */ /* 0x00072400000e0000 */
.L_x_1291:
[----:B------:R-:W5:Y:S01]  /*25320*/  LDL R0, [R1+0x5c] ;  /* 0x00005c0001007983 */ /* 0x000f620000100800 */
[----:B------:R-:W-:Y:S02]  /*25330*/  IMAD.MOV.U32 R6, RZ, RZ, RZ ;  /* 0x000000ffff067224 */ /* 0x000fe400078e00ff */
[----:B-----5:R-:W-:-:S05]  /*25340*/  IMAD.IADD R0, R0, 0x1, R12 ;  /* 0x0000000100007824 */ /* 0x020fca00078e020c */
[----:B------:R-:W-:-:S13]  /*25350*/  ISETP.GE.OR P0, PT, R0, c[0x0][0x53c], !P6 ;  /* 0x00014f0000007a0c */ /* 0x000fda0007706670 */
[----:B------:R-:W-:Y:S01]  /*25360*/  @!P0 MOV R2, 0x4 ;  /* 0x0000000400028802 */ /* 0x000fe20000000f00 */
[----:B------:R-:W-:-:S04]  /*25370*/  @!P0 IMAD.MOV.U32 R4, RZ, RZ, 0x4 ;  /* 0x00000004ff048424 */ /* 0x000fc800078e00ff */
        /* <DEDUP_REMOVED lines=13> */
.L_x_1292:
        /* <DEDUP_REMOVED lines=16> */
.L_x_1293:
[----:B---3--:R-:W-:Y:S01]  /*25550*/  IMAD R0, R0, c[0x0][0x538], RZ ;  /* 0x00014e0000007a24 */ /* 0x008fe200078e02ff */
[----:B------:R-:W-:Y:S04]  /*25560*/  BSSY B1, `(.L_x_1192) ;  /* 0x00000ce000017945 */ /* 0x000fe80003800000 */
[----:B----4-:R-:W-:-:S04]  /*25570*/  IADD3 R8, R0, R8, RZ ;  /* 0x0000000800087210 */ /* 0x010fc80007ffe0ff */
[----:B--2---:R-:W-:-:S13]  /*25580*/  ISETP.GT.AND P0, PT, R8, R9, PT ;  /* 0x000000090800720c */ /* 0x004fda0003f04270 */
[----:B------:R-:W-:Y:S05]  /*25590*/  @P0 BRA `(.L_x_1193) ;  /* 0x0000025000000947 */ /* 0x000fea0003800000 */
.L_x_1197:
        /* <DEDUP_REMOVED lines=8> */
[----:B-1----:R-:W-:Y:S02]  /*25620*/  @!P0 MOV R4, 0x4 ;  /* 0x0000000400048802 */ /* 0x002fe40000000f00 */
        /* <DEDUP_REMOVED lines=8> */
.L_x_1294:
        /* <DEDUP_REMOVED lines=16> */
.L_x_1295:
[----:B--2---:R-:W-:-:S05]  /*257b0*/  IMAD R0, R0, c[0x0][0x538], RZ ;  /* 0x00014e0000007a24 */ /* 0x004fca00078e02ff */
[----:B------:R-:W-:-:S04]  /*257c0*/  IADD3 R8, R0, R8, RZ ;  /* 0x0000000800087210 */ /* 0x000fc80007ffe0ff */
[----:B------:R-:W-:-:S13]  /*257d0*/  ISETP.GT.AND P0, PT, R8, R9, PT ;  /* 0x000000090800720c */ /* 0x000fda0003f04270 */
[----:B-1----:R-:W-:Y:S05]  /*257e0*/  @!P0 BRA `(.L_x_1197) ;  /* 0xfffffdb000008947 */ /* 0x002fea000383ffff */
.L_x_1193:
[----:B------:R-:W-:-:S05]  /*257f0*/  IADD3 R8, -R0, R8, RZ ;  /* 0x0000000800087210 */ /* 0x000fca0007ffe1ff */
[----:B------:R-:W-:-:S05]  /*25800*/  IMAD R0, R4, c[0x0][0x538], R8 ;  /* 0x00014e0004007a24 */ /* 0x000fca00078e0208 */
[----:B------:R-:W-:Y:S01]  /*25810*/  ISETP.GT.AND P0, PT, R0, R9, PT ;  /* 0x000000090000720c */ /* 0x000fe20003f04270 */
[----:B------:R-:W-:-:S12]  /*25820*/  BRA.DIV ~URZ, `(.L_x_1198) ;  /* 0x00005ce27f007947 */ /* 0x000fd8000b800000 */
[----:B------:R-:W-:-:S03]  /*25830*/  VOTE.ANY R5, PT, !P0 ;  /* 0x0000000000057806 */ /* 0x000fc600040e0100 */
.L_x_1296:
[----:B------:R-:W2:Y:S01]  /*25840*/  LDL.LU R2, [R1+0x5c] ;  /* 0x00005c0001027983 */ /* 0x000ea20000300800 */
[----:B------:R-:W2:Y:S02]  /*25850*/  POPC R0, R5 ;  /* 0x0000000500007309 */ /* 0x000ea40000000000 */
[----:B--2---:R-:W-:-:S05]  /*25860*/  IADD3 R2, R0, R2, RZ ;  /* 0x0000000200027210 */ /* 0x004fca0007ffe0ff */
[----:B------:R2:W-:Y:S01]  /*25870*/  STL [R1+0x5c], R2 ;  /* 0x00005c0201007387 */ /* 0x0005e20000100800 */
[----:B------:R-:W-:Y:S05]  /*25880*/  BRA.DIV ~URZ, `(.L_x_1199) ;  /* 0x00005cd27f007947 */ /* 0x000fea000b800000 */
[----:B------:R3:W4:Y:S04]  /*25890*/  SHFL.IDX PT, R6, R6, R0, 0x1f ;  /* 0x00001f0006067589 */ /* 0x00072800000e0000 */
[----:B------:R3:W1:Y:S02]  /*258a0*/  SHFL.IDX PT, R7, R7, R0, 0x1f ;  /* 0x00001f0007077589 */ /* 0x00066400000e0000 */
.L_x_1297:
[----:B------:R-:W-:Y:S01]  /*258b0*/  ISETP.NE.AND P0, PT, R5, RZ, PT ;  /* 0x000000ff0500720c */ /* 0x000fe20003f05270 */
[----:B------:R-:W-:-:S12]  /*258c0*/  BSSY B0, `(.L_x_1200) ;  /* 0x0000005000007945 */ /* 0x000fd80003800000 */
[----:B------:R-:W-:Y:S05]  /*258d0*/  @!P0 BRA `(.L_x_1201) ;  /* 0x0000003000008947 */ /* 0x000fea0003800000 */
[----:B---3--:R-:W-:Y:S01]  /*258e0*/  IADD3 R0, R0, -0x1, RZ ;  /* 0xffffffff00007810 */ /* 0x008fe20007ffe0ff */
[----:B------:R-:W-:Y:S05]  /*258f0*/  BRA.DIV ~URZ, `(.L_x_1202) ;  /* 0x00005d327f007947 */ /* 0x000fea000b800000 */
[----:B------:R3:W2:Y:S02]  /*25900*/  SHFL.IDX PT, R10, R4, R0, 0x1f ;  /* 0x00001f00040a7589 */ /* 0x0006a400000e0000 */
.L_x_1201:
[----:B------:R-:W-:Y:S05]  /*25910*/  BSYNC B0 ;  /* 0x0000000000007941 */ /* 0x000fea0003800000 */
.L_x_1200:
        /* <DEDUP_REMOVED lines=68> */
.L_x_1204:
        /* <DEDUP_REMOVED lines=68> */
.L_x_1205:
[----:B------:R-:W-:Y:S05]  /*261a0*/  BSYNC B0 ;  /* 0x0000000000007941 */ /* 0x000fea0003800000 */
.L_x_1203:
[----:B------:R-:W-:-:S04]  /*261b0*/  LOP3.LUT R2, RZ, R2, RZ, 0x33, !PT ;  /* 0x00000002ff027212 */ /* 0x000fc800078e33ff */
[----:B-1----:R-:W-:-:S05]  /*261c0*/  IADD3 R0, R2, R6, RZ ;  /* 0x0000000602007210 */ /* 0x002fca0007ffe0ff */
[----:B------:R1:W-:Y:S01]  /*261d0*/  STL [R1+0x54], R0 ;  /* 0x0000540001007387 */ /* 0x0003e20000100800 */
[----:B------:R-:W-:Y:S05]  /*261e0*/  BRA `(.L_x_1206) ;  /* 0x0000005000007947 */ /* 0x000fea0003800000 */
.L_x_1194:
[----:B------:R-:W-:Y:S01]  /*261f0*/  MOV R0, c[0x0][0x53c] ;  /* 0x00014f0000007a02 */ /* 0x000fe20000000f00 */
[----:B------:R2:W-:Y:S04]  /*26200*/  STL [R1+0x50], R9 ;  /* 0x0000500901007387 */ /* 0x0005e80000100800 */
[----:B------:R2:W-:Y:S04]  /*26210*/  STL [R1+0x54], RZ ;  /* 0x000054ff01007387 */ /* 0x0005e80000100800 */
[----:B------:R2:W-:Y:S04]  /*26220*/  STL [R1+0x58], RZ ;  /* 0x000058ff01007387 */ /* 0x0005e80000100800 */
[----:B------:R2:W-:Y:S02]  /*26230*/  STL [R1+0x5c], R0 ;  /* 0x00005c0001007387 */ /* 0x0005e40000100800 */
.L_x_1206:
[----:B------:R-:W-:Y:S05]  /*26240*/  BSYNC B1 ;  /* 0x0000000000017941 */ /* 0x000fea0003800000 */
.L_x_1192:
        /* <DEDUP_REMOVED lines=9> */
.L_x_1187:
[----:B--2---:R-:W2:Y:S02]  /*262e0*/  LDL R0, [R1+0x5c] ;  /* 0x00005c0001007983 */ /* 0x004ea40000100800 */
[----:B--2---:R-:W-:-:S13]  /*262f0*/  ISETP.GE.AND P0, PT, R0, c[0x0][0x53c], PT ;  /* 0x00014f0000007a0c */ /* 0x004fda0003f06270 */
[----:B-1--4-:R-:W-:Y:S01]  /*26300*/  @P0 CALL.REL.NOINC `(.L_x_1207) ;  /* 0x0000001000000944 */ /* 0x012fe20003c00000 */
[----:B------:R-:W-:Y:S05]  /*26310*/  BRA `(.L_x_1208) ;  /* 0xfffdbc5000007947 */ /* 0x000fea000383ffff */
.L_x_1207:
[----:B------:R-:W-:Y:S05]  /*26320*/  EXIT ;  /* 0x000000000000794d */ /* 0x000fea0003800000 */
.L_x_898:
[----:B------:R-:W-:Y:S01]  /*26330*/  IMAD.MOV.U32 R0, RZ, RZ, R5 ;  /* 0x000000ffff007224 */ /* 0x000fe200078e0005 */
[----:B------:R-:W-:Y:S02]  /*26340*/  MOV R2, 0x1 ;  /* 0x0000000100027802 */ /* 0x000fe40000000f00 */
[----:B------:R-:W-:Y:S02]  /*26350*/  MOV R3, 0x26370 ;  /* 0x0002637000037802 */ /* 0x000fe40000000f00 */
[----:B------:R-:W-:Y:S05]  /*26360*/  CALL.REL.NOINC `($__internal_14_$__cuda_sm70_shflsync_up_p) ;  /* 0x000053f000007944 */ /* 0x000fea0003c00000 */
[----:B------:R-:W-:Y:S01]  /*26370*/  MOV R0, R4 ;  /* 0x0000000400007202 */ /* 0x000fe20000000f00 */
[----:B------:R-:W-:Y:S05]  /*26380*/  BRA `(.L_x_1209) ;  /* 0xfffda0d000007947 */ /* 0x000fea000383ffff */
.L_x_899:
[----:B------:R-:W-:Y:S01]  /*26390*/  IMAD.MOV.U32 R0, RZ, RZ, R5 ;  /* 0x000000ffff007224 */ /* 0x000fe200078e0005 */
[----:B------:R-:W-:Y:S02]  /*263a0*/  MOV R2, 0x2 ;  /* 0x0000000200027802 */ /* 0x000fe40000000f00 */
[----:B------:R-:W-:Y:S02]  /*263b0*/  MOV R3, 0x263d0 ;  /* 0x000263d000037802 */ /* 0x000fe40000000f00 */
[----:B------:R-:W-:Y:S05]  /*263c0*/  CALL.REL.NOINC `($__internal_14_$__cuda_sm70_shflsync_up_p) ;  /* 0x0000539000007944 */ /* 0x000fea0003c00000 */
[----:B------:R-:W-:Y:S01]  /*263d0*/  SEL R0, R4, RZ, P4 ;  /* 0x000000ff04007207 */ /* 0x000fe20002000000 */
[----:B------:R-:W-:Y:S01]  /*263e0*/  IMAD.MOV.U32 R2, RZ, RZ, 0x4 ;  /* 0x00000004ff027424 */ /* 0x000fe200078e00ff */
[----:B------:R-:W-:-:S03]  /*263f0*/  MOV R3, 0x26420 ;  /* 0x0002642000037802 */ /* 0x000fc60000000f00 */
[----:B------:R-:W-:Y:S02]  /*26400*/  IMAD.IADD R0, R5, 0x1, R0 ;  /* 0x0000000105007824 */ /* 0x000fe400078e0200 */
        /* <DEDUP_REMOVED lines=13> */
[----:B------:R-:W-:Y:S02]  /*264e0*/  MOV R218, 0x1f ;  /* 0x0000001f00da7802 */ /* 0x000fe40000000f00 */
[----:B------:R-:W-:Y:S01]  /*264f0*/  MOV R3, 0x26530 ;  /* 0x0002653000037802 */ /* 0x000fe20000000f00 */
[----:B------:R-:W-:-:S04]  /*26500*/  IMAD.IADD R4, R0, 0x1, R4 ;  /* 0x0000000100047824 */ /* 0x000fc800078e0204 */
[----:B------:R-:W-:Y:S02]  /*26510*/  IMAD.MOV.U32 R217, RZ, RZ, R4 ;  /* 0x000000ffffd97224 */ /* 0x000fe400078e0004 */
[----:B------:R-:W-:Y:S05]  /*26520*/  CALL.REL.NOINC `($__internal_13_$__cuda_sm70_shflsync_idx_p) ;  /* 0x000051d000007944 */ /* 0x000fea0003c00000 */
[----:B------:R-:W-:Y:S01]  /*26530*/  MOV R0, R218 ;  /* 0x000000da00007202 */ /* 0x000fe20000000f00 */
[----:B------:R-:W-:Y:S05]  /*26540*/  BRA `(.L_x_1210) ;  /* 0xfffda01000007947 */ /* 0x000fea000383ffff */
.L_x_901:
[----:B------:R-:W-:Y:S02]  /*26550*/  SEL R0, RZ, 0x1, P0 ;  /* 0x00000001ff007807 */ /* 0x000fe40000000000 */
[----:B------:R-:W-:Y:S02]  /*26560*/  MOV R2, 0x26580 ;  /* 0x0002658000027802 */ /* 0x000fe40000000f00 */
[----:B------:R-:W-:Y:S05]  /*26570*/  CALL.REL.NOINC `($__internal_15_$__cuda_sm70_votesync_ballot) ;  /* 0x0000525000007944 */ /* 0x000fea0003c00000 */
[----:B------:R-:W-:Y:S01]  /*26580*/  MOV R7, R0 ;  /* 0x0000000000077202 */ /* 0x000fe20000000f00 */
[----:B------:R-:W-:Y:S05]  /*26590*/  BRA `(.L_x_1211) ;  /* 0xfffda05000007947 */ /* 0x000fea000383ffff */
.L_x_902:
[----:B------:R-:W-:Y:S01]  /*265a0*/  IMAD.MOV.U32 R217, RZ, RZ, R9 ;  /* 0x000000ffffd97224 */ /* 0x000fe200078e0009 */
[----:B-1----:R-:W-:Y:S01]  /*265b0*/  MOV R2, R0 ;  /* 0x0000000000027202 */ /* 0x002fe20000000f00 */
[----:B------:R-:W-:Y:S01]  /*265c0*/  IMAD.MOV.U32 R218, RZ, RZ, 0x1f ;  /* 0x0000001fffda7424 */ /* 0x000fe200078e00ff */
[----:B------:R-:W-:Y:S02]  /*265d0*/  MOV R3, 0x265f0 ;  /* 0x000265f000037802 */ /* 0x000fe40000000f00 */
[----:B------:R-:W-:Y:S05]  /*265e0*/  CALL.REL.NOINC `($__internal_13_$__cuda_sm70_shflsync_idx_p) ;  /* 0x0000511000007944 */ /* 0x000fea0003c00000 */
[----:B------:R-:W-:Y:S01]  /*265f0*/  IMAD.MOV.U32 R12, RZ, RZ, R218 ;  /* 0x000000ffff0c7224 */ /* 0x000fe200078e00da */
[----:B------:R-:W-:Y:S01]  /*26600*/  MOV R217, R8 ;  /* 0x0000000800d97202 */ /* 0x000fe20000000f00 */
[----:B------:R-:W-:Y:S01]  /*26610*/  IMAD.MOV.U32 R5, RZ, RZ, RZ ;  /* 0x000000ffff057224 */ /* 0x000fe200078e00ff */
[----:B------:R-:W-:Y:S01]  /*26620*/  MOV R2, R0 ;  /* 0x0000000000027202 */ /* 0x000fe20000000f00 */
[----:B------:R-:W-:Y:S01]  /*26630*/  IMAD.MOV.U32 R218, RZ, RZ, 0x1f ;  /* 0x0000001fffda7424 */ /* 0x000fe200078e00ff */
[----:B------:R-:W-:-:S02]  /*26640*/  MOV R3, 0x26660 ;  /* 0x0002666000037802 */ /* 0x000fc40000000f00 */
[----:B------:R-:W-:Y:S05]  /*26650*/  CALL.REL.NOINC `($__internal_13_$__cuda_sm70_shflsync_idx_p) ;  /* 0x000050a000007944 */ /* 0x000fea0003c00000 */
[----:B------:R-:W-:Y:S01]  /*26660*/  MOV R9, R218 ;  /* 0x000000da00097202 */ /* 0x000fe20000000f00 */
[----:B------:R-:W-:Y:S05]  /*26670*/  BRA `(.L_x_1212) ;  /* 0xfffd9fe000007947 */ /* 0x000fea000383ffff */
.L_x_905:
[----:B------:R-:W-:Y:S01]  /*26680*/  IMAD.MOV.U32 R217, RZ, RZ, R4 ;  /* 0x000000ffffd97224 */ /* 0x000fe200078e0004 */
[----:B-1----:R-:W-:Y:S01]  /*26690*/  MOV R2, R0 ;  /* 0x0000000000027202 */ /* 0x002fe20000000f00 */
[----:B------:R-:W-:Y:S01]  /*266a0*/  IMAD.MOV.U32 R218, RZ, RZ, 0x1f ;  /* 0x0000001fffda7424 */ /* 0x000fe200078e00ff */
[----:B------:R-:W-:-:S02]  /*266b0*/  MOV R3, 0x266d0 ;  /* 0x000266d000037802 */ /* 0x000fc40000000f00 */
[----:B---34-:R-:W-:Y:S05]  /*266c0*/  CALL.REL.NOINC `($__internal_13_$__cuda_sm70_shflsync_idx_p) ;  /* 0x0000503000007944 */ /* 0x018fea0003c00000 */
[----:B------:R-:W-:Y:S01]  /*266d0*/  MOV R5, R218 ;  /* 0x000000da00057202 */ /* 0x000fe20000000f00 */
[----:B------:R-:W-:Y:S05]  /*266e0*/  BRA `(.L_x_904) ;  /* 0xfffd9fd000007947 */ /* 0x000fea000383ffff */
.L_x_970:
[----:B------:R-:W-:Y:S01]  /*266f0*/  IMAD.MOV.U32 R217, RZ, RZ, R5 ;  /* 0x000000ffffd97224 */ /* 0x000fe200078e0005 */
[----:B------:R-:W-:Y:S01]  /*26700*/  MOV R2, RZ ;  /* 0x000000ff00027202 */ /* 0x000fe20000000f00 */
[----:B------:R-:W-:Y:S01]  /*26710*/  IMAD.MOV.U32 R218, RZ, RZ, 0x181f ;  /* 0x0000181fffda7424 */ /* 0x000fe200078e00ff */
[----:B------:R-:W-:-:S02]  /*26720*/  MOV R3, 0x26740 ;  /* 0x0002674000037802 */ /* 0x000fc40000000f00 */
[----:B-----5:R-:W-:Y:S05]  /*26730*/  CALL.REL.NOINC `($__internal_13_$__cuda_sm70_shflsync_idx_p) ;  /* 0x00004fc000007944 */ /* 0x020fea0003c00000 */
[----:B------:R-:W-:Y:S01]  /*26740*/  MOV R7, R218 ;  /* 0x000000da00077202 */ /* 0x000fe20000000f00 */
[----:B------:R-:W-:Y:S05]  /*26750*/  BRA `(.L_x_1213) ;  /* 0xfffe291000007947 */ /* 0x000fea000383ffff */
.L_x_971:
[----:B------:R-:W-:Y:S01]  /*26760*/  IMAD.MOV.U32 R217, RZ, RZ, R6 ;  /* 0x000000ffffd97224 */ /* 0x000fe200078e0006 */
[----:B------:R-:W-:Y:S01]  /*26770*/  MOV R2, RZ ;  /* 0x000000ff00027202 */ /* 0x000fe20000000f00 */
[----:B------:R-:W-:Y:S01]  /*26780*/  IMAD.MOV.U32 R218, RZ, RZ, 0x181f ;  /* 0x0000181fffda7424 */ /* 0x000fe200078e00ff */
[----:B------:R-:W-:-:S02]  /*26790*/  MOV R3, 0x267b0 ;  /* 0x000267b000037802 */ /* 0x000fc40000000f00 */
[----:B-12--5:R-:W-:Y:S05]  /*267a0*/  CALL.REL.NOINC `($__internal_13_$__cuda_sm70_shflsync_idx_p) ;  /* 0x00004f5000007944 */ /* 0x026fea0003c00000 */
[----:B------:R-:W-:Y:S01]  /*267b0*/  MOV R2, R218 ;  /* 0x000000da00027202 */ /* 0x000fe20000000f00 */
[----:B------:R-:W-:Y:S05]  /*267c0*/  BRA `(.L_x_1214) ;  /* 0xfffe28c000007947 */ /* 0x000fea000383ffff */
.L_x_974:
[----:B------:R-:W-:Y:S01]  /*267d0*/  IMAD.MOV.U32 R217, RZ, RZ, R5 ;  /* 0x000000ffffd97224 */ /* 0x000fe200078e0005 */
[----:B--2-4-:R-:W-:Y:S01]  /*267e0*/  MOV R2, 0x1 ;  /* 0x0000000100027802 */ /* 0x014fe20000000f00 */
[----:B------:R-:W-:Y:S01]  /*267f0*/  IMAD.MOV.U32 R218, RZ, RZ, 0x181f ;  /* 0x0000181fffda7424 */ /* 0x000fe200078e00ff */
[----:B------:R-:W-:-:S02]  /*26800*/  MOV R3, 0x26820 ;  /* 0x0002682000037802 */ /* 0x000fc40000000f00 */
[----:B-1-3-5:R-:W-:Y:S05]  /*26810*/  CALL.REL.NOINC `($__internal_13_$__cuda_sm70_shflsync_idx_p) ;  /* 0x00004ee000007944 */ /* 0x02afea0003c00000 */
[----:B------:R-:W-:Y:S01]  /*26820*/  IMAD.MOV.U32 R7, RZ, RZ, R218 ;  /* 0x000000ffff077224 */ /* 0x000fe200078e00da */
[----:B------:R-:W-:Y:S01]  /*26830*/  MOV R2, 0x1 ;  /* 0x0000000100027802 */ /* 0x000fe20000000f00 */
[----:B------:R-:W-:Y:S01]  /*26840*/  IMAD.MOV.U32 R217, RZ, RZ, R6 ;  /* 0x000000ffffd97224 */ /* 0x000fe200078e0006 */
[----:B------:R-:W-:-:S02]  /*26850*/  MOV R218, 0x181f ;  /* 0x0000181f00da7802 */ /* 0x000fc40000000f00 */
[----:B------:R-:W-:Y:S02]  /*26860*/  MOV R3, 0x26880 ;  /* 0x0002688000037802 */ /* 0x000fe40000000f00 */
[----:B------:R-:W-:Y:S05]  /*26870*/  CALL.REL.NOINC `($__internal_13_$__cuda_sm70_shflsync_idx_p) ;  /* 0x00004e8000007944 */ /* 0x000fea0003c00000 */
[----:B------:R-:W-:Y:S01]  /*26880*/  MOV R2, R218 ;  /* 0x000000da00027202 */ /* 0x000fe20000000f00 */
[----:B------:R-:W-:Y:S05]  /*26890*/  BRA `(.L_x_1215) ;  /* 0xfffe28d000007947 */ /* 0x000fea000383ffff */
.L_x_977:
[----:B------:R-:W-:Y:S01]  /*268a0*/  IMAD.MOV.U32 R217, RZ, RZ, R5 ;  /* 0x000000ffffd97224 */ /* 0x000fe200078e0005 */
[----:B-1--4-:R-:W-:Y:S01]  /*268b0*/  MOV R2, 0x2 ;  /* 0x0000000200027802 */ /* 0x012fe20000000f00 */
[----:B------:R-:W-:Y:S01]  /*268c0*/  IMAD.MOV.U32 R218, RZ, RZ, 0x181f ;  /* 0x0000181fffda7424 */ /* 0x000fe200078e00ff */
[----:B------:R-:W-:Y:S02]  /*268d0*/  MOV R3, 0x268f0 ;  /* 0x000268f000037802 */ /* 0x000fe40000000f00 */
[----:B--23-5:R-:W-:Y:S05]  /*268e0*/  CALL.REL.NOINC `($__internal_13_$__cuda_sm70_shflsync_idx_p) ;  /* 0x00004e1000007944 */ /* 0x02cfea0003c00000 */
[----:B------:R-:W-:Y:S01]  /*268f0*/  MOV R7, R218 ;  /* 0x000000da00077202 */ /* 0x000fe20000000f00 */
[----:B------:R-:W-:Y:S05]  /*26900*/  BRA `(.L_x_1216) ;  /* 0xfffe293000007947 */ /* 0x000fea000383ffff */
.L_x_978:
[----:B------:R-:W-:Y:S01]  /*26910*/  IMAD.MOV.U32 R217, RZ, RZ, R6 ;  /* 0x000000ffffd97224 */ /* 0x000fe200078e0006 */
[----:B----4-:R-:W-:Y:S01]  /*26920*/  MOV R2, 0x2 ;  /* 0x0000000200027802 */ /* 0x010fe20000000f00 */
[----:B------:R-:W-:Y:S01]  /*26930*/  IMAD.MOV.U32 R218, RZ, RZ, 0x181f ;  /* 0x0000181fffda7424 */ /* 0x000fe200078e00ff */
[----:B------:R-:W-:Y:S02]  /*26940*/  MOV R3, 0x26960 ;  /* 0x0002696000037802 */ /* 0x000fe40000000f00 */
[----:B-123-5:R-:W-:Y:S05]  /*26950*/  CALL.REL.NOINC `($__internal_13_$__cuda_sm70_shflsync_idx_p) ;  /* 0x00004da000007944 */ /* 0x02efea0003c00000 */
[----:B------:R-:W-:Y:S01]  /*26960*/  MOV R2, R218 ;  /* 0x000000da00027202 */ /* 0x000fe20000000f00 */
[----:B------:R-:W-:Y:S05]  /*26970*/  BRA `(.L_x_1217) ;  /* 0xfffe28e000007947 */ /* 0x000fea000383ffff */
.L_x_981:
[----:B------:R-:W-:Y:S01]  /*26980*/  IMAD.MOV.U32 R217, RZ, RZ, R5 ;  /* 0x000000ffffd97224 */ /* 0x000fe200078e0005 */
[----:B-1----:R-:W-:Y:S01]  /*26990*/  MOV R2, 0x3 ;  /* 0x0000000300027802 */ /* 0x002fe20000000f00 */
[----:B------:R-:W-:Y:S01]  /*269a0*/  IMAD.MOV.U32 R218, RZ, RZ, 0x181f ;  /* 0x0000181fffda7424 */ /* 0x000fe200078e00ff */
[----:B------:R-:W-:-:S02]  /*269b0*/  MOV R3, 0x269d0 ;  /* 0x000269d000037802 */ /* 0x000fc40000000f00 */
[----:B--2345:R-:W-:Y:S05]  /*269c0*/  CALL.REL.NOINC `($__internal_13_$__cuda_sm70_shflsync_idx_p) ;  /* 0x00004d3000007944 */ /* 0x03cfea0003c00000 */
        /* <DEDUP_REMOVED lines=8> */
.L_x_984:
[----:B------:R-:W-:Y:S01]  /*26a50*/  IMAD.MOV.U32 R217, RZ, RZ, R5 ;  /* 0x000000ffffd97224 */ /* 0x000fe200078e0005 */
[----:B-1----:R-:W-:Y:S01]  /*26a60*/  MOV R2, 0x4 ;  /* 0x0000000400027802 */ /* 0x002fe20000000f00 */
[----:B------:R-:W-:Y:S01]  /*26a70*/  IMAD.MOV.U32 R218, RZ, RZ, 0x181f ;  /* 0x0000181fffda7424 */ /* 0x000fe200078e00ff */
[----:B------:R-:W-:Y:S02]  /*26a80*/  MOV R3, 0x26aa0 ;  /* 0x00026aa000037802 */ /* 0x000fe40000000f00 */
[----:B--2345:R-:W-:Y:S05]  /*26a90*/  CALL.REL.NOINC `($__internal_13_$__cuda_sm70_shflsync_idx_p) ;  /* 0x00004c6000007944 */ /* 0x03cfea0003c00000 */
[----:B------:R-:W-:Y:S01]  /*26aa0*/  MOV R7, R218 ;  /* 0x000000da00077202 */ /* 0x000fe20000000f00 */
[----:B------:R-:W-:Y:S05]  /*26ab0*/  BRA `(.L_x_1219) ;  /* 0xfffe295000007947 */ /* 0x000fea000383ffff */
.L_x_985:
[----:B------:R-:W-:Y:S01]  /*26ac0*/  IMAD.MOV.U32 R217, RZ, RZ, R6 ;  /* 0x000000ffffd97224 */ /* 0x000fe200078e0006 */
[----:B-1----:R-:W-:Y:S01]  /*26ad0*/  MOV R2, 0x4 ;  /* 0x0000000400027802 */ /* 0x002fe20000000f00 */
[----:B------:R-:W-:Y:S01]  /*26ae0*/  IMAD.MOV.U32 R218, RZ, RZ, 0x181f ;  /* 0x0000181fffda7424 */ /* 0x000fe200078e00ff */
[----:B------:R-:W-:Y:S02]  /*26af0*/  MOV R3, 0x26b10 ;  /* 0x00026b1000037802 */ /* 0x000fe40000000f00 */
[----:B--2345:R-:W-:Y:S05]  /*26b00*/  CALL.REL.NOINC `($__internal_13_$__cuda_sm70_shflsync_idx_p) ;  /* 0x00004bf000007944 */ /* 0x03cfea0003c00000 */
[----:B------:R-:W-:Y:S01]  /*26b10*/  MOV R2, R218 ;  /* 0x000000da00027202 */ /* 0x000fe20000000f00 */
[----:B------:R-:W-:Y:S05]  /*26b20*/  BRA `(.L_x_1220) ;  /* 0xfffe290000007947 */ /* 0x000fea000383ffff */
.L_x_988:
[----:B------:R-:W-:Y:S01]  /*26b30*/  IMAD.MOV.U32 R217, RZ, RZ, R5 ;  /* 0x000000ffffd97224 */ /* 0x000fe200078e0005 */
[----:B--23--:R-:W-:Y:S01]  /*26b40*/  MOV R2, 0x5 ;  /* 0x0000000500027802 */ /* 0x00cfe20000000f00 */
[----:B------:R-:W-:Y:S01]  /*26b50*/  IMAD.MOV.U32 R218, RZ, RZ, 0x181f ;  /* 0x0000181fffda7424 */ /* 0x000fe200078e00ff */
[----:B------:R-:W-:-:S02]  /*26b60*/  MOV R3, 0x26b80 ;  /* 0x00026b8000037802 */ /* 0x000fc40000000f00 */
[----:B-1--45:R-:W-:Y:S05]  /*26b70*/  CALL.REL.NOINC `($__internal_13_$__cuda_sm70_shflsync_idx_p) ;  /* 0x00004b8000007944 */ /* 0x032fea0003c00000 */
        /* <DEDUP_REMOVED lines=8> */
.L_x_991:
[----:B------:R-:W-:Y:S01]  /*26c00*/  IMAD.MOV.U32 R217, RZ, RZ, R5 ;  /* 0x000000ffffd97224 */ /* 0x000fe200078e0005 */
[----:B-1-3--:R-:W-:Y:S01]  /*26c10*/  MOV R2, 0x6 ;  /* 0x0000000600027802 */ /* 0x00afe20000000f00 */
[----:B------:R-:W-:Y:S01]  /*26c20*/  IMAD.MOV.U32 R218, RZ, RZ, 0x181f ;  /* 0x0000181fffda7424 */ /* 0x000fe200078e00ff */
[----:B------:R-:W-:Y:S02]  /*26c30*/  MOV R3, 0x26c50 ;  /* 0x00026c5000037802 */ /* 0x000fe40000000f00 */
[----:B--2-45:R-:W-:Y:S05]  /*26c40*/  CALL.REL.NOINC `($__internal_13_$__cuda_sm70_shflsync_idx_p) ;  /* 0x00004ab000007944 */ /* 0x034fea0003c00000 */
[----:B------:R-:W-:Y:S01]  /*26c50*/  MOV R7, R218 ;  /* 0x000000da00077202 */ /* 0x000fe20000000f00 */
[----:B------:R-:W-:Y:S05]  /*26c60*/  BRA `(.L_x_1222) ;  /* 0xfffe297000007947 */ /* 0x000fea000383ffff */
.L_x_992:
[----:B------:R-:W-:Y:S01]  /*26c70*/  IMAD.MOV.U32 R217, RZ, RZ, R6 ;  /* 0x000000ffffd97224 */ /* 0x000fe200078e0006 */
[----:B---3--:R-:W-:Y:S01]  /*26c80*/  MOV R2, 0x6 ;  /* 0x0000000600027802 */ /* 0x008fe20000000f00 */
[----:B------:R-:W-:Y:S01]  /*26c90*/  IMAD.MOV.U32 R218, RZ, RZ, 0x181f ;  /* 0x0000181fffda7424 */ /* 0x000fe200078e00ff */
[----:B------:R-:W-:Y:S02]  /*26ca0*/  MOV R3, 0x26cc0 ;  /* 0x00026cc000037802 */ /* 0x000fe40000000f00 */
[----:B-12-45:R-:W-:Y:S05]  /*26cb0*/  CALL.REL.NOINC `($__internal_13_$__cuda_sm70_shflsync_idx_p) ;  /* 0x00004a4000007944 */ /* 0x036fea0003c00000 */
[----:B------:R-:W-:Y:S01]  /*26cc0*/  MOV R2, R218 ;  /* 0x000000da00027202 */ /* 0x000fe20000000f00 */
[----:B------:R-:W-:Y:S05]  /*26cd0*/  BRA `(.L_x_1223) ;  /* 0xfffe292000007947 */ /* 0x000fea000383ffff */
.L_x_995:
        /* <DEDUP_REMOVED lines=13> */
.L_x_1034:
[----:B------:R-:W-:Y:S01]  /*26db0*/  IMAD.MOV.U32 R217, RZ, RZ, R4 ;  /* 0x000000ffffd97224 */ /* 0x000fe200078e0004 */
[----:B------:R-:W-:Y:S01]  /*26dc0*/  MOV R2, RZ ;  /* 0x000000ff00027202 */ /* 0x000fe20000000f00 */
[----:B------:R-:W-:Y:S01]  /*26dd0*/  IMAD.MOV.U32 R218, RZ, RZ, 0x181f ;  /* 0x0000181fffda7424 */ /* 0x000fe200078e00ff */
[----:B------:R-:W-:Y:S02]  /*26de0*/  MOV R3, 0x26e00 ;  /* 0x00026e0000037802 */ /* 0x000fe40000000f00 */
[----:B------:R-:W-:Y:S05]  /*26df0*/  CALL.REL.NOINC `($__internal_13_$__cuda_sm70_shflsync_idx_p) ;  /* 0x0000490000007944 */ /* 0x000fea0003c00000 */
[----:B------:R-:W-:Y:S01]  /*26e00*/  MOV R5, R218 ;  /* 0x000000da00057202 */ /* 0x000fe20000000f00 */
[----:B------:R-:W-:Y:S05]  /*26e10*/  BRA `(.L_x_1225) ;  /* 0xfffe89d000007947 */ /* 0x000fea000383ffff */
.L_x_1035:
[----:B------:R-:W-:Y:S01]  /*26e20*/  IMAD.MOV.U32 R217, RZ, RZ, R0 ;  /* 0x000000ffffd97224 */ /* 0x000fe200078e0000 */
[----:B------:R-:W-:Y:S01]  /*26e30*/  MOV R2, RZ ;  /* 0x000000ff00027202 */ /* 0x000fe20000000f00 */
[----:B------:R-:W-:Y:S01]  /*26e40*/  IMAD.MOV.U32 R218, RZ, RZ, 0x181f ;  /* 0x0000181fffda7424 */ /* 0x000fe200078e00ff */
[----:B------:R-:W-:Y:S02]  /*26e50*/  MOV R3, 0x26e70 ;  /* 0x00026e7000037802 */ /* 0x000fe40000000f00 */
[----:B-12---:R-:W-:Y:S05]  /*26e60*/  CALL.REL.NOINC `($__internal_13_$__cuda_sm70_shflsync_idx_p) ;  /* 0x0000489000007944 */ /* 0x006fea0003c00000 */
[----:B------:R-:W-:Y:S01]  /*26e70*/  LOP3.LUT P1, RZ, R208, 0x100, RZ, 0xc0, !PT ;  /* 0x00000100d0ff7812 */ /* 0x000fe2000782c0ff */
        /* <DEDUP_REMOVED lines=10> */
[----:B------:R-:W-:Y:S05]  /*26f20*/  CALL.REL.NOINC `($__internal_13_$__cuda_sm70_shflsync_idx_p) ;  /* 0x000047d000007944 */ /* 0x000fea0003c00000 */
[----:B------:R-:W-:Y:S01]  /*26f30*/  IMAD.MOV.U32 R5, RZ, RZ, R218 ;  /* 0x000000ffff057224 */ /* 0x000fe200078e00da */
[----:B------:R-:W-:Y:S01]  /*26f40*/  MOV R2, 0x1 ;  /* 0x0000000100027802 */ /* 0x000fe20000000f00 */
[----:B------:R-:W-:Y:S01]  /*26f50*/  IMAD.MOV.U32 R217, RZ, RZ, R0 ;  /* 0x000000ffffd97224 */ /* 0x000fe200078e0000 */
[----:B------:R-:W-:Y:S02]  /*26f60*/  MOV R218, 0x181f ;  /* 0x0000181f00da7802 */ /* 0x000fe40000000f00 */
[----:B------:R-:W-:Y:S02]  /*26f70*/  MOV R3, 0x26f90 ;  /* 0x00026f9000037802 */ /* 0x000fe40000000f00 */
[----:B------:R-:W-:Y:S05]  /*26f80*/  CALL.REL.NOINC `($__internal_13_$__cuda_sm70_shflsync_idx_p) ;  /* 0x0000477000007944 */ /* 0x000fea0003c00000 */
        /* <DEDUP_REMOVED lines=54> */
[----:B------:R-:W-:Y:S01]  /*272f0*/  MOV R0, R218 ;  /* 0x000000da00007202 */ /* 0x000fe20000000f00 */
[----:B------:R-:W-:Y:S05]  /*27300*/  BRA `(.L_x_1226) ;  /* 0xfffe865000007947 */ /* 0x000fea000383ffff */
.L_x_1036:
[----:B------:R-:W-:Y:S01]  /*27310*/  IMAD.MOV.U32 R217, RZ, RZ, R7 ;  /* 0x000000ffffd97224 */ /* 0x000fe200078e0007 */
[----:B------:R-:W-:Y:S01]  /*27320*/  MOV R2, RZ ;  /* 0x000000ff00027202 */ /* 0x000fe20000000f00 */
[----:B------:R-:W-:Y:S01]  /*27330*/  IMAD.MOV.U32 R218, RZ, RZ, 0x1c1f ;  /* 0x00001c1fffda7424 */ /* 0x000fe200078e00ff */
[----:B------:R-:W-:-:S02]  /*27340*/  MOV R3, 0x27360 ;  /* 0x0002736000037802 */ /* 0x000fc40000000f00 */
[----:B------:R-:W-:Y:S05]  /*27350*/  CALL.REL.NOINC `($__internal_13_$__cuda_sm70_shflsync_idx_p) ;  /* 0x000043a000007944 */ /* 0x000fea0003c00000 */
[----:B------:R-:W-:Y:S01]  /*27360*/  MOV R2, R218 ;  /* 0x000000da00027202 */ /* 0x000fe20000000f00 */
[----:B------:R-:W-:Y:S05]  /*27370*/  BRA `(.L_x_1227) ;  /* 0xfffe87a000007947 */ /* 0x000fea000383ffff */
.L_x_1041:
[----:B------:R-:W-:Y:S01]  /*27380*/  IMAD.MOV.U32 R217, RZ, RZ, R7 ;  /* 0x000000ffffd97224 */ /* 0x000fe200078e0007 */
[----:B------:R-:W-:Y:S01]  /*27390*/  MOV R2, 0x1 ;  /* 0x0000000100027802 */ /* 0x000fe20000000f00 */
[----:B------:R-:W-:Y:S01]  /*273a0*/  IMAD.MOV.U32 R218, RZ, RZ, 0x1c1f ;  /* 0x00001c1fffda7424 */ /* 0x000fe200078e00ff */
[----:B------:R-:W-:-:S02]  /*273b0*/  MOV R3, 0x273d0 ;  /* 0x000273d000037802 */ /* 0x000fc40000000f00 */
[----:B-1----:R-:W-:Y:S05]  /*273c0*/  CALL.REL.NOINC `($__internal_13_$__cuda_sm70_shflsync_idx_p) ;  /* 0x0000433000007944 */ /* 0x002fea0003c00000 */
[----:B------:R-:W-:Y:S01]  /*273d0*/  MOV R2, R218 ;  /* 0x000000da00027202 */ /* 0x000fe20000000f00 */
[----:B------:R-:W-:Y:S05]  /*273e0*/  BRA `(.L_x_1228) ;  /* 0xfffe890000007947 */ /* 0x000fea000383ffff */
.L_x_1046:
[----:B------:R-:W-:Y:S01]  /*273f0*/  IMAD.MOV.U32 R217, RZ, RZ, R7 ;  /* 0x000000ffffd97224 */ /* 0x000fe200078e0007 */
[----:B------:R-:W-:Y:S01]  /*27400*/  MOV R2, 0x2 ;  /* 0x0000000200027802 */ /* 0x000fe20000000f00 */
[----:B------:R-:W-:Y:S01]  /*27410*/  IMAD.MOV.U32 R218, RZ, RZ, 0x1c1f ;  /* 0x00001c1fffda7424 */ /* 0x000fe200078e00ff */
[----:B------:R-:W-:-:S02]  /*27420*/  MOV R3, 0x27440 ;  /* 0x0002744000037802 */ /* 0x000fc40000000f00 */
[----:B-12---:R-:W-:Y:S05]  /*27430*/  CALL.REL.NOINC `($__internal_13_$__cuda_sm70_shflsync_idx_p) ;  /* 0x000042c000007944 */ /* 0x006fea0003c00000 */
[----:B------:R-:W-:Y:S01]  /*27440*/  MOV R3, R218 ;  /* 0x000000da00037202 */ /* 0x000fe20000000f00 */
[----:B------:R-:W-:Y:S05]  /*27450*/  BRA `(.L_x_1229) ;  /* 0xfffe912000007947 */ /* 0x000fea000383ffff */
.L_x_1051:
[----:B------:R-:W-:Y:S01]  /*27460*/  IMAD.MOV.U32 R217, RZ, RZ, R7 ;  /* 0x000000ffffd97224 */ /* 0x000fe200078e0007 */
[----:B------:R-:W-:Y:S01]  /*27470*/  MOV R2, 0x3 ;  /* 0x0000000300027802 */ /* 0x000fe20000000f00 */
[----:B------:R-:W-:Y:S01]  /*27480*/  IMAD.MOV.U32 R218, RZ, RZ, 0x1c1f ;  /* 0x00001c1fffda7424 */ /* 0x000fe200078e00ff */
[----:B------:R-:W-:-:S02]  /*27490*/  MOV R3, 0x274b0 ;  /* 0x000274b000037802 */ /* 0x000fc40000000f00 */
[----:B-123--:R-:W-:Y:S05]  /*274a0*/  CALL.REL.NOINC `($__internal_13_$__cuda_sm70_shflsync_idx_p) ;  /* 0x0000425000007944 */ /* 0x00efea0003c00000 */
[----:B------:R-:W-:Y:S01]  /*274b0*/  MOV R3, R218 ;  /* 0x000000da00037202 */ /* 0x000fe20000000f00 */
[----:B------:R-:W-:Y:S05]  /*274c0*/  BRA `(.L_x_1230) ;  /* 0xfffe9bd000007947 */ /* 0x000fea000383ffff */
.L_x_1056:
[----:B------:R-:W-:Y:S01]  /*274d0*/  IMAD.MOV.U32 R84, RZ, RZ, R4 ;  /* 0x000000ffff547224 */ /* 0x000fe200078e0004 */
[----:B------:R-:W-:-:S02]  /*274e0*/  MOV R0, 0x2 ;  /* 0x0000000200007802 */ /* 0x000fc40000000f00 */
[----:B------:R-:W-:Y:S02]  /*274f0*/  MOV R2, 0x27510 ;  /* 0x0002751000027802 */ /* 0x000fe40000000f00 */
[----:B------:R-:W-:Y:S05]  /*27500*/  CALL.REL.NOINC `($__internal_12_$__cuda_sm70_shflsync_bfly_p) ;  /* 0x0000419000007944 */ /* 0x000fea0003c00000 */
[----:B------:R-:W-:Y:S05]  /*27510*/  BRA `(.L_x_1231) ;  /* 0xfffea6b000007947 */ /* 0x000fea000383ffff */
.L_x_1057:
[----:B------:R-:W-:Y:S01]  /*27520*/  IMAD.MOV.U32 R84, RZ, RZ, R4 ;  /* 0x000000ffff547224 */ /* 0x000fe200078e0004 */
[----:B------:R-:W-:Y:S02]  /*27530*/  MOV R0, 0x1 ;  /* 0x0000000100007802 */ /* 0x000fe40000000f00 */
[----:B------:R-:W-:Y:S02]  /*27540*/  MOV R2, 0x27560 ;  /* 0x0002756000027802 */ /* 0x000fe40000000f00 */
[----:B------:R-:W-:Y:S05]  /*27550*/  CALL.REL.NOINC `($__internal_12_$__cuda_sm70_shflsync_bfly_p) ;  /* 0x0000414000007944 */ /* 0x000fea0003c00000 */
[----:B------:R-:W-:Y:S01]  /*27560*/  FMNMX.FTZ R87, R4, R0, !PT ;  /* 0x0000000004577209 */ /* 0x000fe20007810000 */
[----:B------:R-:W-:Y:S01]  /*27570*/  IMAD.MOV.U32 R84, RZ, RZ, R5 ;  /* 0x000000ffff547224 */ /* 0x000fe200078e0005 */
[----:B------:R-:W-:Y:S01]  /*27580*/  MOV R2, 0x275b0 ;  /* 0x000275b000027802 */ /* 0x000fe20000000f00 */
[----:B------:R-:W-:Y:S02]  /*27590*/  IMAD.MOV.U32 R0, RZ, RZ, 0x2 ;  /* 0x00000002ff007424 */ /* 0x000fe400078e00ff */
[----:B------:R-:W-:Y:S05]  /*275a0*/  CALL.REL.NOINC `($__internal_12_$__cuda_sm70_shflsync_bfly_p) ;  /* 0x000040f000007944 */ /* 0x000fea0003c00000 */
[----:B------:R-:W-:Y:S01]  /*275b0*/  FMNMX.FTZ R5, R5, R0, !PT ;  /* 0x0000000005057209 */ /* 0x000fe20007810000 */
[----:B------:R-:W-:Y:S01]  /*275c0*/  IMAD.MOV.U32 R0, RZ, RZ, 0x1 ;  /* 0x00000001ff007424 */ /* 0x000fe200078e00ff */
[----:B------:R-:W-:-:S03]  /*275d0*/  MOV R2, 0x27600 ;  /* 0x0002760000027802 */ /* 0x000fc60000000f00 */
[----:B------:R-:W-:Y:S02]  /*275e0*/  IMAD.MOV.U32 R84, RZ, RZ, R5 ;  /* 0x000000ffff547224 */ /* 0x000fe400078e0005 */
        /* <DEDUP_REMOVED lines=21> */
[----:B------:R-:W-:Y:S01]  /*27740*/  MOV R8, R0 ;  /* 0x0000000000087202 */ /* 0x000fe20000000f00 */
[----:B------:R-:W-:Y:S05]  /*27750*/  BRA `(.L_x_1232) ;  /* 0xfffea56000007947 */ /* 0x000fea000383ffff */
.L_x_1065:
[----:B------:R-:W-:Y:S01]  /*27760*/  MOV R2, RZ ;  /* 0x000000ff00027202 */ /* 0x000fe20000000f00 */
[----:B------:R-:W-:Y:S01]  /*27770*/  IMAD.MOV.U32 R217, RZ, RZ, R4 ;  /* 0x000000ffffd97224 */ /* 0x000fe200078e0004 */
[----:B------:R-:W-:Y:S01]  /*27780*/  MOV R3, 0x277b0 ;  /* 0x000277b000037802 */ /* 0x000fe20000000f00 */
[----:B------:R-:W-:Y:S02]  /*27790*/  IMAD.MOV.U32 R218, RZ, RZ, 0x181f ;  /* 0x0000181fffda7424 */ /* 0x000fe400078e00ff */
[----:B------:R-:W-:Y:S05]  /*277a0*/  CALL.REL.NOINC `($__internal_13_$__cuda_sm70_shflsync_idx_p) ;  /* 0x00003f5000007944 */ /* 0x000fea0003c00000 */
[----:B------:R-:W-:Y:S01]  /*277b0*/  MOV R8, R218 ;  /* 0x000000da00087202 */ /* 0x000fe20000000f00 */
[----:B------:R-:W-:-:S05]  /*277c0*/  BRA `(.L_x_1233) ;  /* 0xfffec29000007947 */ /* 0x000fca000383ffff */
.L_x_1066:
[----:B------:R-:W-:Y:S01]  /*277d0*/  MOV R2, RZ ;  /* 0x000000ff00027202 */ /* 0x000fe20000000f00 */
[----:B------:R-:W-:Y:S01]  /*277e0*/  IMAD.MOV.U32 R217, RZ, RZ, R0 ;  /* 0x000000ffffd97224 */ /* 0x000fe200078e0000 */
[----:B------:R-:W-:Y:S01]  /*277f0*/  MOV R3, 0x27820 ;  /* 0x0002782000037802 */ /* 0x000fe20000000f00 */
[----:B------:R-:W-:Y:S02]  /*27800*/  IMAD.MOV.U32 R218, RZ, RZ, 0x181f ;  /* 0x0000181fffda7424 */ /* 0x000fe400078e00ff */
[----:B-12---:R-:W-:Y:S05]  /*27810*/  CALL.REL.NOINC `($__internal_13_$__cuda_sm70_shflsync_idx_p) ;  /* 0x00003ee000007944 */ /* 0x006fea0003c00000 */
[----:B------:R-:W-:Y:S01]  /*27820*/  LOP3.LUT P1, RZ, R208, 0x100, RZ, 0xc0, !PT ;  /* 0x00000100d0ff7812 */ /* 0x000fe2000782c0ff */
        /* <DEDUP_REMOVED lines=10> */
[----:B------:R-:W-:Y:S05]  /*278d0*/  CALL.REL.NOINC `($__internal_13_$__cuda_sm70_shflsync_idx_p) ;  /* 0x00003e2000007944 */ /* 0x000fea0003c00000 */
[----:B------:R-:W-:Y:S01]  /*278e0*/  MOV R2, 0x1 ;  /* 0x0000000100027802 */ /* 0x000fe20000000f00 */
[----:B------:R-:W-:Y:S01]  /*278f0*/  IMAD.MOV.U32 R7, RZ, RZ, R218 ;  /* 0x000000ffff077224 */ /* 0x000fe200078e00da */
[----:B------:R-:W-:Y:S01]  /*27900*/  MOV R218, 0x181f ;  /* 0x0000181f00da7802 */ /* 0x000fe20000000f00 */
[----:B------:R-:W-:Y:S01]  /*27910*/  IMAD.MOV.U32 R217, RZ, RZ, R0 ;  /* 0x000000ffffd97224 */ /* 0x000fe200078e0000 */
[----:B------:R-:W-:Y:S02]  /*27920*/  MOV R3, 0x27940 ;  /* 0x0002794000037802 */ /* 0x000fe40000000f00 */
[----:B------:R-:W-:Y:S05]  /*27930*/  CALL.REL.NOINC `($__internal_13_$__cuda_sm70_shflsync_idx_p) ;  /* 0x00003dc000007944 */ /* 0x000fea0003c00000 */
        /* <DEDUP_REMOVED lines=54> */
[----:B------:R-:W-:Y:S01]  /*27ca0*/  MOV R0, R218 ;  /* 0x000000da00007202 */ /* 0x000fe20000000f00 */
[----:B------:R-:W-:-:S05]  /*27cb0*/  BRA `(.L_x_1234) ;  /* 0xfffebf1000007947 */ /* 0x000fca000383ffff */
.L_x_1069:
[----:B------:R-:W-:Y:S01]  /*27cc0*/  MOV R2, RZ ;  /* 0x000000ff00027202 */ /* 0x000fe20000000f00 */
[----:B------:R-:W-:Y:S01]  /*27cd0*/  IMAD.MOV.U32 R217, RZ, RZ, R84 ;  /* 0x000000ffffd97224 */ /* 0x000fe200078e0054 */
[----:B------:R-:W-:Y:S01]  /*27ce0*/  MOV R3, 0x27d10 ;  /* 0x00027d1000037802 */ /* 0x000fe20000000f00 */
[----:B------:R-:W-:Y:S02]  /*27cf0*/  IMAD.MOV.U32 R218, RZ, RZ, 0x181f ;  /* 0x0000181fffda7424 */ /* 0x000fe400078e00ff */
[----:B------:R-:W-:Y:S05]  /*27d00*/  CALL.REL.NOINC `($__internal_13_$__cuda_sm70_shflsync_idx_p) ;  /* 0x000039f000007944 */ /* 0x000fea0003c00000 */
[----:B------:R-:W-:Y:S01]  /*27d10*/  MOV R87, R218 ;  /* 0x000000da00577202 */ /* 0x000fe20000000f00 */
[----:B------:R-:W-:-:S05]  /*27d20*/  BRA `(.L_x_1235) ;  /* 0xfffec80000007947 */ /* 0x000fca000383ffff */
.L_x_1070:
        /* <DEDUP_REMOVED lines=79> */
.L_x_1071:
[----:B------:R-:W-:Y:S01]  /*28220*/  MOV R2, RZ ;  /* 0x000000ff00027202 */ /* 0x000fe20000000f00 */
[----:B------:R-:W-:Y:S01]  /*28230*/  IMAD.MOV.U32 R217, RZ, RZ, R164 ;  /* 0x000000ffffd97224 */ /* 0x000fe200078e00a4 */
[----:B------:R-:W-:Y:S01]  /*28240*/  MOV R3, 0x28270 ;  /* 0x0002827000037802 */ /* 0x000fe20000000f00 */
[----:B------:R-:W-:Y:S02]  /*28250*/  IMAD.MOV.U32 R218, RZ, RZ, 0x1c1f ;  /* 0x00001c1fffda7424 */ /* 0x000fe400078e00ff */
[----:B------:R-:W-:Y:S05]  /*28260*/  CALL.REL.NOINC `($__internal_13_$__cuda_sm70_shflsync_idx_p) ;  /* 0x0000349000007944 */ /* 0x000fea0003c00000 */
[----:B------:R-:W-:Y:S01]  /*28270*/  MOV R2, R218 ;  /* 0x000000da00027202 */ /* 0x000fe20000000f00 */
[----:B------:R-:W-:-:S05]  /*28280*/  BRA `(.L_x_1237) ;  /* 0xfffec5c000007947 */ /* 0x000fca000383ffff */
.L_x_1076:
[----:B------:R-:W-:Y:S01]  /*28290*/  MOV R2, 0x1 ;  /* 0x0000000100027802 */ /* 0x000fe20000000f00 */
[----:B------:R-:W-:Y:S01]  /*282a0*/  IMAD.MOV.U32 R217, RZ, RZ, R164 ;  /* 0x000000ffffd97224 */ /* 0x000fe200078e00a4 */
[----:B------:R-:W-:Y:S01]  /*282b0*/  MOV R3, 0x282e0 ;  /* 0x000282e000037802 */ /* 0x000fe20000000f00 */
[----:B------:R-:W-:Y:S02]  /*282c0*/  IMAD.MOV.U32 R218, RZ, RZ, 0x1c1f ;  /* 0x00001c1fffda7424 */ /* 0x000fe400078e00ff */
[----:B-1----:R-:W-:Y:S05]  /*282d0*/  CALL.REL.NOINC `($__internal_13_$__cuda_sm70_shflsync_idx_p) ;  /* 0x0000342000007944 */ /* 0x002fea0003c00000 */
[----:B------:R-:W-:Y:S01]  /*282e0*/  MOV R2, R218 ;  /* 0x000000da00027202 */ /* 0x000fe20000000f00 */
[----:B------:R-:W-:-:S05]  /*282f0*/  BRA `(.L_x_1238) ;  /* 0xfffec77000007947 */ /* 0x000fca000383ffff */
.L_x_1081:
[----:B------:R-:W-:Y:S01]  /*28300*/  MOV R2, 0x2 ;  /* 0x0000000200027802 */ /* 0x000fe20000000f00 */
[----:B------:R-:W-:Y:S01]  /*28310*/  IMAD.MOV.U32 R217, RZ, RZ, R164 ;  /* 0x000000ffffd97224 */ /* 0x000fe200078e00a4 */
[----:B------:R-:W-:Y:S01]  /*28320*/  MOV R3, 0x28350 ;  /* 0x0002835000037802 */ /* 0x000fe20000000f00 */
[----:B------:R-:W-:Y:S02]  /*28330*/  IMAD.MOV.U32 R218, RZ, RZ, 0x1c1f ;  /* 0x00001c1fffda7424 */ /* 0x000fe400078e00ff */
[----:B-12---:R-:W-:Y:S05]  /*28340*/  CALL.REL.NOINC `($__internal_13_$__cuda_sm70_shflsync_idx_p) ;  /* 0x000033b000007944 */ /* 0x006fea0003c00000 */
[----:B------:R-:W-:Y:S01]  /*28350*/  MOV R94, R218 ;  /* 0x000000da005e7202 */ /* 0x000fe20000000f00 */
[----:B------:R-:W-:-:S05]  /*28360*/  BRA `(.L_x_1239) ;  /* 0xfffec92000007947 */ /* 0x000fca000383ffff */
.L_x_1086:
[----:B------:R-:W-:Y:S01]  /*28370*/  MOV R2, 0x3 ;  /* 0x0000000300027802 */ /* 0x000fe20000000f00 */
[----:B------:R-:W-:Y:S01]  /*28380*/  IMAD.MOV.U32 R217, RZ, RZ, R164 ;  /* 0x000000ffffd97224 */ /* 0x000fe200078e00a4 */
[----:B------:R-:W-:Y:S01]  /*28390*/  MOV R3, 0x283c0 ;  /* 0x000283c000037802 */ /* 0x000fe20000000f00 */
[----:B------:R-:W-:Y:S02]  /*283a0*/  IMAD.MOV.U32 R218, RZ, RZ, 0x1c1f ;  /* 0x00001c1fffda7424 */ /* 0x000fe400078e00ff */
[----:B-123--:R-:W-:Y:S05]  /*283b0*/  CALL.REL.NOINC `($__internal_13_$__cuda_sm70_shflsync_idx_p) ;  /* 0x0000334000007944 */ /* 0x00efea0003c00000 */
[----:B------:R-:W-:Y:S01]  /*283c0*/  MOV R4, R218 ;  /* 0x000000da00047202 */ /* 0x000fe20000000f00 */
[----:B------:R-:W-:-:S05]  /*283d0*/  BRA `(.L_x_1240) ;  /* 0xfffedf7000007947 */ /* 0x000fca000383ffff */
.L_x_1091:
[----:B------:R-:W-:Y:S02]  /*283e0*/  MOV R0, 0x2 ;  /* 0x0000000200007802 */ /* 0x000fe40000000f00 */
[----:B------:R-:W-:Y:S02]  /*283f0*/  MOV R2, 0x28410 ;  /* 0x0002841000027802 */ /* 0x000fe40000000f00 */
[----:B--234-:R-:W-:Y:S05]  /*28400*/  CALL.REL.NOINC `($__internal_12_$__cuda_sm70_shflsync_bfly_p) ;  /* 0x0000329000007944 */ /* 0x01cfea0003c00000 */
[----:B------:R-:W-:-:S05]  /*28410*/  BRA `(.L_x_1241) ;  /* 0xfffeeb4000007947 */ /* 0x000fca000383ffff */
.L_x_1092:
[----:B------:R-:W-:Y:S02]  /*28420*/  MOV R0, 0x1 ;  /* 0x0000000100007802 */ /* 0x000fe40000000f00 */
[----:B------:R-:W-:Y:S02]  /*28430*/  MOV R2, 0x28450 ;  /* 0x0002845000027802 */ /* 0x000fe40000000f00 */
[----:B---34-:R-:W-:Y:S05]  /*28440*/  CALL.REL.NOINC `($__internal_12_$__cuda_sm70_shflsync_bfly_p) ;  /* 0x0000325000007944 */ /* 0x018fea0003c00000 */
[----:B------:R-:W-:Y:S01]  /*28450*/  FMNMX.FTZ R87, R84, R0, !PT ;  /* 0x0000000054577209 */ /* 0x000fe20007810000 */
[----:B------:R-:W-:Y:S01]  /*28460*/  IMAD.MOV.U32 R84, RZ, RZ, R4 ;  /* 0x000000ffff547224 */ /* 0x000fe200078e0004 */
[----:B------:R-:W-:Y:S01]  /*28470*/  MOV R2, 0x284a0 ;  /* 0x000284a000027802 */ /* 0x000fe20000000f00 */
[----:B------:R-:W-:Y:S02]  /*28480*/  IMAD.MOV.U32 R0, RZ, RZ, 0x2 ;  /* 0x00000002ff007424 */ /* 0x000fe400078e00ff */
[----:B------:R-:W-:Y:S05]  /*28490*/  CALL.REL.NOINC `($__internal_12_$__cuda_sm70_shflsync_bfly_p) ;  /* 0x0000320000007944 */ /* 0x000fea0003c00000 */
[----:B------:R-:W-:Y:S01]  /*284a0*/  FMNMX.FTZ R84, R4, R0, !PT ;  /* 0x0000000004547209 */ /* 0x000fe20007810000 */
[----:B------:R-:W-:Y:S01]  /*284b0*/  IMAD.MOV.U32 R0, RZ, RZ, 0x1 ;  /* 0x00000001ff007424 */ /* 0x000fe200078e00ff */
        /* <DEDUP_REMOVED lines=20> */
[----:B------:R-:W-:-:S05]  /*28600*/  BRA `(.L_x_1242) ;  /* 0xfffeea4000007947 */ /* 0x000fca000383ffff */
.L_x_1101:
[----:B------:R-:W-:Y:S01]  /*28610*/  MOV R2, RZ ;  /* 0x000000ff00027202 */ /* 0x000fe20000000f00 */
[----:B------:R-:W-:Y:S01]  /*28620*/  IMAD.MOV.U32 R217, RZ, RZ, R4 ;  /* 0x000000ffffd97224 */ /* 0x000fe200078e0004 */
[----:B------:R-:W-:Y:S01]  /*28630*/  MOV R3, 0x28660 ;  /* 0x0002866000037802 */ /* 0x000fe20000000f00 */
[----:B------:R-:W-:Y:S02]  /*28640*/  IMAD.MOV.U32 R218, RZ, RZ, 0x181f ;  /* 0x0000181fffda7424 */ /* 0x000fe400078e00ff */
[----:B------:R-:W-:Y:S05]  /*28650*/  CALL.REL.NOINC `($__internal_13_$__cuda_sm70_shflsync_idx_p) ;  /* 0x000030a000007944 */ /* 0x000fea0003c00000 */
[----:B------:R-:W-:Y:S01]  /*28660*/  MOV R8, R218 ;  /* 0x000000da00087202 */ /* 0x000fe20000000f00 */
[----:B------:R-:W-:-:S05]  /*28670*/  BRA `(.L_x_1243) ;  /* 0xffff0d2000007947 */ /* 0x000fca000383ffff */
.L_x_1102:
        /* <DEDUP_REMOVED lines=79> */
.L_x_1105:
[----:B------:R-:W-:Y:S01]  /*28b70*/  MOV R2, RZ ;  /* 0x000000ff00027202 */ /* 0x000fe20000000f00 */
[----:B------:R-:W-:Y:S01]  /*28b80*/  IMAD.MOV.U32 R217, RZ, RZ, R84 ;  /* 0x000000ffffd97224 */ /* 0x000fe200078e0054 */
[----:B------:R-:W-:Y:S01]  /*28b90*/  MOV R3, 0x28bc0 ;  /* 0x00028bc000037802 */ /* 0x000fe20000000f00 */
[----:B------:R-:W-:Y:S02]  /*28ba0*/  IMAD.MOV.U32 R218, RZ, RZ, 0x181f ;  /* 0x0000181fffda7424 */ /* 0x000fe400078e00ff */
[----:B------:R-:W-:Y:S05]  /*28bb0*/  CALL.REL.NOINC `($__internal_13_$__cuda_sm70_shflsync_idx_p) ;  /* 0x00002b4000007944 */ /* 0x000fea0003c00000 */
[----:B------:R-:W-:Y:S01]  /*28bc0*/  MOV R87, R218 ;  /* 0x000000da00577202 */ /* 0x000fe20000000f00 */
[----:B------:R-:W-:-:S05]  /*28bd0*/  BRA `(.L_x_1245) ;  /* 0xffff129000007947 */ /* 0x000fca000383ffff */
.L_x_1106:
        /* <DEDUP_REMOVED lines=79> */
.L_x_1107:
[----:B------:R-:W-:Y:S02]  /*290d0*/  MOV R0, 0x2 ;  /* 0x0000000200007802 */ /* 0x000fe40000000f00 */
[----:B------:R-:W-:Y:S02]  /*290e0*/  MOV R2, 0x29100 ;  /* 0x0002910000027802 */ /* 0x000fe40000000f00 */
[----:B------:R-:W-:Y:S05]  /*290f0*/  CALL.REL.NOINC `($__internal_12_$__cuda_sm70_shflsync_bfly_p) ;  /* 0x000025a000007944 */ /* 0x000fea0003c00000 */
[----:B------:R-:W-:-:S05]  /*29100*/  BRA `(.L_x_1247) ;  /* 0xffff14a000007947 */ /* 0x000fca000383ffff */
.L_x_1108:
        /* <DEDUP_REMOVED lines=31> */
.L_x_1111:
[----:B-1--4-:R-:W-:Y:S01]  /*29300*/  MOV R2, RZ ;  /* 0x000000ff00027202 */ /* 0x012fe20000000f00 */
[----:B------:R-:W-:Y:S01]  /*29310*/  IMAD.MOV.U32 R217, RZ, RZ, R52 ;  /* 0x000000ffffd97224 */ /* 0x000fe200078e0034 */
[----:B------:R-:W-:Y:S01]  /*29320*/  MOV R3, 0x29350 ;  /* 0x0002935000037802 */ /* 0x000fe20000000f00 */
[----:B------:R-:W-:Y:S02]  /*29330*/  IMAD.MOV.U32 R218, RZ, RZ, 0x181f ;  /* 0x0000181fffda7424 */ /* 0x000fe400078e00ff */
[----:B------:R-:W-:Y:S05]  /*29340*/  CALL.REL.NOINC `($__internal_13_$__cuda_sm70_shflsync_idx_p) ;  /* 0x000023b000007944 */ /* 0x000fea0003c00000 */
[----:B------:R-:W-:Y:S01]  /*29350*/  MOV R58, R218 ;  /* 0x000000da003a7202 */ /* 0x000fe20000000f00 */
[----:B------:R-:W-:-:S05]  /*29360*/  BRA `(.L_x_1249) ;  /* 0xffff335000007947 */ /* 0x000fca000383ffff */
.L_x_1114:
[----:B------:R-:W-:Y:S01]  /*29370*/  MOV R2, RZ ;  /* 0x000000ff00027202 */ /* 0x000fe20000000f00 */
[----:B------:R-:W-:Y:S01]  /*29380*/  IMAD.MOV.U32 R217, RZ, RZ, R84 ;  /* 0x000000ffffd97224 */ /* 0x000fe200078e0054 */
[----:B------:R-:W-:Y:S01]  /*29390*/  MOV R3, 0x293c0 ;  /* 0x000293c000037802 */ /* 0x000fe20000000f00 */
[----:B------:R-:W-:Y:S02]  /*293a0*/  IMAD.MOV.U32 R218, RZ, RZ, 0x181f ;  /* 0x0000181fffda7424 */ /* 0x000fe400078e00ff */
[----:B------:R-:W-:Y:S05]  /*293b0*/  CALL.REL.NOINC `($__internal_13_$__cuda_sm70_shflsync_idx_p) ;  /* 0x0000234000007944 */ /* 0x000fea0003c00000 */
[----:B------:R-:W-:Y:S01]  /*293c0*/  MOV R87, R218 ;  /* 0x000000da00577202 */ /* 0x000fe20000000f00 */
[----:B------:R-:W-:-:S05]  /*293d0*/  BRA `(.L_x_1250) ;  /* 0xffff3d4000007947 */ /* 0x000fca000383ffff */
.L_x_1115:
        /* <DEDUP_REMOVED lines=79> */
.L_x_1116:
[----:B------:R-:W-:Y:S01]  /*298d0*/  MOV R2, RZ ;  /* 0x000000ff00027202 */ /* 0x000fe20000000f00 */
[----:B------:R-:W-:Y:S01]  /*298e0*/  IMAD.MOV.U32 R217, RZ, RZ, R164 ;  /* 0x000000ffffd97224 */ /* 0x000fe200078e00a4 */
[----:B------:R-:W-:Y:S01]  /*298f0*/  MOV R3, 0x29920 ;  /* 0x0002992000037802 */ /* 0x000fe20000000f00 */
[----:B------:R-:W-:Y:S02]  /*29900*/  IMAD.MOV.U32 R218, RZ, RZ, 0x1c1f ;  /* 0x00001c1fffda7424 */ /* 0x000fe400078e00ff */
[----:B------:R-:W-:Y:S05]  /*29910*/  CALL.REL.NOINC `($__internal_13_$__cuda_sm70_shflsync_idx_p) ;  /* 0x00001de000007944 */ /* 0x000fea0003c00000 */
[----:B------:R-:W-:Y:S01]  /*29920*/  MOV R2, R218 ;  /* 0x000000da00027202 */ /* 0x000fe20000000f00 */
[----:B------:R-:W-:-:S05]  /*29930*/  BRA `(.L_x_1252) ;  /* 0xffff3b2000007947 */ /* 0x000fca000383ffff */
.L_x_1121:
[----:B------:R-:W-:Y:S01]  /*29940*/  MOV R2, 0x1 ;  /* 0x0000000100027802 */ /* 0x000fe20000000f00 */
[----:B------:R-:W-:Y:S01]  /*29950*/  IMAD.MOV.U32 R217, RZ, RZ, R164 ;  /* 0x000000ffffd97224 */ /* 0x000fe200078e00a4 */
[----:B------:R-:W-:Y:S01]  /*29960*/  MOV R3, 0x29990 ;  /* 0x0002999000037802 */ /* 0x000fe20000000f00 */
[----:B------:R-:W-:Y:S02]  /*29970*/  IMAD.MOV.U32 R218, RZ, RZ, 0x1c1f ;  /* 0x00001c1fffda7424 */ /* 0x000fe400078e00ff */
[----:B-1----:R-:W-:Y:S05]  /*29980*/  CALL.REL.NOINC `($__internal_13_$__cuda_sm70_shflsync_idx_p) ;  /* 0x00001d7000007944 */ /* 0x002fea0003c00000 */
[----:B------:R-:W-:Y:S01]  /*29990*/  MOV R2, R218 ;  /* 0x000000da00027202 */ /* 0x000fe20000000f00 */
[----:B------:R-:W-:-:S05]  /*299a0*/  BRA `(.L_x_1253) ;  /* 0xffff3cd000007947 */ /* 0x000fca000383ffff */
.L_x_1126:
[----:B------:R-:W-:Y:S01]  /*299b0*/  MOV R2, 0x2 ;  /* 0x0000000200027802 */ /* 0x000fe20000000f00 */
[----:B------:R-:W-:Y:S01]  /*299c0*/  IMAD.MOV.U32 R217, RZ, RZ, R164 ;  /* 0x000000ffffd97224 */ /* 0x000fe200078e00a4 */
[----:B------:R-:W-:Y:S01]  /*299d0*/  MOV R3, 0x29a00 ;  /* 0x00029a0000037802 */ /* 0x000fe20000000f00 */
[----:B------:R-:W-:Y:S02]  /*299e0*/  IMAD.MOV.U32 R218, RZ, RZ, 0x1c1f ;  /* 0x00001c1fffda7424 */ /* 0x000fe400078e00ff */
[----:B-12---:R-:W-:Y:S05]  /*299f0*/  CALL.REL.NOINC `($__internal_13_$__cuda_sm70_shflsync_idx_p) ;  /* 0x00001d0000007944 */ /* 0x006fea0003c00000 */
[----:B------:R-:W-:Y:S01]  /*29a00*/  MOV R94, R218 ;  /* 0x000000da005e7202 */ /* 0x000fe20000000f00 */
[----:B------:R-:W-:-:S05]  /*29a10*/  BRA `(.L_x_1254) ;  /* 0xffff3e8000007947 */ /* 0x000fca000383ffff */
.L_x_1131:
[----:B------:R-:W-:Y:S01]  /*29a20*/  MOV R2, 0x3 ;  /* 0x0000000300027802 */ /* 0x000fe20000000f00 */
[----:B------:R-:W-:Y:S01]  /*29a30*/  IMAD.MOV.U32 R217, RZ, RZ, R164 ;  /* 0x000000ffffd97224 */ /* 0x000fe200078e00a4 */
[----:B------:R-:W-:Y:S01]  /*29a40*/  MOV R3, 0x29a70 ;  /* 0x00029a7000037802 */ /* 0x000fe20000000f00 */
[----:B------:R-:W-:Y:S02]  /*29a50*/  IMAD.MOV.U32 R218, RZ, RZ, 0x1c1f ;  /* 0x00001c1fffda7424 */ /* 0x000fe400078e00ff */
[----:B-123--:R-:W-:Y:S05]  /*29a60*/  CALL.REL.NOINC `($__internal_13_$__cuda_sm70_shflsync_idx_p) ;  /* 0x00001c9000007944 */ /* 0x00efea0003c00000 */
[----:B------:R-:W-:Y:S01]  /*29a70*/  MOV R4, R218 ;  /* 0x000000da00047202 */ /* 0x000fe20000000f00 */
[----:B------:R-:W-:-:S05]  /*29a80*/  BRA `(.L_x_1255) ;  /* 0xffff54d000007947 */ /* 0x000fca000383ffff */
.L_x_1136:
[----:B------:R-:W-:Y:S02]  /*29a90*/  MOV R0, 0x2 ;  /* 0x0000000200007802 */ /* 0x000fe40000000f00 */
[----:B------:R-:W-:Y:S02]  /*29aa0*/  MOV R2, 0x29ac0 ;  /* 0x00029ac000027802 */ /* 0x000fe40000000f00 */
[----:B--234-:R-:W-:Y:S05]  /*29ab0*/  CALL.REL.NOINC `($__internal_12_$__cuda_sm70_shflsync_bfly_p) ;  /* 0x00001be000007944 */ /* 0x01cfea0003c00000 */
[----:B------:R-:W-:-:S05]  /*29ac0*/  BRA `(.L_x_1256) ;  /* 0xffff60a000007947 */ /* 0x000fca000383ffff */
.L_x_1137:
        /* <DEDUP_REMOVED lines=28> */
[----:B------:R-:W-:Y:S03]  /*29c90*/  MOV R2, 0x29cc0 ;  /* 0x00029cc000027802 */ /* 0x000fe60000000f00 */
[----:B------:R-:W-:Y:S02]  /*29ca0*/  IMAD.MOV.U32 R84, RZ, RZ, R4 ;  /* 0x000000ffff547224 */ /* 0x000fe400078e0004 */
[----:B------:R-:W-:Y:S05]  /*29cb0*/  CALL.REL.NOINC `($__internal_12_$__cuda_sm70_shflsync_bfly_p) ;  /* 0x000019e000007944 */ /* 0x000fea0003c00000 */
[----:B------:R-:W-:-:S05]  /*29cc0*/  BRA `(.L_x_1257) ;  /* 0xffff5f9000007947 */ /* 0x000fca000383ffff */
.L_x_1139:
[----:B------:R-:W-:Y:S01]  /*29cd0*/  IMAD.MOV.U32 R84, RZ, RZ, R229 ;  /* 0x000000ffff547224 */ /* 0x000fe200078e00e5 */
[----:B------:R-:W-:-:S02]  /*29ce0*/  MOV R0, 0x2 ;  /* 0x0000000200007802 */ /* 0x000fc40000000f00 */
[----:B------:R-:W-:Y:S02]  /*29cf0*/  MOV R2, 0x29d10 ;  /* 0x00029d1000027802 */ /* 0x000fe40000000f00 */
[----:B-1----:R-:W-:Y:S05]  /*29d00*/  CALL.REL.NOINC `($__internal_12_$__cuda_sm70_shflsync_bfly_p) ;  /* 0x0000199000007944 */ /* 0x002fea0003c00000 */
[----:B------:R-:W-:Y:S05]  /*29d10*/  BRA `(.L_x_1258) ;  /* 0xffff7da000007947 */ /* 0x000fea000383ffff */
.L_x_1140:
[----:B------:R-:W-:Y:S01]  /*29d20*/  IMAD.MOV.U32 R84, RZ, RZ, R4 ;  /* 0x000000ffff547224 */ /* 0x000fe200078e0004 */
[----:B------:R-:W-:Y:S02]  /*29d30*/  MOV R0, 0x1 ;  /* 0x0000000100007802 */ /* 0x000fe40000000f00 */
[----:B------:R-:W-:Y:S02]  /*29d40*/  MOV R2, 0x29d60 ;  /* 0x00029d6000027802 */ /* 0x000fe40000000f00 */
[----:B-12---:R-:W-:Y:S05]  /*29d50*/  CALL.REL.NOINC `($__internal_12_$__cuda_sm70_shflsync_bfly_p) ;  /* 0x0000194000007944 */ /* 0x006fea0003c00000 */
[----:B------:R-:W-:Y:S01]  /*29d60*/  FADD.FTZ R4, R4, R0 ;  /* 0x0000000004047221 */ /* 0x000fe20000010000 */
[----:B------:R-:W-:Y:S02]  /*29d70*/  MOV R84, R227 ;  /* 0x000000e300547202 */ /* 0x000fe40000000f00 */
[----:B------:R-:W-:Y:S02]  /*29d80*/  MOV R0, 0x2 ;  /* 0x0000000200007802 */ /* 0x000fe40000000f00 */
[----:B------:R-:W-:Y:S02]  /*29d90*/  MOV R2, 0x29db0 ;  /* 0x00029db000027802 */ /* 0x000fe40000000f00 */
[----:B------:R-:W-:Y:S05]  /*29da0*/  CALL.REL.NOINC `($__internal_12_$__cuda_sm70_shflsync_bfly_p) ;  /* 0x000018f000007944 */ /* 0x000fea0003c00000 */
[----:B------:R-:W-:Y:S01]  /*29db0*/  FADD.FTZ R6, R227, R0 ;  /* 0x00000000e3067221 */ /* 0x000fe20000010000 */
[----:B------:R-:W-:Y:S02]  /*29dc0*/  MOV R0, 0x1 ;  /* 0x0000000100007802 */ /* 0x000fe40000000f00 */
[----:B------:R-:W-:-:S02]  /*29dd0*/  MOV R2, 0x29e00 ;  /* 0x00029e0000027802 */ /* 0x000fc40000000f00 */
[----:B------:R-:W-:Y:S02]  /*29de0*/  MOV R84, R6 ;  /* 0x0000000600547202 */ /* 0x000fe40000000f00 */
[----:B------:R-:W-:Y:S05]  /*29df0*/  CALL.REL.NOINC `($__internal_12_$__cuda_sm70_shflsync_bfly_p) ;  /* 0x000018a000007944 */ /* 0x000fea0003c00000 */
[----:B------:R-:W-:Y:S01]  /*29e00*/  FADD.FTZ R6, R6, R0 ;  /* 0x0000000006067221 */ /* 0x000fe20000010000 */
[----:B------:R-:W-:Y:S02]  /*29e10*/  MOV R84, R246 ;  /* 0x000000f600547202 */ /* 0x000fe40000000f00 */
[----:B------:R-:W-:Y:S02]  /*29e20*/  MOV R0, 0x2 ;  /* 0x0000000200007802 */ /* 0x000fe40000000f00 */
[----:B------:R-:W-:Y:S02]  /*29e30*/  MOV R2, 0x29e50 ;  /* 0x00029e5000027802 */ /* 0x000fe40000000f00 */
[----:B------:R-:W-:Y:S05]  /*29e40*/  CALL.REL.NOINC `($__internal_12_$__cuda_sm70_shflsync_bfly_p) ;  /* 0x0000185000007944 */ /* 0x000fea0003c00000 */
[----:B------:R-:W-:Y:S01]  /*29e50*/  FADD.FTZ R5, R246, R0 ;  /* 0x00000000f6057221 */ /* 0x000fe20000010000 */
[----:B------:R-:W-:Y:S02]  /*29e60*/  MOV R0, 0x1 ;  /* 0x0000000100007802 */ /* 0x000fe40000000f00 */
[----:B------:R-:W-:Y:S02]  /*29e70*/  MOV R2, 0x29ea0 ;  /* 0x00029ea000027802 */ /* 0x000fe40000000f00 */
[----:B------:R-:W-:-:S02]  /*29e80*/  MOV R84, R5 ;  /* 0x0000000500547202 */ /* 0x000fc40000000f00 */
[----:B------:R-:W-:Y:S05]  /*29e90*/  CALL.REL.NOINC `($__internal_12_$__cuda_sm70_shflsync_bfly_p) ;  /* 0x0000180000007944 */ /* 0x000fea0003c00000 */
[----:B------:R-:W-:Y:S01]  /*29ea0*/  FADD.FTZ R5, R5, R0 ;  /* 0x0000000005057221 */ /* 0x000fe20000010000 */
[----:B------:R-:W-:-:S02]  /*29eb0*/  MOV R84, R247 ;  /* 0x000000f700547202 */ /* 0x000fc40000000f00 */
[----:B------:R-:W-:Y:S02]  /*29ec0*/  MOV R0, 0x2 ;  /* 0x0000000200007802 */ /* 0x000fe40000000f00 */
[----:B------:R-:W-:Y:S02]  /*29ed0*/  MOV R2, 0x29ef0 ;  /* 0x00029ef000027802 */ /* 0x000fe40000000f00 */
[----:B------:R-:W-:Y:S05]  /*29ee0*/  CALL.REL.NOINC `($__internal_12_$__cuda_sm70_shflsync_bfly_p) ;  /* 0x000017b000007944 */ /* 0x000fea0003c00000 */
[----:B------:R-:W-:Y:S01]  /*29ef0*/  FADD.FTZ R7, R247, R0 ;  /* 0x00000000f7077221 */ /* 0x000fe20000010000 */
[----:B------:R-:W-:Y:S02]  /*29f00*/  MOV R0, 0x1 ;  /* 0x0000000100007802 */ /* 0x000fe40000000f00 */
[----:B------:R-:W-:Y:S02]  /*29f10*/  MOV R2, 0x29f40 ;  /* 0x00029f4000027802 */ /* 0x000fe40000000f00 */
[----:B------:R-:W-:Y:S02]  /*29f20*/  MOV R84, R7 ;  /* 0x0000000700547202 */ /* 0x000fe40000000f00 */
[----:B------:R-:W-:Y:S05]  /*29f30*/  CALL.REL.NOINC `($__internal_12_$__cuda_sm70_shflsync_bfly_p) ;  /* 0x0000176000007944 */ /* 0x000fea0003c00000 */
[----:B------:R-:W-:Y:S01]  /*29f40*/  MOV R8, R0 ;  /* 0x0000000000087202 */ /* 0x000fe20000000f00 */
[----:B------:R-:W-:Y:S05]  /*29f50*/  BRA `(.L_x_1259) ;  /* 0xffff7c5000007947 */ /* 0x000fea000383ffff */
.L_x_1147:
[----:B-1-34-:R-:W-:Y:S01]  /*29f60*/  IMAD.MOV.U32 R217, RZ, RZ, R5 ;  /* 0x000000ffffd97224 */ /* 0x01afe200078e0005 */
[----:B------:R-:W-:Y:S01]  /*29f70*/  MOV R2, RZ ;  /* 0x000000ff00027202 */ /* 0x000fe20000000f00 */
[----:B------:R-:W-:Y:S01]  /*29f80*/  IMAD.MOV.U32 R218, RZ, RZ, 0x181f ;  /* 0x0000181fffda7424 */ /* 0x000fe200078e00ff */
[----:B------:R-:W-:-:S02]  /*29f90*/  MOV R3, 0x29fb0 ;  /* 0x00029fb000037802 */ /* 0x000fc40000000f00 */
[----:B------:R-:W-:Y:S05]  /*29fa0*/  CALL.REL.NOINC `($__internal_13_$__cuda_sm70_shflsync_idx_p) ;  /* 0x0000175000007944 */ /* 0x000fea0003c00000 */
[----:B------:R-:W-:Y:S01]  /*29fb0*/  MOV R7, R218 ;  /* 0x000000da00077202 */ /* 0x000fe20000000f00 */
[----:B------:R-:W-:Y:S05]  /*29fc0*/  BRA `(.L_x_1260) ;  /* 0xffff926000007947 */ /* 0x000fea000383ffff */
.L_x_1148:
[----:B------:R-:W-:Y:S01]  /*29fd0*/  IMAD.MOV.U32 R217, RZ, RZ, R6 ;  /* 0x000000ffffd97224 */ /* 0x000fe200078e0006 */
[----:B------:R-:W-:Y:S01]  /*29fe0*/  MOV R2, RZ ;  /* 0x000000ff00027202 */ /* 0x000fe20000000f00 */
[----:B------:R-:W-:Y:S01]  /*29ff0*/  IMAD.MOV.U32 R218, RZ, RZ, 0x181f ;  /* 0x0000181fffda7424 */ /* 0x000fe200078e00ff */
[----:B------:R-:W-:-:S02]  /*2a000*/  MOV R3, 0x2a020 ;  /* 0x0002a02000037802 */ /* 0x000fc40000000f00 */
[----:B-12---:R-:W-:Y:S05]  /*2a010*/  CALL.REL.NOINC `($__internal_13_$__cuda_sm70_shflsync_idx_p) ;  /* 0x000016e000007944 */ /* 0x006fea0003c00000 */
[----:B------:R-:W-:Y:S01]  /*2a020*/  MOV R2, R218 ;  /* 0x000000da00027202 */ /* 0x000fe20000000f00 */
[----:B------:R-:W-:Y:S05]  /*2a030*/  BRA `(.L_x_1261) ;  /* 0xffff921000007947 */ /* 0x000fea000383ffff */
.L_x_1149:
[----:B------:R-:W-:Y:S01]  /*2a040*/  IMAD.MOV.U32 R217, RZ, RZ, R5 ;  /* 0x000000ffffd97224 */ /* 0x000fe200078e0005 */
[----:B--2---:R-:W-:Y:S01]  /*2a050*/  MOV R2, 0x1 ;  /* 0x0000000100027802 */ /* 0x004fe20000000f00 */
[----:B------:R-:W-:Y:S01]  /*2a060*/  IMAD.MOV.U32 R218, RZ, RZ, 0x181f ;  /* 0x0000181fffda7424 */ /* 0x000fe200078e00ff */
[----:B------:R-:W-:-:S02]  /*2a070*/  MOV R3, 0x2a090 ;  /* 0x0002a09000037802 */ /* 0x000fc40000000f00 */
[----:B-1-3--:R-:W-:Y:S05]  /*2a080*/  CALL.REL.NOINC `($__internal_13_$__cuda_sm70_shflsync_idx_p) ;  /* 0x0000167000007944 */ /* 0x00afea0003c00000 */
        /* <DEDUP_REMOVED lines=8> */
.L_x_1150:
[----:B------:R-:W-:Y:S01]  /*2a110*/  IMAD.MOV.U32 R217, RZ, RZ, R5 ;  /* 0x000000ffffd97224 */ /* 0x000fe200078e0005 */
[----:B-1----:R-:W-:Y:S01]  /*2a120*/  MOV R2, 0x2 ;  /* 0x0000000200027802 */ /* 0x002fe20000000f00 */
[----:B------:R-:W-:Y:S01]  /*2a130*/  IMAD.MOV.U32 R218, RZ, RZ, 0x181f ;  /* 0x0000181fffda7424 */ /* 0x000fe200078e00ff */
[----:B------:R-:W-:Y:S02]  /*2a140*/  MOV R3, 0x2a160 ;  /* 0x0002a16000037802 */ /* 0x000fe40000000f00 */
[----:B---34-:R-:W-:Y:S05]  /*2a150*/  CALL.REL.NOINC `($__internal_13_$__cuda_sm70_shflsync_idx_p) ;  /* 0x000015a000007944 */ /* 0x018fea0003c00000 */
[----:B------:R-:W-:Y:S01]  /*2a160*/  MOV R7, R218 ;  /* 0x000000da00077202 */ /* 0x000fe20000000f00 */
[----:B------:R-:W-:Y:S05]  /*2a170*/  BRA `(.L_x_1263) ;  /* 0xffff91b000007947 */ /* 0x000fea000383ffff */
.L_x_1151:
[----:B------:R-:W-:Y:S01]  /*2a180*/  IMAD.MOV.U32 R217, RZ, RZ, R6 ;  /* 0x000000ffffd97224 */ /* 0x000fe200078e0006 */
[----:B-1----:R-:W-:Y:S01]  /*2a190*/  MOV R2, 0x2 ;  /* 0x0000000200027802 */ /* 0x002fe20000000f00 */
[----:B------:R-:W-:Y:S01]  /*2a1a0*/  IMAD.MOV.U32 R218, RZ, RZ, 0x181f ;  /* 0x0000181fffda7424 */ /* 0x000fe200078e00ff */
[----:B------:R-:W-:Y:S02]  /*2a1b0*/  MOV R3, 0x2a1d0 ;  /* 0x0002a1d000037802 */ /* 0x000fe40000000f00 */
[----:B--234-:R-:W-:Y:S05]  /*2a1c0*/  CALL.REL.NOINC `($__internal_13_$__cuda_sm70_shflsync_idx_p) ;  /* 0x0000153000007944 */ /* 0x01cfea0003c00000 */
[----:B------:R-:W-:Y:S01]  /*2a1d0*/  MOV R2, R218 ;  /* 0x000000da00027202 */ /* 0x000fe20000000f00 */
[----:B------:R-:W-:Y:S05]  /*2a1e0*/  BRA `(.L_x_1264) ;  /* 0xffff916000007947 */ /* 0x000fea000383ffff */
.L_x_1152:
[----:B------:R-:W-:Y:S01]  /*2a1f0*/  IMAD.MOV.U32 R217, RZ, RZ, R5 ;  /* 0x000000ffffd97224 */ /* 0x000fe200078e0005 */
[----:B--2---:R-:W-:Y:S01]  /*2a200*/  MOV R2, 0x3 ;  /* 0x0000000300027802 */ /* 0x004fe20000000f00 */
[----:B------:R-:W-:Y:S01]  /*2a210*/  IMAD.MOV.U32 R218, RZ, RZ, 0x181f ;  /* 0x0000181fffda7424 */ /* 0x000fe200078e00ff */
[----:B------:R-:W-:-:S02]  /*2a220*/  MOV R3, 0x2a240 ;  /* 0x0002a24000037802 */ /* 0x000fc40000000f00 */
[----:B-1-34-:R-:W-:Y:S05]  /*2a230*/  CALL.REL.NOINC `($__internal_13_$__cuda_sm70_shflsync_idx_p) ;  /* 0x000014c000007944 */ /* 0x01afea0003c00000 */
        /* <DEDUP_REMOVED lines=8> */
.L_x_1153:
[----:B------:R-:W-:Y:S01]  /*2a2c0*/  IMAD.MOV.U32 R217, RZ, RZ, R5 ;  /* 0x000000ffffd97224 */ /* 0x000fe200078e0005 */
[----:B--2---:R-:W-:Y:S01]  /*2a2d0*/  MOV R2, 0x4 ;  /* 0x0000000400027802 */ /* 0x004fe20000000f00 */
[----:B------:R-:W-:Y:S01]  /*2a2e0*/  IMAD.MOV.U32 R218, RZ, RZ, 0x181f ;  /* 0x0000181fffda7424 */ /* 0x000fe200078e00ff */
[----:B------:R-:W-:Y:S02]  /*2a2f0*/  MOV R3, 0x2a310 ;  /* 0x0002a31000037802 */ /* 0x000fe40000000f00 */
[----:B-1-34-:R-:W-:Y:S05]  /*2a300*/  CALL.REL.NOINC `($__internal_13_$__cuda_sm70_shflsync_idx_p) ;  /* 0x000013f000007944 */ /* 0x01afea0003c00000 */
[----:B------:R-:W-:Y:S01]  /*2a310*/  MOV R7, R218 ;  /* 0x000000da00077202 */ /* 0x000fe20000000f00 */
[----:B------:R-:W-:Y:S05]  /*2a320*/  BRA `(.L_x_1266) ;  /* 0xffff911000007947 */ /* 0x000fea000383ffff */
.L_x_1154:
[----:B------:R-:W-:Y:S01]  /*2a330*/  IMAD.MOV.U32 R217, RZ, RZ, R6 ;  /* 0x000000ffffd97224 */ /* 0x000fe200078e0006 */
[----:B--2---:R-:W-:Y:S01]  /*2a340*/  MOV R2, 0x4 ;  /* 0x0000000400027802 */ /* 0x004fe20000000f00 */
[----:B------:R-:W-:Y:S01]  /*2a350*/  IMAD.MOV.U32 R218, RZ, RZ, 0x181f ;  /* 0x0000181fffda7424 */ /* 0x000fe200078e00ff */
[----:B------:R-:W-:Y:S02]  /*2a360*/  MOV R3, 0x2a380 ;  /* 0x0002a38000037802 */ /* 0x000fe40000000f00 */
[----:B-1-34-:R-:W-:Y:S05]  /*2a370*/  CALL.REL.NOINC `($__internal_13_$__cuda_sm70_shflsync_idx_p) ;  /* 0x0000138000007944 */ /* 0x01afea0003c00000 */
[----:B------:R-:W-:Y:S01]  /*2a380*/  MOV R2, R218 ;  /* 0x000000da00027202 */ /* 0x000fe20000000f00 */
[----:B------:R-:W-:Y:S05]  /*2a390*/  BRA `(.L_x_1267) ;  /* 0xffff90c000007947 */ /* 0x000fea000383ffff */
.L_x_1155:
[----:B------:R-:W-:Y:S01]  /*2a3a0*/  IMAD.MOV.U32 R217, RZ, RZ, R5 ;  /* 0x000000ffffd97224 */ /* 0x000fe200078e0005 */
[----:B-1----:R-:W-:Y:S01]  /*2a3b0*/  MOV R2, 0x5 ;  /* 0x0000000500027802 */ /* 0x002fe20000000f00 */
[----:B------:R-:W-:Y:S01]  /*2a3c0*/  IMAD.MOV.U32 R218, RZ, RZ, 0x181f ;  /* 0x0000181fffda7424 */ /* 0x000fe200078e00ff */
[----:B------:R-:W-:-:S02]  /*2a3d0*/  MOV R3, 0x2a3f0 ;  /* 0x0002a3f000037802 */ /* 0x000fc40000000f00 */
[----:B--234-:R-:W-:Y:S05]  /*2a3e0*/  CALL.REL.NOINC `($__internal_13_$__cuda_sm70_shflsync_idx_p) ;  /* 0x0000131000007944 */ /* 0x01cfea0003c00000 */
        /* <DEDUP_REMOVED lines=8> */
.L_x_1156:
[----:B------:R-:W-:Y:S01]  /*2a470*/  IMAD.MOV.U32 R217, RZ, RZ, R5 ;  /* 0x000000ffffd97224 */ /* 0x000fe200078e0005 */
[----:B--2---:R-:W-:Y:S01]  /*2a480*/  MOV R2, 0x6 ;  /* 0x0000000600027802 */ /* 0x004fe20000000f00 */
[----:B------:R-:W-:Y:S01]  /*2a490*/  IMAD.MOV.U32 R218, RZ, RZ, 0x181f ;  /* 0x0000181fffda7424 */ /* 0x000fe200078e00ff */
[----:B------:R-:W-:Y:S02]  /*2a4a0*/  MOV R3, 0x2a4c0 ;  /* 0x0002a4c000037802 */ /* 0x000fe40000000f00 */
[----:B-1--4-:R-:W-:Y:S05]  /*2a4b0*/  CALL.REL.NOINC `($__internal_13_$__cuda_sm70_shflsync_idx_p) ;  /* 0x0000124000007944 */ /* 0x012fea0003c00000 */
[----:B------:R-:W-:Y:S01]  /*2a4c0*/  MOV R7, R218 ;  /* 0x000000da00077202 */ /* 0x000fe20000000f00 */
[----:B------:R-:W-:Y:S05]  /*2a4d0*/  BRA `(.L_x_1269) ;  /* 0xffff907000007947 */ /* 0x000fea000383ffff */
.L_x_1157:
[----:B------:R-:W-:Y:S01]  /*2a4e0*/  IMAD.MOV.U32 R217, RZ, RZ, R6 ;  /* 0x000000ffffd97224 */ /* 0x000fe200078e0006 */
[----:B--2---:R-:W-:Y:S01]  /*2a4f0*/  MOV R2, 0x6 ;  /* 0x0000000600027802 */ /* 0x004fe20000000f00 */
[----:B------:R-:W-:Y:S01]  /*2a500*/  IMAD.MOV.U32 R218, RZ, RZ, 0x181f ;  /* 0x0000181fffda7424 */ /* 0x000fe200078e00ff */
[----:B------:R-:W-:Y:S02]  /*2a510*/  MOV R3, 0x2a530 ;  /* 0x0002a53000037802 */ /* 0x000fe40000000f00 */
[----:B-1-34-:R-:W-:Y:S05]  /*2a520*/  CALL.REL.NOINC `($__internal_13_$__cuda_sm70_shflsync_idx_p) ;  /* 0x000011d000007944 */ /* 0x01afea0003c00000 */
[----:B------:R-:W-:Y:S01]  /*2a530*/  MOV R2, R218 ;  /* 0x000000da00027202 */ /* 0x000fe20000000f00 */
[----:B------:R-:W-:Y:S05]  /*2a540*/  BRA `(.L_x_1270) ;  /* 0xffff902000007947 */ /* 0x000fea000383ffff */
.L_x_1158:
[----:B------:R-:W-:Y:S01]  /*2a550*/  IMAD.MOV.U32 R217, RZ, RZ, R5 ;  /* 0x000000ffffd97224 */ /* 0x000fe200078e0005 */
[----:B-1----:R-:W-:Y:S01]  /*2a560*/  MOV R2, 0x7 ;  /* 0x0000000700027802 */ /* 0x002fe20000000f00 */
[----:B------:R-:W-:Y:S01]  /*2a570*/  IMAD.MOV.U32 R218, RZ, RZ, 0x181f ;  /* 0x0000181fffda7424 */ /* 0x000fe200078e00ff */
[----:B------:R-:W-:-:S02]  /*2a580*/  MOV R3, 0x2a5a0 ;  /* 0x0002a5a000037802 */ /* 0x000fc40000000f00 */
[----:B--2-4-:R-:W-:Y:S05]  /*2a590*/  CALL.REL.NOINC `($__internal_13_$__cuda_sm70_shflsync_idx_p) ;  /* 0x0000116000007944 */ /* 0x014fea0003c00000 */
        /* <DEDUP_REMOVED lines=8> */
.L_x_1160:
[----:B------:R-:W-:Y:S01]  /*2a620*/  IMAD.MOV.U32 R217, RZ, RZ, R5 ;  /* 0x000000ffffd97224 */ /* 0x000fe200078e0005 */
[----:B------:R-:W-:Y:S01]  /*2a630*/  MOV R2, RZ ;  /* 0x000000ff00027202 */ /* 0x000fe20000000f00 */
[----:B------:R-:W-:Y:S01]  /*2a640*/  IMAD.MOV.U32 R218, RZ, RZ, 0x1c1f ;  /* 0x00001c1fffda7424 */ /* 0x000fe200078e00ff */
[----:B------:R-:W-:Y:S02]  /*2a650*/  MOV R3, 0x2a670 ;  /* 0x0002a67000037802 */ /* 0x000fe40000000f00 */
[----:B------:R-:W-:Y:S05]  /*2a660*/  CALL.REL.NOINC `($__internal_13_$__cuda_sm70_shflsync_idx_p) ;  /* 0x0000109000007944 */ /* 0x000fea0003c00000 */
[----:B------:R-:W-:Y:S01]  /*2a670*/  MOV R4, R218 ;  /* 0x000000da00047202 */ /* 0x000fe20000000f00 */
[----:B------:R-:W-:Y:S05]  /*2a680*/  BRA `(.L_x_1272) ;  /* 0xffff91e000007947 */ /* 0x000fea000383ffff */
.L_x_1161:
[----:B------:R-:W-:Y:S01]  /*2a690*/  IMAD.MOV.U32 R217, RZ, RZ, R12 ;  /* 0x000000ffffd97224 */ /* 0x000fe200078e000c */
[----:B------:R-:W-:Y:S01]  /*2a6a0*/  MOV R2, RZ ;  /* 0x000000ff00027202 */ /* 0x000fe20000000f00 */
[----:B------:R-:W-:Y:S01]  /*2a6b0*/  IMAD.MOV.U32 R218, RZ, RZ, 0x1c1f ;  /* 0x00001c1fffda7424 */ /* 0x000fe200078e00ff */
[----:B------:R-:W-:Y:S02]  /*2a6c0*/  MOV R3, 0x2a6e0 ;  /* 0x0002a6e000037802 */ /* 0x000fe40000000f00 */
[----:B-12---:R-:W-:Y:S05]  /*2a6d0*/  CALL.REL.NOINC `($__internal_13_$__cuda_sm70_shflsync_idx_p) ;  /* 0x0000102000007944 */ /* 0x006fea0003c00000 */
[----:B------:R-:W-:Y:S01]  /*2a6e0*/  MOV R0, R218 ;  /* 0x000000da00007202 */ /* 0x000fe20000000f00 */
[----:B------:R-:W-:Y:S05]  /*2a6f0*/  BRA `(.L_x_1273) ;  /* 0xffff919000007947 */ /* 0x000fea000383ffff */
.L_x_1164:
[----:B------:R-:W-:Y:S01]  /*2a700*/  IMAD.MOV.U32 R217, RZ, RZ, R5 ;  /* 0x000000ffffd97224 */ /* 0x000fe200078e0005 */
[----:B---3--:R-:W-:Y:S01]  /*2a710*/  MOV R2, 0x1 ;  /* 0x0000000100027802 */ /* 0x008fe20000000f00 */
        /* <DEDUP_REMOVED lines=11> */
.L_x_1167:
[----:B------:R-:W-:Y:S01]  /*2a7d0*/  IMAD.MOV.U32 R217, RZ, RZ, R5 ;  /* 0x000000ffffd97224 */ /* 0x000fe200078e0005 */
[----:B--23--:R-:W-:Y:S01]  /*2a7e0*/  MOV R2, 0x2 ;  /* 0x0000000200027802 */ /* 0x00cfe20000000f00 */
[----:B------:R-:W-:Y:S01]  /*2a7f0*/  IMAD.MOV.U32 R218, RZ, RZ, 0x1c1f ;  /* 0x00001c1fffda7424 */ /* 0x000fe200078e00ff */
[----:B------:R-:W-:Y:S02]  /*2a800*/  MOV R3, 0x2a820 ;  /* 0x0002a82000037802 */ /* 0x000fe40000000f00 */
[----:B-1--4-:R-:W-:Y:S05]  /*2a810*/  CALL.REL.NOINC `($__internal_13_$__cuda_sm70_shflsync_idx_p) ;  /* 0x00000ee000007944 */ /* 0x012fea0003c00000 */
[----:B------:R-:W-:Y:S01]  /*2a820*/  MOV R4, R218 ;  /* 0x000000da00047202 */ /* 0x000fe20000000f00 */
[----:B------:R-:W-:Y:S05]  /*2a830*/  BRA `(.L_x_1275) ;  /* 0xffff970000007947 */ /* 0x000fea000383ffff */
.L_x_1168:
[----:B------:R-:W-:Y:S01]  /*2a840*/  IMAD.MOV.U32 R217, RZ, RZ, R12 ;  /* 0x000000ffffd97224 */ /* 0x000fe200078e000c */
[----:B--23--:R-:W-:Y:S01]  /*2a850*/  MOV R2, 0x2 ;  /* 0x0000000200027802 */ /* 0x00cfe20000000f00 */
[----:B------:R-:W-:Y:S01]  /*2a860*/  IMAD.MOV.U32 R218, RZ, RZ, 0x1c1f ;  /* 0x00001c1fffda7424 */ /* 0x000fe200078e00ff */
[----:B------:R-:W-:Y:S02]  /*2a870*/  MOV R3, 0x2a890 ;  /* 0x0002a89000037802 */ /* 0x000fe40000000f00 */
[----:B-1--4-:R-:W-:Y:S05]  /*2a880*/  CALL.REL.NOINC `($__internal_13_$__cuda_sm70_shflsync_idx_p) ;  /* 0x00000e7000007944 */ /* 0x012fea0003c00000 */
[----:B------:R-:W-:Y:S01]  /*2a890*/  MOV R0, R218 ;  /* 0x000000da00007202 */ /* 0x000fe20000000f00 */
[----:B------:R-:W-:Y:S05]  /*2a8a0*/  BRA `(.L_x_1276) ;  /* 0xffff96b000007947 */ /* 0x000fea000383ffff */
.L_x_1171:
[----:B------:R-:W-:Y:S01]  /*2a8b0*/  IMAD.MOV.U32 R217, RZ, RZ, R5 ;  /* 0x000000ffffd97224 */ /* 0x000fe200078e0005 */
[----:B--23--:R-:W-:Y:S01]  /*2a8c0*/  MOV R2, 0x3 ;  /* 0x0000000300027802 */ /* 0x00cfe20000000f00 */
[----:B------:R-:W-:Y:S01]  /*2a8d0*/  IMAD.MOV.U32 R218, RZ, RZ, 0x1c1f ;  /* 0x00001c1fffda7424 */ /* 0x000fe200078e00ff */
[----:B------:R-:W-:-:S02]  /*2a8e0*/  MOV R3, 0x2a900 ;  /* 0x0002a90000037802 */ /* 0x000fc40000000f00 */
[----:B-1--4-:R-:W-:Y:S05]  /*2a8f0*/  CALL.REL.NOINC `($__internal_13_$__cuda_sm70_shflsync_idx_p) ;  /* 0x00000e0000007944 */ /* 0x012fea0003c00000 */
        /* <DEDUP_REMOVED lines=8> */
.L_x_1175:
[----:B------:R-:W-:Y:S01]  /*2a980*/  IMAD.MOV.U32 R217, RZ, RZ, R5 ;  /* 0x000000ffffd97224 */ /* 0x000fe200078e0005 */
[----:B------:R-:W-:Y:S01]  /*2a990*/  MOV R2, RZ ;  /* 0x000000ff00027202 */ /* 0x000fe20000000f00 */
[----:B------:R-:W-:Y:S01]  /*2a9a0*/  IMAD.MOV.U32 R218, RZ, RZ, 0x181f ;  /* 0x0000181fffda7424 */ /* 0x000fe200078e00ff */
[----:B------:R-:W-:Y:S02]  /*2a9b0*/  MOV R3, 0x2a9d0 ;  /* 0x0002a9d000037802 */ /* 0x000fe40000000f00 */
[----:B------:R-:W-:Y:S05]  /*2a9c0*/  CALL.REL.NOINC `($__internal_13_$__cuda_sm70_shflsync_idx_p) ;  /* 0x00000d3000007944 */ /* 0x000fea0003c00000 */
[----:B------:R-:W-:Y:S01]  /*2a9d0*/  MOV R7, R218 ;  /* 0x000000da00077202 */ /* 0x000fe20000000f00 */
[----:B------:R-:W-:Y:S05]  /*2a9e0*/  BRA `(.L_x_1278) ;  /* 0xffffa3f000007947 */ /* 0x000fea000383ffff */
.L_x_1176:
[----:B------:R-:W-:Y:S01]  /*2a9f0*/  IMAD.MOV.U32 R217, RZ, RZ, R6 ;  /* 0x000000ffffd97224 */ /* 0x000fe200078e0006 */
[----:B------:R-:W-:Y:S01]  /*2aa00*/  MOV R2, RZ ;  /* 0x000000ff00027202 */ /* 0x000fe20000000f00 */
[----:B------:R-:W-:Y:S01]  /*2aa10*/  IMAD.MOV.U32 R218, RZ, RZ, 0x181f ;  /* 0x0000181fffda7424 */ /* 0x000fe200078e00ff */
[----:B------:R-:W-:Y:S02]  /*2aa20*/  MOV R3, 0x2aa40 ;  /* 0x0002aa4000037802 */ /* 0x000fe40000000f00 */
[----:B-12---:R-:W-:Y:S05]  /*2aa30*/  CALL.REL.NOINC `($__internal_13_$__cuda_sm70_shflsync_idx_p) ;  /* 0x00000cc000007944 */ /* 0x006fea0003c00000 */
[----:B------:R-:W-:Y:S01]  /*2aa40*/  MOV R2, R218 ;  /* 0x000000da00027202 */ /* 0x000fe20000000f00 */
[----:B------:R-:W-:Y:S05]  /*2aa50*/  BRA `(.L_x_1279) ;  /* 0xffffa3a000007947 */ /* 0x000fea000383ffff */
.L_x_1177:
        /* <DEDUP_REMOVED lines=13> */
.L_x_1178:
[----:B------:R-:W-:Y:S01]  /*2ab30*/  IMAD.MOV.U32 R217, RZ, RZ, R5 ;  /* 0x000000ffffd97224 */ /* 0x000fe200078e0005 */
[----:B-1----:R-:W-:Y:S01]  /*2ab40*/  MOV R2, 0x2 ;  /* 0x0000000200027802 */ /* 0x002fe20000000f00 */
[----:B------:R-:W-:Y:S01]  /*2ab50*/  IMAD.MOV.U32 R218, RZ, RZ, 0x181f ;  /* 0x0000181fffda7424 */ /* 0x000fe200078e00ff */
[----:B------:R-:W-:Y:S02]  /*2ab60*/  MOV R3, 0x2ab80 ;  /* 0x0002ab8000037802 */ /* 0x000fe40000000f00 */
[----:B---34-:R-:W-:Y:S05]  /*2ab70*/  CALL.REL.NOINC `($__internal_13_$__cuda_sm70_shflsync_idx_p) ;  /* 0x00000b8000007944 */ /* 0x018fea0003c00000 */
[----:B------:R-:W-:Y:S01]  /*2ab80*/  MOV R7, R218 ;  /* 0x000000da00077202 */ /* 0x000fe20000000f00 */
[----:B------:R-:W-:Y:S05]  /*2ab90*/  BRA `(.L_x_1281) ;  /* 0xffffa35000007947 */ /* 0x000fea000383ffff */
.L_x_1179:
[----:B------:R-:W-:Y:S01]  /*2aba0*/  IMAD.MOV.U32 R217, RZ, RZ, R6 ;  /* 0x000000ffffd97224 */ /* 0x000fe200078e0006 */
[----:B-1----:R-:W-:Y:S01]  /*2abb0*/  MOV R2, 0x2 ;  /* 0x0000000200027802 */ /* 0x002fe20000000f00 */
[----:B------:R-:W-:Y:S01]  /*2abc0*/  IMAD.MOV.U32 R218, RZ, RZ, 0x181f ;  /* 0x0000181fffda7424 */ /* 0x000fe200078e00ff */
[----:B------:R-:W-:Y:S02]  /*2abd0*/  MOV R3, 0x2abf0 ;  /* 0x0002abf000037802 */ /* 0x000fe40000000f00 */
[----:B--234-:R-:W-:Y:S05]  /*2abe0*/  CALL.REL.NOINC `($__internal_13_$__cuda_sm70_shflsync_idx_p) ;  /* 0x00000b1000007944 */ /* 0x01cfea0003c00000 */
[----:B------:R-:W-:Y:S01]  /*2abf0*/  MOV R2, R218 ;  /* 0x000000da00027202 */ /* 0x000fe20000000f00 */
[----:B------:R-:W-:Y:S05]  /*2ac00*/  BRA `(.L_x_1282) ;  /* 0xffffa30000007947 */ /* 0x000fea000383ffff */
.L_x_1180:
        /* <DEDUP_REMOVED lines=13> */
.L_x_1181:
[----:B------:R-:W-:Y:S01]  /*2ace0*/  IMAD.MOV.U32 R217, RZ, RZ, R5 ;  /* 0x000000ffffd97224 */ /* 0x000fe200078e0005 */
[----:B--2---:R-:W-:Y:S01]  /*2acf0*/  MOV R2, 0x4 ;  /* 0x0000000400027802 */ /* 0x004fe20000000f00 */
[----:B------:R-:W-:Y:S01]  /*2ad00*/  IMAD.MOV.U32 R218, RZ, RZ, 0x181f ;  /* 0x0000181fffda7424 */ /* 0x000fe200078e00ff */
[----:B------:R-:W-:Y:S02]  /*2ad10*/  MOV R3, 0x2ad30 ;  /* 0x0002ad3000037802 */ /* 0x000fe40000000f00 */
[----:B-1-34-:R-:W-:Y:S05]  /*2ad20*/  CALL.REL.NOINC `($__internal_13_$__cuda_sm70_shflsync_idx_p) ;  /* 0x000009d000007944 */ /* 0x01afea0003c00000 */
[----:B------:R-:W-:Y:S01]  /*2ad30*/  MOV R7, R218 ;  /* 0x000000da00077202 */ /* 0x000fe20000000f00 */
[----:B------:R-:W-:Y:S05]  /*2ad40*/  BRA `(.L_x_1284) ;  /* 0xffffa2b000007947 */ /* 0x000fea000383ffff */
.L_x_1182:
[----:B------:R-:W-:Y:S01]  /*2ad50*/  IMAD.MOV.U32 R217, RZ, RZ, R6 ;  /* 0x000000ffffd97224 */ /* 0x000fe200078e0006 */
[----:B--2---:R-:W-:Y:S01]  /*2ad60*/  MOV R2, 0x4 ;  /* 0x0000000400027802 */ /* 0x004fe20000000f00 */
[----:B------:R-:W-:Y:S01]  /*2ad70*/  IMAD.MOV.U32 R218, RZ, RZ, 0x181f ;  /* 0x0000181fffda7424 */ /* 0x000fe200078e00ff */
[----:B------:R-:W-:Y:S02]  /*2ad80*/  MOV R3, 0x2ada0 ;  /* 0x0002ada000037802 */ /* 0x000fe40000000f00 */
[----:B-1-34-:R-:W-:Y:S05]  /*2ad90*/  CALL.REL.NOINC `($__internal_13_$__cuda_sm70_shflsync_idx_p) ;  /* 0x0000096000007944 */ /* 0x01afea0003c00000 */
[----:B------:R-:W-:Y:S01]  /*2ada0*/  MOV R2, R218 ;  /* 0x000000da00027202 */ /* 0x000fe20000000f00 */
[----:B------:R-:W-:Y:S05]  /*2adb0*/  BRA `(.L_x_1285) ;  /* 0xffffa26000007947 */ /* 0x000fea000383ffff */
.L_x_1183:
        /* <DEDUP_REMOVED lines=13> */
.L_x_1184:
[----:B------:R-:W-:Y:S01]  /*2ae90*/  IMAD.MOV.U32 R217, RZ, RZ, R5 ;  /* 0x000000ffffd97224 */ /* 0x000fe200078e0005 */
[----:B--2---:R-:W-:Y:S01]  /*2aea0*/  MOV R2, 0x6 ;  /* 0x0000000600027802 */ /* 0x004fe20000000f00 */
[----:B------:R-:W-:Y:S01]  /*2aeb0*/  IMAD.MOV.U32 R218, RZ, RZ, 0x181f ;  /* 0x0000181fffda7424 */ /* 0x000fe200078e00ff */
[----:B------:R-:W-:Y:S02]  /*2aec0*/  MOV R3, 0x2aee0 ;  /* 0x0002aee000037802 */ /* 0x000fe40000000f00 */
[----:B-1--4-:R-:W-:Y:S05]  /*2aed0*/  CALL.REL.NOINC `($__internal_13_$__cuda_sm70_shflsync_idx_p) ;  /* 0x0000082000007944 */ /* 0x012fea0003c00000 */
[----:B------:R-:W-:Y:S01]  /*2aee0*/  MOV R7, R218 ;  /* 0x000000da00077202 */ /* 0x000fe20000000f00 */
[----:B------:R-:W-:Y:S05]  /*2aef0*/  BRA `(.L_x_1287) ;  /* 0xffffa21000007947 */ /* 0x000fea000383ffff */
.L_x_1185:
[----:B------:R-:W-:Y:S01]  /*2af00*/  IMAD.MOV.U32 R217, RZ, RZ, R6 ;  /* 0x000000ffffd97224 */ /* 0x000fe200078e0006 */
[----:B--2---:R-:W-:Y:S01]  /*2af10*/  MOV R2, 0x6 ;  /* 0x0000000600027802 */ /* 0x004fe20000000f00 */
[----:B------:R-:W-:Y:S01]  /*2af20*/  IMAD.MOV.U32 R218, RZ, RZ, 0x181f ;  /* 0x0000181fffda7424 */ /* 0x000fe200078e00ff */
[----:B------:R-:W-:Y:S02]  /*2af30*/  MOV R3, 0x2af50 ;  /* 0x0002af5000037802 */ /* 0x000fe40000000f00 */
[----:B-1-34-:R-:W-:Y:S05]  /*2af40*/  CALL.REL.NOINC `($__internal_13_$__cuda_sm70_shflsync_idx_p) ;  /* 0x000007b000007944 */ /* 0x01afea0003c00000 */
[----:B------:R-:W-:Y:S01]  /*2af50*/  MOV R2, R218 ;  /* 0x000000da00027202 */ /* 0x000fe20000000f00 */
[----:B------:R-:W-:Y:S05]  /*2af60*/  BRA `(.L_x_1288) ;  /* 0xffffa1c000007947 */ /* 0x000fea000383ffff */
.L_x_1186:
        /* <DEDUP_REMOVED lines=13> */
.L_x_1188:
[----:B------:R-:W-:Y:S01]  /*2b040*/  IMAD.MOV.U32 R217, RZ, RZ, R68 ;  /* 0x000000ffffd97224 */ /* 0x000fe200078e0044 */
[----:B------:R-:W-:Y:S01]  /*2b050*/  MOV R2, RZ ;  /* 0x000000ff00027202 */ /* 0x000fe20000000f00 */
[----:B------:R-:W-:Y:S01]  /*2b060*/  IMAD.MOV.U32 R218, RZ, RZ, 0x1f ;  /* 0x0000001fffda7424 */ /* 0x000fe200078e00ff */
[----:B------:R-:W-:Y:S02]  /*2b070*/  MOV R3, 0x2b090 ;  /* 0x0002b09000037802 */ /* 0x000fe40000000f00 */
[----:B------:R-:W-:Y:S05]  /*2b080*/  CALL.REL.NOINC `($__internal_13_$__cuda_sm70_shflsync_idx_p) ;  /* 0x0000067000007944 */ /* 0x000fea0003c00000 */
[----:B------:R-:W-:Y:S01]  /*2b090*/  MOV R9, R218 ;  /* 0x000000da00097202 */ /* 0x000fe20000000f00 */
[----:B------:R-:W-:Y:S05]  /*2b0a0*/  BRA `(.L_x_1290) ;  /* 0xffffa25000007947 */ /* 0x000fea000383ffff */
.L_x_1189:
[----:B------:R-:W-:Y:S01]  /*2b0b0*/  IMAD.MOV.U32 R217, RZ, RZ, R68 ;  /* 0x000000ffffd97224 */ /* 0x000fe200078e0044 */
[----:B------:R-:W-:Y:S01]  /*2b0c0*/  MOV R2, 0x1 ;  /* 0x0000000100027802 */ /* 0x000fe20000000f00 */
[----:B------:R-:W-:Y:S01]  /*2b0d0*/  IMAD.MOV.U32 R218, RZ, RZ, 0x1f ;  /* 0x0000001fffda7424 */ /* 0x000fe200078e00ff */
[----:B------:R-:W-:Y:S02]  /*2b0e0*/  MOV R3, 0x2b100 ;  /* 0x0002b10000037802 */ /* 0x000fe40000000f00 */
[----:B-12---:R-:W-:Y:S05]  /*2b0f0*/  CALL.REL.NOINC `($__internal_13_$__cuda_sm70_shflsync_idx_p) ;  /* 0x0000060000007944 */ /* 0x006fea0003c00000 */
[----:B------:R-:W-:Y:S01]  /*2b100*/  MOV R8, R218 ;  /* 0x000000da00087202 */ /* 0x000fe20000000f00 */
[----:B------:R-:W-:Y:S05]  /*2b110*/  BRA `(.L_x_1291) ;  /* 0xffffa20000007947 */ /* 0x000fea000383ffff */
.L_x_1190:
[----:B------:R-:W-:Y:S02]  /*2b120*/  MOV R2, 0x1 ;  /* 0x0000000100027802 */ /* 0x000fe40000000f00 */
[----:B------:R-:W-:-:S02]  /*2b130*/  MOV R3, 0x2b150 ;  /* 0x0002b15000037802 */ /* 0x000fc40000000f00 */
[----:B-1234-:R-:W-:Y:S05]  /*2b140*/  CALL.REL.NOINC `($__internal_14_$__cuda_sm70_shflsync_up_p) ;  /* 0x0000061000007944 */ /* 0x01efea0003c00000 */
[----:B------:R-:W-:Y:S05]  /*2b150*/  BRA `(.L_x_1292) ;  /* 0xffffa2f000007947 */ /* 0x000fea000383ffff */
.L_x_1191:
[----:B------:R-:W-:Y:S02]  /*2b160*/  MOV R2, 0x2 ;  /* 0x0000000200027802 */ /* 0x000fe40000000f00 */
[----:B------:R-:W-:-:S02]  /*2b170*/  MOV R3, 0x2b190 ;  /* 0x0002b19000037802 */ /* 0x000fc40000000f00 */
[----:B--2-4-:R-:W-:Y:S05]  /*2b180*/  CALL.REL.NOINC `($__internal_14_$__cuda_sm70_shflsync_up_p) ;  /* 0x000005d000007944 */ /* 0x014fea0003c00000 */
        /* <DEDUP_REMOVED lines=24> */
.L_x_1195:
[----:B------:R-:W-:Y:S02]  /*2b310*/  MOV R2, 0x1 ;  /* 0x0000000100027802 */ /* 0x000fe40000000f00 */
[----:B------:R-:W-:Y:S02]  /*2b320*/  MOV R3, 0x2b340 ;  /* 0x0002b34000037802 */ /* 0x000fe40000000f00 */
[----:B------:R-:W-:Y:S05]  /*2b330*/  CALL.REL.NOINC `($__internal_14_$__cuda_sm70_shflsync_up_p) ;  /* 0x0000042000007944 */ /* 0x000fea0003c00000 */
[----:B------:R-:W-:Y:S01]  /*2b340*/  MOV R2, R4 ;  /* 0x0000000400027202 */ /* 0x000fe20000000f00 */
[----:B------:R-:W-:Y:S05]  /*2b350*/  BRA `(.L_x_1294) ;  /* 0xffffa35000007947 */ /* 0x000fea000383ffff */
.L_x_1196:
        /* <DEDUP_REMOVED lines=27> */
.L_x_1198:
[----:B------:R-:W-:Y:S02]  /*2b510*/  SEL R0, RZ, 0x1, P0 ;  /* 0x00000001ff007807 */ /* 0x000fe40000000000 */
[----:B------:R-:W-:Y:S02]  /*2b520*/  MOV R2, 0x2b540 ;  /* 0x0002b54000027802 */ /* 0x000fe40000000f00 */
[----:B-1----:R-:W-:Y:S05]  /*2b530*/  CALL.REL.NOINC `($__internal_15_$__cuda_sm70_votesync_ballot) ;  /* 0x0000029000007944 */ /* 0x002fea0003c00000 */
[----:B------:R-:W-:Y:S01]  /*2b540*/  MOV R5, R0 ;  /* 0x0000000000057202 */ /* 0x000fe20000000f00 */
[----:B------:R-:W-:Y:S05]  /*2b550*/  BRA `(.L_x_1296) ;  /* 0xffffa2e000007947 */ /* 0x000fea000383ffff */
.L_x_1199:
[----:B------:R-:W-:Y:S01]  /*2b560*/  IMAD.MOV.U32 R217, RZ, RZ, R6 ;  /* 0x000000ffffd97224 */ /* 0x000fe200078e0006 */
[----:B--2---:R-:W-:Y:S01]  /*2b570*/  MOV R2, R0 ;  /* 0x0000000000027202 */ /* 0x004fe20000000f00 */
[----:B------:R-:W-:Y:S01]  /*2b580*/  IMAD.MOV.U32 R218, RZ, RZ, 0x1f ;  /* 0x0000001fffda7424 */ /* 0x000fe200078e00ff */
[----:B------:R-:W-:Y:S02]  /*2b590*/  MOV R3, 0x2b5b0 ;  /* 0x0002b5b000037802 */ /* 0x000fe40000000f00 */
[----:B-1----:R-:W-:Y:S05]  /*2b5a0*/  CALL.REL.NOINC `($__internal_13_$__cuda_sm70_shflsync_idx_p) ;  /* 0x0000015000007944 */ /* 0x002fea0003c00000 */
[----:B------:R-:W-:Y:S01]  /*2b5b0*/  IMAD.MOV.U32 R6, RZ, RZ, R218 ;  /* 0x000000ffff067224 */ /* 0x000fe200078e00da */
[----:B------:R-:W-:Y:S01]  /*2b5c0*/  MOV R2, R0 ;  /* 0x0000000000027202 */ /* 0x000fe20000000f00 */
[----:B------:R-:W-:Y:S01]  /*2b5d0*/  IMAD.MOV.U32 R217, RZ, RZ, R7 ;  /* 0x000000ffffd97224 */ /* 0x000fe200078e0007 */
[----:B------:R-:W-:-:S02]  /*2b5e0*/  MOV R218, 0x1f ;  /* 0x0000001f00da7802 */ /* 0x000fc40000000f00 */
[----:B------:R-:W-:Y:S02]  /*2b5f0*/  MOV R3, 0x2b610 ;  /* 0x0002b61000037802 */ /* 0x000fe40000000f00 */
[----:B------:R-:W-:Y:S05]  /*2b600*/  CALL.REL.NOINC `($__internal_13_$__cuda_sm70_shflsync_idx_p) ;  /* 0x000000f000007944 */ /* 0x000fea0003c00000 */
[----:B------:R-:W-:Y:S01]  /*2b610*/  MOV R7, R218 ;  /* 0x000000da00077202 */ /* 0x000fe20000000f00 */
[----:B------:R-:W-:Y:S05]  /*2b620*/  BRA `(.L_x_1297) ;  /* 0xffffa28000007947 */ /* 0x000fea000383ffff */
.L_x_1202:
[----:B------:R-:W-:Y:S01]  /*2b630*/  IMAD.MOV.U32 R217, RZ, RZ, R4 ;  /* 0x000000ffffd97224 */ /* 0x000fe200078e0004 */
[----:B--2---:R-:W-:Y:S01]  /*2b640*/  MOV R2, R0 ;  /* 0x0000000000027202 */ /* 0x004fe20000000f00 */
[----:B------:R-:W-:Y:S01]  /*2b650*/  IMAD.MOV.U32 R218, RZ, RZ, 0x1f ;  /* 0x0000001fffda7424 */ /* 0x000fe200078e00ff */
[----:B------:R-:W-:Y:S02]  /*2b660*/  MOV R3, 0x2b680 ;  /* 0x0002b68000037802 */ /* 0x000fe40000000f00 */
[----:B-1--4-:R-:W-:Y:S05]  /*2b670*/  CALL.REL.NOINC `($__internal_13_$__cuda_sm70_shflsync_idx_p) ;  /* 0x0000008000007944 */ /* 0x012fea0003c00000 */
[----:B------:R-:W-:Y:S01]  /*2b680*/  MOV R10, R218 ;  /* 0x000000da000a7202 */ /* 0x000fe20000000f00 */
[----:B------:R-:W-:Y:S05]  /*2b690*/  BRA `(.L_x_1201) ;  /* 0xffffa27000007947 */ /* 0x000fea000383ffff */
        .weak           $__internal_12_$__cuda_sm70_shflsync_bfly_p
        .type           $__internal_12_$__cuda_sm70_shflsync_bfly_p,@function
        .size           $__internal_12_$__cuda_sm70_shflsync_bfly_p,($__internal_13_$__cuda_sm70_shflsync_idx_p - $__internal_12_$__cuda_sm70_shflsync_bfly_p)
$__internal_12_$__cuda_sm70_shflsync_bfly_p:
[----:B------:R-:W-:Y:S02]  /*2b6a0*/  MOV R165, 0xffffffff ;  /* 0xffffffff00a57802 */ /* 0x000fe40000000f00 */
[----:B------:R-:W-:Y:S02]  /*2b6b0*/  MOV R3, 0x1f ;  /* 0x0000001f00037802 */ /* 0x000fe40000000f00 */
[----:B------:R-:W-:Y:S04]  /*2b6c0*/  WARPSYNC R165 ;  /* 0x000000a500007348 */ /* 0x000fe80003800000 */
[----:B------:R1:W2:Y:S02]  /*2b6d0*/  SHFL.BFLY PT, R0, R84, R0, R3 ;  /* 0x0c00000054007389 */ /* 0x0002a400000e0003 */
[----:B-1----:R-:W-:-:S04]  /*2b6e0*/  MOV R3, 0x0 ;  /* 0x0000000000037802 */ /* 0x002fc80000000f00 */
[----:B--2---:R-:W-:Y:S05]  /*2b6f0*/  RET.REL.NODEC R2 `(_ZN7cutlass13device_kernelIN5flash19enable_sm80_to_sm89INS1_16FlashAttnFwdSm80INS1_25CollectiveMainloopFwdSm80ILi4ELi1ELb0EN4cute5tupleIJNS5_1CILi128EEENS7_ILi80EEENS7_ILi64EEEEEELi64ENS_10bfloat16_tEfNS_4arch4Sm80ELb0ELb1ELb0ELb1ELb1ELb1ELb1ELb1EEENS1_21CollectiveEpilogueFwdINS6_IJS8_SA_S9_EEENS6_IJNS7_ILi1EEESI_SI_EEESC_SE_Li128ELb1ELb1ELb1ELb0EEENS1_36VarlenDynamicPersistentTileSchedulerILi128ELi80ELi128ELi128ELb1ELb1ELb0ELb1ELb0ELb1EEEEEEEEEvNT_6ParamsE) ;  /* 0xfffd490002007950 */ /* 0x004fea0003c3ffff */
        .weak           $__internal_13_$__cuda_sm70_shflsync_idx_p
        .type           $__internal_13_$__cuda_sm70_shflsync_idx_p,@function
        .size           $__internal_13_$__cuda_sm70_shflsync_idx_p,($__internal_14_$__cuda_sm70_shflsync_up_p - $__internal_13_$__cuda_sm70_shflsync_idx_p)
$__internal_13_$__cuda_sm70_shflsync_idx_p:
[----:B------:R-:W-:-:S04]  /*2b700*/  MOV R219, 0xffffffff ;  /* 0xffffffff00db7802 */ /* 0x000fc80000000f00 */
[----:B------:R-:W-:Y:S04]  /*2b710*/  WARPSYNC R219 ;  /* 0x000000db00007348 */ /* 0x000fe80003800000 */
[----:B------:R1:W2:Y:S02]  /*2b720*/  SHFL.IDX PT, R218, R217, R2, R218 ;  /* 0x00000002d9da7389 */ /* 0x0002a400000e00da */
[----:B-1----:R-:W-:Y:S02]  /*2b730*/  MOV R2, R3 ;  /* 0x0000000300027202 */ /* 0x002fe40000000f00 */
[----:B------:R-:W-:-:S04]  /*2b740*/  MOV R3, 0x0 ;  /* 0x0000000000037802 */ /* 0x000fc80000000f00 */
[----:B--2---:R-:W-:Y:S05]  /*2b750*/  RET.REL.NODEC R2 `(_ZN7cutlass13device_kernelIN5flash19enable_sm80_to_sm89INS1_16FlashAttnFwdSm80INS1_25CollectiveMainloopFwdSm80ILi4ELi1ELb0EN4cute5tupleIJNS5_1CILi128EEENS7_ILi80EEENS7_ILi64EEEEEELi64ENS_10bfloat16_tEfNS_4arch4Sm80ELb0ELb1ELb0ELb1ELb1ELb1ELb1ELb1EEENS1_21CollectiveEpilogueFwdINS6_IJS8_SA_S9_EEENS6_IJNS7_ILi1EEESI_SI_EEESC_SE_Li128ELb1ELb1ELb1ELb0EEENS1_36VarlenDynamicPersistentTileSchedulerILi128ELi80ELi128ELi128ELb1ELb1ELb0ELb1ELb0ELb1EEEEEEEEEvNT_6ParamsE) ;  /* 0xfffd48a002007950 */ /* 0x004fea0003c3ffff */
        .weak           $__internal_14_$__cuda_sm70_shflsync_up_p
        .type           $__internal_14_$__cuda_sm70_shflsync_up_p,@function
        .size           $__internal_14_$__cuda_sm70_shflsync_up_p,($__internal_15_$__cuda_sm70_votesync_ballot - $__internal_14_$__cuda_sm70_shflsync_up_p)
$__internal_14_$__cuda_sm70_shflsync_up_p:
[----:B------:R-:W-:Y:S02]  /*2b760*/  IMAD.MOV.U32 R4, RZ, RZ, RZ ;  /* 0x000000ffff047224 */ /* 0x000fe400078e00ff */
[----:B------:R-:W-:-:S04]  /*2b770*/  IMAD.MOV.U32 R11, RZ, RZ, -0x1 ;  /* 0xffffffffff0b7424 */ /* 0x000fc800078e00ff */
[----:B------:R-:W-:Y:S04]  /*2b780*/  WARPSYNC R11 ;  /* 0x0000000b00007348 */ /* 0x000fe80003800000 */
[----:B------:R1:W2:Y:S02]  /*2b790*/  SHFL.UP PT, R4, R0, R2, R4 ;  /* 0x0400000200047389 */ /* 0x0002a400000e0004 */
[----:B-1----:R-:W-:Y:S02]  /*2b7a0*/  MOV R2, R3 ;  /* 0x0000000300027202 */ /* 0x002fe40000000f00 */
[----:B------:R-:W-:-:S04]  /*2b7b0*/  MOV R3, 0x0 ;  /* 0x0000000000037802 */ /* 0x000fc80000000f00 */
[----:B--2---:R-:W-:Y:S05]  /*2b7c0*/  RET.REL.NODEC R2 `(_ZN7cutlass13device_kernelIN5flash19enable_sm80_to_sm89INS1_16FlashAttnFwdSm80INS1_25CollectiveMainloopFwdSm80ILi4ELi1ELb0EN4cute5tupleIJNS5_1CILi128EEENS7_ILi80EEENS7_ILi64EEEEEELi64ENS_10bfloat16_tEfNS_4arch4Sm80ELb0ELb1ELb0ELb1ELb1ELb1ELb1ELb1EEENS1_21CollectiveEpilogueFwdINS6_IJS8_SA_S9_EEENS6_IJNS7_ILi1EEESI_SI_EEESC_SE_Li128ELb1ELb1ELb1ELb0EEENS1_36VarlenDynamicPersistentTileSchedulerILi128ELi80ELi128ELi128ELb1ELb1ELb0ELb1ELb0ELb1EEEEEEEEEvNT_6ParamsE) ;  /* 0xfffd483002007950 */ /* 0x004fea0003c3ffff */
        .weak           $__internal_15_$__cuda_sm70_votesync_ballot
        .type           $__internal_15_$__cuda_sm70_votesync_ballot,@function
        .size           $__internal_15_$__cuda_sm70_votesync_ballot,(.L_x_1926 - $__internal_15_$__cuda_sm70_votesync_ballot)
$__internal_15_$__cuda_sm70_votesync_ballot:
[----:B------:R-:W-:Y:S01]  /*2b7d0*/  ISETP.NE.U32.AND P0, PT, R0, 0x1, PT ;  /* 0x000000010000780c */ /* 0x000fe20003f05070 */
[----:B------:R-:W-:-:S04]  /*2b7e0*/  IMAD.MOV.U32 R3, RZ, RZ, -0x1 ;  /* 0xffffffffff037424 */ /* 0x000fc800078e00ff */
[----:B------:R-:W-:Y:S08]  /*2b7f0*/  WARPSYNC R3 ;  /* 0x0000000300007348 */ /* 0x000ff00003800000 */
[----:B------:R-:W-:-:S04]  /*2b800*/  VOTE.ANY R0, PT, !P0 ;  /* 0x0000000000007806 */ /* 0x000fc800040e0100 */
[----:B------:R-:W-:Y:S01]  /*2b810*/  LOP3.LUT R0, R0, R3, RZ, 0xc0, !PT ;  /* 0x0000000300007212 */ /* 0x000fe200078ec0ff */
[----:B------:R-:W-:-:S04]  /*2b820*/  IMAD.MOV.U32 R3, RZ, RZ, 0x0 ;  /* 0x00000000ff037424 */ /* 0x000fc800078e00ff */
[----:B------:R-:W-:Y:S05]  /*2b830*/  RET.REL.NODEC R2 `(_ZN7cutlass13device_kernelIN5flash19enable_sm80_to_sm89INS1_16FlashAttnFwdSm80INS1_25CollectiveMainloopFwdSm80ILi4ELi1ELb0EN4cute5tupleIJNS5_1CILi128EEENS7_ILi80EEENS7_ILi64EEEEEELi64ENS_10bfloat16_tEfNS_4arch4Sm80ELb0ELb1ELb0ELb1ELb1ELb1ELb1ELb1EEENS1_21CollectiveEpilogueFwdINS6_IJS8_SA_S9_EEENS6_IJNS7_ILi1EEESI_SI_EEESC_SE_Li128ELb1ELb1ELb1ELb0EEENS1_36VarlenDynamicPersistentTileSchedulerILi128ELi80ELi128ELi128ELb1ELb1ELb0ELb1ELb0ELb1EEEEEEEEEvNT_6ParamsE) ;  /* 0xfffd47c002007950 */ /* 0x000fea0003c3ffff */
.L_x_1298:
        /* <DEDUP_REMOVED lines=12> */
.L_x_1926:


//--------------------- .text._ZN7cutlass13device_kernelIN5flash19enable_sm80_to_sm89INS1_16FlashAttnFwdSm80INS1_25CollectiveMainloopFwdSm80ILi4ELi1ELb0EN4cute5tupleIJNS5_1CILi128EEENS7_ILi112EEENS7_ILi64EEEEEELi64ENS_10bfloat16_tEfNS_4arch4Sm80ELb1ELb0ELb0ELb0ELb1ELb0ELb1ELb1EEENS1_21CollectiveEpilogueFwdINS6_IJS8_SA_S9_EEENS6_IJNS7_ILi1EEESI_SI_EEESC_SE_Li128ELb0ELb1ELb1ELb0EEENS1_30DynamicPersistentTileSchedulerILi128ELi128ELb1ELb1ELb0EEEEEEEEEvNT_6ParamsE --------------------------
	.section	.text._ZN7cutlass13device_kernelIN5flash19enable_sm80_to_sm89INS1_16FlashAttnFwdSm80INS1_25CollectiveMainloopFwdSm80ILi4ELi1ELb0EN4cute5tupleIJNS5_1CILi128EEENS7_ILi112EEENS7_ILi64EEEEEELi64ENS_10bfloat16_tEfNS_4arch4Sm80ELb1ELb0ELb0ELb0ELb1ELb0ELb1ELb1EEENS1_21CollectiveEpilogueFwdINS6_IJS8_SA_S9_EEENS6_IJNS7_ILi1EEESI_SI_EEESC_SE_Li128ELb0ELb1ELb1ELb0EEENS1_30DynamicPersistentTileSchedulerILi128ELi128ELb1ELb1ELb0EEEEEEEEEvNT_6ParamsE,"ax",@progbits
	.sectioninfo	@"SHI_REGISTERS=255"
	.align	128
.text._ZN7cutlass13device_kernelIN5flash19enable_sm80_to_sm89INS1_16FlashAttnFwdSm80INS1_25CollectiveMainloopFwdSm80ILi4ELi1ELb0EN4cute5tupleIJNS5_1CILi128EEENS7_ILi112EEENS7_ILi64EEEEEELi64ENS_10bfloat16_tEfNS_4arch4Sm80ELb1ELb0ELb0ELb0ELb1ELb0ELb1ELb1EEENS1_21CollectiveEpilogueFwdINS6_IJS8_SA_S9_EEENS6_IJNS7_ILi1EEESI_SI_EEESC_SE_Li128ELb0ELb1ELb1ELb0EEENS1_30DynamicPersistentTileSchedulerILi128ELi128ELb1ELb1ELb0EEEEEEEEEvNT_6ParamsE:
        .type           _ZN7cutlass13device_kernelIN5flash19enable_sm80_to_sm89INS1_16FlashAttnFwdSm80INS1_25CollectiveMainloopFwdSm80ILi4ELi1ELb0EN4cute5tupleIJNS5_1CILi128EEENS7_ILi112EEENS7_ILi64EEEEEELi64ENS_10bfloat16_tEfNS_4arch4Sm80ELb1ELb0ELb0ELb0ELb1ELb0ELb1ELb1EEENS1_21CollectiveEpilogueFwdINS6_IJS8_SA_S9_EEENS6_IJNS7_ILi1EEESI_SI_EEESC_SE_Li128ELb0ELb1ELb1ELb0EEENS1_30DynamicPersistentTileSchedulerILi128ELi128ELb1ELb1ELb0EEEEEEEEEvNT_6ParamsE,@function
        .size           _ZN7cutlass13device_kernelIN5flash19enable_sm80_to_sm89INS1_16FlashAttnFwdSm80INS1_25CollectiveMainloopFwdSm80ILi4ELi1ELb0EN4cute5tupleIJNS5_1CILi128EEENS7_ILi112EEENS7_ILi64EEEEEELi64ENS_10bfloat16_tEfNS_4arch4Sm80ELb1ELb0ELb0ELb0ELb1ELb0ELb1ELb1EEENS1_21CollectiveEpilogueFwdINS6_IJS8_SA_S9_EEENS6_IJNS7_ILi1EEESI_SI_EEESC_SE_Li128ELb0ELb1ELb1ELb0EEENS1_30DynamicPersistentTileSchedulerILi128ELi128ELb1ELb1ELb0EEEEEEEEEvNT_6ParamsE,(.L_x_1931 - _ZN7cutlass13device_kernelIN5flash19enable_sm80_to_sm89INS1_16FlashAttnFwdSm80INS1_25CollectiveMainloopFwdSm80ILi4ELi1ELb0EN4cute5tupleIJNS5_1CILi128EEENS7_ILi112EEENS7_ILi64EEEEEELi64ENS_10bfloat16_tEfNS_4arch4Sm80ELb1ELb0ELb0ELb0ELb1ELb0ELb1ELb1EEENS1_21CollectiveEpilogueFwdINS6_IJS8_SA_S9_EEENS6_IJNS7_ILi1EEESI_SI_EEESC_SE_Li128ELb0ELb1ELb1ELb0EEENS1_30DynamicPersistentTileSchedulerILi128ELi128ELb1ELb1ELb0EEEEEEEEEvNT_6ParamsE)
        .other          _ZN7cutlass13device_kernelIN5flash19enable_sm80_to_sm89INS1_16FlashAttnFwdSm80INS1_25CollectiveMainloopFwdSm80ILi4ELi1ELb0EN4cute5tupleIJNS5_1CILi128EEENS7_ILi112EEENS7_ILi64EEEEEELi64ENS_10bfloat16_tEfNS_4arch4Sm80ELb1ELb0ELb0ELb0ELb1ELb0ELb1ELb1EEENS1_21CollectiveEpilogueFwdINS6_IJS8_SA_S9_EEENS6_IJNS7_ILi1EEESI_SI_EEESC_SE_Li128ELb0ELb1ELb1ELb0EEENS1_30DynamicPersistentTileSchedulerILi128ELi128ELb1ELb1ELb0EEEEEEEEEvNT_6ParamsE,@"STO_CUDA_ENTRY STV_DEFAULT"
_ZN7cutlass13device_kernelIN5flash19enable_sm80_to_sm89INS1_16FlashAttnFwdSm80INS1_25CollectiveMainloopFwdSm80ILi4ELi1ELb0EN4cute5tupleIJNS5_1CILi128EEENS7_ILi112EEENS7_ILi64EEEEEELi64ENS_10bfloat16_tEfNS_4arch4Sm80ELb1ELb0ELb0ELb0ELb1ELb0ELb1ELb1EEENS1_21CollectiveEpilogueFwdINS6_IJS8_SA_S9_EEENS6_IJNS7_ILi1EEESI_SI_EEESC_SE_Li128ELb0ELb1ELb1ELb0EEENS1_30DynamicPersistentTileSchedulerILi128ELi128ELb1ELb1ELb0EEEEEEEEEvNT_6ParamsE:
[----:B------:R-:W-:-:S03]  /*0000*/  MOV R1, c[0x0][0x28] ;  /* 0x00000a0000017a02 */ /* 0x000fc60000000f00 */
[----:B------:R-:W1:Y:S01]  /*0010*/  S2R R20, SR_TID.X ;  /* 0x0000000000147919 */ /* 0x000e620000002100 */
[----:B------:R-:W-:-:S03]  /*0020*/  IADD3 R1, R1, -0xa0, RZ ;  /* 0xffffff6001017810 */ /* 0x000fc60007ffe0ff */
[----:B------:R-:W2:Y:S01]  /*0030*/  S2R R16, SR_CTAID.X ;  /* 0x0000000000107919 */ /* 0x000ea20000002500 */
[----:B-1----:R-:W-:-:S05]  /*0040*/  SHF.R.U32.HI R0, RZ, 0x5, R20 ;  /* 0x00000005ff007819 */ /* 0x002fca0000011614 */
[----:B------:R-:W1:Y:S04]  /*0050*/  SHFL.IDX PT, R2, R0, RZ, 0x1f ;  /* 0x00001fff00027589 */ /* 0x000e6800000e0000 */
[----:B------:R-:W3:Y:S01]  /*0060*/  SHFL.IDX PT, R0, R0, RZ, 0x1f ;  /* 0x00001fff00007589 */ /* 0x000ee200000e0000 */
[----:B-1----:R-:W-:Y:S01]  /*0070*/  ISETP.GE.AND P0, PT, R2, 0x1, PT ;  /* 0x000000010200780c */ /* 0x002fe20003f06270 */
[----:B---3--:R1:W3:-:S12]  /*0080*/  R2UR UR6, R0 ;  /* 0x00000000000673c2 */ /* 0x0082d800000e0000 */
[----:B------:R-:W-:Y:S06]  /*0090*/  @P0 BAR.ARV 0x4, 0x80 ;  /* 0x0102000000000b1d */ /* 0x000fec0000002000 */
[----:B--2---:R-:W-:-:S13]  /*00a0*/  ISETP.GE.AND P0, PT, R16, c[0x0][0x538], PT ;  /* 0x00014e0010007a0c */ /* 0x004fda0003f06270 */
[----:B------:R-:W-:Y:S05]  /*00b0*/  @P0 EXIT ;  /* 0x000000000000094d */ /* 0x000fea0003800000 */
[----:B-1-3--:R-:W-:Y:S01]  /*00c0*/  SHF.R.S32.HI R15, RZ, 0x1f, R20 ;  /* 0x0000001fff0f7819 */ /* 0x00afe20000011414 */
[----:B------:R-:W-:Y:S01]  /*00d0*/  IMAD.MOV.U32 R226, RZ, RZ, 0x40 ;  /* 0x00000040ffe27424 */ /* 0x000fe200078e00ff */
[----:B------:R-:W-:Y:S01]  /*00e0*/  ULDC.64 UR8, c[0x0][0x118] ;  /* 0x0000460000087ab9 */ /* 0x000fe20000000a00 */
[----:B------:R-:W-:Y:S01]  /*00f0*/  IMAD.MOV.U32 R228, RZ, RZ, 0x20 ;  /* 0x00000020ffe47424 */ /* 0x000fe200078e00ff */
[CC--:B------:R-:W-:Y:S02]  /*0100*/  LEA.HI R13, R15.reuse, R20.reuse, RZ, 0x3 ;  /* 0x000000140f0d7211 */ /* 0x0c0fe400078f18ff */
[CC--:B------:R-:W-:Y:S02]  /*0110*/  LEA.HI R0, R15.reuse, R20.reuse, RZ, 0x2 ;  /* 0x000000140f007211 */ /* 0x0c0fe400078f10ff */
[----:B------:R-:W-:Y:S02]  /*0120*/  LEA.HI R5, R15, R20, RZ, 0x4 ;  /* 0x000000140f057211 */ /* 0x000fe400078f20ff */
[----:B------:R-:W-:-:S02]  /*0130*/  SHF.R.S32.HI R19, RZ, 0x3, R13 ;  /* 0x00000003ff137819 */ /* 0x000fc4000001140d */
[----:B------:R-:W-:Y:S02]  /*0140*/  LOP3.LUT R3, R13, 0xfffffff8, RZ, 0xc0, !PT ;  /* 0xfffffff80d037812 */ /* 0x000fe400078ec0ff */
[----:B------:R-:W-:Y:S01]  /*0150*/  LOP3.LUT R2, R0, 0xfffffffc, RZ, 0xc0, !PT ;  /* 0xfffffffc00027812 */ /* 0x000fe200078ec0ff */
[----:B------:R-:W-:Y:S01]  /*0160*/  IMAD.SHL.U32 R6, R19, 0x40, RZ ;  /* 0x0000004013067824 */ /* 0x000fe200078e00ff */
[C---:B------:R-:W-:Y:S01]  /*0170*/  LOP3.LUT R0, R5.reuse, 0xfffffff0, RZ, 0xc0, !PT ;  /* 0xfffffff005007812 */ /* 0x040fe200078ec0ff */
[C---:B------:R-:W-:Y:S01]  /*0180*/  IMAD.IADD R9, R20.reuse, 0x1, -R3 ;  /* 0x0000000114097824 */ /* 0x040fe200078e0a03 */
[----:B------:R-:W-:Y:S01]  /*0190*/  SHF.R.S32.HI R4, RZ, 0x4, R5 ;  /* 0x00000004ff047819 */ /* 0x000fe20000011405 */
[----:B------:R-:W-:Y:S01]  /*01a0*/  IMAD.IADD R2, R20, 0x1, -R2 ;  /* 0x0000000114027824 */ /* 0x000fe200078e0a02 */
[----:B------:R-:W-:Y:S01]  /*01b0*/  LOP3.LUT R3, R6, 0x1c0, RZ, 0xc0, !PT ;  /* 0x000001c006037812 */ /* 0x000fe200078ec0ff */
[----:B------:R-:W-:Y:S01]  /*01c0*/  IMAD.IADD R0, R20, 0x1, -R0 ;  /* 0x0000000114007824 */ /* 0x000fe200078e0a00 */
[----:B------:R-:W-:Y:S01]  /*01d0*/  LEA.HI R5, R5, R4, RZ, 0x1 ;  /* 0x0000000405057211 */ /* 0x000fe200078f08ff */
[----:B------:R-:W-:Y:S01]  /*01e0*/  IMAD.SHL.U32 R243, R9, 0x8, RZ ;  /* 0x0000000809f37824 */ /* 0x000fe200078e00ff */
[----:B------:R-:W-:-:S02]  /*01f0*/  LEA.HI R8, R2, R2, RZ, 0x1 ;  /* 0x0000000202087211 */ /* 0x000fc400078f08ff */
[----:B------:R-:W-:Y:S02]  /*0200*/  SHF.R.S32.HI R11, RZ, 0x1f, R0 ;  /* 0x0000001fff0b7819 */ /* 0x000fe40000011400 */
[----:B------:R-:W-:Y:S02]  /*0210*/  LOP3.LUT R6, R3, 0x38, R243, 0xf8, !PT ;  /* 0x0000003803067812 */ /* 0x000fe400078ef8f3 */
[----:B------:R-:W-:Y:S02]  /*0220*/  LOP3.LUT R7, R5, 0xfffffffe, RZ, 0xc0, !PT ;  /* 0xfffffffe05077812 */ /* 0x000fe400078ec0ff */
[----:B------:R-:W-:Y:S02]  /*0230*/  SHF.R.U32.HI R3, RZ, 0x3, R3 ;  /* 0x00000003ff037819 */ /* 0x000fe40000011603 */
[----:B------:R-:W-:Y:S01]  /*0240*/  LEA.HI R11, R11, R0, RZ, 0x3 ;  /* 0x000000000b0b7211 */ /* 0x000fe200078f18ff */
[----:B------:R-:W-:Y:S01]  /*0250*/  IMAD.IADD R12, R4, 0x1, -R7 ;  /* 0x00000001040c7824 */ /* 0x000fe200078e0a07 */
[----:B------:R-:W-:-:S02]  /*0260*/  LOP3.LUT R5, R8, 0x1ffffffe, RZ, 0xc0, !PT ;  /* 0x1ffffffe08057812 */ /* 0x000fc400078ec0ff */
[----:B------:R-:W-:Y:S02]  /*0270*/  LOP3.LUT R10, R6, R3, RZ, 0x3c, !PT ;  /* 0x00000003060a7212 */ /* 0x000fe400078e3cff */
[----:B------:R-:W-:Y:S01]  /*0280*/  LOP3.LUT R3, R11, 0xfffffff8, RZ, 0xc0, !PT ;  /* 0xfffffff80b037812 */ /* 0x000fe200078ec0ff */
[----:B------:R-:W-:Y:S01]  /*0290*/  IMAD.IADD R14, R2, 0x1, -R5 ;  /* 0x00000001020e7824 */ /* 0x000fe200078e0a05 */
[-C--:B------:R-:W-:Y:S01]  /*02a0*/  LEA.HI R5, R15, R20.reuse, RZ, 0x5 ;  /* 0x000000140f057211 */ /* 0x080fe200078f28ff */
[----:B------:R-:W-:Y:S02]  /*02b0*/  IMAD.SHL.U32 R2, R9, 0x40, RZ ;  /* 0x0000004009027824 */ /* 0x000fe400078e00ff */
[----:B------:R-:W-:Y:S01]  /*02c0*/  IMAD.IADD R7, R0, 0x1, -R3 ;  /* 0x0000000100077824 */ /* 0x000fe200078e0a03 */
[----:B------:R-:W-:Y:S02]  /*02d0*/  LEA.HI R3, R15, R20, RZ, 0x6 ;  /* 0x000000140f037211 */ /* 0x000fe400078f30ff */
[----:B------:R-:W-:-:S02]  /*02e0*/  LOP3.LUT R0, R2, 0x1c0, RZ, 0xc0, !PT ;  /* 0x000001c002007812 */ /* 0x000fc400078ec0ff */
[--C-:B------:R-:W-:Y:S01]  /*02f0*/  SHF.R.S32.HI R231, RZ, 0x5, R5.reuse ;  /* 0x00000005ffe77819 */ /* 0x100fe20000011405 */
[----:B------:R-:W-:Y:S01]  /*0300*/  IMAD.SHL.U32 R3, R3, 0x8, RZ ;  /* 0x0000000803037824 */ /* 0x000fe200078e00ff */
[----:B------:R-:W-:Y:S02]  /*0310*/  SHF.R.S32.HI R2, RZ, 0x1f, R5 ;  /* 0x0000001fff027819 */ /* 0x000fe40000011405 */
[----:B------:R-:W-:Y:S02]  /*0320*/  LOP3.LUT R6, R0, 0x8, R13, 0xf8, !PT ;  /* 0x0000000800067812 */ /* 0x000fe400078ef80d */
[----:B------:R-:W-:Y:S02]  /*0330*/  SHF.R.U32.HI R4, RZ, 0x3, R0 ;  /* 0x00000003ff047819 */ /* 0x000fe40000011600 */
[----:B------:R-:W-:Y:S01]  /*0340*/  LEA.HI R0, R2, R231, RZ, 0x2 ;  /* 0x000000e702007211 */ /* 0x000fe200078f10ff */
[----:B------:R-:W-:Y:S01]  /*0350*/  IMAD.SHL.U32 R2, R12, 0x8, RZ ;  /* 0x000000080c027824 */ /* 0x000fe200078e00ff */
[----:B------:R-:W-:Y:S01]  /*0360*/  LOP3.LUT R10, R10, 0x7ffffe00, R3, 0xf8, !PT ;  /* 0x7ffffe000a0a7812 */ /* 0x000fe200078ef803 */
[----:B------:R-:W-:Y:S01]  /*0370*/  IMAD.SHL.U32 R3, R7, 0x40, RZ ;  /* 0x0000004007037824 */ /* 0x000fe200078e00ff */
[----:B------:R-:W-:-:S02]  /*0380*/  LOP3.LUT R0, R0, 0xffffffc, RZ, 0xc0, !PT ;  /* 0x0ffffffc00007812 */ /* 0x000fc400078ec0ff */
[----:B------:R-:W-:Y:S01]  /*0390*/  LOP3.LUT R5, R5, 0xffffffe0, RZ, 0xc0, !PT ;  /* 0xffffffe005057812 */ /* 0x000fe200078ec0ff */
[----:B------:R-:W-:Y:S01]  /*03a0*/  IMAD.SHL.U32 R242, R10, 0x2, RZ ;  /* 0x000000020af27824 */ /* 0x000fe200078e00ff */
[----:B------:R-:W-:Y:S01]  /*03b0*/  LOP3.LUT R13, R6, R4, RZ, 0x3c, !PT ;  /* 0x00000004060d7212 */ /* 0x000fe200078e3cff */
[----:B------:R-:W-:Y:S01]  /*03c0*/  IMAD.SHL.U32 R4, R8, 0x20, RZ ;  /* 0x0000002008047824 */ /* 0x000fe200078e00ff */
[----:B------:R-:W-:Y:S01]  /*03d0*/  LOP3.LUT P3, RZ, R7, 0x2, RZ, 0xc0, !PT ;  /* 0x0000000207ff7812 */ /* 0x000fe2000786c0ff */
[----:B------:R-:W-:Y:S01]  /*03e0*/  IMAD.IADD R8, R231, 0x1, -R0 ;  /* 0x00000001e7087824 */ /* 0x000fe200078e0a00 */
[----:B------:R-:W-:Y:S01]  /*03f0*/  LOP3.LUT R0, R3, 0x1c0, RZ, 0xc0, !PT ;  /* 0x000001c003007812 */ /* 0x000fe200078ec0ff */
[----:B------:R-:W-:Y:S01]  /*0400*/  IMAD.SHL.U32 R3, R11, 0x40, RZ ;  /* 0x000000400b037824 */ /* 0x000fe200078e00ff */
[----:B------:R-:W-:Y:S01]  /*0410*/  LOP3.LUT R4, R4, 0xffffffc0, RZ, 0xc0, !PT ;  /* 0xffffffc004047812 */ /* 0x000fe200078ec0ff */
[----:B------:R-:W-:Y:S01]  /*0420*/  IMAD.IADD R18, R20, 0x1, -R5 ;  /* 0x0000000114127824 */ /* 0x000fe200078e0a05 */
[----:B------:R-:W-:-:S02]  /*0430*/  LOP3.LUT R2, R0, 0x8, R2, 0xf8, !PT ;  /* 0x0000000800027812 */ /* 0x000fc400078ef802 */
[----:B------:R-:W-:Y:S01]  /*0440*/  SHF.R.U32.HI R0, RZ, 0x3, R0 ;  /* 0x00000003ff007819 */ /* 0x000fe20000011600 */
[----:B------:R-:W-:Y:S01]  /*0450*/  IMAD R4, R14, 0x8, R4 ;  /* 0x000000080e047824 */ /* 0x000fe200078e0204 */
[----:B------:R-:W-:Y:S02]  /*0460*/  LOP3.LUT R3, R3, 0xfffffe00, RZ, 0xc0, !PT ;  /* 0xfffffe0003037812 */ /* 0x000fe400078ec0ff */
[----:B------:R-:W-:Y:S02]  /*0470*/  SHF.R.S32.HI R6, RZ, 0x1f, R18 ;  /* 0x0000001fff067819 */ /* 0x000fe40000011412 */
[----:B------:R-:W-:Y:S01]  /*0480*/  LOP3.LUT R225, R2, R0, RZ, 0x3c, !PT ;  /* 0x0000000002e17212 */ /* 0x000fe200078e3cff */
[----:B------:R-:W-:Y:S01]  /*0490*/  IMAD R231, R231, 0x400, R3 ;  /* 0x00000400e7e77824 */ /* 0x000fe200078e0203 */
[----:B------:R-:W-:Y:S01]  /*04a0*/  LEA.HI R6, R6, R18, RZ, 0x2 ;  /* 0x0000001206067211 */ /* 0x000fe200078f10ff */
[----:B------:R-:W-:Y:S01]  /*04b0*/  IMAD R0, R12, 0x200, R13 ;  /* 0x000002000c007824 */ /* 0x000fe200078e020d */
[----:B------:R-:W-:Y:S01]  /*04c0*/  LOP3.LUT P0, RZ, R7, 0x4, RZ, 0xc0, !PT ;  /* 0x0000000407ff7812 */ /* 0x000fe2000780c0ff */
[----:B------:R-:W-:Y:S01]  /*04d0*/  IMAD.IADD R231, R231, 0x1, R225 ;  /* 0x00000001e7e77824 */ /* 0x000fe200078e02e1 */
[----:B------:R-:W-:-:S02]  /*04e0*/  SHF.R.S32.HI R5, RZ, 0x2, R6 ;  /* 0x00000002ff057819 */ /* 0x000fc40000011406 */
[----:B------:R-:W-:Y:S02]  /*04f0*/  LOP3.LUT R225, R225, R3, RZ, 0xfc, !PT ;  /* 0x00000003e1e17212 */ /* 0x000fe400078efcff */
[----:B------:R-:W-:Y:S01]  /*0500*/  LOP3.LUT R2, R6, 0x7ffffffc, RZ, 0xc0, !PT ;  /* 0x7ffffffc06027812 */ /* 0x000fe200078ec0ff */
[----:B------:R-:W-:Y:S01]  /*0510*/  IMAD R17, R8, 0x10, R5 ;  /* 0x0000001008117824 */ /* 0x000fe200078e0205 */
[----:B------:R-:W-:Y:S02]  /*0520*/  LEA.HI R3, R15, R20, RZ, 0x7 ;  /* 0x000000140f037211 */ /* 0x000fe400078f38ff */
[----:B------:R-:W-:Y:S01]  /*0530*/  LEA R224, R0, 0x3900, 0x1 ;  /* 0x0000390000e07811 */ /* 0x000fe200078e08ff */
[----:B------:R-:W-:Y:S01]  /*0540*/  IMAD.IADD R2, R18, 0x1, -R2 ;  /* 0x0000000112027824 */ /* 0x000fe200078e0a02 */
[----:B------:R-:W-:Y:S01]  /*0550*/  SHF.R.S32.HI R5, RZ, 0x7, R3 ;  /* 0x00000007ff057819 */ /* 0x000fe20000011403 */
[----:B------:R-:W-:Y:S01]  /*0560*/  IMAD R3, R9, 0x10, R19 ;  /* 0x0000001009037824 */ /* 0x000fe200078e0213 */
[----:B------:R-:W-:Y:S01]  /*0570*/  STL [R1+0x9c], R17 ;  /* 0x00009c1101007387 */ /* 0x000fe20000100800 */
[----:B------:R-:W-:Y:S01]  /*0580*/  IMAD.SHL.U32 R8, R2, 0x2, RZ ;  /* 0x0000000202087824 */ /* 0x000fe200078e00ff */
[----:B------:R-:W-:-:S02]  /*0590*/  SHF.R.S32.HI R5, RZ, 0x1f, R243 ;  /* 0x0000001fff057819 */ /* 0x000fc400000114f3 */
[----:B------:R-:W-:Y:S01]  /*05a0*/  STL [R1+0x74], R16 ;  /* 0x0000741001007387 */ /* 0x000fe20000100800 */
[----:B------:R-:W-:Y:S02]  /*05b0*/  R2P PR, R9, 0x6 ;  /* 0x0000000609007804 */ /* 0x000fe40000000000 */
[----:B------:R-:W-:Y:S01]  /*05c0*/  SHF.R.S32.HI R0, RZ, 0x1f, R8 ;  /* 0x0000001fff007819 */ /* 0x000fe20000011408 */
[----:B------:R1:W-:Y:S01]  /*05d0*/  STL [R1+0x14], R3 ;  /* 0x0000140301007387 */ /* 0x0003e20000100800 */
[C---:B------:R-:W-:Y:S02]  /*05e0*/  IADD3 R7, R8.reuse, 0x8, RZ ;  /* 0x0000000808077810 */ /* 0x040fe40007ffe0ff */
[C---:B------:R-:W-:Y:S02]  /*05f0*/  IADD3 R6, R8.reuse, 0x10, RZ ;  /* 0x0000001008067810 */ /* 0x040fe40007ffe0ff */
[C---:B------:R-:W-:Y:S02]  /*0600*/  IADD3 R5, R8.reuse, 0x18, RZ ;  /* 0x0000001808057810 */ /* 0x040fe40007ffe0ff */
[----:B------:R-:W-:-:S02]  /*0610*/  IADD3 R2, R8, 0x30, RZ ;  /* 0x0000003008027810 */ /* 0x000fc40007ffe0ff */
[C---:B------:R-:W-:Y:S02]  /*0620*/  SEL R227, R226.reuse, 0xffffffc0, !P2 ;  /* 0xffffffc0e2e37807 */ /* 0x040fe40005000000 */
[----:B------:R-:W-:Y:S02]  /*0630*/  SEL R226, R226, 0xffffffc0, !P0 ;  /* 0xffffffc0e2e27807 */ /* 0x000fe40004000000 */
[----:B------:R-:W-:Y:S01]  /*0640*/  LEA R231, R231, 0x7100, 0x1 ;  /* 0x00007100e7e77811 */ /* 0x000fe200078e08ff */
[----:B------:R-:W-:Y:S01]  /*0650*/  IMAD.IADD R230, R224, 0x1, R227 ;  /* 0x00000001e0e67824 */ /* 0x000fe200078e02e3 */
[----:B------:R-:W-:Y:S02]  /*0660*/  LEA R225, R225, 0x100, 0x1 ;  /* 0x00000100e1e17811 */ /* 0x000fe400078e08ff */
[----:B------:R-:W-:Y:S01]  /*0670*/  SEL R228, R228, 0xffffffe0, !P3 ;  /* 0xffffffe0e4e47807 */ /* 0x000fe20005800000 */
[C---:B------:R-:W-:Y:S01]  /*0680*/  IMAD.IADD R232, R231.reuse, 0x1, R226 ;  /* 0x00000001e7e87824 */ /* 0x040fe200078e02e2 */
[----:B------:R-:W-:Y:S01]  /*0690*/  IADD3 R235, R224, 0x20, RZ ;  /* 0x00000020e0eb7810 */ /* 0x000fe20007ffe0ff */
[----:B------:R-:W-:Y:S01]  /*06a0*/  IMAD.IADD R226, R226, 0x1, R225 ;  /* 0x00000001e2e27824 */ /* 0x000fe200078e02e1 */
[----:B------:R-:W-:Y:S01]  /*06b0*/  @P1 IADD3 R235, R224, -0x20, RZ ;  /* 0xffffffe0e0eb1810 */ /* 0x000fe20007ffe0ff */
[----:B------:R-:W-:-:S02]  /*06c0*/  IMAD.IADD R234, R231, 0x1, R228 ;  /* 0x00000001e7ea7824 */ /* 0x000fc400078e02e4 */
[----:B------:R-:W-:Y:S01]  /*06d0*/  IMAD.IADD R229, R228, 0x1, R225 ;  /* 0x00000001e4e57824 */ /* 0x000fe200078e02e1 */
[----:B------:R-:W-:Y:S01]  /*06e0*/  IADD3 R241, R235, 0x800, RZ ;  /* 0x00000800ebf17810 */ /* 0x000fe20007ffe0ff */
[----:B-1----:R-:W-:Y:S01]  /*06f0*/  IMAD.IADD R3, R17, 0x1, R4 ;  /* 0x0000000111037824 */ /* 0x002fe200078e0204 */
[----:B------:R-:W-:Y:S01]  /*0700*/  IADD3 R4, R8, 0x20, RZ ;  /* 0x0000002008047810 */ /* 0x000fe20007ffe0ff */
[C---:B------:R-:W-:Y:S01]  /*0710*/  IMAD.IADD R233, R228.reuse, 0x1, R232 ;  /* 0x00000001e4e97824 */ /* 0x040fe200078e02e8 */
[----:B------:R-:W-:Y:S01]  /*0720*/  IADD3 R240, R235, 0x1000, RZ ;  /* 0x00001000ebf07810 */ /* 0x000fe20007ffe0ff */
[----:B------:R-:W-:Y:S01]  /*0730*/  IMAD.IADD R227, R227, 0x1, R235 ;  /* 0x00000001e3e37824 */ /* 0x000fe200078e02eb */
[----:B------:R1:W-:Y:S01]  /*0740*/  STL [R1+0x98], R3 ;  /* 0x0000980301007387 */ /* 0x0003e20000100800 */
[C---:B------:R-:W-:Y:S01]  /*0750*/  IADD3 R239, R235.reuse, 0x1800, RZ ;  /* 0x00001800ebef7810 */ /* 0x040fe20007ffe0ff */
[----:B------:R-:W-:Y:S01]  /*0760*/  IMAD.IADD R228, R228, 0x1, R226 ;  /* 0x00000001e4e47824 */ /* 0x000fe200078e02e2 */
[C---:B------:R-:W-:Y:S01]  /*0770*/  IADD3 R238, R235.reuse, 0x2000, RZ ;  /* 0x00002000ebee7810 */ /* 0x040fe20007ffe0ff */
[----:B------:R-:W-:Y:S01]  /*0780*/  STL [R1+0x44], R8 ;  /* 0x0000440801007387 */ /* 0x000fe20000100800 */
[----:B------:R-:W-:-:S02]  /*0790*/  IADD3 R237, R235, 0x2800, RZ ;  /* 0x00002800ebed7810 */ /* 0x000fc40007ffe0ff */
[----:B------:R-:W-:Y:S01]  /*07a0*/  IADD3 R236, R235, 0x3000, RZ ;  /* 0x00003000ebec7810 */ /* 0x000fe20007ffe0ff */
[----:B------:R2:W-:Y:S04]  /*07b0*/  STL [R1+0x94], R0 ;  /* 0x0000940001007387 */ /* 0x0005e80000100800 */
[----:B------:R3:W-:Y:S04]  /*07c0*/  STL [R1+0x6c], R7 ;  /* 0x00006c0701007387 */ /* 0x0007e80000100800 */
[----:B------:R4:W-:Y:S04]  /*07d0*/  STL [R1+0x68], R6 ;  /* 0x0000680601007387 */ /* 0x0009e80000100800 */
[----:B------:R5:W-:Y:S04]  /*07e0*/  STL [R1+0x64], R5 ;  /* 0x0000640501007387 */ /* 0x000be80000100800 */
[----:B------:R5:W-:Y:S01]  /*07f0*/  STL [R1+0x54], R4 ;  /* 0x0000540401007387 */ /* 0x000be20000100800 */
[----:B-1----:R-:W-:-:S05]  /*0800*/  IADD3 R3, R8, 0x28, RZ ;  /* 0x0000002808037810 */ /* 0x002fca0007ffe0ff */
[----:B------:R1:W-:Y:S01]  /*0810*/  STL [R1+0x60], R3 ;  /* 0x0000600301007387 */ /* 0x0003e20000100800 */
[----:B--2---:R-:W-:-:S03]  /*0820*/  IADD3 R0, R8, 0x38, RZ ;  /* 0x0000003808007810 */ /* 0x004fc60007ffe0ff */
[----:B------:R2:W-:Y:S01]  /*0830*/  STL [R1+0x5c], R2 ;  /* 0x00005c0201007387 */ /* 0x0005e20000100800 */
[----:B---3--:R-:W-:-:S03]  /*0840*/  SHF.R.S32.HI R7, RZ, 0x1f, R7 ;  /* 0x0000001fff077819 */ /* 0x008fc60000011407 */
[----:B------:R3:W-:Y:S01]  /*0850*/  STL [R1+0x58], R0 ;  /* 0x0000580001007387 */ /* 0x0007e20000100800 */
[----:B----4-:R-:W-:-:S03]  /*0860*/  SHF.R.S32.HI R6, RZ, 0x1f, R6 ;  /* 0x0000001fff067819 */ /* 0x010fc60000011406 */
[----:B------:R4:W-:Y:S01]  /*0870*/  STL [R1+0x90], R7 ;  /* 0x0000900701007387 */ /* 0x0009e20000100800 */
[----:B-----5:R-:W-:-:S03]  /*0880*/  SHF.R.S32.HI R5, RZ, 0x1f, R5 ;  /* 0x0000001fff057819 */ /* 0x020fc60000011405 */
[----:B------:R4:W-:Y:S01]  /*0890*/  STL [R1+0x8c], R6 ;  /* 0x00008c0601007387 */ /* 0x0009e20000100800 */
[----:B------:R-:W-:-:S03]  /*08a0*/  SHF.R.S32.HI R4, RZ, 0x1f, R4 ;  /* 0x0000001fff047819 */ /* 0x000fc60000011404 */
[----:B------:R4:W-:Y:S04]  /*08b0*/  STL [R1+0x88], R5 ;  /* 0x0000880501007387 */ /* 0x0009e80000100800 */
[----:B------:R4:W-:Y:S01]  /*08c0*/  STL [R1+0x84], R4 ;  /* 0x0000840401007387 */ /* 0x0009e20000100800 */
[----:B-1----:R-:W-:Y:S02]  /*08d0*/  SHF.R.S32.HI R3, RZ, 0x1f, R3 ;  /* 0x0000001fff037819 */ /* 0x002fe40000011403 */
[----:B--2---:R-:W-:-:S03]  /*08e0*/  SHF.R.S32.HI R2, RZ, 0x1f, R2 ;  /* 0x0000001fff027819 */ /* 0x004fc60000011402 */
[----:B------:R4:W-:Y:S01]  /*08f0*/  STL [R1+0x80], R3 ;  /* 0x0000800301007387 */ /* 0x0009e20000100800 */
[----:B---3--:R-:W-:-:S03]  /*0900*/  SHF.R.S32.HI R0, RZ, 0x1f, R0 ;  /* 0x0000001fff007819 */ /* 0x008fc60000011400 */
[----:B------:R4:W-:Y:S04]  /*0910*/  STL [R1+0x7c], R2 ;  /* 0x00007c0201007387 */ /* 0x0009e80000100800 */
[----:B------:R4:W-:Y:S02]  /*0920*/  STL [R1+0x78], R0 ;  /* 0x0000780001007387 */ /* 0x0009e40000100800 */
.L_x_1376:
[----:B----4-:R-:W2:Y:S01]  /*0930*/  LDL R4, [R1+0x74] ;  /* 0x0000740001047983 */ /* 0x010ea20000100800 */
[----:B------:R-:W-:Y:S01]  /*0940*/  IMAD.MOV.U32 R0, RZ, RZ, c[0x0][0x560] ;  /* 0x00015800ff007624 */ /* 0x000fe200078e00ff */
[----:B------:R-:W-:Y:S01]  /*0950*/  YIELD ;  /* 0x0000000000007946 */ /* 0x000fe20003800000 */
[----:B------:R-:W-:Y:S03]  /*0960*/  BSSY B0, `(.L_x_1299) ;  /* 0x0000016000007945 */ /* 0x000fe60003800000 */
[----:B------:R-:W-:-:S13]  /*0970*/  ISETP.NE.AND P0, PT, R0, 0x1, PT ;  /* 0x000000010000780c */ /* 0x000fda0003f05270 */
[----:B--2---:R-:W-:Y:S01]  /*0980*/  @P0 IMAD.HI.U32 R0, R4, c[0x0][0x564], RZ ;  /* 0x0001590004000a27 */ /* 0x004fe200078e00ff */
[----:B------:R-:W-:-:S04]  /*0990*/  MOV R3, R4 ;  /* 0x0000000400037202 */ /* 0x000fc80000000f00 */
[----:B------:R-:W-:-:S04]  /*09a0*/  @P0 SHF.R.U32.HI R3, RZ, c[0x0][0x568], R0 ;  /* 0x00015a00ff030a19 */ /* 0x000fc80000011600 */
[----:B------:R-:W-:Y:S01]  /*09b0*/  ISETP.GE.AND P0, PT, R3, c[0x0][0x578], PT ;  /* 0x00015e0003007a0c */ /* 0x000fe20003f06270 */
[----:B------:R-:W-:-:S04]  /*09c0*/  IMAD.MOV R2, RZ, RZ, -R3 ;  /* 0x000000ffff027224 */ /* 0x000fc800078e0a03 */
[----:B------:R-:W-:-:S08]  /*09d0*/  IMAD R2, R2, c[0x0][0x560], R4 ;  /* 0x0001580002027a24 */ /* 0x000fd000078e0204 */
[----:B------:R-:W-:Y:S05]  /*09e0*/  @!P0 BRA `(.L_x_1300) ;  /* 0x0000007000008947 */ /* 0x000fea0003800000 */
[----:B------:R-:W-:-:S04]  /*09f0*/  MOV R0, c[0x0][0x56c] ;  /* 0x00015b0000007a02 */ /* 0x000fc80000000f00 */
[----:B------:R-:W-:Y:S02]  /*0a00*/  ISETP.NE.AND P0, PT, R0, 0x1, PT ;  /* 0x000000010000780c */ /* 0x000fe40003f05270 */
[----:B------:R-:W-:-:S11]  /*0a10*/  MOV R0, R2 ;  /* 0x0000000200007202 */ /* 0x000fd60000000f00 */
[----:B------:R-:W-:-:S05]  /*0a20*/  @P0 IMAD.HI.U32 R4, R2, c[0x0][0x570], RZ ;  /* 0x00015c0002040a27 */ /* 0x000fca00078e00ff */
[----:B------:R-:W-:-:S05]  /*0a30*/  @P0 SHF.R.U32.HI R0, RZ, c[0x0][0x574], R4 ;  /* 0x00015d00ff000a19 */ /* 0x000fca0000011604 */
[----:B------:R-:W-:Y:S01]  /*0a40*/  IMAD R4, R0, c[0x0][0x56c], RZ ;  /* 0x00015b0000047a24 */ /* 0x000fe200078e02ff */
[----:B------:R-:W-:Y:S05]  /*0a50*/  BRA `(.L_x_1301) ;  /* 0x0000006000007947 */ /* 0x000fea0003800000 */
.L_x_1300:
[----:B------:R-:W-:-:S04]  /*0a60*/  MOV R0, c[0x0][0x554] ;  /* 0x0001550000007a02 */ /* 0x000fc80000000f00 */
[----:B------:R-:W-:Y:S02]  /*0a70*/  ISETP.NE.AND P0, PT, R0, 0x1, PT ;  /* 0x000000010000780c */ /* 0x000fe40003f05270 */
[----:B------:R-:W-:-:S11]  /*0a80*/  MOV R0, R2 ;  /* 0x0000000200007202 */ /* 0x000fd60000000f00 */
[----:B------:R-:W-:-:S05]  /*0a90*/  @P0 IMAD.HI.U32 R4, R2, c[0x0][0x558], RZ ;  /* 0x0001560002040a27 */ /* 0x000fca00078e00ff */
[----:B------:R-:W-:-:S05]  /*0aa0*/  @P0 SHF.R.U32.HI R0, RZ, c[0x0][0x55c], R4 ;  /* 0x00015700ff000a19 */ /* 0x000fca0000011604 */
[----:B------:R-:W-:Y:S02]  /*0ab0*/  IMAD R4, R0, c[0x0][0x554], RZ ;  /* 0x0001550000047a24 */ /* 0x000fe400078e02ff */
.L_x_1301:
[----:B------:R-:W-:Y:S05]  /*0ac0*/  BSYNC B0 ;  /* 0x0000000000007941 */ /* 0x000fea0003800000 */
.L_x_1299:
[----:B------:R-:W-:Y:S01]  /*0ad0*/  IMAD.MOV.U32 R5, RZ, RZ, c[0x0][0x548] ;  /* 0x00015200ff057624 */ /* 0x000fe200078e00ff */
[----:B------:R-:W-:Y:S01]  /*0ae0*/  ISETP.NE.U32.AND P0, PT, RZ, c[0x0][0x370], PT ;  /* 0x0000dc00ff007a0c */ /* 0x000fe20003f05070 */
[----:B------:R-:W-:Y:S02]  /*0af0*/  IMAD.IADD R4, R2, 0x1, -R4 ;  /* 0x0000000102047824 */ /* 0x000fe400078e0a04 */
[----:B------:R-:W-:Y:S01]  /*0b00*/  IMAD.MOV.U32 R6, RZ, RZ, RZ ;  /* 0x000000ffff067224 */ /* 0x000fe200078e00ff */
[----:B------:R-:W-:Y:S01]  /*0b10*/  ISETP.NE.AND P1, PT, R5, 0x1, PT ;  /* 0x000000010500780c */ /* 0x000fe20003f25270 */
[----:B------:R-:W-:Y:S01]  /*0b20*/  IMAD R7, R3, c[0x0][0x554], R4 ;  /* 0x0001550003077a24 */ /* 0x000fe200078e0204 */
[----:B------:R-:W-:-:S03]  /*0b30*/  ISETP.NE.AND.EX P0, PT, RZ, c[0x0][0x374], PT, P0 ;  /* 0x0000dd00ff007a0c */ /* 0x000fc60003f05300 */
[----:B------:R-:W-:-:S08]  /*0b40*/  IMAD.MOV.U32 R11, RZ, RZ, R7 ;  /* 0x000000ffff0b7224 */ /* 0x000fd000078e0007 */
[----:B------:R-:W-:Y:S02]  /*0b50*/  @P1 IMAD.HI.U32 R2, R7, c[0x0][0x54c], RZ ;  /* 0x0001530007021a27 */ /* 0x000fe400078e00ff */
[----:B------:R-:W-:-:S03]  /*0b60*/  @P0 MOV R3, 0x4 ;  /* 0x0000000400030802 */ /* 0x000fc60000000f00 */
[----:B------:R-:W-:-:S05]  /*0b70*/  @P1 SHF.R.U32.HI R11, RZ, c[0x0][0x550], R2 ;  /* 0x00015400ff0b1a19 */ /* 0x000fca0000011602 */
[----:B------:R-:W-:Y:S01]  /*0b80*/  @P0 IMAD.WIDE R2, R11, R3, c[0x0][0x370] ;  /* 0x0000dc000b020625 */ /* 0x000fe200078e0203 */
[----:B------:R-:W-:Y:S01]  /*0b90*/  MOV R14, R0 ;  /* 0x00000000000e7202 */ /* 0x000fe20000000f00 */
[----:B------:R-:W-:Y:S04]  /*0ba0*/  STL [R1+0x48], R11 ;  /* 0x0000480b01007387 */ /* 0x000fe80000100800 */
[----:B------:R1:W2:Y:S01]  /*0bb0*/  @P0 LDG.E R6, [R2.64] ;  /* 0x0000000802060981 */ /* 0x0002a2000c1e1900 */
[----:B------:R-:W-:Y:S01]  /*0bc0*/  MOV R4, c[0x0][0x168] ;  /* 0x00005a0000047a02 */ /* 0x000fe20000000f00 */
[----:B------:R-:W-:Y:S03]  /*0bd0*/  BSSY B0, `(.L_x_1302) ;  /* 0x0000045000007945 */ /* 0x000fe60003800000 */
[----:B------:R-:W-:Y:S01]  /*0be0*/  IADD3 R4, -R4, 0x70, RZ ;  /* 0x0000007004047810 */ /* 0x000fe20007ffe1ff */
[----:B-1----:R-:W-:-:S05]  /*0bf0*/  IMAD.MOV.U32 R2, RZ, RZ, c[0x0][0x53c] ;  /* 0x00014f00ff027624 */ /* 0x002fca00078e00ff */
[----:B------:R-:W-:Y:S02]  /*0c00*/  ISETP.NE.AND P0, PT, R2, 0x1, PT ;  /* 0x000000010200780c */ /* 0x000fe40003f05270 */
[----:B------:R-:W-:-:S11]  /*0c10*/  LOP3.LUT R2, R0, 0x1ffffff, RZ, 0x3c, !PT ;  /* 0x01ffffff00027812 */ /* 0x000fd600078e3cff */
[----:B------:R-:W-:Y:S01]  /*0c20*/  @P0 IMAD.HI.U32 R3, R0, c[0x0][0x540], RZ ;  /* 0x0001500000030a27 */ /* 0x000fe200078e00ff */
[----:B------:R-:W-:-:S03]  /*0c30*/  IADD3 R0, R2, c[0x0][0x53c], RZ ;  /* 0x00014f0002007a10 */ /* 0x000fc60007ffe0ff */
[----:B------:R-:W-:Y:S01]  /*0c40*/  IMAD.MOV.U32 R2, RZ, RZ, c[0x0][0x2c4] ;  /* 0x0000b100ff027624 */ /* 0x000fe200078e00ff */
[----:B------:R-:W-:Y:S01]  /*0c50*/  @P0 SHF.R.U32.HI R14, RZ, c[0x0][0x544], R3 ;  /* 0x00015100ff0e0a19 */ /* 0x000fe20000011603 */
[----:B------:R-:W-:-:S03]  /*0c60*/  IMAD.MOV.U32 R3, RZ, RZ, c[0x0][0x2ac] ;  /* 0x0000ab00ff037624 */ /* 0x000fc600078e00ff */
[----:B------:R-:W-:Y:S01]  /*0c70*/  ISETP.NE.AND P2, PT, R2, 0x1, PT ;  /* 0x000000010200780c */ /* 0x000fe20003f45270 */
[----:B------:R-:W-:Y:S01]  /*0c80*/  IMAD R0, R14, c[0x0][0x53c], R0 ;  /* 0x00014f000e007a24 */ /* 0x000fe200078e0200 */
[----:B------:R-:W-:Y:S01]  /*0c90*/  STL [R1+0x50], R14 ;  /* 0x0000500e01007387 */ /* 0x000fe20000100800 */
[C---:B------:R-:W-:Y:S02]  /*0ca0*/  IMAD R5, R3.reuse, c[0x0][0x1d0], RZ ;  /* 0x0000740003057a24 */ /* 0x040fe400078e02ff */
[----:B------:R-:W-:Y:S02]  /*0cb0*/  IMAD.SHL.U32 R13, R0, 0x80, RZ ;  /* 0x00000080000d7824 */ /* 0x000fe400078e00ff */
[----:B------:R-:W-:Y:S01]  /*0cc0*/  IMAD R3, R3, c[0x0][0x1d0], R4 ;  /* 0x0000740003037a24 */ /* 0x000fe200078e0204 */
[----:B------:R-:W-:Y:S02]  /*0cd0*/  IADD3 R5, R5, 0x6f, RZ ;  /* 0x0000006f05057810 */ /* 0x000fe40007ffe0ff */
[----:B------:R-:W-:Y:S01]  /*0ce0*/  IADD3 R0, R13, 0x7f, RZ ;  /* 0x0000007f0d007810 */ /* 0x000fe20007ffe0ff */
[----:B------:R-:W-:Y:S01]  /*0cf0*/  STL [R1+0x70], R13 ;  /* 0x0000700d01007387 */ /* 0x000fe20000100800 */
[----:B------:R-:W-:-:S03]  /*0d00*/  MOV R4, RZ ;  /* 0x000000ff00047202 */ /* 0x000fc60000000f00 */
[----:B------:R-:W-:-:S04]  /*0d10*/  @P2 IMAD.HI.U32 R2, R0, c[0x0][0x2c8], RZ ;  /* 0x0000b20000022a27 */ /* 0x000fc800078e00ff */
[----:B------:R-:W-:Y:S01]  /*0d20*/  IMAD.HI R4, R5, -0x6db6db6d, R4 ;  /* 0x9249249305047827 */ /* 0x000fe200078e0204 */
[----:B------:R-:W-:-:S03]  /*0d30*/  @P2 SHF.R.U32.HI R0, RZ, c[0x0][0x2cc], R2 ;  /* 0x0000b300ff002a19 */ /* 0x000fc60000011602 */
[----:B------:R-:W-:Y:S02]  /*0d40*/  IMAD.MOV.U32 R2, RZ, RZ, RZ ;  /* 0x000000ffff027224 */ /* 0x000fe400078e00ff */
[----:B------:R-:W-:Y:S01]  /*0d50*/  IMAD.IADD R3, R3, 0x1, R0 ;  /* 0x0000000103037824 */ /* 0x000fe200078e0200 */
[----:B------:R-:W-:-:S03]  /*0d60*/  SHF.R.U32.HI R0, RZ, 0x1f, R4 ;  /* 0x0000001fff007819 */ /* 0x000fc60000011604 */
[----:B------:R-:W-:Y:S01]  /*0d70*/  IMAD.HI R2, R3, -0x6db6db6d, R2 ;  /* 0x9249249303027827 */ /* 0x000fe200078e0202 */
[----:B------:R-:W-:-:S03]  /*0d80*/  LEA.HI.SX32 R4, R4, R0, 0x1a ;  /* 0x0000000004047211 */ /* 0x000fc600078fd2ff */
[----:B------:R-:W-:-:S04]  /*0d90*/  IMAD.MOV R0, RZ, RZ, -R11 ;  /* 0x000000ffff007224 */ /* 0x000fc800078e0a0b */
[----:B------:R-:W-:Y:S01]  /*0da0*/  IMAD R12, R0, c[0x0][0x548], R7 ;  /* 0x00015200000c7a24 */ /* 0x000fe200078e0207 */
[----:B--2---:R1:W-:Y:S04]  /*0db0*/  STL [R1+0x1c], R6 ;  /* 0x00001c0601007387 */ /* 0x0043e80000100800 */
[----:B------:R2:W-:Y:S01]  /*0dc0*/  STL [R1+0x4c], R12 ;  /* 0x00004c0c01007387 */ /* 0x0005e20000100800 */
[----:B-1----:R-:W-:-:S04]  /*0dd0*/  SHF.R.U32.HI R6, RZ, 0x1f, R2 ;  /* 0x0000001fff067819 */ /* 0x002fc80000011602 */
[----:B------:R-:W-:Y:S02]  /*0de0*/  LEA.HI.SX32 R6, R2, R6, 0x1a ;  /* 0x0000000602067211 */ /* 0x000fe400078fd2ff */
[----:B------:R-:W-:Y:S02]  /*0df0*/  MOV R2, RZ ;  /* 0x000000ff00027202 */ /* 0x000fe40000000f00 */
[----:B------:R-:W-:-:S04]  /*0e00*/  IMNMX R6, R4, R6, PT ;  /* 0x0000000604067217 */ /* 0x000fc80003800200 */
[----:B------:R-:W-:-:S13]  /*0e10*/  ISETP.GE.AND P0, PT, R6, 0x1, PT ;  /* 0x000000010600780c */ /* 0x000fda0003f06270 */
[----:B------:R-:W-:Y:S05]  /*0e20*/  @!P0 BRA `(.L_x_1303) ;  /* 0x000001f000008947 */ /* 0x000fea0003800000 */
[----:B--2---:R-:W-:-:S04]  /*0e30*/  SHF.R.U32.HI R0, RZ, 0x10, R14 ;  /* 0x00000010ff007819 */ /* 0x004fc8000001160e */
[----:B------:R-:W-:-:S04]  /*0e40*/  ISETP.NE.AND P0, PT, R0, RZ, PT ;  /* 0x000000ff0000720c */ /* 0x000fc80003f05270 */
[----:B------:R-:W-:-:S04]  /*0e50*/  SEL R0, R0, c[0x0][0x338], P0 ;  /* 0x0000ce0000007a07 */ /* 0x000fc80000000000 */
[-C--:B------:R-:W-:Y:S02]  /*0e60*/  IABS R3, R0.reuse ;  /* 0x0000000000037213 */ /* 0x080fe40000000000 */
[----:B------:R-:W-:Y:S02]  /*0e70*/  IADD3 R7, R0, -0x1, R6 ;  /* 0xffffffff00077810 */ /* 0x000fe40007ffe006 */
[----:B------:R-:W1:Y:S02]  /*0e80*/  I2F.RP R4, R3 ;  /* 0x0000000300047306 */ /* 0x000e640000209400 */
[----:B------:R-:W-:Y:S02]  /*0e90*/  IABS R10, R7 ;  /* 0x00000007000a7213 */ /* 0x000fe40000000000 */
[----:B------:R-:W-:-:S04]  /*0ea0*/  LOP3.LUT R7, R7, R0, RZ, 0x3c, !PT ;  /* 0x0000000007077212 */ /* 0x000fc800078e3cff */
[----:B------:R-:W-:Y:S01]  /*0eb0*/  ISETP.GE.AND P0, PT, R7, RZ, PT ;  /* 0x000000ff0700720c */ /* 0x000fe20003f06270 */
[----:B-1----:R-:W1:Y:S02]  /*0ec0*/  MUFU.RCP R4, R4 ;  /* 0x0000000400047308 */ /* 0x002e640000001000 */
[----:B-1----:R-:W-:-:S06]  /*0ed0*/  IADD3 R4, R4, 0xffffffe, RZ ;  /* 0x0ffffffe04047810 */ /* 0x002fcc0007ffe0ff */
[----:B------:R-:W1:Y:S02]  /*0ee0*/  F2I.FTZ.U32.TRUNC.NTZ R5, R4 ;  /* 0x0000000400057305 */ /* 0x000e64000021f000 */
[----:B-1----:R-:W-:Y:S02]  /*0ef0*/  IMAD.MOV R2, RZ, RZ, -R5 ;  /* 0x000000ffff027224 */ /* 0x002fe400078e0a05 */
[----:B------:R-:W-:Y:S02]  /*0f00*/  IMAD.MOV.U32 R4, RZ, RZ, RZ ;  /* 0x000000ffff047224 */ /* 0x000fe400078e00ff */
        /* <DEDUP_REMOVED lines=13> */
[----:B------:R-:W-:-:S13]  /*0fe0*/  ISETP.GE.U32.AND P3, PT, R4, R3, PT ;  /* 0x000000030400720c */ /* 0x000fda0003f66070 */
[----:B------:R-:W-:-:S05]  /*0ff0*/  @P3 IADD3 R2, R2, 0x1, RZ ;  /* 0x0000000102023810 */ /* 0x000fca0007ffe0ff */
[----:B------:R-:W-:Y:S01]  /*1000*/  @!P0 IMAD.MOV R2, RZ, RZ, -R2 ;  /* 0x000000ffff028224 */ /* 0x000fe200078e0a02 */
[----:B------:R-:W-:Y:S02]  /*1010*/  @!P1 LOP3.LUT R2, RZ, R0, RZ, 0x33, !PT ;  /* 0x00000000ff029212 */ /* 0x000fe400078e33ff */
.L_x_1303:
[----:B--2---:R-:W-:Y:S05]  /*1020*/  BSYNC B0 ;  /* 0x0000000000007941 */ /* 0x004fea0003800000 */
.L_x_1302:
[----:B------:R-:W-:Y:S01]  /*1030*/  LOP3.LUT R0, R14, 0xffff, RZ, 0xc0, !PT ;  /* 0x0000ffff0e007812 */ /* 0x000fe200078ec0ff */
[----:B------:R-:W-:Y:S01]  /*1040*/  CS2R R20, SRZ ;  /* 0x0000000000147805 */ /* 0x000fe2000001ff00 */
[----:B------:R-:W-:Y:S01]  /*1050*/  CS2R R22, SRZ ;  /* 0x0000000000167805 */ /* 0x000fe2000001ff00 */
[----:B------:R-:W-:Y:S01]  /*1060*/  CS2R R126, SRZ ;  /* 0x00000000007e7805 */ /* 0x000fe2000001ff00 */
[----:B------:R-:W-:Y:S01]  /*1070*/  CS2R R124, SRZ ;  /* 0x00000000007c7805 */ /* 0x000fe2000001ff00 */
[----:B------:R-:W-:Y:S01]  /*1080*/  IMAD R3, R0, R2, RZ ;  /* 0x0000000200037224 */ /* 0x000fe200078e02ff */
        /* <DEDUP_REMOVED lines=36> */
[----:B-1----:R-:W-:-:S04]  /*12d0*/  ISETP.NE.U32.AND P0, PT, RZ, c[0x0][0x340], PT ;  /* 0x0000d000ff007a0c */ /* 0x002fc80003f05070 */
[----:B------:R-:W-:-:S13]  /*12e0*/  ISETP.NE.AND.EX P0, PT, RZ, c[0x0][0x344], PT, P0 ;  /* 0x0000d100ff007a0c */ /* 0x000fda0003f05300 */
[----:B------:R-:W-:Y:S05]  /*12f0*/  @!P0 BRA `(.L_x_1305) ;  /* 0x0000004000008947 */ /* 0x000fea0003800000 */
[----:B------:R-:W-:-:S05]  /*1300*/  MOV R2, 0x4 ;  /* 0x0000000400027802 */ /* 0x000fca0000000f00 */
[----:B------:R-:W-:-:S05]  /*1310*/  IMAD.WIDE R2, R11, R2, c[0x0][0x340] ;  /* 0x0000d0000b027625 */ /* 0x000fca00078e0202 */
[----:B------:R1:W5:Y:S01]  /*1320*/  LDG.E R8, [R2.64] ;  /* 0x0000000802087981 */ /* 0x000362000c1e1900 */
[----:B------:R-:W-:Y:S05]  /*1330*/  BRA `(.L_x_1306) ;  /* 0x0000001000007947 */ /* 0x000fea0003800000 */
.L_x_1305:
[----:B------:R-:W-:Y:S02]  /*1340*/  MOV R8, R11 ;  /* 0x0000000b00087202 */ /* 0x000fe40000000f00 */
.L_x_1306:
[----:B------:R-:W2:Y:S01]  /*1350*/  LDL R0, [R1+0x14] ;  /* 0x0000140001007983 */ /* 0x000ea20000100800 */
[----:B------:R-:W-:Y:S01]  /*1360*/  SHF.R.S32.HI R78, RZ, 0x1f, R12 ;  /* 0x0000001fff4e7819 */ /* 0x000fe2000001140c */
[----:B-1----:R-:W-:Y:S01]  /*1370*/  IMAD.WIDE.U32 R2, R12, c[0x0][0x1b8], RZ ;  /* 0x00006e000c027a25 */ /* 0x002fe200078e00ff */
[----:B------:R-:W-:Y:S02]  /*1380*/  SHF.R.S32.HI R6, RZ, 0x1f, R11 ;  /* 0x0000001fff067819 */ /* 0x000fe4000001140b */
[----:B------:R-:W-:Y:S01]  /*1390*/  ISETP.GE.AND P3, PT, R243, c[0x0][0x198], PT ;  /* 0x00006600f3007a0c */ /* 0x000fe20003f66270 */
[----:B------:R-:W-:Y:S01]  /*13a0*/  IMAD R5, R78, c[0x0][0x1b8], RZ ;  /* 0x00006e004e057a24 */ /* 0x000fe200078e02ff */
[----:B------:R-:W-:Y:S01]  /*13b0*/  IADD3 R178, R245, -0x1, RZ ;  /* 0xfffffffff5b27810 */ /* 0x000fe20007ffe0ff */
[----:B------:R-:W-:Y:S02]  /*13c0*/  IMAD R6, R6, c[0x0][0x1c0], RZ ;  /* 0x0000700006067a24 */ /* 0x000fe400078e02ff */
[----:B------:R-:W-:-:S05]  /*13d0*/  IMAD R5, R12, c[0x0][0x1bc], R5 ;  /* 0x00006f000c057a24 */ /* 0x000fca00078e0205 */
[----:B------:R-:W-:-:S05]  /*13e0*/  IADD3 R3, R3, R5, RZ ;  /* 0x0000000503037210 */ /* 0x000fca0007ffe0ff */
[----:B------:R-:W-:Y:S01]  /*13f0*/  IMAD.WIDE.U32 R2, R11, c[0x0][0x1c0], R2 ;  /* 0x000070000b027a25 */ /* 0x000fe200078e0002 */
[----:B--2---:R-:W-:-:S04]  /*1400*/  IADD3 R4, R0, R13, RZ ;  /* 0x0000000d00047210 */ /* 0x004fc80007ffe0ff */
[----:B------:R-:W-:Y:S01]  /*1410*/  MOV R0, R4 ;  /* 0x0000000400007202 */ /* 0x000fe20000000f00 */
[----:B------:R-:W-:-:S05]  /*1420*/  @P2 IMAD.HI.U32 R7, R4, c[0x0][0x2c8], RZ ;  /* 0x0000b20004072a27 */ /* 0x000fca00078e00ff */
[----:B------:R-:W-:Y:S01]  /*1430*/  @P2 SHF.R.U32.HI R0, RZ, c[0x0][0x2cc], R7 ;  /* 0x0000b300ff002a19 */ /* 0x000fe20000011607 */
[----:B------:R-:W-:-:S03]  /*1440*/  IMAD R7, R11, c[0x0][0x1c4], R6 ;  /* 0x000071000b077a24 */ /* 0x000fc600078e0206 */
        /* <DEDUP_REMOVED lines=17> */
.L_x_1377:
[----:B------:R-:W-:Y:S05]  /*1560*/  BRA.DIV ~URZ, `(.L_x_1308) ;  /* 0x00011b127f007947 */ /* 0x000fea000b800000 */
[----:B------:R3:W4:Y:S02]  /*1570*/  SHFL.IDX PT, R2, R5, RZ, 0x181f ;  /* 0x00181fff05027589 */ /* 0x00072400000e0000 */
.L_x_1378:
[----:B---3--:R-:W3:Y:S04]  /*1580*/  LDL R3, [R1+0x70] ;  /* 0x0000700001037983 */ /* 0x008ee80000100800 */
[----:B------:R-:W1:Y:S02]  /*1590*/  S2R R7, SR_TID.X ;  /* 0x0000000000077919 */ /* 0x000e640000002100 */
[----:B-1----:R-:W-:-:S04]  /*15a0*/  SHF.R.S32.HI R0, RZ, 0x1f, R7 ;  /* 0x0000001fff007819 */ /* 0x002fc80000011407 */
[----:B------:R-:W-:Y:S01]  /*15b0*/  LEA.HI R0, R0, R7, RZ, 0x3 ;  /* 0x0000000700007211 */ /* 0x000fe200078f18ff */
[----:B------:R-:W-:-:S03]  /*15c0*/  IMAD.MOV.U32 R7, RZ, RZ, c[0x0][0x2c4] ;  /* 0x0000b100ff077624 */ /* 0x000fc600078e00ff */
[----:B------:R-:W-:Y:S01]  /*15d0*/  SHF.R.S32.HI R0, RZ, 0x3, R0 ;  /* 0x00000003ff007819 */ /* 0x000fe20000011400 */
[----:B------:R-:W-:Y:S01]  /*15e0*/  IMAD R7, R7, c[0x0][0x168], RZ ;  /* 0x00005a0007077a24 */ /* 0x000fe200078e02ff */
[----:B------:R-:W-:Y:S03]  /*15f0*/  BSSY B0, `(.L_x_1309) ;  /* 0x000000b000007945 */ /* 0x000fe60003800000 */
[----:B---3--:R-:W-:-:S05]  /*1600*/  IMAD.IADD R0, R0, 0x1, R3 ;  /* 0x0000000100007824 */ /* 0x008fca00078e0203 */
        /* <DEDUP_REMOVED lines=9> */
.L_x_1310:
[----:B------:R-:W-:Y:S05]  /*16a0*/  BSYNC B0 ;  /* 0x0000000000007941 */ /* 0x000fea0003800000 */
.L_x_1309:
[----:B------:R-:W-:Y:S05]  /*16b0*/  BRA.DIV ~URZ, `(.L_x_1311) ;  /* 0x00011a327f007947 */ /* 0x000fea000b800000 */
[----:B--2---:R2:W3:Y:S04]  /*16c0*/  SHFL.IDX PT, R6, R4, 0x1, 0x181f ;  /* 0x00381f0004067f89 */ /* 0x0044e800000e0000 */
[----:B-1--4-:R2:W1:Y:S02]  /*16d0*/  SHFL.IDX PT, R2, R5, 0x1, 0x181f ;  /* 0x00381f0005027f89 */ /* 0x01246400000e0000 */
.L_x_1379:
        /* <DEDUP_REMOVED lines=11> */
.L_x_1313:
[----:B------:R-:W-:Y:S05]  /*1790*/  BSYNC B0 ;  /* 0x0000000000007941 */ /* 0x000fea0003800000 */
.L_x_1312:
[----:B------:R-:W-:Y:S05]  /*17a0*/  BRA.DIV ~URZ, `(.L_x_1314) ;  /* 0x00011a127f007947 */ /* 0x000fea000b800000 */
[----:B---3--:R3:W4:Y:S02]  /*17b0*/  SHFL.IDX PT, R6, R4, 0x2, 0x181f ;  /* 0x00581f0004067f89 */ /* 0x00872400000e0000 */
.L_x_1380:
[----:B------:R-:W-:Y:S05]  /*17c0*/  BRA.DIV ~URZ, `(.L_x_1315) ;  /* 0x00011a627f007947 */ /* 0x000fea000b800000 */
[----:B-1----:R1:W2:Y:S02]  /*17d0*/  SHFL.IDX PT, R2, R5, 0x2, 0x181f ;  /* 0x00581f0005027f89 */ /* 0x0022a400000e0000 */
.L_x_1381:
        /* <DEDUP_REMOVED lines=11> */
.L_x_1317:
[----:B------:R-:W-:Y:S05]  /*1890*/  BSYNC B0 ;  /* 0x0000000000007941 */ /* 0x000fea0003800000 */
.L_x_1316:
[----:B------:R-:W-:Y:S05]  /*18a0*/  BRA.DIV ~URZ, `(.L_x_1318) ;  /* 0x000119f27f007947 */ /* 0x000fea000b800000 */
[----:B----4-:R4:W1:Y:S04]  /*18b0*/  SHFL.IDX PT, R6, R4, 0x3, 0x181f ;  /* 0x00781f0004067f89 */ /* 0x01086800000e0000 */
[----:B--2---:R4:W2:Y:S02]  /*18c0*/  SHFL.IDX PT, R2, R5, 0x3, 0x181f ;  /* 0x00781f0005027f89 */ /* 0x0048a400000e0000 */
.L_x_1382:
        /* <DEDUP_REMOVED lines=11> */
.L_x_1320:
[----:B------:R-:W-:Y:S05]  /*1980*/  BSYNC B0 ;  /* 0x0000000000007941 */ /* 0x000fea0003800000 */
.L_x_1319:
[----:B------:R-:W-:Y:S05]  /*1990*/  BRA.DIV ~URZ, `(.L_x_1321) ;  /* 0x000119d27f007947 */ /* 0x000fea000b800000 */
[----:B-1----:R1:W3:Y:S02]  /*19a0*/  SHFL.IDX PT, R6, R4, 0x4, 0x181f ;  /* 0x00981f0004067f89 */ /* 0x0022e400000e0000 */
.L_x_1383:
[----:B------:R-:W-:Y:S05]  /*19b0*/  BRA.DIV ~URZ, `(.L_x_1322) ;  /* 0x00011a227f007947 */ /* 0x000fea000b800000 */
[----:B--2---:R2:W1:Y:S02]  /*19c0*/  SHFL.IDX PT, R2, R5, 0x4, 0x181f ;  /* 0x00981f0005027f89 */ /* 0x00446400000e0000 */
.L_x_1384:
        /* <DEDUP_REMOVED lines=11> */
.L_x_1324:
[----:B------:R-:W-:Y:S05]  /*1a80*/  BSYNC B0 ;  /* 0x0000000000007941 */ /* 0x000fea0003800000 */
.L_x_1323:
[----:B------:R-:W-:Y:S05]  /*1a90*/  BRA.DIV ~URZ, `(.L_x_1325) ;  /* 0x000119b27f007947 */ /* 0x000fea000b800000 */
[----:B---3--:R3:W2:Y:S04]  /*1aa0*/  SHFL.IDX PT, R6, R4, 0x5, 0x181f ;  /* 0x00b81f0004067f89 */ /* 0x0086a800000e0000 */
[----:B-1----:R3:W1:Y:S02]  /*1ab0*/  SHFL.IDX PT, R2, R5, 0x5, 0x181f ;  /* 0x00b81f0005027f89 */ /* 0x00266400000e0000 */
.L_x_1385:
        /* <DEDUP_REMOVED lines=11> */
.L_x_1327:
[----:B------:R-:W-:Y:S05]  /*1b70*/  BSYNC B0 ;  /* 0x0000000000007941 */ /* 0x000fea0003800000 */
.L_x_1326:
[----:B------:R-:W-:Y:S05]  /*1b80*/  BRA.DIV ~URZ, `(.L_x_1328) ;  /* 0x000119927f007947 */ /* 0x000fea000b800000 */
[----:B--2---:R2:W3:Y:S02]  /*1b90*/  SHFL.IDX PT, R6, R4, 0x6, 0x181f ;  /* 0x00d81f0004067f89 */ /* 0x0044e400000e0000 */
.L_x_1386:
[----:B------:R-:W-:Y:S05]  /*1ba0*/  BRA.DIV ~URZ, `(.L_x_1329) ;  /* 0x000119e27f007947 */ /* 0x000fea000b800000 */
[----:B-1----:R1:W2:Y:S02]  /*1bb0*/  SHFL.IDX PT, R2, R5, 0x6, 0x181f ;  /* 0x00d81f0005027f89 */ /* 0x0022a400000e0000 */
.L_x_1387:
        /* <DEDUP_REMOVED lines=11> */
.L_x_1331:
[----:B------:R-:W-:Y:S05]  /*1c70*/  BSYNC B0 ;  /* 0x0000000000007941 */ /* 0x000fea0003800000 */
.L_x_1330:
[----:B------:R-:W-:Y:S05]  /*1c80*/  BRA.DIV ~URZ, `(.L_x_1332) ;  /* 0x000119727f007947 */ /* 0x000fea000b800000 */
[----:B--234-:R-:W2:Y:S04]  /*1c90*/  SHFL.IDX PT, R4, R4, 0x7, 0x181f ;  /* 0x00f81f0004047f89 */ /* 0x01cea800000e0000 */
[----:B------:R3:W4:Y:S02]  /*1ca0*/  SHFL.IDX PT, R2, R5, 0x7, 0x181f ;  /* 0x00f81f0005027f89 */ /* 0x00072400000e0000 */
.L_x_1388:
        /* <DEDUP_REMOVED lines=19> */
[----:B-1-3--:R-:W3:Y:S01]  /*1de0*/  LDL R5, [R1+0x1c] ;  /* 0x00001c0001057983 */ /* 0x00aee20000100800 */
[----:B------:R-:W-:Y:S01]  /*1df0*/  IMAD.MOV.U32 R6, RZ, RZ, 0x70 ;  /* 0x00000070ff067424 */ /* 0x000fe200078e00ff */
[----:B------:R-:W-:-:S02]  /*1e00*/  ULDC UR4, c[0x0][0x2b8] ;  /* 0x0000ae0000047ab9 */ /* 0x000fc40000000800 */
[----:B------:R-:W-:Y:S01]  /*1e10*/  UISETP.NE.AND UP0, UPT, UR4, 0x1, UPT ;  /* 0x000000010400788c */ /* 0x000fe2000bf05270 */
[----:B------:R-:W-:Y:S01]  /*1e20*/  IMAD R177, R245, R6, -0x70 ;  /* 0xffffff90f5b17424 */ /* 0x000fe200078e0206 */
[----:B------:R-:W4:Y:S01]  /*1e30*/  LDL R79, [R1+0x4c] ;  /* 0x00004c00014f7983 */ /* 0x000f220000100800 */
[----:B------:R-:W-:-:S03]  /*1e40*/  IMAD.MOV.U32 R9, RZ, RZ, c[0x0][0x2ac] ;  /* 0x0000ab00ff097624 */ /* 0x000fc600078e00ff */
[----:B------:R-:W-:Y:S01]  /*1e50*/  PLOP3.LUT P1, PT, PT, PT, UP0, 0x80, 0x0 ;  /* 0x000000000000781c */ /* 0x000fe20003f2f008 */
[----:B------:R-:W-:Y:S01]  /*1e60*/  IMAD R9, R9, c[0x0][0x1d0], RZ ;  /* 0x0000740009097a24 */ /* 0x000fe200078e02ff */
[----:B------:R-:W-:Y:S01]  /*1e70*/  BAR.SYNC.DEFER_BLOCKING 0x0 ;  /* 0x0000000000007b1d */ /* 0x000fe20000010000 */
[----:B------:R-:W-:Y:S01]  /*1e80*/  PLOP3.LUT P0, PT, PT, PT, UP0, 0x80, 0x0 ;  /* 0x000000000000781c */ /* 0x000fe20003f0f008 */
[----:B------:R-:W-:Y:S02]  /*1e90*/  IMAD.MOV.U32 R244, RZ, RZ, RZ ;  /* 0x000000fffff47224 */ /* 0x000fe400078e00ff */
[----:B--2---:R-:W-:-:S05]  /*1ea0*/  IMAD.IADD R2, R204, 0x1, R177 ;  /* 0x00000001cc027824 */ /* 0x004fca00078e02b1 */
[C---:B------:R-:W-:Y:S01]  /*1eb0*/  ISETP.GE.AND P3, PT, R2.reuse, R9, PT ;  /* 0x000000090200720c */ /* 0x040fe20003f66270 */
[----:B---3--:R-:W-:-:S03]  /*1ec0*/  IMAD.IADD R2, R2, 0x1, R5 ;  /* 0x0000000102027824 */ /* 0x008fc600078e0205 */
        /* <DEDUP_REMOVED lines=10> */
[----:B------:R-:W-:-:S05]  /*1f70*/  IMAD R246, R0, c[0x0][0x2b8], R2 ;  /* 0x0000ae0000f67a24 */ /* 0x000fca00078e0202 */
[----:B------:R-:W-:Y:S01]  /*1f80*/  SHF.R.S32.HI R76, RZ, 0x1f, R246 ;  /* 0x0000001fff4c7819 */ /* 0x000fe200000114f6 */
[----:B------:R-:W-:-:S04]  /*1f90*/  IMAD.WIDE.U32 R2, R246, c[0x0][0x1e0], RZ ;  /* 0x00007800f6027a25 */ /* 0x000fc800078e00ff */
[----:B------:R-:W-:-:S04]  /*1fa0*/  IMAD R0, R76, c[0x0][0x1e0], RZ ;  /* 0x000078004c007a24 */ /* 0x000fc800078e02ff */
[----:B------:R-:W-:-:S05]  /*1fb0*/  IMAD R0, R246, c[0x0][0x1e4], R0 ;  /* 0x00007900f6007a24 */ /* 0x000fca00078e0200 */
[----:B------:R-:W-:Y:S01]  /*1fc0*/  IADD3 R3, R3, R0, RZ ;  /* 0x0000000003037210 */ /* 0x000fe20007ffe0ff */
[----:B------:R-:W-:Y:S02]  /*1fd0*/  IMAD R0, R78, c[0x0][0x1e8], RZ ;  /* 0x00007a004e007a24 */ /* 0x000fe400078e02ff */
[----:B----4-:R-:W-:-:S04]  /*1fe0*/  IMAD.WIDE.U32 R8, R79, c[0x0][0x1e8], RZ ;  /* 0x00007a004f087a25 */ /* 0x010fc800078e00ff */
[----:B------:R-:W-:Y:S01]  /*1ff0*/  IMAD R0, R79, c[0x0][0x1ec], R0 ;  /* 0x00007b004f007a24 */ /* 0x000fe200078e0200 */
[----:B------:R3:W-:Y:S03]  /*2000*/  STL.64 [R1+0x20], R8 ;  /* 0x0000200801007387 */ /* 0x0007e60000100a00 */
[----:B------:R-:W-:Y:S02]  /*2010*/  IMAD.IADD R247, R9, 0x1, R0 ;  /* 0x0000000109f77824 */ /* 0x000fe400078e0200 */
[----:B---3--:R-:W3:Y:S01]  /*2020*/  S2R R9, SR_TID.X ;  /* 0x0000000000097919 */ /* 0x008ee20000002100 */
[----:B------:R-:W-:Y:S02]  /*2030*/  IMAD.MOV.U32 R176, RZ, RZ, c[0x0][0x2ac] ;  /* 0x0000ab00ffb07624 */ /* 0x000fe400078e00ff */
[----:B-1----:R-:W-:-:S04]  /*2040*/  IMAD R5, R245, -0x70, R6 ;  /* 0xffffff90f5057824 */ /* 0x002fc800078e0206 */
[----:B------:R-:W-:Y:S01]  /*2050*/  IMAD R176, R176, c[0x0][0x1d0], R5 ;  /* 0x00007400b0b07a24 */ /* 0x000fe200078e0205 */
[----:B---3--:R-:W-:-:S04]  /*2060*/  SHF.R.S32.HI R7, RZ, 0x1f, R9 ;  /* 0x0000001fff077819 */ /* 0x008fc80000011409 */
[----:B------:R-:W-:-:S04]  /*2070*/  LEA.HI R7, R7, R9, RZ, 0x3 ;  /* 0x0000000907077211 */ /* 0x000fc800078f18ff */
[----:B------:R-:W-:Y:S02]  /*2080*/  SHF.R.S32.HI R7, RZ, 0x3, R7 ;  /* 0x00000003ff077819 */ /* 0x000fe40000011407 */
[----:B------:R-:W-:Y:S02]  /*2090*/  ISETP.GE.AND P3, PT, R243, c[0x0][0x1d4], PT ;  /* 0x00007500f3007a0c */ /* 0x000fe40003f66270 */
[----:B--2---:R-:W-:Y:S01]  /*20a0*/  SHF.R.S32.HI R77, RZ, 0x1f, R244 ;  /* 0x0000001fff4d7819 */ /* 0x004fe200000114f4 */
[----:B------:R-:W-:-:S04]  /*20b0*/  IMAD.WIDE.U32 R2, R244, c[0x0][0x1f0], R2 ;  /* 0x00007c00f4027a25 */ /* 0x000fc800078e0002 */
[----:B------:R-:W-:Y:S01]  /*20c0*/  IMAD R4, R77, c[0x0][0x1f0], RZ ;  /* 0x00007c004d047a24 */ /* 0x000fe200078e02ff */
[----:B------:R-:W-:-:S03]  /*20d0*/  IADD3 R2, P0, R2, R8, RZ ;  /* 0x0000000802027210 */ /* 0x000fc60007f1e0ff */
[----:B------:R-:W-:-:S05]  /*20e0*/  IMAD R0, R244, c[0x0][0x1f4], R4 ;  /* 0x00007d00f4007a24 */ /* 0x000fca00078e0204 */
[----:B------:R-:W-:Y:S02]  /*20f0*/  IADD3.X R3, R247, R3, R0, P0, !PT ;  /* 0x00000003f7037210 */ /* 0x000fe400007fe400 */
[----:B------:R-:W-:-:S04]  /*2100*/  LEA R0, P0, R2, c[0x0][0x1c8], 0x1 ;  /* 0x0000720002007a11 */ /* 0x000fc800078008ff */
[----:B------:R-:W-:Y:S01]  /*2110*/  LEA.HI.X R3, R2, c[0x0][0x1cc], R3, 0x1, P0 ;  /* 0x0000730002037a11 */ /* 0x000fe200000f0c03 */
[----:B------:R-:W1:Y:S01]  /*2120*/  SHFL.IDX PT, R4, R0, RZ, 0x181f ;  /* 0x00181fff00047589 */ /* 0x000e6200000e0000 */
[----:B------:R-:W-:-:S03]  /*2130*/  IMAD.IADD R2, R176, 0x1, -R7 ;  /* 0x00000001b0027824 */ /* 0x000fc600078e0a07 */
[----:B------:R-:W2:Y:S04]  /*2140*/  SHFL.IDX PT, R5, R3, RZ, 0x181f ;  /* 0x00181fff03057589 */ /* 0x000ea800000e0000 */
[----:B------:R-:W3:Y:S01]  /*2150*/  SHFL.IDX PT, R6, R0, 0x1, 0x181f ;  /* 0x00381f0000067f89 */ /* 0x000ee200000e0000 */
[----:B------:R-:W-:-:S03]  /*2160*/  ISETP.GE.AND P0, PT, R2, 0x1, PT ;  /* 0x000000010200780c */ /* 0x000fc60003f06270 */
[----:B------:R-:W4:Y:S04]  /*2170*/  SHFL.IDX PT, R7, R0, 0x2, 0x181f ;  /* 0x00581f0000077f89 */ /* 0x000f2800000e0000 */
[----:B------:R-:W5:Y:S01]  /*2180*/  SHFL.IDX PT, R8, R3, 0x1, 0x181f ;  /* 0x00381f0003087f89 */ /* 0x000f6200000e0000 */
[----:B------:R-:W-:-:S03]  /*2190*/  ISETP.GE.AND P4, PT, R2, 0x11, PT ;  /* 0x000000110200780c */ /* 0x000fc60003f86270 */
[----:B------:R-:W4:Y:S01]  /*21a0*/  SHFL.IDX PT, R9, R3, 0x2, 0x181f ;  /* 0x00581f0003097f89 */ /* 0x000f2200000e0000 */
[----:B------:R-:W-:-:S03]  /*21b0*/  ISETP.GE.AND P1, PT, R2, 0x21, PT ;  /* 0x000000210200780c */ /* 0x000fc60003f26270 */
[----:B------:R-:W4:Y:S01]  /*21c0*/  SHFL.IDX PT, R10, R0, 0x3, 0x181f ;  /* 0x00781f00000a7f89 */ /* 0x000f2200000e0000 */
[----:B-1----:R-:W-:-:S03]  /*21d0*/  @P0 LEA R4, P5, R243, R4, 0x1 ;  /* 0x00000004f3040211 */ /* 0x002fc600078a08ff */
[----:B------:R-:W1:Y:S01]  /*21e0*/  SHFL.IDX PT, R11, R3, 0x3, 0x181f ;  /* 0x00781f00030b7f89 */ /* 0x000e6200000e0000 */
[----:B--2---:R-:W-:-:S03]  /*21f0*/  @P0 LEA.HI.X R5, R243, R5, R205, 0x1, P5 ;  /* 0x00000005f3050211 */ /* 0x004fc600028f0ccd */
[----:B------:R-:W2:Y:S01]  /*2200*/  SHFL.IDX PT, R13, R0, 0x4, 0x181f ;  /* 0x00981f00000d7f89 */ /* 0x000ea200000e0000 */
[----:B------:R-:W-:-:S03]  /*2210*/  ISETP.GE.AND P6, PT, R2, 0x31, PT ;  /* 0x000000310200780c */ /* 0x000fc60003fc6270 */
[----:B------:R-:W1:Y:S01]  /*2220*/  SHFL.IDX PT, R14, R3, 0x4, 0x181f ;  /* 0x00981f00030e7f89 */ /* 0x000e6200000e0000 */
[----:B---3--:R-:W-:-:S03]  /*2230*/  @P4 LEA R6, P5, R243, R6, 0x1 ;  /* 0x00000006f3064211 */ /* 0x008fc600078a08ff */
[----:B------:R-:W3:Y:S04]  /*2240*/  SHFL.IDX PT, R15, R0, 0x5, 0x181f ;  /* 0x00b81f00000f7f89 */ /* 0x000ee800000e0000 */
[----:B------:R4:W-:Y:S04]  /*2250*/  @P0 LDGSTS.E.BYPASS.LTC128B.128 [R242+0x3900], [R4.64], !P3 ;  /* 0x0390000004f20fae */ /* 0x0009e8000d901d48 */
[----:B------:R-:W1:Y:S04]  /*2260*/  SHFL.IDX PT, R12, R3, 0x5, 0x181f ;  /* 0x00b81f00030c7f89 */ /* 0x000e6800000e0000 */
[----:B------:R-:W1:Y:S04]  /*2270*/  SHFL.IDX PT, R0, R0, 0x6, 0x181f ;  /* 0x00d81f0000007f89 */ /* 0x000e6800000e0000 */
[----:B------:R-:W1:Y:S01]  /*2280*/  SHFL.IDX PT, R3, R3, 0x6, 0x181f ;  /* 0x00d81f0003037f89 */ /* 0x000e6200000e0000 */
[----:B----4-:R-:W-:-:S02]  /*2290*/  @P1 LEA R4, P0, R243, R7, 0x1 ;  /* 0x00000007f3041211 */ /* 0x010fc400078008ff */
[C-C-:B-----5:R-:W-:Y:S02]  /*22a0*/  @P4 LEA.HI.X R7, R243.reuse, R8, R205.reuse, 0x1, P5 ;  /* 0x00000008f3074211 */ /* 0x160fe400028f0ccd */
[C---:B------:R-:W-:Y:S02]  /*22b0*/  ISETP.GE.AND P5, PT, R2.reuse, 0x41, PT ;  /* 0x000000410200780c */ /* 0x040fe40003fa6270 */
[C---:B------:R-:W-:Y:S01]  /*22c0*/  @P1 LEA.HI.X R5, R243.reuse, R9, R205, 0x1, P0 ;  /* 0x00000009f3051211 */ /* 0x040fe200000f0ccd */
[----:B------:R3:W-:Y:S01]  /*22d0*/  @P4 LDGSTS.E.BYPASS.LTC128B.128 [R242+0x4100], [R6.64], !P3 ;  /* 0x0410000006f24fae */ /* 0x0007e2000d901d48 */
[C---:B------:R-:W-:Y:S02]  /*22e0*/  ISETP.GE.AND P4, PT, R2.reuse, 0x51, PT ;  /* 0x000000510200780c */ /* 0x040fe40003f86270 */
[----:B------:R-:W-:Y:S01]  /*22f0*/  @P6 LEA R10, P0, R243, R10, 0x1 ;  /* 0x0000000af30a6211 */ /* 0x000fe200078008ff */
[----:B------:R4:W-:Y:S01]  /*2300*/  @P1 LDGSTS.E.BYPASS.LTC128B.128 [R242+0x4900], [R4.64], !P3 ;  /* 0x0490000004f21fae */ /* 0x0009e2000d901d48 */
[----:B------:R-:W-:-:S02]  /*2310*/  ISETP.GE.AND P1, PT, R2, 0x61, PT ;  /* 0x000000610200780c */ /* 0x000fc40003f26270 */
[----:B-1----:R-:W-:-:S03]  /*2320*/  @P6 LEA.HI.X R11, R243, R11, R205, 0x1, P0 ;  /* 0x0000000bf30b6211 */ /* 0x002fc600000f0ccd */
[C---:B--2---:R-:W-:Y:S02]  /*2330*/  @P5 LEA R8, P0, R243.reuse, R13, 0x1 ;  /* 0x0000000df3085211 */ /* 0x044fe400078008ff */
[----:B------:R1:W-:Y:S02]  /*2340*/  @P6 LDGSTS.E.BYPASS.LTC128B.128 [R242+0x5100], [R10.64], !P3 ;  /* 0x051000000af26fae */ /* 0x0003e4000d901d48 */
[----:B------:R-:W-:-:S05]  /*2350*/  @P5 LEA.HI.X R9, R243, R14, R205, 0x1, P0 ;  /* 0x0000000ef3095211 */ /* 0x000fca00000f0ccd */
[----:B------:R1:W-:Y:S01]  /*2360*/  @P5 LDGSTS.E.BYPASS.LTC128B.128 [R242+0x5900], [R8.64], !P3 ;  /* 0x0590000008f25fae */ /* 0x0003e2000d901d48 */
[----:B---3--:R-:W-:-:S04]  /*2370*/  @P4 LEA R6, P0, R243, R15, 0x1 ;  /* 0x0000000ff3064211 */ /* 0x008fc800078008ff */
[C---:B------:R-:W-:Y:S02]  /*2380*/  @P4 LEA.HI.X R7, R243.reuse, R12, R205, 0x1, P0 ;  /* 0x0000000cf3074211 */ /* 0x040fe400000f0ccd */
[----:B----4-:R-:W-:-:S03]  /*2390*/  @P1 LEA R4, P0, R243, R0, 0x1 ;  /* 0x00000000f3041211 */ /* 0x010fc600078008ff */
[----:B------:R2:W-:Y:S01]  /*23a0*/  @P4 LDGSTS.E.BYPASS.LTC128B.128 [R242+0x6100], [R6.64], !P3 ;  /* 0x0610000006f24fae */ /* 0x0005e2000d901d48 */
[----:B------:R-:W-:-:S05]  /*23b0*/  @P1 LEA.HI.X R5, R243, R3, R205, 0x1, P0 ;  /* 0x00000003f3051211 */ /* 0x000fca00000f0ccd */
[----:B------:R2:W-:Y:S04]  /*23c0*/  @P1 LDGSTS.E.BYPASS.LTC128B.128 [R242+0x6900], [R4.64], !P3 ;  /* 0x0690000004f21fae */ /* 0x0005e8000d901d48 */
[----:B------:R-:W0:Y:S01]  /*23d0*/  LDGDEPBAR ;  /* 0x00000000000079af */ /* 0x000e220000000000 */
[----:B------:R-:W-:-:S04]  /*23e0*/  DEPBAR.LE SB0, 0x1 ;  /* 0x000080400000791a */ /* 0x000fc80000000000 */
[----:B------:R-:W-:-:S04]  /*23f0*/  DEPBAR.LE SB0, 0x0 ;  /* 0x000080000000791a */ /* 0x000fc80000000000 */
[----:B------:R-:W-:Y:S06]  /*2400*/  BAR.SYNC.DEFER_BLOCKING 0x0 ;  /* 0x0000000000007b1d */ /* 0x000fec0000010000 */
[----:B--2---:R-:W-:Y:S04]  /*2410*/  LDSM.16.M88.4 R4, [R231+0x2000] ;  /* 0x00200000e704783b */ /* 0x004fe80000000200 */
[----:B------:R-:W2:Y:S04]  /*2420*/  LDSM.16.M88.4 R40, [R224] ;  /* 0x00000000e028783b */ /* 0x000ea80000000200 */
[----:B------:R-:W3:Y:S04]  /*2430*/  LDSM.16.M88.4 R36, [R224+0x800] ;  /* 0x00080000e024783b */ /* 0x000ee80000000200 */
[----:B------:R-:W4:Y:S04]  /*2440*/  LDSM.16.M88.4 R32, [R224+0x1000] ;  /* 0x00100000e020783b */ /* 0x000f280000000200 */
[----:B------:R-:W5:Y:S04]  /*2450*/  LDSM.16.M88.4 R28, [R224+0x1800] ;  /* 0x00180000e01c783b */ /* 0x000f680000000200 */
[----:B------:R-:W2:Y:S04]  /*2460*/  LDSM.16.M88.4 R24, [R224+0x2000] ;  /* 0x00200000e018783b */ /* 0x000ea80000000200 */
[----:B------:R-:W2:Y:S04]  /*2470*/  LDSM.16.M88.4 R20, [R224+0x2800] ;  /* 0x00280000e014783b */ /* 0x000ea80000000200 */
[----:B------:R-:W3:Y:S04]  /*2480*/  LDSM.16.M88.4 R16, [R224+0x3000] ;  /* 0x00300000e010783b */ /* 0x000ee80000000200 */
[----:B-1----:R-:W1:Y:S01]  /*2490*/  LDSM.16.M88.4 R8, [R231] ;  /* 0x00000000e708783b */ /* 0x002e620000000200 */
[----:B------:R-:W-:-:S03]  /*24a0*/  IMAD R0, R76, c[0x0][0x208], RZ ;  /* 0x000082004c007a24 */ /* 0x000fc600078e02ff */
[----:B------:R-:W-:Y:S04]  /*24b0*/  LDSM.16.M88.4 R12, [R234+0x2000] ;  /* 0x00200000ea0c783b */ /* 0x000fe80000000200 */
[----:B------:R-:W-:Y:S04]  /*24c0*/  LDSM.16.M88.4 R96, [R240] ;  /* 0x00000000f060783b */ /* 0x000fe80000000200 */
[----:B------:R-:W1:Y:S04]  /*24d0*/  LDSM.16.M88.4 R128, [R236] ;  /* 0x00000000ec80783b */ /* 0x000e680000000200 */
[----:B------:R-:W1:Y:S04]  /*24e0*/  LDSM.16.M88.4 R84, [R235] ;  /* 0x00000000eb54783b */ /* 0x000e680000000200 */
[----:B------:R-:W1:Y:S04]  /*24f0*/  LDSM.16.M88.4 R88, [R241] ;  /* 0x00000000f158783b */ /* 0x000e680000000200 */
[----:B------:R-:W1:Y:S04]  /*2500*/  LDSM.16.M88.4 R104, [R239] ;  /* 0x00000000ef68783b */ /* 0x000e680000000200 */
[----:B------:R-:W1:Y:S04]  /*2510*/  LDSM.16.M88.4 R108, [R238] ;  /* 0x00000000ee6c783b */ /* 0x000e680000000200 */
[----:B------:R-:W1:Y:S01]  /*2520*/  LDSM.16.M88.4 R112, [R237] ;  /* 0x00000000ed70783b */ /* 0x000e620000000200 */
[----:B--2---:R-:W-:Y:S01]  /*2530*/  HMMA.16816.F32.BF16 R80, R4, R40, RZ ;  /* 0x000000280450723c */ /* 0x004fe200000418ff */
[----:B------:R-:W-:-:S07]  /*2540*/  IMAD R0, R246, c[0x0][0x20c], R0 ;  /* 0x00008300f6007a24 */ /* 0x000fce00078e0200 */
        /* <DEDUP_REMOVED lines=12> */
[----:B------:R-:W-:Y:S07]  /*2610*/  HMMA.16816.F32.BF16 R120, R4, R18, RZ ;  /* 0x000000120478723c */ /* 0x000fee00000418ff */
[----:B------:R-:W-:-:S04]  /*2620*/  IMAD.WIDE.U32 R4, R246, c[0x0][0x208], RZ ;  /* 0x00008200f6047a25 */ /* 0x000fc800078e00ff */
[----:B------:R-:W-:Y:S02]  /*2630*/  IMAD.IADD R5, R5, 0x1, R0 ;  /* 0x0000000105057824 */ /* 0x000fe400078e0200 */
[----:B------:R-:W-:Y:S01]  /*2640*/  IMAD R0, R78, c[0x0][0x210], RZ ;  /* 0x000084004e007a24 */ /* 0x000fe200078e02ff */
[----:B-1----:R-:W-:Y:S01]  /*2650*/  HMMA.16816.F32.BF16 R132, R8, R40, RZ ;  /* 0x000000280884723c */ /* 0x002fe200000418ff */
[----:B------:R-:W-:Y:S02]  /*2660*/  IMAD R3, R77, c[0x0][0x218], RZ ;  /* 0x000086004d037a24 */ /* 0x000fe400078e02ff */
[----:B------:R-:W-:Y:S02]  /*2670*/  IMAD R0, R79, c[0x0][0x214], R0 ;  /* 0x000085004f007a24 */ /* 0x000fe400078e0200 */
[----:B------:R-:W-:-:S04]  /*2680*/  IMAD.WIDE.U32 R4, R244, c[0x0][0x218], R4 ;  /* 0x00008600f4047a25 */ /* 0x000fc800078e0004 */
[----:B------:R-:W-:-:S04]  /*2690*/  IMAD.WIDE.U32 R40, R79, c[0x0][0x210], RZ ;  /* 0x000084004f287a25 */ /* 0x000fc800078e00ff */
[----:B------:R-:W-:Y:S02]  /*26a0*/  IMAD.IADD R6, R41, 0x1, R0 ;  /* 0x0000000129067824 */ /* 0x000fe400078e0200 */
[----:B------:R-:W-:Y:S01]  /*26b0*/  IMAD R0, R244, c[0x0][0x21c], R3 ;  /* 0x00008700f4007a24 */ /* 0x000fe200078e0203 */
[----:B------:R-:W-:-:S04]  /*26c0*/  IADD3 R3, P0, R4, R40, RZ ;  /* 0x0000002804037210 */ /* 0x000fc80007f1e0ff */
[----:B------:R-:W-:Y:S02]  /*26d0*/  IADD3.X R4, R6, R5, R0, P0, !PT ;  /* 0x0000000506047210 */ /* 0x000fe400007fe400 */
[----:B------:R-:W-:-:S04]  /*26e0*/  LEA R0, P0, R3, c[0x0][0x1f8], 0x1 ;  /* 0x00007e0003007a11 */ /* 0x000fc800078008ff */
[----:B------:R-:W-:Y:S02]  /*26f0*/  LEA.HI.X R3, R3, c[0x0][0x1fc], R4, 0x1, P0 ;  /* 0x00007f0003037a11 */ /* 0x000fe400000f0c04 */
[----:B------:R-:W1:Y:S04]  /*2700*/  SHFL.IDX PT, R4, R0, RZ, 0x181f ;  /* 0x00181fff00047589 */ /* 0x000e6800000e0000 */
[----:B------:R-:W-:Y:S04]  /*2710*/  STL [R1+0x38], R247 ;  /* 0x000038f701007387 */ /* 0x000fe80000100800 */
[----:B------:R-:W-:Y:S04]  /*2720*/  STL.64 [R1+0x30], R40 ;  /* 0x0000302801007387 */ /* 0x000fe80000100a00 */
[----:B------:R-:W-:Y:S04]  /*2730*/  STL [R1+0x40], R6 ;  /* 0x0000400601007387 */ /* 0x000fe80000100800 */
[----:B------:R-:W2:Y:S01]  /*2740*/  SHFL.IDX PT, R7, R3, RZ, 0x181f ;  /* 0x00181fff03077589 */ /* 0x000ea200000e0000 */
[C---:B------:R-:W-:Y:S03]  /*2750*/  HMMA.16816.F32.BF16 R156, R12.reuse, R128, R44 ;  /* 0x000000800c9c723c */ /* 0x040fe6000004182c */
[----:B------:R-:W-:Y:S04]  /*2760*/  SHFL.IDX PT, R5, R0, 0x1, 0x181f ;  /* 0x00381f0000057f89 */ /* 0x000fe800000e0000 */
[----:B------:R-:W3:Y:S01]  /*2770*/  SHFL.IDX PT, R6, R0, 0x2, 0x181f ;  /* 0x00581f0000067f89 */ /* 0x000ee200000e0000 */
        /* <DEDUP_REMOVED lines=13> */
[----:B------:R-:W-:Y:S04]  /*2850*/  SHFL.IDX PT, R12, R3, 0x1, 0x181f ;  /* 0x00381f00030c7f89 */ /* 0x000fe800000e0000 */
[----:B------:R-:W4:Y:S04]  /*2860*/  SHFL.IDX PT, R15, R3, 0x2, 0x181f ;  /* 0x00581f00030f7f89 */ /* 0x000f2800000e0000 */
[----:B------:R-:W5:Y:S01]  /*2870*/  SHFL.IDX PT, R13, R0, 0x4, 0x181f ;  /* 0x00981f00000d7f89 */ /* 0x000f6200000e0000 */
[----:B------:R-:W-:Y:S01]  /*2880*/  HMMA.16816.F32.BF16 R140, R8, R32, RZ ;  /* 0x00000020088c723c */ /* 0x000fe200000418ff */
[----:B------:R-:W-:-:S02]  /*2890*/  IMAD.SHL.U32 R179, R243, 0x2, RZ ;  /* 0x00000002f3b37824 */ /* 0x000fc400078e00ff */
[----:B------:R-:W-:Y:S05]  /*28a0*/  SHFL.IDX PT, R14, R0, 0x3, 0x181f ;  /* 0x00781f00000e7f89 */ /* 0x000fea00000e0000 */
[C---:B------:R-:W-:Y:S08]  /*28b0*/  HMMA.16816.F32.BF16 R220, R8.reuse, R34, RZ ;  /* 0x0000002208dc723c */ /* 0x040ff000000418ff */
[C---:B------:R-:W-:Y:S01]  /*28c0*/  HMMA.16816.F32.BF16 R32, R8.reuse, R24, RZ ;  /* 0x000000180820723c */ /* 0x040fe200000418ff */
[----:B------:R-:W1:Y:S07]  /*28d0*/  SHFL.IDX PT, R24, R3, 0x4, 0x181f ;  /* 0x00981f0003187f89 */ /* 0x000e6e00000e0000 */
[C---:B------:R-:W-:Y:S08]  /*28e0*/  HMMA.16816.F32.BF16 R144, R8.reuse, R28, RZ ;  /* 0x0000001c0890723c */ /* 0x040ff000000418ff */
[C---:B------:R-:W-:Y:S08]  /*28f0*/  HMMA.16816.F32.BF16 R216, R8.reuse, R30, RZ ;  /* 0x0000001e08d8723c */ /* 0x040ff000000418ff */
[C---:B------:R-:W-:Y:S01]  /*2900*/  HMMA.16816.F32.BF16 R208, R8.reuse, R22, RZ ;  /* 0x0000001608d0723c */ /* 0x040fe200000418ff */
[----:B------:R-:W2:Y:S07]  /*2910*/  SHFL.IDX PT, R22, R3, 0x3, 0x181f ;  /* 0x00781f0003167f89 */ /* 0x000eae00000e0000 */
[C---:B------:R-:W-:Y:S01]  /*2920*/  HMMA.16816.F32.BF16 R28, R8.reuse, R20, RZ ;  /* 0x00000014081c723c */ /* 0x040fe200000418ff */
[----:B------:R-:W-:Y:S06]  /*2930*/  SHFL.IDX PT, R23, R3, 0x5, 0x181f ;  /* 0x00b81f0003177f89 */ /* 0x000fec00000e0000 */
[-C--:B-1----:R-:W-:Y:S01]  /*2940*/  IADD3 R20, P0, R4, R179.reuse, RZ ;  /* 0x000000b304147210 */ /* 0x082fe20007f1e0ff */
[C---:B------:R-:W-:Y:S01]  /*2950*/  HMMA.16816.F32.BF16 R148, R8.reuse, R16, RZ ;  /* 0x000000100894723c */ /* 0x040fe200000418ff */
[----:B------:R-:W1:Y:S06]  /*2960*/  SHFL.IDX PT, R17, R0, 0x5, 0x181f ;  /* 0x00b81f0000117f89 */ /* 0x000e6c00000e0000 */
[----:B------:R-:W-:Y:S01]  /*2970*/  SHF.L.U64.HI R16, R243, 0x1, R205 ;  /* 0x00000001f3107819 */ /* 0x000fe200000102cd */
[----:B------:R-:W-:Y:S01]  /*2980*/  HMMA.16816.F32.BF16 R136, R8, R42, RZ ;  /* 0x0000002a0888723c */ /* 0x000fe200000418ff */
[----:B------:R-:W1:Y:S03]  /*2990*/  SHFL.IDX PT, R0, R0, 0x6, 0x181f ;  /* 0x00d81f0000007f89 */ /* 0x000e6600000e0000 */
[----:B--2---:R-:W-:Y:S01]  /*29a0*/  IMAD.X R21, R7, 0x1, R16, P0 ;  /* 0x0000000107157824 */ /* 0x004fe200000e0610 */
[----:B---3--:R-:W-:-:S03]  /*29b0*/  IADD3 R4, P0, R6, R179, RZ ;  /* 0x000000b306047210 */ /* 0x008fc60007f1e0ff */
[----:B------:R-:W-:Y:S01]  /*29c0*/  HMMA.16816.F32.BF16 R200, R8, R18, RZ ;  /* 0x0000001208c8723c */ /* 0x000fe200000418ff */
[----:B------:R-:W-:-:S06]  /*29d0*/  ISETP.GE.AND P1, PT, R243, c[0x0][0x1d4], PT ;  /* 0x00007500f3007a0c */ /* 0x000fcc0003f26270 */
[----:B------:R-:W-:Y:S01]  /*29e0*/  IADD3 R18, P5, R5, R179, RZ ;  /* 0x000000b305127210 */ /* 0x000fe20007fbe0ff */
[----:B----4-:R-:W-:-:S04]  /*29f0*/  IMAD.X R5, R15, 0x1, R16, P0 ;  /* 0x000000010f057824 */ /* 0x010fc800000e0610 */
[--C-:B------:R-:W-:Y:S01]  /*2a00*/  IMAD.X R19, R12, 0x1, R16.reuse, P5 ;  /* 0x000000010c137824 */ /* 0x100fe200028e0610 */
[-C--:B-----5:R-:W-:Y:S02]  /*2a10*/  IADD3 R12, P0, R13, R179.reuse, RZ ;  /* 0x000000b30d0c7210 */ /* 0x0a0fe40007f1e0ff */
[C---:B------:R-:W-:Y:S02]  /*2a20*/  ISETP.LT.OR P6, PT, R2.reuse, 0x1, P1 ;  /* 0x000000010200780c */ /* 0x040fe40000fc1670 */
[----:B------:R-:W-:Y:S01]  /*2a30*/  ISETP.LT.OR P4, PT, R2, 0x11, P1 ;  /* 0x000000110200780c */ /* 0x000fe20000f81670 */
[----:B------:R-:W-:Y:S01]  /*2a40*/  IMAD.X R13, R24, 0x1, R16, P0 ;  /* 0x00000001180d7824 */ /* 0x000fe200000e0610 */
[----:B------:R-:W-:Y:S02]  /*2a50*/  IADD3 R14, P5, R14, R179, RZ ;  /* 0x000000b30e0e7210 */ /* 0x000fe40007fbe0ff */
[----:B------:R-:W-:Y:S01]  /*2a60*/  ISETP.LT.OR P0, PT, R2, 0x21, P1 ;  /* 0x000000210200780c */ /* 0x000fe20000f01670 */
[----:B------:R-:W-:-:S02]  /*2a70*/  IMAD.MOV.U32 R175, RZ, RZ, R136 ;  /* 0x000000ffffaf7224 */ /* 0x000fc400078e0088 */
[----:B------:R-:W-:Y:S01]  /*2a80*/  IMAD.X R15, R22, 0x1, R16, P5 ;  /* 0x00000001160f7824 */ /* 0x000fe200028e0610 */
[----:B-1----:R-:W-:Y:S01]  /*2a90*/  IADD3 R6, P5, R17, R179, RZ ;  /* 0x000000b311067210 */ /* 0x002fe20007fbe0ff */
[----:B------:R-:W-:Y:S01]  /*2aa0*/  IMAD.MOV.U32 R174, RZ, RZ, R137 ;  /* 0x000000ffffae7224 */ /* 0x000fe200078e0089 */
[----:B------:R-:W-:Y:S01]  /*2ab0*/  MOV R172, R139 ;  /* 0x0000008b00ac7202 */ /* 0x000fe20000000f00 */
[----:B------:R-:W-:Y:S01]  /*2ac0*/  IMAD.MOV.U32 R173, RZ, RZ, R138 ;  /* 0x000000ffffad7224 */ /* 0x000fe200078e008a */
[----:B------:R-:W-:Y:S01]  /*2ad0*/  HMMA.16816.F32.BF16 R248, R8, R38, RZ ;  /* 0x0000002608f8723c */ /* 0x000fe200000418ff */
[----:B------:R-:W-:Y:S01]  /*2ae0*/  IMAD.X R7, R23, 0x1, R16, P5 ;  /* 0x0000000117077824 */ /* 0x000fe200028e0610 */
[----:B------:R-:W-:-:S06]  /*2af0*/  ISETP.LT.OR P5, PT, R2, 0x41, P1 ;  /* 0x000000410200780c */ /* 0x000fcc0000fa1670 */
[C---:B------:R-:W-:Y:S08]  /*2b00*/  HMMA.16816.F32.BF16 R136, R8.reuse, R36, RZ ;  /* 0x000000240888723c */ /* 0x040ff000000418ff */
[----:B------:R-:W-:Y:S01]  /*2b10*/  HMMA.16816.F32.BF16 R212, R8, R26, RZ ;  /* 0x0000001a08d4723c */ /* 0x000fe200000418ff */
[----:B------:R-:W1:Y:S04]  /*2b20*/  LDSM.16.M88.4 R8, [R234] ;  /* 0x00000000ea08783b */ /* 0x000e680000000200 */
[----:B------:R-:W-:Y:S01]  /*2b30*/  @!PT LDS RZ, [RZ] ;  /* 0x00000000fffff984 */ /* 0x000fe20000000800 */
[----:B------:R-:W-:Y:S01]  /*2b40*/  @!PT LDS RZ, [RZ] ;  /* 0x00000000fffff984 */ /* 0x000fe20000000800 */
[----:B------:R-:W-:Y:S01]  /*2b50*/  @!PT LDS RZ, [RZ] ;  /* 0x00000000fffff984 */ /* 0x000fe20000000800 */
[----:B------:R2:W-:Y:S01]  /*2b60*/  LDGSTS.E.BYPASS.LTC128B.128 [R242+0x100], [R20.64], !P6 ;  /* 0x0010000014f27fae */ /* 0x0005e2000f101d48 */
[----:B------:R-:W-:-:S03]  /*2b70*/  ISETP.LT.OR P6, PT, R2, 0x31, P1 ;  /* 0x000000310200780c */ /* 0x000fc60000fc1670 */
[----:B------:R3:W-:Y:S01]  /*2b80*/  LDGSTS.E.BYPASS.LTC128B.128 [R242+0x900], [R18.64], !P4 ;  /* 0x0090000012f27fae */ /* 0x0007e2000e101d48 */
[C---:B------:R-:W-:Y:S02]  /*2b90*/  ISETP.LT.OR P4, PT, R2.reuse, 0x51, P1 ;  /* 0x000000510200780c */ /* 0x040fe40000f81670 */
[----:B------:R-:W-:Y:S01]  /*2ba0*/  ISETP.LT.OR P1, PT, R2, 0x61, P1 ;  /* 0x000000610200780c */ /* 0x000fe20000f21670 */
[----:B------:R4:W-:Y:S01]  /*2bb0*/  LDGSTS.E.BYPASS.LTC128B.128 [R242+0x1100], [R4.64], !P0 ;  /* 0x0110000004f27fae */ /* 0x0009e2000c101d48 */
[----:B------:R-:W-:-:S03]  /*2bc0*/  IADD3 R2, P0, R0, R179, RZ ;  /* 0x000000b300027210 */ /* 0x000fc60007f1e0ff */
[----:B------:R-:W5:Y:S04]  /*2bd0*/  LDL R0, [R1+0x18] ;  /* 0x0000180001007983 */ /* 0x000f680000100800 */
[----:B------:R-:W2:Y:S04]  /*2be0*/  SHFL.IDX PT, R3, R3, 0x6, 0x181f ;  /* 0x00d81f0003037f89 */ /* 0x000ea800000e0000 */
[----:B------:R3:W-:Y:S04]  /*2bf0*/  LDGSTS.E.BYPASS.LTC128B.128 [R242+0x1900], [R14.64], !P6 ;  /* 0x019000000ef27fae */ /* 0x0007e8000f101d48 */
[----:B------:R3:W-:Y:S04]  /*2c00*/  LDGSTS.E.BYPASS.LTC128B.128 [R242+0x2100], [R12.64], !P5 ;  /* 0x021000000cf27fae */ /* 0x0007e8000e901d48 */
[----:B------:R4:W-:Y:S01]  /*2c10*/  LDGSTS.E.BYPASS.LTC128B.128 [R242+0x2900], [R6.64], !P4 ;  /* 0x0290000006f27fae */ /* 0x0009e2000e101d48 */
[----:B-1----:R-:W-:Y:S01]  /*2c20*/  HMMA.16816.F32.BF16 R48, R8, R104, R144 ;  /* 0x000000680830723c */ /* 0x002fe20000041890 */
[----:B--2---:R-:W-:-:S07]  /*2c30*/  IMAD.X R3, R3, 0x1, R16, P0 ;  /* 0x0000000103037824 */ /* 0x004fce00000e0610 */
[C---:B------:R-:W-:Y:S01]  /*2c40*/  HMMA.16816.F32.BF16 R32, R8.reuse, R108, R32 ;  /* 0x0000006c0820723c */ /* 0x040fe20000041820 */
[----:B------:R1:W-:Y:S04]  /*2c50*/  LDGSTS.E.BYPASS.LTC128B.128 [R242+0x3100], [R2.64], !P1 ;  /* 0x0310000002f27fae */ /* 0x0003e8000c901d48 */
[----:B------:R-:W-:Y:S03]  /*2c60*/  LDSM.16.M88.4 R60, [R230+0x2000] ;  /* 0x00200000e63c783b */ /* 0x000fe60000000200 */
[C---:B------:R-:W-:Y:S01]  /*2c70*/  HMMA.16816.F32.BF16 R40, R8.reuse, R84, R132 ;  /* 0x000000540828723c */ /* 0x040fe20000041884 */
[----:B------:R-:W-:Y:S04]  /*2c80*/  LDSM.16.M88.4 R56, [R230+0x2800] ;  /* 0x00280000e638783b */ /* 0x000fe80000000200 */
[----:B----4-:R-:W2:Y:S03]  /*2c90*/  LDSM.16.M88.4 R4, [R232+0x2000] ;  /* 0x00200000e804783b */ /* 0x010ea60000000200 */
[----:B------:R-:W-:Y:S01]  /*2ca0*/  HMMA.16816.F32.BF16 R36, R8, R88, R136 ;  /* 0x000000580824723c */ /* 0x000fe20000041888 */
[----:B------:R-:W-:Y:S01]  /*2cb0*/  IMAD.MOV.U32 R85, RZ, RZ, R50 ;  /* 0x000000ffff557224 */ /* 0x000fe200078e0032 */
[----:B------:R-:W4:Y:S01]  /*2cc0*/  LDSM.16.M88.4 R52, [R230+0x3000] ;  /* 0x00300000e634783b */ /* 0x000f220000000200 */
[----:B------:R-:W-:-:S03]  /*2cd0*/  IMAD.MOV.U32 R84, RZ, RZ, R51 ;  /* 0x000000ffff547224 */ /* 0x000fc600078e0033 */
[----:B------:R-:W1:Y:S01]  /*2ce0*/  LDSM.16.M88.4 R24, [R230] ;  /* 0x00000000e618783b */ /* 0x000e620000000200 */
[----:B------:R-:W-:Y:S01]  /*2cf0*/  MOV R89, R48 ;  /* 0x0000003000597202 */ /* 0x000fe20000000f00 */
[----:B------:R-:W-:Y:S02]  /*2d00*/  IMAD.MOV.U32 R88, RZ, RZ, R49 ;  /* 0x000000ffff587224 */ /* 0x000fe400078e0031 */
[----:B------:R-:W1:Y:S04]  /*2d10*/  LDSM.16.M88.4 R20, [R230+0x800] ;  /* 0x00080000e614783b */ /* 0x000e680000000200 */
[----:B------:R-:W1:Y:S04]  /*2d20*/  LDSM.16.M88.4 R48, [R230+0x1000] ;  /* 0x00100000e630783b */ /* 0x000e680000000200 */
[----:B------:R-:W1:Y:S04]  /*2d30*/  LDSM.16.M88.4 R64, [R230+0x1800] ;  /* 0x00180000e640783b */ /* 0x000e680000000200 */
[----:B---3--:R-:W3:Y:S01]  /*2d40*/  LDSM.16.M88.4 R12, [R232] ;  /* 0x00000000e80c783b */ /* 0x008ee20000000200 */
[----:B------:R-:W-:Y:S01]  /*2d50*/  IMAD.MOV.U32 R116, RZ, RZ, R175 ;  /* 0x000000ffff747224 */ /* 0x000fe200078e00af */
[----:B------:R-:W-:Y:S01]  /*2d60*/  MOV R118, R173 ;  /* 0x000000ad00767202 */ /* 0x000fe20000000f00 */
[----:B------:R-:W-:-:S02]  /*2d70*/  IMAD.MOV.U32 R117, RZ, RZ, R174 ;  /* 0x000000ffff757224 */ /* 0x000fc400078e00ae */
[----:B------:R-:W-:Y:S02]  /*2d80*/  IMAD.MOV.U32 R119, RZ, RZ, R172 ;  /* 0x000000ffff777224 */ /* 0x000fe400078e00ac */
[----:B------:R-:W-:Y:S01]  /*2d90*/  IMAD.MOV.U32 R71, RZ, RZ, R204 ;  /* 0x000000ffff477224 */ /* 0x000fe200078e00cc */
[----:B------:R-:W-:Y:S01]  /*2da0*/  MOV R73, R34 ;  /* 0x0000002200497202 */ /* 0x000fe20000000f00 */
[----:B------:R-:W-:Y:S01]  /*2db0*/  HMMA.16816.F32.BF16 R204, R8, R112, R28 ;  /* 0x0000007008cc723c */ /* 0x000fe2000004181c */
[----:B------:R-:W-:Y:S01]  /*2dc0*/  IMAD.MOV.U32 R75, RZ, RZ, R32 ;  /* 0x000000ffff4b7224 */ /* 0x000fe200078e0020 */
[----:B------:R-:W0:Y:S01]  /*2dd0*/  LDGDEPBAR ;  /* 0x00000000000079af */ /* 0x000e220000000000 */
[----:B------:R-:W-:Y:S02]  /*2de0*/  IMAD.MOV.U32 R74, RZ, RZ, R33 ;  /* 0x000000ffff4a7224 */ /* 0x000fe400078e0021 */
[----:B------:R-:W-:-:S03]  /*2df0*/  IMAD.MOV.U32 R72, RZ, RZ, R35 ;  /* 0x000000ffff487224 */ /* 0x000fc600078e0023 */
[C---:B------:R-:W-:Y:S08]  /*2e00*/  HMMA.16816.F32.BF16 R28, R8.reuse, R90, R248 ;  /* 0x0000005a081c723c */ /* 0x040ff000000418f8 */
[----:B------:R-:W-:Y:S01]  /*2e10*/  HMMA.16816.F32.BF16 R32, R8, R86, R116 ;  /* 0x000000560820723c */ /* 0x000fe20000041874 */
[----:B------:R-:W-:-:S07]  /*2e20*/  IMAD.MOV.U32 R17, RZ, RZ, R71 ;  /* 0x000000ffff117224 */ /* 0x000fce00078e0047 */
[C---:B------:R-:W-:Y:S07]  /*2e30*/  HMMA.16816.F32.BF16 R68, R8.reuse, R98, R220 ;  /* 0x000000620844723c */ /* 0x040fee00000418dc */
[----:B------:R-:W-:Y:S01]  /*2e40*/  IMAD.MOV.U32 R220, RZ, RZ, R75 ;  /* 0x000000ffffdc7224 */ /* 0x000fe200078e004b */
[----:B------:R-:W-:Y:S01]  /*2e50*/  HMMA.16816.F32.BF16 R80, R8, R96, R140 ;  /* 0x000000600850723c */ /* 0x000fe2000004188c */
[----:B------:R-:W-:Y:S01]  /*2e60*/  IMAD.MOV.U32 R221, RZ, RZ, R74 ;  /* 0x000000ffffdd7224 */ /* 0x000fe200078e004a */
[----:B------:R-:W-:Y:S01]  /*2e70*/  MOV R223, R72 ;  /* 0x0000004800df7202 */ /* 0x000fe20000000f00 */
[----:B------:R-:W-:-:S05]  /*2e80*/  IMAD.MOV.U32 R222, RZ, RZ, R73 ;  /* 0x000000ffffde7224 */ /* 0x000fca00078e0049 */
[C---:B------:R-:W-:Y:S08]  /*2e90*/  HMMA.16816.F32.BF16 R72, R8.reuse, R106, R216 ;  /* 0x0000006a0848723c */ /* 0x040ff000000418d8 */
[----:B------:R-:W-:Y:S01]  /*2ea0*/  HMMA.16816.F32.BF16 R108, R8, R110, R212 ;  /* 0x0000006e086c723c */ /* 0x000fe200000418d4 */
[----:B------:R-:W-:Y:S02]  /*2eb0*/  IMAD.MOV.U32 R216, RZ, RZ, R89 ;  /* 0x000000ffffd87224 */ /* 0x000fe400078e0059 */
[----:B------:R-:W-:-:S05]  /*2ec0*/  IMAD.MOV.U32 R217, RZ, RZ, R88 ;  /* 0x000000ffffd97224 */ /* 0x000fca00078e0058 */
[C---:B------:R-:W-:Y:S08]  /*2ed0*/  HMMA.16816.F32.BF16 R172, R8.reuse, R128, R148 ;  /* 0x0000008008ac723c */ /* 0x040ff00000041894 */
[C---:B------:R-:W-:Y:S08]  /*2ee0*/  HMMA.16816.F32.BF16 R112, R8.reuse, R114, R208 ;  /* 0x000000720870723c */ /* 0x040ff000000418d0 */
[----:B------:R-:W-:Y:S01]  /*2ef0*/  HMMA.16816.F32.BF16 R128, R8, R130, R200 ;  /* 0x000000820880723c */ /* 0x000fe200000418c8 */
[----:B------:R-:W-:Y:S07]  /*2f00*/  LDSM.16.M88.4 R8, [R233] ;  /* 0x00000000e908783b */ /* 0x000fee0000000200 */
[C---:B--2---:R-:W-:Y:S08]  /*2f10*/  HMMA.16816.F32.BF16 R124, R4.reuse, R56, R164 ;  /* 0x00000038047c723c */ /* 0x044ff000000418a4 */
[C---:B----4-:R-:W-:Y:S08]  /*2f20*/  HMMA.16816.F32.BF16 R116, R4.reuse, R52, R156 ;  /* 0x000000340474723c */ /* 0x050ff0000004189c */
[C---:B------:R-:W-:Y:S08]  /*2f30*/  HMMA.16816.F32.BF16 R132, R4.reuse, R62, R92 ;  /* 0x0000003e0484723c */ /* 0x040ff0000004185c */
[C---:B-1----:R-:W-:Y:S08]  /*2f40*/  HMMA.16816.F32.BF16 R168, R4.reuse, R24, R168 ;  /* 0x0000001804a8723c */ /* 0x042ff000000418a8 */
        /* <DEDUP_REMOVED lines=10> */
[----:B------:R-:W-:Y:S04]  /*2ff0*/  LDSM.16.M88.4 R4, [R233+0x2000] ;  /* 0x00200000e904783b */ /* 0x000fe80000000200 */
[----:B------:R-:W-:Y:S03]  /*3000*/  LDSM.16.M88.4 R44, [R227] ;  /* 0x00000000e32c783b */ /* 0x000fe60000000200 */
[C---:B---3--:R-:W-:Y:S01]  /*3010*/  HMMA.16816.F32.BF16 R92, R12.reuse, R20, R36 ;  /* 0x000000140c5c723c */ /* 0x048fe20000041824 */
[----:B------:R-:W1:Y:S07]  /*3020*/  LDSM.16.M88.4 R36, [R227+0x1000] ;  /* 0x00100000e324783b */ /* 0x000e6e0000000200 */
[C---:B------:R-:W-:Y:S01]  /*3030*/  HMMA.16816.F32.BF16 R88, R12.reuse, R22, R28 ;  /* 0x000000160c58723c */ /* 0x040fe2000004181c */
[----:B------:R-:W2:Y:S04]  /*3040*/  LDSM.16.M88.4 R28, [R227+0x2000] ;  /* 0x00200000e31c783b */ /* 0x000ea80000000200 */
[----:B------:R-:W-:Y:S03]  /*3050*/  LDSM.16.M88.4 R20, [R227+0x3000] ;  /* 0x00300000e314783b */ /* 0x000fe60000000200 */
[C---:B------:R-:W-:Y:S01]  /*3060*/  HMMA.16816.F32.BF16 R100, R12.reuse, R24, R40 ;  /* 0x000000180c64723c */ /* 0x040fe20000041828 */
[----:B------:R-:W3:Y:S07]  /*3070*/  LDSM.16.M88.4 R40, [R227+0x800] ;  /* 0x00080000e328783b */ /* 0x000eee0000000200 */
[C---:B------:R-:W-:Y:S01]  /*3080*/  HMMA.16816.F32.BF16 R96, R12.reuse, R26, R32 ;  /* 0x0000001a0c60723c */ /* 0x040fe20000041820 */
[----:B------:R-:W4:Y:S04]  /*3090*/  LDSM.16.M88.4 R24, [R227+0x2800] ;  /* 0x00280000e318783b */ /* 0x000f280000000200 */
[----:B------:R-:W1:Y:S01]  /*30a0*/  LDSM.16.M88.4 R32, [R227+0x1800] ;  /* 0x00180000e320783b */ /* 0x000e620000000200 */
[----:B------:R-:W-:Y:S01]  /*30b0*/  IMAD.MOV.U32 R218, RZ, RZ, R85 ;  /* 0x000000ffffda7224 */ /* 0x000fe200078e0055 */
[----:B-----5:R-:W-:Y:S01]  /*30c0*/  ISETP.GT.AND P0, PT, R178, R0, PT ;  /* 0x00000000b200720c */ /* 0x020fe20003f04270 */
[----:B------:R-:W-:Y:S01]  /*30d0*/  IMAD.MOV.U32 R219, RZ, RZ, R84 ;  /* 0x000000ffffdb7224 */ /* 0x000fe200078e0054 */
[----:B------:R-:W-:Y:S01]  /*30e0*/  HMMA.16816.F32.BF16 R72, R12, R66, R72 ;  /* 0x000000420c48723c */ /* 0x000fe20000041848 */
[----:B------:R-:W-:-:S07]  /*30f0*/  DEPBAR.LE SB0, 0x0 ;  /* 0x000080000000791a */ /* 0x000fce0000000000 */
        /* <DEDUP_REMOVED lines=9> */
[----:B------:R-:W-:Y:S01]  /*3190*/  BSSY B0, `(.L_x_1333) ;  /* 0x0000068000007945 */ /* 0x000fe20003800000 */
[----:B------:R-:W-:-:S06]  /*31a0*/  ISETP.GT.AND P1, PT, R17, 0x6f, PT ;  /* 0x0000006f1100780c */ /* 0x000fcc0003f24270 */
[C---:B-1----:R-:W-:Y:S08]  /*31b0*/  HMMA.16816.F32.BF16 R172, R4.reuse, R36, R152 ;  /* 0x0000002404ac723c */ /* 0x042ff00000041898 */
[C---:B--2---:R-:W-:Y:S08]  /*31c0*/  HMMA.16816.F32.BF16 R152, R4.reuse, R30, R132 ;  /* 0x0000001e0498723c */ /* 0x044ff00000041884 */
[C---:B------:R-:W-:Y:S08]  /*31d0*/  HMMA.16816.F32.BF16 R188, R4.reuse, R44, R168 ;  /* 0x0000002c04bc723c */ /* 0x040ff000000418a8 */
[C---:B------:R-:W-:Y:S08]  /*31e0*/  HMMA.16816.F32.BF16 R184, R4.reuse, R46, R164 ;  /* 0x0000002e04b8723c */ /* 0x040ff000000418a4 */
[C---:B---3--:R-:W-:Y:S08]  /*31f0*/  HMMA.16816.F32.BF16 R180, R4.reuse, R40, R160 ;  /* 0x0000002804b4723c */ /* 0x048ff000000418a0 */
[C---:B------:R-:W-:Y:S08]  /*3200*/  HMMA.16816.F32.BF16 R52, R4.reuse, R42, R156 ;  /* 0x0000002a0434723c */ /* 0x040ff0000004189c */
[C---:B----4-:R-:W-:Y:S08]  /*3210*/  HMMA.16816.F32.BF16 R132, R4.reuse, R24, R124 ;  /* 0x000000180484723c */ /* 0x050ff0000004187c */
[C---:B------:R-:W-:Y:S08]  /*3220*/  HMMA.16816.F32.BF16 R116, R4.reuse, R20, R116 ;  /* 0x000000140474723c */ /* 0x040ff00000041874 */
[----:B------:R-:W-:Y:S08]  /*3230*/  HMMA.16816.F32.BF16 R192, R4, R22, R104 ;  /* 0x0000001604c0723c */ /* 0x000ff00000041868 */
[----:B------:R-:W-:Y:S08]  /*3240*/  HMMA.16816.F32.BF16 R48, R8, R20, R48 ;  /* 0x000000140830723c */ /* 0x000ff00000041830 */
        /* <DEDUP_REMOVED lines=21> */
[----:B------:R-:W2:Y:S04]  /*33a0*/  LDL R0, [R1+0x1c] ;  /* 0x00001c0001007983 */ /* 0x000ea80000100800 */
[----:B------:R-:W3:Y:S01]  /*33b0*/  LDL.64 R248, [R1+0x28] ;  /* 0x0000280001f87983 */ /* 0x000ee20000100a00 */
[----:B------:R-:W-:-:S02]  /*33c0*/  PLOP3.LUT P4, PT, PT, PT, UP0, 0x80, 0x0 ;  /* 0x000000000000781c */ /* 0x000fc40003f8f008 */
[----:B------:R-:W-:Y:S01]  /*33d0*/  PLOP3.LUT P0, PT, PT, PT, UP0, 0x80, 0x0 ;  /* 0x000000000000781c */ /* 0x000fe20003f0f008 */
[----:B------:R-:W-:Y:S01]  /*33e0*/  IMAD.MOV.U32 R244, RZ, RZ, RZ ;  /* 0x000000fffff47224 */ /* 0x000fe200078e00ff */
[----:B------:R-:W4:Y:S01]  /*33f0*/  LDL.64 R18, [R1+0x20] ;  /* 0x0000200001127983 */ /* 0x000f220000100a00 */
[----:B--2---:R-:W-:-:S04]  /*3400*/  IADD3 R2, R17, R177, R0 ;  /* 0x000000b111027210 */ /* 0x004fc80007ffe000 */
[----:B------:R-:W-:-:S05]  /*3410*/  IADD3 R2, R2, -0x70, RZ ;  /* 0xffffff9002027810 */ /* 0x000fca0007ffe0ff */
[----:B------:R-:W-:-:S04]  /*3420*/  @P4 IMAD.HI.U32 R3, R2, c[0x0][0x2bc], RZ ;  /* 0x0000af0002034a27 */ /* 0x000fc800078e00ff */
[----:B------:R-:W-:Y:S01]  /*3430*/  IMAD.MOV.U32 R0, RZ, RZ, R2 ;  /* 0x000000ffff007224 */ /* 0x000fe200078e0002 */
[----:B------:R-:W-:-:S04]  /*3440*/  @P0 SHF.R.U32.HI R0, RZ, c[0x0][0x2c0], R3 ;  /* 0x0000b000ff000a19 */ /* 0x000fc80000011603 */
[----:B---3--:R-:W-:-:S04]  /*3450*/  @!P1 IADD3 R3, P0, R0, R248, RZ ;  /* 0x000000f800039210 */ /* 0x008fc80007f1e0ff */
        /* <DEDUP_REMOVED lines=14> */
[----:B----4-:R-:W-:-:S03]  /*3540*/  IADD3 R0, P4, R18, R2, RZ ;  /* 0x0000000212007210 */ /* 0x010fc60007f9e0ff */
[----:B------:R-:W-:Y:S01]  /*3550*/  IMAD R2, R244, c[0x0][0x1f4], R4 ;  /* 0x00007d00f4027a24 */ /* 0x000fe200078e0204 */
[----:B------:R-:W-:-:S04]  /*3560*/  LEA R4, P0, R0, c[0x0][0x1c8], 0x1 ;  /* 0x0000720000047a11 */ /* 0x000fc800078008ff */
[----:B------:R-:W-:-:S04]  /*3570*/  IADD3.X R2, R247, R3, R2, P4, !PT ;  /* 0x00000003f7027210 */ /* 0x000fc800027fe402 */
[----:B------:R-:W-:Y:S01]  /*3580*/  LEA.HI.X R0, R0, c[0x0][0x1cc], R2, 0x1, P0 ;  /* 0x0000730000007a11 */ /* 0x000fe200000f0c02 */
[----:B------:R-:W-:Y:S05]  /*3590*/  BRA.DIV ~URZ, `(.L_x_1335) ;  /* 0x000101327f007947 */ /* 0x000fea000b800000 */
[----:B------:R1:W2:Y:S02]  /*35a0*/  SHFL.IDX PT, R7, R0, RZ, 0x181f ;  /* 0x00181fff00077589 */ /* 0x0002a400000e0000 */
.L_x_1389:
[----:B------:R-:W-:Y:S05]  /*35b0*/  BRA.DIV ~URZ, `(.L_x_1336) ;  /* 0x000101827f007947 */ /* 0x000fea000b800000 */
[----:B------:R-:W3:Y:S04]  /*35c0*/  SHFL.IDX PT, R2, R4, RZ, 0x181f ;  /* 0x00181fff04027589 */ /* 0x000ee800000e0000 */
[----:B------:R-:W4:Y:S04]  /*35d0*/  SHFL.IDX PT, R3, R4, 0x1, 0x181f ;  /* 0x00381f0004037f89 */ /* 0x000f2800000e0000 */
[----:B------:R-:W5:Y:S04]  /*35e0*/  SHFL.IDX PT, R5, R4, 0x2, 0x181f ;  /* 0x00581f0004057f89 */ /* 0x000f6800000e0000 */
[----:B------:R-:W1:Y:S04]  /*35f0*/  SHFL.IDX PT, R9, R0, 0x1, 0x181f ;  /* 0x00381f0000097f89 */ /* 0x000e6800000e0000 */
[----:B------:R-:W2:Y:S04]  /*3600*/  SHFL.IDX PT, R8, R4, 0x3, 0x181f ;  /* 0x00781f0004087f89 */ /* 0x000ea800000e0000 */
[----:B------:R-:W2:Y:S04]  /*3610*/  SHFL.IDX PT, R11, R0, 0x2, 0x181f ;  /* 0x00581f00000b7f89 */ /* 0x000ea800000e0000 */
[----:B------:R-:W-:Y:S01]  /*3620*/  SHFL.IDX PT, R12, R4, 0x4, 0x181f ;  /* 0x00981f00040c7f89 */ /* 0x000fe200000e0000 */
[----:B---3--:R-:W-:-:S03]  /*3630*/  IADD3 R6, P0, R2, R179, RZ ;  /* 0x000000b302067210 */ /* 0x008fc60007f1e0ff */
[----:B------:R-:W-:Y:S01]  /*3640*/  SHFL.IDX PT, R13, R4, 0x5, 0x181f ;  /* 0x00b81f00040d7f89 */ /* 0x000fe200000e0000 */
[-C--:B----4-:R-:W-:Y:S01]  /*3650*/  IADD3 R2, P4, R3, R179.reuse, RZ ;  /* 0x000000b303027210 */ /* 0x090fe20007f9e0ff */
[----:B--2---:R-:W-:Y:S02]  /*3660*/  IMAD.X R7, R7, 0x1, R16, P0 ;  /* 0x0000000107077824 */ /* 0x004fe400000e0610 */
[----:B------:R-:W2:Y:S01]  /*3670*/  SHFL.IDX PT, R17, R0, 0x3, 0x181f ;  /* 0x00781f0000117f89 */ /* 0x000ea200000e0000 */
[----:B-----5:R-:W-:-:S03]  /*3680*/  IADD3 R10, P0, R5, R179, RZ ;  /* 0x000000b3050a7210 */ /* 0x020fc60007f1e0ff */
[----:B------:R-:W3:Y:S01]  /*3690*/  SHFL.IDX PT, R15, R0, 0x4, 0x181f ;  /* 0x00981f00000f7f89 */ /* 0x000ee200000e0000 */
[----:B-1----:R-:W-:-:S03]  /*36a0*/  IMAD.X R3, R9, 0x1, R16, P4 ;  /* 0x0000000109037824 */ /* 0x002fc600020e0610 */
[----:B------:R-:W1:Y:S01]  /*36b0*/  SHFL.IDX PT, R14, R0, 0x5, 0x181f ;  /* 0x00b81f00000e7f89 */ /* 0x000e6200000e0000 */
[----:B------:R-:W-:-:S03]  /*36c0*/  IADD3 R8, P5, R8, R179, RZ ;  /* 0x000000b308087210 */ /* 0x000fc60007fbe0ff */
[----:B------:R4:W-:Y:S01]  /*36d0*/  LDGSTS.E.BYPASS.LTC128B.128 [R242+0x3900], [R6.64], !P3 ;  /* 0x0390000006f27fae */ /* 0x0009e2000d901d48 */
[----:B------:R-:W-:-:S03]  /*36e0*/  IMAD.X R11, R11, 0x1, R16, P0 ;  /* 0x000000010b0b7824 */ /* 0x000fc600000e0610 */
[----:B------:R5:W-:Y:S04]  /*36f0*/  LDGSTS.E.BYPASS.LTC128B.128 [R242+0x4100], [R2.64], !P3 ;  /* 0x0410000002f27fae */ /* 0x000be8000d901d48 */
[----:B------:R1:W-:Y:S01]  /*3700*/  LDGSTS.E.BYPASS.LTC128B.128 [R242+0x4900], [R10.64], !P3 ;  /* 0x049000000af27fae */ /* 0x0003e2000d901d48 */
[----:B--2---:R-:W-:-:S03]  /*3710*/  IMAD.X R9, R17, 0x1, R16, P5 ;  /* 0x0000000111097824 */ /* 0x004fc600028e0610 */
[----:B------:R-:W2:Y:S04]  /*3720*/  SHFL.IDX PT, R4, R4, 0x6, 0x181f ;  /* 0x00d81f0004047f89 */ /* 0x000ea800000e0000 */
[----:B------:R2:W-:Y:S04]  /*3730*/  LDGSTS.E.BYPASS.LTC128B.128 [R242+0x5100], [R8.64], !P3 ;  /* 0x0510000008f27fae */ /* 0x0005e8000d901d48 */
[----:B------:R-:W2:Y:S01]  /*3740*/  SHFL.IDX PT, R0, R0, 0x6, 0x181f ;  /* 0x00d81f0000007f89 */ /* 0x000ea200000e0000 */
[-C--:B----4-:R-:W-:Y:S02]  /*3750*/  IADD3 R6, P4, R12, R179.reuse, RZ ;  /* 0x000000b30c067210 */ /* 0x090fe40007f9e0ff */
[----:B-----5:R-:W-:-:S03]  /*3760*/  IADD3 R2, P0, R13, R179, RZ ;  /* 0x000000b30d027210 */ /* 0x020fc60007f1e0ff */
[--C-:B---3--:R-:W-:Y:S02]  /*3770*/  IMAD.X R7, R15, 0x1, R16.reuse, P4 ;  /* 0x000000010f077824 */ /* 0x108fe400020e0610 */
[----:B-1----:R-:W-:-:S03]  /*3780*/  IMAD.X R3, R14, 0x1, R16, P0 ;  /* 0x000000010e037824 */ /* 0x002fc600000e0610 */
[----:B------:R1:W-:Y:S04]  /*3790*/  LDGSTS.E.BYPASS.LTC128B.128 [R242+0x5900], [R6.64], !P3 ;  /* 0x0590000006f27fae */ /* 0x0003e8000d901d48 */
[----:B------:R1:W-:Y:S02]  /*37a0*/  LDGSTS.E.BYPASS.LTC128B.128 [R242+0x6100], [R2.64], !P3 ;  /* 0x0610000002f27fae */ /* 0x0003e4000d901d48 */
.L_x_1390:
[----:B-12---:R-:W-:-:S04]  /*37b0*/  IADD3 R2, P0, R4, R179, RZ ;  /* 0x000000b304027210 */ /* 0x006fc80007f1e0ff */
[----:B------:R-:W-:-:S05]  /*37c0*/  IADD3.X R3, R0, R16, RZ, P0, !PT ;  /* 0x0000001000037210 */ /* 0x000fca00007fe4ff */
[----:B------:R-:W-:Y:S01]  /*37d0*/  @!PT LDS RZ, [RZ] ;  /* 0x00000000fffff984 */ /* 0x000fe20000000800 */
[----:B------:R-:W-:Y:S01]  /*37e0*/  @!PT LDS RZ, [RZ] ;  /* 0x00000000fffff984 */ /* 0x000fe20000000800 */
[----:B------:R-:W-:Y:S01]  /*37f0*/  @!PT LDS RZ, [RZ] ;  /* 0x00000000fffff984 */ /* 0x000fe20000000800 */
[----:B------:R1:W-:Y:S04]  /*3800*/  LDGSTS.E.BYPASS.LTC128B.128 [R242+0x6900], [R2.64], !P3 ;  /* 0x0690000002f27fae */ /* 0x0003e8000d901d48 */
.L_x_1334:
[----:B------:R-:W-:Y:S05]  /*3810*/  BSYNC B0 ;  /* 0x0000000000007941 */ /* 0x000fea0003800000 */
.L_x_1333:
[----:B-1----:R-:W2:Y:S04]  /*3820*/  LDL R2, [R1+0x70] ;  /* 0x0000700001027983 */ /* 0x002ea80000100800 */
[----:B------:R-:W2:Y:S04]  /*3830*/  LDL R0, [R1+0x98] ;  /* 0x0000980001007983 */ /* 0x000ea80000100800 */
[----:B------:R-:W3:Y:S04]  /*3840*/  LDL R3, [R1+0x44] ;  /* 0x0000440001037983 */ /* 0x000ee80000100800 */
[----:B------:R-:W0:Y:S01]  /*3850*/  LDGDEPBAR ;  /* 0x00000000000079af */ /* 0x000e220000000000 */
[----:B--2---:R-:W-:-:S04]  /*3860*/  IMAD.IADD R2, R0, 0x1, R2 ;  /* 0x0000000100027824 */ /* 0x004fc800078e0202 */
[----:B------:R-:W-:Y:S01]  /*3870*/  @P2 IMAD.HI.U32 R0, R2, c[0x0][0x2c8], RZ ;  /* 0x0000b20002002a27 */ /* 0x000fe200078e00ff */
[----:B------:R1:W-:Y:S01]  /*3880*/  STL [R1+0x4], R2 ;  /* 0x0000040201007387 */ /* 0x0003e20000100800 */
[----:B------:R-:W-:Y:S02]  /*3890*/  MOV R4, R2 ;  /* 0x0000000200047202 */ /* 0x000fe40000000f00 */
[----:B---3--:R-:W-:Y:S01]  /*38a0*/  IMAD.IADD R6, R176, 0x1, -R3 ;  /* 0x00000001b0067824 */ /* 0x008fe200078e0a03 */
[----:B------:R-:W-:Y:S02]  /*38b0*/  @P2 SHF.R.U32.HI R4, RZ, c[0x0][0x2cc], R0 ;  /* 0x0000b300ff042a19 */ /* 0x000fe40000011600 */
[----:B-1----:R-:W-:-:S04]  /*38c0*/  IADD3 R2, -R3, 0x1, R176 ;  /* 0x0000000103027810 */ /* 0x002fc80007ffe1b0 */
[----:B------:R-:W-:Y:S01]  /*38d0*/  IADD3 R5, R2, -c[0x0][0x168], RZ ;  /* 0x80005a0002057a10 */ /* 0x000fe20007ffe0ff */
[----:B------:R-:W-:Y:S05]  /*38e0*/  BRA.DIV ~URZ, `(.L_x_1337) ;  /* 0x000105227f007947 */ /* 0x000fea000b800000 */
[----:B------:R1:W2:Y:S02]  /*38f0*/  SHFL.IDX PT, R0, R4, RZ, 0x1c1f ;  /* 0x001c1fff04007589 */ /* 0x0002a400000e0000 */
.L_x_1391:
[----:B--2---:R-:W-:-:S05]  /*3900*/  IMAD.IADD R0, R5, 0x1, R0 ;  /* 0x0000000105007824 */ /* 0x004fca00078e0200 */
[----:B------:R-:W-:-:S04]  /*3910*/  IMNMX R0, R6, R0, PT ;  /* 0x0000000006007217 */ /* 0x000fc80003800200 */
[C---:B------:R-:W-:Y:S02]  /*3920*/  ISETP.GT.AND P6, PT, R0.reuse, RZ, PT ;  /* 0x000000ff0000720c */ /* 0x040fe40003fc4270 */
[C---:B------:R-:W-:Y:S02]  /*3930*/  ISETP.GT.AND P5, PT, R0.reuse, 0x1, PT ;  /* 0x000000010000780c */ /* 0x040fe40003fa4270 */
[C---:B------:R-:W-:Y:S02]  /*3940*/  ISETP.GT.AND P4, PT, R0.reuse, 0x8, PT ;  /* 0x000000080000780c */ /* 0x040fe40003f84270 */
[----:B------:R-:W-:Y:S02]  /*3950*/  ISETP.GT.AND P0, PT, R0, 0x9, PT ;  /* 0x000000090000780c */ /* 0x000fe40003f04270 */
        /* <DEDUP_REMOVED lines=14> */
[C---:B------:R-:W-:Y:S02]  /*3a40*/  ISETP.GT.AND P4, PT, R0.reuse, 0x28, PT ;  /* 0x000000280000780c */ /* 0x040fe40003f84270 */
[----:B------:R-:W-:Y:S02]  /*3a50*/  ISETP.GT.AND P0, PT, R0, 0x29, PT ;  /* 0x000000290000780c */ /* 0x000fe40003f04270 */
[----:B------:R-:W-:Y:S02]  /*3a60*/  FSEL R148, R84, -INF , P6 ;  /* 0xff80000054947808 */ /* 0x000fe40003000000 */
[----:B------:R-:W-:Y:S02]  /*3a70*/  FSEL R147, R85, -INF , P5 ;  /* 0xff80000055937808 */ /* 0x000fe40002800000 */
[----:B------:R-:W-:Y:S02]  /*3a80*/  FSEL R146, R80, -INF , P4 ;  /* 0xff80000050927808 */ /* 0x000fe40002000000 */
[----:B------:R-:W-:-:S02]  /*3a90*/  FSEL R145, R81, -INF , P0 ;  /* 0xff80000051917808 */ /* 0x000fc40000000000 */
[C---:B------:R-:W-:Y:S02]  /*3aa0*/  ISETP.GT.AND P6, PT, R0.reuse, 0x30, PT ;  /* 0x000000300000780c */ /* 0x040fe40003fc4270 */
        /* <DEDUP_REMOVED lines=30> */
[----:B------:R-:W-:Y:S01]  /*3c90*/  FSEL R121, R21, -INF , P0 ;  /* 0xff80000015797808 */ /* 0x000fe20000000000 */
[----:B------:R-:W-:Y:S05]  /*3ca0*/  BRA.DIV ~URZ, `(.L_x_1338) ;  /* 0x000101d27f007947 */ /* 0x000fea000b800000 */
[----:B------:R-:W2:Y:S04]  /*3cb0*/  SHFL.IDX PT, R3, R4, 0x1, 0x1c1f ;  /* 0x003c1f0004037f89 */ /* 0x000ea800000e0000 */
[----:B------:R-:W3:Y:S04]  /*3cc0*/  SHFL.IDX PT, R2, R4, 0x2, 0x1c1f ;  /* 0x005c1f0004027f89 */ /* 0x000ee800000e0000 */
[----:B------:R-:W4:Y:S01]  /*3cd0*/  SHFL.IDX PT, R0, R4, 0x3, 0x1c1f ;  /* 0x007c1f0004007f89 */ /* 0x000f2200000e0000 */
[----:B--2---:R-:W-:-:S02]  /*3ce0*/  IMAD.IADD R3, R5, 0x1, R3 ;  /* 0x0000000105037824 */ /* 0x004fc400078e0203 */
[----:B---3--:R-:W-:-:S03]  /*3cf0*/  IMAD.IADD R2, R5, 0x1, R2 ;  /* 0x0000000105027824 */ /* 0x008fc600078e0202 */
[----:B------:R-:W-:Y:S01]  /*3d00*/  IMNMX R3, R6, R3, PT ;  /* 0x0000000306037217 */ /* 0x000fe20003800200 */
[----:B----4-:R-:W-:-:S03]  /*3d10*/  IMAD.IADD R0, R5, 0x1, R0 ;  /* 0x0000000105007824 */ /* 0x010fc600078e0200 */
[C---:B------:R-:W-:Y:S02]  /*3d20*/  ISETP.GT.AND P0, PT, R3.reuse, 0x9, PT ;  /* 0x000000090300780c */ /* 0x040fe40003f04270 */
[----:B------:R-:W-:Y:S02]  /*3d30*/  ISETP.GT.AND P4, PT, R3, 0x8, PT ;  /* 0x000000080300780c */ /* 0x000fe40003f84270 */
[----:B------:R-:W-:Y:S02]  /*3d40*/  FSEL R14, R99, -INF , P0 ;  /* 0xff800000630e7808 */ /* 0x000fe40000000000 */
[----:B------:R-:W-:Y:S02]  /*3d50*/  ISETP.GT.AND P0, PT, R3, 0x19, PT ;  /* 0x000000190300780c */ /* 0x000fe40003f04270 */
[----:B------:R-:W-:Y:S02]  /*3d60*/  FSEL R13, R98, -INF , P4 ;  /* 0xff800000620d7808 */ /* 0x000fe40002000000 */
[----:B------:R-:W-:-:S02]  /*3d70*/  FSEL R27, R91, -INF , P0 ;  /* 0xff8000005b1b7808 */ /* 0x000fc40000000000 */
[C---:B------:R-:W-:Y:S02]  /*3d80*/  ISETP.GT.AND P0, PT, R3.reuse, 0x29, PT ;  /* 0x000000290300780c */ /* 0x040fe40003f04270 */
[----:B------:R-:W-:Y:S02]  /*3d90*/  ISETP.GT.AND P4, PT, R3, 0x18, PT ;  /* 0x000000180300780c */ /* 0x000fe40003f84270 */
[----:B------:R-:W-:Y:S02]  /*3da0*/  FSEL R113, R83, -INF , P0 ;  /* 0xff80000053717808 */ /* 0x000fe40000000000 */
[C---:B------:R-:W-:Y:S02]  /*3db0*/  ISETP.GT.AND P0, PT, R3.reuse, 0x39, PT ;  /* 0x000000390300780c */ /* 0x040fe40003f04270 */
[----:B------:R-:W-:Y:S02]  /*3dc0*/  FSEL R25, R90, -INF , P4 ;  /* 0xff8000005a197808 */ /* 0x000fe40002000000 */
[----:B------:R-:W-:-:S02]  /*3dd0*/  ISETP.GT.AND P5, PT, R3, 0x1, PT ;  /* 0x000000010300780c */ /* 0x000fc40003fa4270 */
[----:B------:R-:W-:Y:S02]  /*3de0*/  ISETP.GT.AND P4, PT, R3, 0x28, PT ;  /* 0x000000280300780c */ /* 0x000fe40003f84270 */
[----:B------:R-:W-:Y:S02]  /*3df0*/  FSEL R109, R75, -INF , P0 ;  /* 0xff8000004b6d7808 */ /* 0x000fe40000000000 */
[----:B------:R-:W-:Y:S02]  /*3e00*/  ISETP.GT.AND P0, PT, R3, 0x49, PT ;  /* 0x000000490300780c */ /* 0x000fe40003f04270 */
[----:B------:R-:W-:Y:S02]  /*3e10*/  FSEL R8, R103, -INF , P5 ;  /* 0xff80000067087808 */ /* 0x000fe40002800000 */
        /* <DEDUP_REMOVED lines=8> */
[----:B------:R-:W-:Y:S02]  /*3ea0*/  FSEL R74, R59, -INF , P0 ;  /* 0xff8000003b4a7808 */ /* 0x000fe40000000000 */
[----:B------:R-:W-:Y:S02]  /*3eb0*/  ISETP.GT.AND P0, PT, R3, 0x61, PT ;  /* 0x000000610300780c */ /* 0x000fe40003f04270 */
[----:B------:R-:W-:Y:S02]  /*3ec0*/  IMNMX R2, R6, R2, PT ;  /* 0x0000000206027217 */ /* 0x000fe40003800200 */
[----:B------:R-:W-:Y:S02]  /*3ed0*/  FSEL R115, R87, -INF , P5 ;  /* 0xff80000057737808 */ /* 0x000fe40002800000 */
[----:B------:R-:W-:Y:S02]  /*3ee0*/  ISETP.GT.AND P5, PT, R3, 0x31, PT ;  /* 0x000000310300780c */ /* 0x000fe40003fa4270 */
[----:B------:R-:W-:-:S02]  /*3ef0*/  FSEL R76, R51, -INF , P0 ;  /* 0xff800000334c7808 */ /* 0x000fc40000000000 */
[----:B------:R-:W-:Y:S02]  /*3f00*/  ISETP.GT.AND P4, PT, R3, 0x48, PT ;  /* 0x000000480300780c */ /* 0x000fe40003f84270 */
[----:B------:R-:W-:Y:S02]  /*3f10*/  ISETP.GT.AND P0, PT, R2, RZ, PT ;  /* 0x000000ff0200720c */ /* 0x000fe40003f04270 */
[----:B------:R-:W-:Y:S02]  /*3f20*/  IMNMX R0, R6, R0, PT ;  /* 0x0000000006007217 */ /* 0x000fe40003800200 */
[----:B------:R-:W-:Y:S02]  /*3f30*/  FSEL R111, R79, -INF , P5 ;  /* 0xff8000004f6f7808 */ /* 0x000fe40002800000 */
[----:B------:R-:W-:Y:S02]  /*3f40*/  ISETP.GT.AND P5, PT, R3, 0x41, PT ;  /* 0x000000410300780c */ /* 0x000fe40003fa4270 */
[----:B------:R-:W-:-:S02]  /*3f50*/  FSEL R101, R66, -INF , P4 ;  /* 0xff80000042657808 */ /* 0x000fc40002000000 */
[----:B------:R-:W-:Y:S02]  /*3f60*/  FSEL R11, R188, -INF , P0 ;  /* 0xff800000bc0b7808 */ /* 0x000fe40000000000 */
[----:B------:R-:W-:Y:S02]  /*3f70*/  ISETP.GT.AND P4, PT, R3, 0x58, PT ;  /* 0x000000580300780c */ /* 0x000fe40003f84270 */
[----:B------:R-:W-:Y:S02]  /*3f80*/  ISETP.GT.AND P0, PT, R0, 0x1, PT ;  /* 0x000000010000780c */ /* 0x000fe40003f04270 */
[----:B------:R-:W-:Y:S02]  /*3f90*/  FSEL R103, R71, -INF , P5 ;  /* 0xff80000047677808 */ /* 0x000fe40002800000 */
[C---:B------:R-:W-:Y:S02]  /*3fa0*/  ISETP.GT.AND P6, PT, R3.reuse, RZ, PT ;  /* 0x000000ff0300720c */ /* 0x040fe40003fc4270 */
[----:B------:R-:W-:-:S02]  /*3fb0*/  ISETP.GT.AND P5, PT, R3, 0x51, PT ;  /* 0x000000510300780c */ /* 0x000fc40003fa4270 */
[----:B------:R-:W-:Y:S02]  /*3fc0*/  FSEL R77, R58, -INF , P4 ;  /* 0xff8000003a4d7808 */ /* 0x000fe40002000000 */
[----:B------:R-:W-:Y:S02]  /*3fd0*/  FSEL R20, R191, -INF , P0 ;  /* 0xff800000bf147808 */ /* 0x000fe40000000000 */
[----:B------:R-:W-:Y:S02]  /*3fe0*/  ISETP.GT.AND P4, PT, R3, 0x69, PT ;  /* 0x000000690300780c */ /* 0x000fe40003f84270 */
[----:B------:R-:W-:Y:S02]  /*3ff0*/  ISETP.GT.AND P0, PT, R2, 0x9, PT ;  /* 0x000000090200780c */ /* 0x000fe40003f04270 */
[----:B------:R-:W-:Y:S02]  /*4000*/  FSEL R7, R102, -INF , P6 ;  /* 0xff80000066077808 */ /* 0x000fe40003000000 */
[----:B------:R-:W-:-:S02]  /*4010*/  FSEL R80, R63, -INF , P5 ;  /* 0xff8000003f507808 */ /* 0x000fc40002800000 */
[C---:B------:R-:W-:Y:S02]  /*4020*/  ISETP.GT.AND P6, PT, R3.reuse, 0x10, PT ;  /* 0x000000100300780c */ /* 0x040fe40003fc4270 */
[----:B------:R-:W-:Y:S02]  /*4030*/  ISETP.GT.AND P5, PT, R3, 0x68, PT ;  /* 0x000000680300780c */ /* 0x000fe40003fa4270 */
[----:B------:R-:W-:Y:S02]  /*4040*/  FSEL R71, R23, -INF , P4 ;  /* 0xff80000017477808 */ /* 0x000fe40002000000 */
[----:B------:R-:W-:Y:S02]  /*4050*/  FSEL R21, R185, -INF , P0 ;  /* 0xff800000b9157808 */ /* 0x000fe40000000000 */
[C---:B------:R-:W-:Y:S02]  /*4060*/  ISETP.GT.AND P4, PT, R2.reuse, 0x1, PT ;  /* 0x000000010200780c */ /* 0x040fe40003f84270 */
[----:B------:R-:W-:-:S02]  /*4070*/  ISETP.GT.AND P0, PT, R2, 0x10, PT ;  /* 0x000000100200780c */ /* 0x000fc40003f04270 */
[----:B------:R-:W-:Y:S02]  /*4080*/  FSEL R15, R94, -INF , P6 ;  /* 0xff8000005e0f7808 */ /* 0x000fe40003000000 */
        /* <DEDUP_REMOVED lines=19> */
[----:B------:R-:W-:Y:S02]  /*41c0*/  FSEL R23, R181, -INF , P4 ;  /* 0xff800000b5177808 */ /* 0x000fe40002000000 */
[----:B------:R-:W-:Y:S02]  /*41d0*/  FSEL R70, R172, -INF , P0 ;  /* 0xff800000ac467808 */ /* 0x000fe40000000000 */
[----:B------:R-:W-:Y:S02]  /*41e0*/  ISETP.GT.AND P5, PT, R0, RZ, PT ;  /* 0x000000ff0000720c */ /* 0x000fe40003fa4270 */
[----:B------:R-:W-:-:S02]  /*41f0*/  ISETP.GT.AND P4, PT, R2, 0x18, PT ;  /* 0x000000180200780c */ /* 0x000fc40003f84270 */
[----:B------:R-:W-:Y:S02]  /*4200*/  ISETP.GT.AND P0, PT, R0, 0x21, PT ;  /* 0x000000210000780c */ /* 0x000fe40003f04270 */
        /* <DEDUP_REMOVED lines=9> */
[----:B------:R-:W-:Y:S02]  /*42a0*/  ISETP.GT.AND P5, PT, R0, 0x10, PT ;  /* 0x000000100000780c */ /* 0x000fe40003fa4270 */
        /* <DEDUP_REMOVED lines=38> */
[----:B------:R-:W-:Y:S02]  /*4510*/  ISETP.GT.AND P6, PT, R3, 0x50, PT ;  /* 0x000000500300780c */ /* 0x000fe40003fc4270 */
[----:B------:R-:W-:Y:S02]  /*4520*/  FSEL R83, R157, -INF , P5 ;  /* 0xff8000009d537808 */ /* 0x000fe40002800000 */
[----:B------:R-:W-:Y:S02]  /*4530*/  FSEL R172, R158, -INF , P4 ;  /* 0xff8000009eac7808 */ /* 0x000fe40002000000 */
[----:B------:R-:W-:Y:S02]  /*4540*/  FSEL R170, R154, -INF , P0 ;  /* 0xff8000009aaa7808 */ /* 0x000fe40000000000 */
[----:B------:R-:W-:-:S02]  /*4550*/  FSEL R97, R62, -INF , P6 ;  /* 0xff8000003e617808 */ /* 0x000fc40003000000 */
[C---:B------:R-:W-:Y:S02]  /*4560*/  ISETP.GT.AND P5, PT, R2.reuse, 0x48, PT ;  /* 0x000000480200780c */ /* 0x040fe40003fa4270 */
[----:B------:R-:W-:Y:S02]  /*4570*/  ISETP.GT.AND P4, PT, R2, 0x50, PT ;  /* 0x000000500200780c */ /* 0x000fe40003f84270 */
[----:B------:R-:W-:Y:S02]  /*4580*/  ISETP.GT.AND P0, PT, R0, 0x51, PT ;  /* 0x000000510000780c */ /* 0x000fe40003f04270 */
[----:B------:R-:W-:Y:S02]  /*4590*/  ISETP.GT.AND P6, PT, R3, 0x60, PT ;  /* 0x000000600300780c */ /* 0x000fe40003fc4270 */
[----:B------:R-:W-:Y:S02]  /*45a0*/  FSEL R82, R152, -INF , P5 ;  /* 0xff80000098527808 */ /* 0x000fe40002800000 */
[----:B------:R-:W-:-:S02]  /*45b0*/  FSEL R107, R132, -INF , P4 ;  /* 0xff800000846b7808 */ /* 0x000fc40002000000 */
[----:B------:R-:W-:Y:S02]  /*45c0*/  FSEL R167, R135, -INF , P0 ;  /* 0xff80000087a77808 */ /* 0x000fe40000000000 */
[----:B------:R-:W-:Y:S02]  /*45d0*/  FSEL R79, R50, -INF , P6 ;  /* 0xff800000324f7808 */ /* 0x000fe40003000000 */
[C---:B------:R-:W-:Y:S02]  /*45e0*/  ISETP.GT.AND P5, PT, R0.reuse, 0x49, PT ;  /* 0x000000490000780c */ /* 0x040fe40003fa4270 */
[----:B------:R-:W-:Y:S02]  /*45f0*/  ISETP.GT.AND P4, PT, R0, 0x50, PT ;  /* 0x000000500000780c */ /* 0x000fe40003f84270 */
        /* <DEDUP_REMOVED lines=10> */
[----:B------:R-:W-:Y:S02]  /*46a0*/  FMNMX.FTZ R3, R9, R10, !PT ;  /* 0x0000000a09037209 */ /* 0x000fe40007810000 */
[----:B------:R-:W-:Y:S02]  /*46b0*/  FSEL R105, R124, -INF , P5 ;  /* 0xff8000007c697808 */ /* 0x000fe40002800000 */
[----:B------:R-:W-:Y:S02]  /*46c0*/  FSEL R104, R125, -INF , P4 ;  /* 0xff8000007d687808 */ /* 0x000fe40002000000 */
[----:B------:R-:W-:-:S02]  /*46d0*/  FSEL R165, R127, -INF , P0 ;  /* 0xff8000007fa57808 */ /* 0x000fc40000000000 */
[C---:B------:R-:W-:Y:S02]  /*46e0*/  ISETP.GT.AND P5, PT, R2.reuse, 0x61, PT ;  /* 0x000000610200780c */ /* 0x040fe40003fa4270 */
[----:B------:R-:W-:Y:S02]  /*46f0*/  ISETP.GT.AND P4, PT, R2, 0x68, PT ;  /* 0x000000680200780c */ /* 0x000fe40003f84270 */
[----:B------:R-:W-:Y:S02]  /*4700*/  FSEL R166, R126, -INF , P6 ;  /* 0xff8000007ea67808 */ /* 0x000fe40003000000 */
[----:B------:R-:W-:Y:S02]  /*4710*/  ISETP.GT.AND P0, PT, R0, 0x60, PT ;  /* 0x000000600000780c */ /* 0x000fe40003f04270 */
[----:B------:R-:W-:Y:S02]  /*4720*/  ISETP.GT.AND P6, PT, R2, 0x69, PT ;  /* 0x000000690200780c */ /* 0x000fe40003fc4270 */
[----:B------:R-:W-:-:S02]  /*4730*/  FMNMX.FTZ R2, R19, R3, !PT ;  /* 0x0000000313027209 */ /* 0x000fc40007810000 */
[----:B------:R-:W-:Y:S02]  /*4740*/  FSEL R99, R117, -INF , P5 ;  /* 0xff80000075637808 */ /* 0x000fe40002800000 */
[----:B------:R-:W-:Y:S02]  /*4750*/  FSEL R98, R192, -INF , P4 ;  /* 0xff800000c0627808 */ /* 0x000fe40002000000 */
[----:B------:R-:W-:Y:S02]  /*4760*/  FSEL R164, R118, -INF , P0 ;  /* 0xff80000076a47808 */ /* 0x000fe40000000000 */
        /* <DEDUP_REMOVED lines=9> */
[----:B-1----:R-:W-:Y:S02]  /*4800*/  FMNMX.FTZ R4, R16, R20, !PT ;  /* 0x0000001410047209 */ /* 0x002fe40007810000 */
        /* <DEDUP_REMOVED lines=88> */
[----:B------:R-:W-:-:S02]  /*4d90*/  FMNMX.FTZ R0, R123, R0, !PT ;  /* 0x000000007b007209 */ /* 0x000fc40007810000 */
[----:B------:R-:W-:Y:S02]  /*4da0*/  FMNMX.FTZ R118, R76, R118, !PT ;  /* 0x000000764c767209 */ /* 0x000fe40007810000 */
[----:B------:R-:W-:Y:S02]  /*4db0*/  FMNMX.FTZ R3, R164, R3, !PT ;  /* 0x00000003a4037209 */ /* 0x000fe40007810000 */
[----:B------:R-:W-:Y:S02]  /*4dc0*/  FSEL R69, R193, -INF , P6 ;  /* 0xff800000c1457808 */ /* 0x000fe40003000000 */
[----:B------:R-:W-:Y:S02]  /*4dd0*/  FMNMX.FTZ R2, R98, R2, !PT ;  /* 0x0000000262027209 */ /* 0x000fe40007810000 */
[----:B------:R-:W-:Y:S02]  /*4de0*/  FSEL R162, R194, -INF , P4 ;  /* 0xff800000c2a27808 */ /* 0x000fe40002000000 */
[----:B------:R-:W-:-:S02]  /*4df0*/  FMNMX.FTZ R0, R122, R0, !PT ;  /* 0x000000007a007209 */ /* 0x000fc40007810000 */
[----:B------:R-:W-:Y:S02]  /*4e00*/  FMNMX.FTZ R118, R73, R118, !PT ;  /* 0x0000007649767209 */ /* 0x000fe40007810000 */
[----:B------:R-:W-:Y:S02]  /*4e10*/  FMNMX.FTZ R3, R163, R3, !PT ;  /* 0x00000003a3037209 */ /* 0x000fe40007810000 */
[----:B------:R-:W-:Y:S02]  /*4e20*/  FMNMX.FTZ R117, R69, R2, !PT ;  /* 0x0000000245757209 */ /* 0x000fe40007810000 */
[----:B------:R-:W-:Y:S02]  /*4e30*/  FMNMX.FTZ R0, R121, R0, !PT ;  /* 0x0000000079007209 */ /* 0x000fe40007810000 */
[----:B------:R-:W-:Y:S01]  /*4e40*/  FMNMX.FTZ R118, R71, R118, !PT ;  /* 0x0000007647767209 */ /* 0x000fe20007810000 */
[----:B------:R-:W1:Y:S01]  /*4e50*/  SHFL.BFLY PT, R5, R117, 0x2, 0x1f ;  /* 0x0c401f0075057f89 */ /* 0x000e6200000e0000 */
[----:B------:R-:W-:-:S02]  /*4e60*/  FSEL R149, R195, -INF , P0 ;  /* 0xff800000c3957808 */ /* 0x000fc40000000000 */
[----:B------:R-:W-:Y:S01]  /*4e70*/  FMNMX.FTZ R2, R162, R3, !PT ;  /* 0x00000003a2027209 */ /* 0x000fe20007810000 */
[----:B------:R-:W2:Y:S03]  /*4e80*/  SHFL.BFLY PT, R4, R0, 0x2, 0x1f ;  /* 0x0c401f0000047f89 */ /* 0x000ea600000e0000 */
[----:B------:R-:W-:Y:S01]  /*4e90*/  FMNMX.FTZ R2, R149, R2, !PT ;  /* 0x0000000295027209 */ /* 0x000fe20007810000 */
        /* <DEDUP_REMOVED lines=12> */
[----:B---3--:R-:W-:-:S03]  /*4f60*/  FMNMX.FTZ R118, R118, R3, !PT ;  /* 0x0000000376767209 */ /* 0x008fc60007810000 */
.L_x_1392:
[C---:B------:R-:W-:Y:S01]  /*4f70*/  FMUL.FTZ R4, R119.reuse, c[0x0][0x2d0] ;  /* 0x0000b40077047a20 */ /* 0x040fe20000410000 */
[----:B------:R-:W-:Y:S01]  /*4f80*/  FSETP.NEU.FTZ.AND P0, PT, R119, -INF , PT ;  /* 0xff8000007700780b */ /* 0x000fe20003f1d000 */
[----:B------:R-:W-:Y:S01]  /*4f90*/  FMUL.FTZ R3, R118, c[0x0][0x2d0] ;  /* 0x0000b40076037a20 */ /* 0x000fe20000410000 */
        /* <DEDUP_REMOVED lines=10> */
[----:B------:R-:W3:Y:S01]  /*5040*/  LDSM.16.MT88.4 R40, [R229] ;  /* 0x00000000e528783b */ /* 0x000ee20000004200 */
[----:B------:R-:W-:Y:S02]  /*5050*/  FFMA.FTZ R5, R25, c[0x0][0x2d0], -R3 ;  /* 0x0000b40019057a23 */ /* 0x000fe40000010803 */
[--C-:B------:R-:W-:Y:S01]  /*5060*/  FFMA.FTZ R144, R144, c[0x0][0x2d0], -R4.reuse ;  /* 0x0000b40090907a23 */ /* 0x100fe20000010804 */
[----:B------:R-:W4:Y:S01]  /*5070*/  LDSM.16.MT88.4 R36, [R225+0x800] ;  /* 0x00080000e124783b */ /* 0x000f220000004200 */
[----:B------:R-:W-:-:S02]  /*5080*/  FFMA.FTZ R143, R143, c[0x0][0x2d0], -R4 ;  /* 0x0000b4008f8f7a23 */ /* 0x000fc40000010804 */
[----:B------:R5:W5:Y:S01]  /*5090*/  MUFU.EX2 R178, R2 ;  /* 0x0000000200b27308 */ /* 0x000b620000000800 */
[--C-:B------:R-:W-:Y:S02]  /*50a0*/  FFMA.FTZ R142, R142, c[0x0][0x2d0], -R4.reuse ;  /* 0x0000b4008e8e7a23 */ /* 0x100fe40000010804 */
[--C-:B------:R-:W-:Y:S02]  /*50b0*/  FFMA.FTZ R141, R141, c[0x0][0x2d0], -R4.reuse ;  /* 0x0000b4008d8d7a23 */ /* 0x100fe40000010804 */
[--C-:B------:R-:W-:Y:S02]  /*50c0*/  FFMA.FTZ R184, R136, c[0x0][0x2d0], -R4.reuse ;  /* 0x0000b40088b87a23 */ /* 0x100fe40000010804 */
[--C-:B------:R-:W-:Y:S01]  /*50d0*/  FFMA.FTZ R187, R131, c[0x0][0x2d0], -R4.reuse ;  /* 0x0000b40083bb7a23 */ /* 0x100fe20000010804 */
[----:B------:R-:W1:Y:S01]  /*50e0*/  MUFU.EX2 R177, R5 ;  /* 0x0000000500b17308 */ /* 0x000e620000000800 */
[--C-:B--2---:R-:W-:Y:S02]  /*50f0*/  FFMA.FTZ R0, R10, c[0x0][0x2d0], -R4.reuse ;  /* 0x0000b4000a007a23 */ /* 0x104fe40000010804 */
[----:B------:R-:W-:-:S02]  /*5100*/  FFMA.FTZ R186, R130, c[0x0][0x2d0], -R4 ;  /* 0x0000b40082ba7a23 */ /* 0x000fc40000010804 */
[--C-:B------:R-:W-:Y:S02]  /*5110*/  FFMA.FTZ R185, R129, c[0x0][0x2d0], -R4.reuse ;  /* 0x0000b40081b97a23 */ /* 0x100fe40000010804 */
[--C-:B------:R-:W-:Y:S01]  /*5120*/  FFMA.FTZ R193, R128, c[0x0][0x2d0], -R4.reuse ;  /* 0x0000b40080c17a23 */ /* 0x100fe20000010804 */
[----:B------:R2:W-:Y:S01]  /*5130*/  MUFU.EX2 R207, R0 ;  /* 0x0000000000cf7308 */ /* 0x0005e20000000800 */
[----:B-----5:R-:W-:Y:S01]  /*5140*/  FMUL.FTZ R2, R117, c[0x0][0x2d0] ;  /* 0x0000b40075027a20 */ /* 0x020fe20000410000 */
[----:B------:R-:W-:Y:S01]  /*5150*/  MOV R130, R178 ;  /* 0x000000b200827202 */ /* 0x000fe20000000f00 */
[--C-:B------:R-:W-:Y:S02]  /*5160*/  FFMA.FTZ R194, R123, c[0x0][0x2d0], -R4.reuse ;  /* 0x0000b4007bc27a23 */ /* 0x100fe40000010804 */
[--C-:B------:R-:W-:Y:S01]  /*5170*/  FFMA.FTZ R195, R122, c[0x0][0x2d0], -R4.reuse ;  /* 0x0000b4007ac37a23 */ /* 0x100fe20000010804 */
[----:B------:R-:W-:Y:S01]  /*5180*/  FSEL R2, R2, RZ, P0 ;  /* 0x000000ff02027208 */ /* 0x000fe20000000000 */
[----:B------:R-:W-:Y:S01]  /*5190*/  FFMA.FTZ R196, R121, c[0x0][0x2d0], -R4 ;  /* 0x0000b40079c47a23 */ /* 0x000fe20000010804 */
[----:B------:R-:W-:Y:S01]  /*51a0*/  FSETP.NEU.FTZ.AND P0, PT, R68, -INF , PT ;  /* 0xff8000004400780b */ /* 0x000fe20003f1d000 */
[----:B------:R-:W-:Y:S01]  /*51b0*/  FFMA.FTZ R181, R97, c[0x0][0x2d0], -R3 ;  /* 0x0000b40061b57a23 */ /* 0x000fe20000010803 */
[----:B-1----:R-:W-:Y:S01]  /*51c0*/  MOV R131, R177 ;  /* 0x000000b100837202 */ /* 0x002fe20000000f00 */
[----:B------:R-:W-:-:S02]  /*51d0*/  FFMA.FTZ R5, R23, c[0x0][0x2d0], -R2 ;  /* 0x0000b40017057a23 */ /* 0x000fc40000010802 */
[----:B------:R-:W-:Y:S02]  /*51e0*/  FFMA.FTZ R6, R35, c[0x0][0x2d0], -R2 ;  /* 0x0000b40023067a23 */ /* 0x000fe40000010802 */
[----:B------:R1:W5:Y:S01]  /*51f0*/  MUFU.EX2 R197, R5 ;  /* 0x0000000500c57308 */ /* 0x0003620000000800 */
[----:B--2---:R-:W-:Y:S02]  /*5200*/  FFMA.FTZ R0, R19, c[0x0][0x2d0], -R4 ;  /* 0x0000b40013007a23 */ /* 0x004fe40000010804 */
[----:B------:R-:W-:Y:S02]  /*5210*/  FFMA.FTZ R202, R98, c[0x0][0x2d0], -R2 ;  /* 0x0000b40062ca7a23 */ /* 0x000fe40000010802 */
[--C-:B------:R-:W-:Y:S02]  /*5220*/  FFMA.FTZ R183, R74, c[0x0][0x2d0], -R3.reuse ;  /* 0x0000b4004ab77a23 */ /* 0x100fe40000010803 */
[--C-:B------:R-:W-:Y:S01]  /*5230*/  FFMA.FTZ R198, R73, c[0x0][0x2d0], -R3.reuse ;  /* 0x0000b40049c67a23 */ /* 0x100fe20000010803 */
[----:B------:R2:W-:Y:S01]  /*5240*/  MUFU.EX2 R212, R0 ;  /* 0x0000000000d47308 */ /* 0x0005e20000000800 */
[----:B------:R-:W-:-:S02]  /*5250*/  FFMA.FTZ R112, R112, c[0x0][0x2d0], -R3 ;  /* 0x0000b40070707a23 */ /* 0x000fc40000010803 */
[--C-:B------:R-:W-:Y:S02]  /*5260*/  FFMA.FTZ R136, R108, c[0x0][0x2d0], -R3.reuse ;  /* 0x0000b4006c887a23 */ /* 0x100fe40000010803 */
[--C-:B------:R-:W-:Y:S02]  /*5270*/  FFMA.FTZ R180, R80, c[0x0][0x2d0], -R3.reuse ;  /* 0x0000b40050b47a23 */ /* 0x100fe40000010803 */
[--C-:B------:R-:W-:Y:S01]  /*5280*/  FFMA.FTZ R182, R77, c[0x0][0x2d0], -R3.reuse ;  /* 0x0000b4004db67a23 */ /* 0x100fe20000010803 */
[----:B------:R-:W-:Y:S01]  /*5290*/  MUFU.EX2 R220, R6 ;  /* 0x0000000600dc7308 */ /* 0x000fe20000000800 */
[----:B-1----:R-:W-:Y:S02]  /*52a0*/  FFMA.FTZ R5, R32, c[0x0][0x2d0], -R2 ;  /* 0x0000b40020057a23 */ /* 0x002fe40000010802 */
[--C-:B------:R-:W-:Y:S02]  /*52b0*/  FFMA.FTZ R192, R79, c[0x0][0x2d0], -R3.reuse ;  /* 0x0000b4004fc07a23 */ /* 0x100fe40000010803 */
[----:B------:R-:W-:-:S02]  /*52c0*/  FFMA.FTZ R248, R76, c[0x0][0x2d0], -R3 ;  /* 0x0000b4004cf87a23 */ /* 0x000fc40000010803 */
[----:B------:R-:W-:Y:S01]  /*52d0*/  FFMA.FTZ R201, R71, c[0x0][0x2d0], -R3 ;  /* 0x0000b40047c97a23 */ /* 0x000fe20000010803 */
[----:B------:R-:W-:Y:S01]  /*52e0*/  MUFU.EX2 R116, R5 ;  /* 0x0000000500747308 */ /* 0x000fe20000000800 */
[----:B--2---:R-:W-:Y:S01]  /*52f0*/  FFMA.FTZ R0, R24, c[0x0][0x2d0], -R4 ;  /* 0x0000b40018007a23 */ /* 0x004fe20000010804 */
[----:B-----5:R-:W-:Y:S01]  /*5300*/  MOV R71, R197 ;  /* 0x000000c500477202 */ /* 0x020fe20000000f00 */
[--C-:B------:R-:W-:Y:S02]  /*5310*/  FFMA.FTZ R108, R93, c[0x0][0x2d0], -R2.reuse ;  /* 0x0000b4005d6c7a23 */ /* 0x100fe40000010802 */
[----:B------:R-:W-:-:S03]  /*5320*/  FFMA.FTZ R204, R69, c[0x0][0x2d0], -R2 ;  /* 0x0000b40045cc7a23 */ /* 0x000fc60000010802 */
[----:B------:R1:W-:Y:S08]  /*5330*/  MUFU.EX2 R214, R0 ;  /* 0x0000000000d67308 */ /* 0x0003f00000000800 */
[----:B------:R-:W-:Y:S01]  /*5340*/  MUFU.EX2 R248, R248 ;  /* 0x000000f800f87308 */ /* 0x000fe20000000800 */
[----:B-1----:R-:W-:-:S07]  /*5350*/  FFMA.FTZ R0, R28, c[0x0][0x2d0], -R4 ;  /* 0x0000b4001c007a23 */ /* 0x002fce0000010804 */
[----:B------:R1:W-:Y:S02]  /*5360*/  MUFU.EX2 R216, R0 ;  /* 0x0000000000d87308 */ /* 0x0003e40000000800 */
[----:B-1----:R-:W-:-:S06]  /*5370*/  FFMA.FTZ R0, R30, c[0x0][0x2d0], -R4 ;  /* 0x0000b4001e007a23 */ /* 0x002fcc0000010804 */
[----:B------:R1:W2:Y:S02]  /*5380*/  MUFU.EX2 R190, R0 ;  /* 0x0000000000be7308 */ /* 0x0002a40000000800 */
[----:B-1----:R-:W-:Y:S01]  /*5390*/  FFMA.FTZ R0, R33, c[0x0][0x2d0], -R4 ;  /* 0x0000b40021007a23 */ /* 0x002fe20000010804 */
[----:B--2---:R-:W-:-:S05]  /*53a0*/  MOV R121, R190 ;  /* 0x000000be00797202 */ /* 0x004fca0000000f00 */
[----:B------:R1:W2:Y:S02]  /*53b0*/  MUFU.EX2 R252, R0 ;  /* 0x0000000000fc7308 */ /* 0x0002a40000000800 */
[----:B-1----:R-:W-:-:S06]  /*53c0*/  FFMA.FTZ R0, R7, c[0x0][0x2d0], -R3 ;  /* 0x0000b40007007a23 */ /* 0x002fcc0000010803 */
[----:B------:R1:W-:Y:S02]  /*53d0*/  MUFU.EX2 R206, R0 ;  /* 0x0000000000ce7308 */ /* 0x0003e40000000800 */
[----:B-1----:R-:W-:-:S06]  /*53e0*/  FFMA.FTZ R0, R8, c[0x0][0x2d0], -R3 ;  /* 0x0000b40008007a23 */ /* 0x002fcc0000010803 */
[----:B------:R1:W-:Y:S02]  /*53f0*/  MUFU.EX2 R205, R0 ;  /* 0x0000000000cd7308 */ /* 0x0003e40000000800 */
[----:B-1----:R-:W-:-:S06]  /*5400*/  FFMA.FTZ R0, R13, c[0x0][0x2d0], -R3 ;  /* 0x0000b4000d007a23 */ /* 0x002fcc0000010803 */
[----:B------:R1:W-:Y:S02]  /*5410*/  MUFU.EX2 R125, R0 ;  /* 0x00000000007d7308 */ /* 0x0003e40000000800 */
[----:B-1----:R-:W-:Y:S01]  /*5420*/  FFMA.FTZ R0, R14, c[0x0][0x2d0], -R3 ;  /* 0x0000b4000e007a23 */ /* 0x002fe20000010803 */
[----:B--2---:R-:W-:Y:S01]  /*5430*/  F2FP.BF16.PACK_AB R14, R252, R178 ;  /* 0x000000b2fc0e723e */ /* 0x004fe200000010ff */
[----:B------:R-:W-:-:S04]  /*5440*/  FFMA.FTZ R178, R83, c[0x0][0x2d0], -R2 ;  /* 0x0000b40053b27a23 */ /* 0x000fc80000010802 */
        /* <DEDUP_REMOVED lines=9> */
[--C-:B-1----:R-:W-:Y:S01]  /*54e0*/  FFMA.FTZ R0, R11, c[0x0][0x2d0], -R2.reuse ;  /* 0x0000b4000b007a23 */ /* 0x102fe20000010802 */
[----:B--2---:R-:W-:Y:S01]  /*54f0*/  F2FP.BF16.PACK_AB R15, R221, R177 ;  /* 0x000000b1dd0f723e */ /* 0x004fe200000010ff */
[----:B------:R-:W-:-:S04]  /*5500*/  FFMA.FTZ R177, R82, c[0x0][0x2d0], -R2 ;  /* 0x0000b40052b17a23 */ /* 0x000fc80000010802 */
[----:B------:R1:W-:Y:S02]  /*5510*/  MUFU.EX2 R203, R0 ;  /* 0x0000000000cb7308 */ /* 0x0003e40000000800 */
[--C-:B-1----:R-:W-:Y:S01]  /*5520*/  FFMA.FTZ R0, R12, c[0x0][0x2d0], -R2.reuse ;  /* 0x0000b4000c007a23 */ /* 0x102fe20000010802 */
[----:B------:R-:W-:Y:S01]  /*5530*/  F2FP.BF16.PACK_AB R12, R190, R216 ;  /* 0x000000d8be0c723e */ /* 0x000fe200000010ff */
[----:B------:R-:W-:-:S04]  /*5540*/  FFMA.FTZ R190, R106, c[0x0][0x2d0], -R2 ;  /* 0x0000b4006abe7a23 */ /* 0x000fc80000010802 */
[----:B------:R1:W-:Y:S02]  /*5550*/  MUFU.EX2 R199, R0 ;  /* 0x0000000000c77308 */ /* 0x0003e40000000800 */
[----:B-1----:R-:W-:-:S06]  /*5560*/  FFMA.FTZ R0, R17, c[0x0][0x2d0], -R2 ;  /* 0x0000b40011007a23 */ /* 0x002fcc0000010802 */
[----:B------:R1:W-:Y:S02]  /*5570*/  MUFU.EX2 R211, R0 ;  /* 0x0000000000d37308 */ /* 0x0003e40000000800 */
[----:B-1----:R-:W-:Y:S01]  /*5580*/  FFMA.FTZ R0, R21, c[0x0][0x2d0], -R2 ;  /* 0x0000b40015007a23 */ /* 0x002fe20000010802 */
[----:B------:R-:W-:-:S05]  /*5590*/  F2FP.BF16.PACK_AB R21, R205, R206 ;  /* 0x000000cecd15723e */ /* 0x000fca00000010ff */
[----:B------:R1:W2:Y:S02]  /*55a0*/  MUFU.EX2 R124, R0 ;  /* 0x00000000007c7308 */ /* 0x0002a40000000800 */
[----:B-1----:R-:W-:Y:S01]  /*55b0*/  FFMA.FTZ R0, R22, c[0x0][0x2d0], -R2 ;  /* 0x0000b40016007a23 */ /* 0x002fe20000010802 */
[----:B------:R-:W-:Y:S02]  /*55c0*/  F2FP.BF16.PACK_AB R22, R214, R212 ;  /* 0x000000d4d616723e */ /* 0x000fe400000010ff */
[----:B--2---:R-:W-:-:S03]  /*55d0*/  F2FP.BF16.PACK_AB R18, R124, R211 ;  /* 0x000000d37c12723e */ /* 0x004fc600000010ff */
[----:B------:R1:W-:Y:S02]  /*55e0*/  MUFU.EX2 R218, R0 ;  /* 0x0000000000da7308 */ /* 0x0003e40000000800 */
[----:B-1----:R-:W-:-:S05]  /*55f0*/  FMUL.FTZ R0, R68, c[0x0][0x2d0] ;  /* 0x0000b40044007a20 */ /* 0x002fca0000410000 */
[----:B------:R-:W-:-:S05]  /*5600*/  FSEL R0, R0, RZ, P0 ;  /* 0x000000ff00007208 */ /* 0x000fca0000000000 */
[----:B------:R-:W-:Y:S01]  /*5610*/  FFMA.FTZ R5, R16, c[0x0][0x2d0], -R0 ;  /* 0x0000b40010057a23 */ /* 0x000fe20000010800 */
[----:B------:R-:W-:-:S03]  /*5620*/  F2FP.BF16.PACK_AB R16, R199, R203 ;  /* 0x000000cbc710723e */ /* 0x000fc600000010ff */
[----:B------:R1:W-:Y:S02]  /*5630*/  MUFU.EX2 R213, R5 ;  /* 0x0000000500d57308 */ /* 0x0003e40000000800 */
[----:B-1----:R-:W-:Y:S01]  /*5640*/  FFMA.FTZ R5, R20, c[0x0][0x2d0], -R0 ;  /* 0x0000b40014057a23 */ /* 0x002fe20000010800 */
[----:B------:R-:W-:-:S05]  /*5650*/  F2FP.BF16.PACK_AB R20, R207, R208 ;  /* 0x000000d0cf14723e */ /* 0x000fca00000010ff */
[----:B------:R1:W2:Y:S02]  /*5660*/  MUFU.EX2 R209, R5 ;  /* 0x0000000500d17308 */ /* 0x0002a40000000800 */
[C---:B------:R-:W-:Y:S08]  /*5670*/  HMMA.16816.F32.BF16 R8, R20.reuse, R44, RZ ;  /* 0x0000002c1408723c */ /* 0x040ff000000418ff */
[----:B---3--:R-:W-:Y:S01]  /*5680*/  HMMA.16816.F32.BF16 R64, R20, R40, RZ ;  /* 0x000000281440723c */ /* 0x008fe200000418ff */
[--C-:B-1----:R-:W-:Y:S01]  /*5690*/  FFMA.FTZ R5, R26, c[0x0][0x2d0], -R0.reuse ;  /* 0x0000b4001a057a23 */ /* 0x102fe20000010800 */
[----:B--2---:R-:W-:Y:S01]  /*56a0*/  F2FP.BF16.PACK_AB R17, R209, R213 ;  /* 0x000000d5d111723e */ /* 0x004fe200000010ff */
[----:B------:R-:W1:Y:S02]  /*56b0*/  LDSM.16.MT88.4 R24, [R226] ;  /* 0x00000000e218783b */ /* 0x000e640000004200 */
[----:B------:R2:W-:Y:S11]  /*56c0*/  MUFU.EX2 R210, R5 ;  /* 0x0000000500d27308 */ /* 0x0005f60000000800 */
[----:B----4-:R-:W-:Y:S07]  /*56d0*/  HMMA.16816.F32.BF16 R84, R12, R36, R8 ;  /* 0x000000240c54723c */ /* 0x010fee0000041808 */
[----:B------:R-:W-:Y:S01]  /*56e0*/  F2FP.BF16.PACK_AB R8, R197, R218 ;  /* 0x000000dac508723e */ /* 0x000fe200000010ff */
[----:B--2---:R-:W-:Y:S01]  /*56f0*/  FFMA.FTZ R5, R29, c[0x0][0x2d0], -R0 ;  /* 0x0000b4001d057a23 */ /* 0x004fe20000010800 */
[----:B------:R-:W-:Y:S01]  /*5700*/  F2FP.BF16.PACK_AB R10, R220, R116 ;  /* 0x00000074dc0a723e */ /* 0x000fe200000010ff */
[----:B------:R-:W-:-:S02]  /*5710*/  FFMA.FTZ R197, R102, c[0x0][0x2d0], -R2 ;  /* 0x0000b40066c57a23 */ /* 0x000fc40000010802 */
[----:B------:R2:W3:Y:S02]  /*5720*/  MUFU.EX2 R219, R5 ;  /* 0x0000000500db7308 */ /* 0x0004e40000000800 */
[--C-:B--2---:R-:W-:Y:S01]  /*5730*/  FFMA.FTZ R5, R34, c[0x0][0x2d0], -R0.reuse ;  /* 0x0000b40022057a23 */ /* 0x104fe20000010800 */
[----:B---3--:R-:W-:Y:S01]  /*5740*/  F2FP.BF16.PACK_AB R19, R219, R210 ;  /* 0x000000d2db13723e */ /* 0x008fe200000010ff */
[----:B------:R-:W2:Y:S04]  /*5750*/  LDSM.16.MT88.4 R32, [R229+0x800] ;  /* 0x00080000e520783b */ /* 0x000ea80000004200 */
[----:B------:R3:W-:Y:S02]  /*5760*/  MUFU.EX2 R200, R5 ;  /* 0x0000000500c87308 */ /* 0x0007e40000000800 */
[C---:B------:R-:W-:Y:S08]  /*5770*/  HMMA.16816.F32.BF16 R60, R16.reuse, R44, RZ ;  /* 0x0000002c103c723c */ /* 0x040ff000000418ff */
[----:B-1----:R-:W-:Y:S01]  /*5780*/  HMMA.16816.F32.BF16 R28, R16, R24, RZ ;  /* 0x00000018101c723c */ /* 0x002fe200000418ff */
[----:B---3--:R-:W-:-:S02]  /*5790*/  FFMA.FTZ R5, R48, c[0x0][0x2d0], -R0 ;  /* 0x0000b40030057a23 */ /* 0x008fc40000010800 */
[----:B------:R-:W1:Y:S02]  /*57a0*/  LDSM.16.MT88.4 R48, [R226+0x800] ;  /* 0x00080000e230783b */ /* 0x000e640000004200 */
[----:B------:R3:W4:Y:S03]  /*57b0*/  MUFU.EX2 R189, R5 ;  /* 0x0000000500bd7308 */ /* 0x0007260000000800 */
[----:B------:R-:W-:Y:S01]  /*57c0*/  HMMA.16816.F32.BF16 R56, R16, R40, RZ ;  /* 0x000000281038723c */ /* 0x000fe200000418ff */
[----:B---3--:R-:W-:Y:S01]  /*57d0*/  FFMA.FTZ R5, R52, c[0x0][0x2d0], -R0 ;  /* 0x0000b40034057a23 */ /* 0x008fe20000010800 */
[----:B----4-:R-:W-:-:S06]  /*57e0*/  F2FP.BF16.PACK_AB R9, R189, R200 ;  /* 0x000000c8bd09723e */ /* 0x010fcc00000010ff */
[----:B--2---:R-:W-:Y:S01]  /*57f0*/  HMMA.16816.F32.BF16 R132, R12, R32, R64 ;  /* 0x000000200c84723c */ /* 0x004fe20000041840 */
[----:B------:R-:W-:Y:S01]  /*5800*/  MOV R122, R189 ;  /* 0x000000bd007a7202 */ /* 0x000fe20000000f00 */
[----:B------:R2:W3:Y:S01]  /*5810*/  MUFU.EX2 R179, R5 ;  /* 0x0000000500b37308 */ /* 0x0004e20000000800 */
[----:B------:R-:W-:-:S04]  /*5820*/  FFMA.FTZ R189, R105, c[0x0][0x2d0], -R2 ;  /* 0x0000b40069bd7a23 */ /* 0x000fc80000010802 */
[----:B------:R-:W-:Y:S01]  /*5830*/  FFMA.FTZ R64, R148, c[0x0][0x2d0], -R4 ;  /* 0x0000b40094407a23 */ /* 0x000fe20000010804 */
[----:B------:R-:W-:Y:S01]  /*5840*/  MOV R67, R125 ;  /* 0x0000007d00437202 */ /* 0x000fe20000000f00 */
[----:B------:R-:W-:Y:S01]  /*5850*/  FFMA.FTZ R148, R81, c[0x0][0x2d0], -R2 ;  /* 0x0000b40051947a23 */ /* 0x000fe20000010802 */
[----:B------:R-:W-:Y:S01]  /*5860*/  MOV R66, R124 ;  /* 0x0000007c00427202 */ /* 0x000fe20000000f00 */
[----:B------:R-:W-:Y:S01]  /*5870*/  MUFU.EX2 R250, R64 ;  /* 0x0000004000fa7308 */ /* 0x000fe20000000800 */
[----:B--2---:R-:W-:Y:S01]  /*5880*/  FFMA.FTZ R5, R53, c[0x0][0x2d0], -R0 ;  /* 0x0000b40035057a23 */ /* 0x004fe20000010800 */
[-C--:B---3--:R-:W-:Y:S01]  /*5890*/  MOV R129, R179.reuse ;  /* 0x000000b300817202 */ /* 0x088fe20000000f00 */
[----:B------:R-:W-:Y:S05]  /*58a0*/  HMMA.16816.F32.BF16 R52, R20, R24, RZ ;  /* 0x000000181434723c */ /* 0x000fea00000418ff */
[----:B------:R-:W2:Y:S02]  /*58b0*/  MUFU.EX2 R188, R5 ;  /* 0x0000000500bc7308 */ /* 0x000ea40000000800 */
[----:B--2---:R-:W-:Y:S01]  /*58c0*/  F2FP.BF16.PACK_AB R11, R188, R179 ;  /* 0x000000b3bc0b723e */ /* 0x004fe200000010ff */
[--C-:B------:R-:W-:Y:S01]  /*58d0*/  FFMA.FTZ R179, R92, c[0x0][0x2d0], -R2.reuse ;  /* 0x0000b4005cb37a23 */ /* 0x100fe20000010802 */
[----:B------:R-:W-:Y:S01]  /*58e0*/  MOV R128, R188 ;  /* 0x000000bc00807202 */ /* 0x000fe20000000f00 */
[----:B------:R-:W-:Y:S11]  /*58f0*/  FFMA.FTZ R188, R104, c[0x0][0x2d0], -R2 ;  /* 0x0000b40068bc7a23 */ /* 0x000ff60000010802 */
[----:B------:R-:W-:Y:S03]  /*5900*/  @!UPT UIADD3 URZ, URZ, URZ, URZ ;  /* 0x0000003f3f3ff290 */ /* 0x000fe6000fffe03f */
[----:B-1----:R-:W-:Y:S08]  /*5910*/  HMMA.16816.F32.BF16 R156, R12, R48, R52 ;  /* 0x000000300c9c723c */ /* 0x002ff00000041834 */
[C---:B------:R-:W-:Y:S07]  /*5920*/  HMMA.16816.F32.BF16 R88, R8.reuse, R36, R60 ;  /* 0x000000240858723c */ /* 0x040fee000004183c */
[--C-:B------:R-:W-:Y:S01]  /*5930*/  FFMA.FTZ R63, R147, c[0x0][0x2d0], -R4.reuse ;  /* 0x0000b400933f7a23 */ /* 0x100fe20000010804 */
[----:B------:R-:W-:Y:S01]  /*5940*/  HMMA.16816.F32.BF16 R152, R8, R48, R28 ;  /* 0x000000300898723c */ /* 0x000fe2000004181c */
[--C-:B------:R-:W-:Y:S01]  /*5950*/  FFMA.FTZ R62, R146, c[0x0][0x2d0], -R4.reuse ;  /* 0x0000b400923e7a23 */ /* 0x100fe20000010804 */
[----:B------:R-:W-:Y:S01]  /*5960*/  LDSM.16.MT88.4 R28, [R228+0x800] ;  /* 0x00080000e41c783b */ /* 0x000fe20000004200 */
[--C-:B------:R-:W-:Y:S01]  /*5970*/  FFMA.FTZ R61, R145, c[0x0][0x2d0], -R4.reuse ;  /* 0x0000b400913d7a23 */ /* 0x100fe20000010804 */
[----:B------:R-:W-:Y:S01]  /*5980*/  MUFU.EX2 R251, R63 ;  /* 0x0000003f00fb7308 */ /* 0x000fe20000000800 */
[----:B------:R-:W-:-:S02]  /*5990*/  FFMA.FTZ R147, R140, c[0x0][0x2d0], -R4 ;  /* 0x0000b4008c937a23 */ /* 0x000fc40000010804 */
[--C-:B------:R-:W-:Y:S01]  /*59a0*/  FFMA.FTZ R146, R139, c[0x0][0x2d0], -R4.reuse ;  /* 0x0000b4008b927a23 */ /* 0x100fe20000010804 */
[----:B------:R-:W-:Y:S01]  /*59b0*/  HMMA.16816.F32.BF16 R124, R8, R32, R56 ;  /* 0x00000020087c723c */ /* 0x000fe20000041838 */
[--C-:B------:R-:W-:Y:S02]  /*59c0*/  FFMA.FTZ R145, R138, c[0x0][0x2d0], -R4.reuse ;  /* 0x0000b4008a917a23 */ /* 0x100fe40000010804 */
[----:B------:R-:W-:Y:S01]  /*59d0*/  FFMA.FTZ R140, R137, c[0x0][0x2d0], -R4 ;  /* 0x0000b400898c7a23 */ /* 0x000fe20000010804 */
[----:B------:R-:W-:Y:S01]  /*59e0*/  MUFU.EX2 R106, R62 ;  /* 0x0000003e006a7308 */ /* 0x000fe20000000800 */
[----:B------:R-:W1:Y:S01]  /*59f0*/  LDSM.16.MT88.4 R4, [R228] ;  /* 0x00000000e404783b */ /* 0x000e620000004200 */
[--C-:B------:R-:W-:Y:S02]  /*5a00*/  FFMA.FTZ R49, R115, c[0x0][0x2d0], -R3.reuse ;  /* 0x0000b40073317a23 */ /* 0x100fe40000010803 */
[----:B------:R-:W-:Y:S01]  /*5a10*/  FFMA.FTZ R36, R70, c[0x0][0x2d0], -R2 ;  /* 0x0000b40046247a23 */ /* 0x000fe20000010802 */
[----:B------:R-:W-:Y:S01]  /*5a20*/  MOV R70, R200 ;  /* 0x000000c800467202 */ /* 0x000fe20000000f00 */
[----:B------:R-:W-:-:S02]  /*5a30*/  FFMA.FTZ R115, R111, c[0x0][0x2d0], -R3 ;  /* 0x0000b4006f737a23 */ /* 0x000fc40000010803 */
[--C-:B------:R-:W-:Y:S01]  /*5a40*/  FFMA.FTZ R111, R96, c[0x0][0x2d0], -R2.reuse ;  /* 0x0000b400606f7a23 */ /* 0x100fe20000010802 */
[----:B------:R-:W-:Y:S01]  /*5a50*/  MUFU.EX2 R105, R61 ;  /* 0x0000003d00697308 */ /* 0x000fe20000000800 */
[--C-:B------:R-:W-:Y:S02]  /*5a60*/  FFMA.FTZ R200, R99, c[0x0][0x2d0], -R2.reuse ;  /* 0x0000b40063c87a23 */ /* 0x100fe40000010802 */
[--C-:B------:R-:W-:Y:S02]  /*5a70*/  FFMA.FTZ R33, R72, c[0x0][0x2d0], -R2.reuse ;  /* 0x0000b40048217a23 */ /* 0x100fe40000010802 */
[----:B------:R-:W-:Y:S02]  /*5a80*/  FFMA.FTZ R32, R75, c[0x0][0x2d0], -R2 ;  /* 0x0000b4004b207a23 */ /* 0x000fe40000010802 */
[--C-:B------:R-:W-:Y:S01]  /*5a90*/  FFMA.FTZ R48, R114, c[0x0][0x2d0], -R3.reuse ;  /* 0x0000b40072307a23 */ /* 0x100fe20000010803 */
[----:B------:R-:W-:Y:S01]  /*5aa0*/  MUFU.EX2 R249, R49 ;  /* 0x0000003100f97308 */ /* 0x000fe20000000800 */
[----:B------:R-:W-:-:S02]  /*5ab0*/  FFMA.FTZ R37, R113, c[0x0][0x2d0], -R3 ;  /* 0x0000b40071257a23 */ /* 0x000fc40000010803 */
[--C-:B------:R-:W-:Y:S01]  /*5ac0*/  FFMA.FTZ R60, R120, c[0x0][0x2d0], -R3.reuse ;  /* 0x0000b400783c7a23 */ /* 0x100fe20000010803 */
[----:B------:R-:W-:Y:S01]  /*5ad0*/  MOV R120, R191 ;  /* 0x000000bf00787202 */ /* 0x000fe20000000f00 */
[--C-:B------:R-:W-:Y:S02]  /*5ae0*/  FFMA.FTZ R114, R110, c[0x0][0x2d0], -R3.reuse ;  /* 0x0000b4006e727a23 */ /* 0x100fe40000010803 */
[--C-:B------:R-:W-:Y:S01]  /*5af0*/  FFMA.FTZ R113, R109, c[0x0][0x2d0], -R3.reuse ;  /* 0x0000b4006d717a23 */ /* 0x100fe20000010803 */
[----:B------:R-:W-:Y:S01]  /*5b00*/  MUFU.EX2 R123, R37 ;  /* 0x00000025007b7308 */ /* 0x000fe20000000800 */
[--C-:B------:R-:W-:Y:S02]  /*5b10*/  FFMA.FTZ R137, R103, c[0x0][0x2d0], -R3.reuse ;  /* 0x0000b40067897a23 */ /* 0x100fe40000010803 */
[--C-:B------:R-:W-:Y:S02]  /*5b20*/  FFMA.FTZ R138, R101, c[0x0][0x2d0], -R3.reuse ;  /* 0x0000b400658a7a23 */ /* 0x100fe40000010803 */
[----:B------:R-:W-:-:S02]  /*5b30*/  FFMA.FTZ R139, R100, c[0x0][0x2d0], -R3 ;  /* 0x0000b400648b7a23 */ /* 0x000fc40000010803 */
[--C-:B------:R-:W-:Y:S01]  /*5b40*/  FFMA.FTZ R3, R78, c[0x0][0x2d0], -R2.reuse ;  /* 0x0000b4004e037a23 */ /* 0x100fe20000010802 */
[----:B------:R-:W2:Y:S01]  /*5b50*/  MUFU.EX2 R32, R32 ;  /* 0x0000002000207308 */ /* 0x000ea20000000800 */
[--C-:B------:R-:W-:Y:S02]  /*5b60*/  FFMA.FTZ R110, R95, c[0x0][0x2d0], -R2.reuse ;  /* 0x0000b4005f6e7a23 */ /* 0x100fe40000010802 */
[--C-:B------:R-:W-:Y:S02]  /*5b70*/  FFMA.FTZ R109, R94, c[0x0][0x2d0], -R2.reuse ;  /* 0x0000b4005e6d7a23 */ /* 0x100fe40000010802 */
[----:B------:R-:W-:Y:S02]  /*5b80*/  FFMA.FTZ R191, R107, c[0x0][0x2d0], -R2 ;  /* 0x0000b4006bbf7a23 */ /* 0x000fe40000010802 */
[--C-:B------:R-:W-:Y:S01]  /*5b90*/  FFMA.FTZ R2, R150, c[0x0][0x2d0], -R0.reuse ;  /* 0x0000b40096027a23 */ /* 0x100fe20000010800 */
[-C--:B-1----:R-:W-:Y:S01]  /*5ba0*/  HMMA.16816.F32.BF16 R52, R16, R4.reuse, RZ ;  /* 0x000000041034723c */ /* 0x082fe200000418ff */
[----:B------:R1:W-:Y:S07]  /*5bb0*/  MUFU.EX2 R65, R3 ;  /* 0x0000000300417308 */ /* 0x0003ee0000000800 */
[----:B------:R-:W-:Y:S01]  /*5bc0*/  HMMA.16816.F32.BF16 R56, R20, R4, RZ ;  /* 0x000000041438723c */ /* 0x000fe200000418ff */
[----:B------:R3:W-:Y:S08]  /*5bd0*/  MUFU.EX2 R150, R2 ;  /* 0x0000000200967308 */ /* 0x0007f00000000800 */
[----:B------:R-:W-:Y:S01]  /*5be0*/  MUFU.EX2 R247, R60 ;  /* 0x0000003c00f77308 */ /* 0x000fe20000000800 */
[----:B-1----:R-:W-:-:S06]  /*5bf0*/  FFMA.FTZ R3, R174, c[0x0][0x2d0], -R0 ;  /* 0x0000b400ae037a23 */ /* 0x002fcc0000010800 */
[----:B------:R-:W-:Y:S01]  /*5c00*/  HMMA.16816.F32.BF16 R96, R8, R28, R52 ;  /* 0x0000001c0860723c */ /* 0x000fe20000041834 */
[----:B---3--:R-:W-:Y:S01]  /*5c10*/  FFMA.FTZ R2, R151, c[0x0][0x2d0], -R0 ;  /* 0x0000b40097027a23 */ /* 0x008fe20000010800 */
[----:B------:R-:W-:Y:S01]  /*5c20*/  MUFU.EX2 R107, R48 ;  /* 0x00000030006b7308 */ /* 0x000fe20000000800 */
[----:B--2---:R-:W-:-:S05]  /*5c30*/  MOV R151, R32 ;  /* 0x0000002000977202 */ /* 0x004fca0000000f00 */
[-C--:B------:R-:W-:Y:S02]  /*5c40*/  HMMA.16816.F32.BF16 R52, R16, R46.reuse, RZ ;  /* 0x0000002e1034723c */ /* 0x080fe400000418ff */
[----:B------:R1:W2:Y:S06]  /*5c50*/  MUFU.EX2 R69, R2 ;  /* 0x0000000200457308 */ /* 0x0002ac0000000800 */
[----:B------:R-:W-:Y:S02]  /*5c60*/  HMMA.16816.F32.BF16 R44, R20, R46, RZ ;  /* 0x0000002e142c723c */ /* 0x000fe400000418ff */
[----:B------:R-:W-:Y:S06]  /*5c70*/  MUFU.EX2 R222, R36 ;  /* 0x0000002400de7308 */ /* 0x000fec0000000800 */
[----:B------:R-:W-:Y:S01]  /*5c80*/  HMMA.16816.F32.BF16 R100, R12, R28, R56 ;  /* 0x0000001c0c64723c */ /* 0x000fe20000041838 */
[----:B-1----:R-:W-:Y:S01]  /*5c90*/  FFMA.FTZ R2, R160, c[0x0][0x2d0], -R0 ;  /* 0x0000b400a0027a23 */ /* 0x002fe20000010800 */
[----:B------:R-:W1:Y:S01]  /*5ca0*/  MUFU.EX2 R223, R33 ;  /* 0x0000002100df7308 */ /* 0x000e620000000800 */
[----:B--2---:R-:W-:-:S05]  /*5cb0*/  F2FP.BF16.PACK_AB R5, R69, R150 ;  /* 0x000000964505723e */ /* 0x004fca00000010ff */
[----:B------:R-:W-:Y:S02]  /*5cc0*/  HMMA.16816.F32.BF16 R72, R8, R38, R52 ;  /* 0x000000260848723c */ /* 0x000fe40000041834 */
[----:B------:R2:W-:Y:S06]  /*5cd0*/  MUFU.EX2 R160, R2 ;  /* 0x0000000200a07308 */ /* 0x0005ec0000000800 */
[----:B------:R-:W-:Y:S01]  /*5ce0*/  HMMA.16816.F32.BF16 R52, R16, R42, RZ ;  /* 0x0000002a1034723c */ /* 0x000fe200000418ff */
[----:B-1----:R-:W-:-:S07]  /*5cf0*/  F2FP.BF16.PACK_AB R4, R223, R222 ;  /* 0x000000dedf04723e */ /* 0x002fce00000010ff */
[----:B------:R-:W-:Y:S01]  /*5d00*/  HMMA.16816.F32.BF16 R40, R20, R42, RZ ;  /* 0x0000002a1428723c */ /* 0x000fe200000418ff */
[----:B--2---:R-:W-:Y:S01]  /*5d10*/  FFMA.FTZ R2, R161, c[0x0][0x2d0], -R0 ;  /* 0x0000b400a1027a23 */ /* 0x004fe20000010800 */
[----:B------:R-:W-:Y:S02]  /*5d20*/  MOV R161, R123 ;  /* 0x0000007b00a17202 */ /* 0x000fe40000000f00 */
[----:B------:R-:W-:Y:S01]  /*5d30*/  MOV R123, R252 ;  /* 0x000000fc007b7202 */ /* 0x000fe20000000f00 */
[----:B------:R1:W2:Y:S03]  /*5d40*/  MUFU.EX2 R104, R2 ;  /* 0x0000000200687308 */ /* 0x0002a60000000800 */
[----:B------:R-:W-:Y:S05]  /*5d50*/  HMMA.16816.F32.BF16 R44, R12, R38, R44 ;  /* 0x000000260c2c723c */ /* 0x000fea000004182c */
[----:B------:R3:W-:Y:S03]  /*5d60*/  MUFU.EX2 R252, R144 ;  /* 0x0000009000fc7308 */ /* 0x0007e60000000800 */
[----:B------:R-:W-:Y:S01]  /*5d70*/  HMMA.16816.F32.BF16 R76, R8, R34, R52 ;  /* 0x00000022084c723c */ /* 0x000fe20000041834 */
[----:B-1----:R-:W-:-:S07]  /*5d80*/  MOV R2, R65 ;  /* 0x0000004100027202 */ /* 0x002fce0000000f00 */
[----:B------:R-:W-:Y:S01]  /*5d90*/  HMMA.16816.F32.BF16 R52, R16, R26, RZ ;  /* 0x0000001a1034723c */ /* 0x000fe200000418ff */
[----:B---3--:R-:W-:-:S07]  /*5da0*/  FFMA.FTZ R144, R164, c[0x0][0x2d0], -R0 ;  /* 0x0000b400a4907a23 */ /* 0x008fce0000010800 */
[----:B------:R-:W-:Y:S08]  /*5db0*/  HMMA.16816.F32.BF16 R16, R16, R6, RZ ;  /* 0x000000061010723c */ /* 0x000ff000000418ff */
[C---:B------:R-:W-:Y:S08]  /*5dc0*/  HMMA.16816.F32.BF16 R24, R20.reuse, R26, RZ ;  /* 0x0000001a1418723c */ /* 0x040ff000000418ff */
[----:B------:R-:W-:Y:S07]  /*5dd0*/  HMMA.16816.F32.BF16 R20, R20, R6, RZ ;  /* 0x000000061414723c */ /* 0x000fee00000418ff */
[----:B------:R-:W-:Y:S01]  /*5de0*/  F2FP.BF16.PACK_AB R6, R2, R151 ;  /* 0x000000970206723e */ /* 0x000fe200000010ff */
[----:B------:R-:W-:Y:S01]  /*5df0*/  HMMA.16816.F32.BF16 R92, R8, R30, R16 ;  /* 0x0000001e085c723c */ /* 0x000fe20000041810 */
[----:B--2---:R-:W-:-:S07]  /*5e00*/  F2FP.BF16.PACK_AB R7, R104, R160 ;  /* 0x000000a06807723e */ /* 0x004fce00000010ff */
[C---:B------:R-:W-:Y:S08]  /*5e10*/  HMMA.16816.F32.BF16 R40, R12.reuse, R34, R40 ;  /* 0x000000220c28723c */ /* 0x040ff00000041828 */
[C---:B------:R-:W-:Y:S08]  /*5e20*/  HMMA.16816.F32.BF16 R24, R12.reuse, R50, R24 ;  /* 0x000000320c18723c */ /* 0x040ff00000041818 */
[----:B------:R-:W-:Y:S01]  /*5e30*/  HMMA.16816.F32.BF16 R16, R12, R30, R20 ;  /* 0x0000001e0c10723c */ /* 0x000fe20000041814 */
[----:B------:R-:W1:Y:S07]  /*5e40*/  LDSM.16.MT88.4 R12, [R225+0x1000] ;  /* 0x00100000e10c783b */ /* 0x000e6e0000004200 */
[----:B------:R-:W-:Y:S07]  /*5e50*/  HMMA.16816.F32.BF16 R80, R8, R50, R52 ;  /* 0x000000320850723c */ /* 0x000fee0000041834 */
[----:B------:R-:W-:-:S02]  /*5e60*/  F2FP.BF16.PACK_AB R8, R251, R250 ;  /* 0x000000fafb08723e */ /* 0x000fc400000010ff */
[----:B------:R-:W-:Y:S02]  /*5e70*/  F2FP.BF16.PACK_AB R9, R249, R247 ;  /* 0x000000f7f909723e */ /* 0x000fe400000010ff */
[----:B------:R-:W-:Y:S02]  /*5e80*/  F2FP.BF16.PACK_AB R10, R105, R106 ;  /* 0x0000006a690a723e */ /* 0x000fe400000010ff */
[----:B------:R-:W-:-:S07]  /*5e90*/  F2FP.BF16.PACK_AB R11, R161, R107 ;  /* 0x0000006ba10b723e */ /* 0x000fce00000010ff */
[-C--:B-1----:R-:W-:Y:S01]  /*5ea0*/  HMMA.16816.F32.BF16 R48, R8, R12.reuse, R84 ;  /* 0x0000000c0830723c */ /* 0x082fe20000041854 */
[----:B------:R-:W1:Y:S06]  /*5eb0*/  MUFU.EX2 R84, R141 ;  /* 0x0000008d00547308 */ /* 0x000e6c0000000800 */
[----:B------:R-:W-:Y:S01]  /*5ec0*/  MOV R87, R66 ;  /* 0x0000004200577202 */ /* 0x000fe20000000f00 */
[----:B------:R-:W-:Y:S01]  /*5ed0*/  HMMA.16816.F32.BF16 R56, R4, R12, R88 ;  /* 0x0000000c0438723c */ /* 0x000fe20000041858 */
[----:B------:R-:W-:Y:S02]  /*5ee0*/  MOV R86, R67 ;  /* 0x0000004300567202 */ /* 0x000fe40000000f00 */
[----:B------:R-:W-:Y:S01]  /*5ef0*/  MOV R85, R70 ;  /* 0x0000004600557202 */ /* 0x000fe20000000f00 */
[----:B------:R-:W-:Y:S01]  /*5f00*/  FFMA.FTZ R70, R170, c[0x0][0x2d0], -R0 ;  /* 0x0000b400aa467a23 */ /* 0x000fe20000010800 */
[----:B------:R-:W-:-:S02]  /*5f10*/  MOV R170, R221 ;  /* 0x000000dd00aa7202 */ /* 0x000fc40000000f00 */
[----:B------:R-:W-:Y:S01]  /*5f20*/  MOV R88, R161 ;  /* 0x000000a100587202 */ /* 0x000fe20000000f00 */
[-C--:B------:R-:W-:Y:S01]  /*5f30*/  HMMA.16816.F32.BF16 R52, R4, R14.reuse, R72 ;  /* 0x0000000e0434723c */ /* 0x080fe20000041848 */
[----:B------:R-:W-:Y:S01]  /*5f40*/  MOV R161, R121 ;  /* 0x0000007900a17202 */ /* 0x000fe20000000f00 */
[----:B------:R-:W-:Y:S01]  /*5f50*/  MUFU.EX2 R221, R115 ;  /* 0x0000007300dd7308 */ /* 0x000fe20000000800 */
[----:B-1----:R-:W-:Y:S02]  /*5f60*/  MOV R174, R84 ;  /* 0x0000005400ae7202 */ /* 0x002fe40000000f00 */
[----:B------:R-:W-:Y:S02]  /*5f70*/  MOV R84, R107 ;  /* 0x0000006b00547202 */ /* 0x000fe40000000f00 */
[----:B------:R-:W-:Y:S01]  /*5f80*/  MOV R107, R130 ;  /* 0x00000082006b7202 */ /* 0x000fe20000000f00 */
[----:B------:R-:W-:Y:S01]  /*5f90*/  HMMA.16816.F32.BF16 R28, R8, R14, R44 ;  /* 0x0000000e081c723c */ /* 0x000fe2000004182c */
[----:B------:R-:W1:Y:S01]  /*5fa0*/  LDSM.16.MT88.4 R12, [R229+0x1000] ;  /* 0x00100000e50c783b */ /* 0x000e620000004200 */
[----:B------:R-:W-:Y:S01]  /*5fb0*/  MOV R121, R116 ;  /* 0x0000007400797202 */ /* 0x000fe20000000f00 */
[--C-:B------:R-:W-:Y:S01]  /*5fc0*/  FFMA.FTZ R130, R167, c[0x0][0x2d0], -R0.reuse ;  /* 0x0000b400a7827a23 */ /* 0x100fe20000010800 */
[----:B------:R-:W-:Y:S01]  /*5fd0*/  MOV R90, R69 ;  /* 0x00000045005a7202 */ /* 0x000fe20000000f00 */
[--C-:B------:R-:W-:Y:S01]  /*5fe0*/  FFMA.FTZ R116, R172, c[0x0][0x2d0], -R0.reuse ;  /* 0x0000b400ac747a23 */ /* 0x100fe20000010800 */
[----:B------:R-:W-:Y:S01]  /*5ff0*/  MOV R167, R218 ;  /* 0x000000da00a77202 */ /* 0x000fe20000000f00 */
[----:B------:R-:W-:Y:S01]  /*6000*/  FFMA.FTZ R69, R169, c[0x0][0x2d0], -R0 ;  /* 0x0000b400a9457a23 */ /* 0x000fe20000010800 */
[----:B------:R-:W-:Y:S01]  /*6010*/  MUFU.EX2 R172, R108 ;  /* 0x0000006c00ac7308 */ /* 0x000fe20000000800 */
[----:B------:R-:W-:-:S02]  /*6020*/  MOV R169, R220 ;  /* 0x000000dc00a97202 */ /* 0x000fc40000000f00 */
[----:B------:R-:W-:Y:S02]  /*6030*/  MOV R141, R122 ;  /* 0x0000007a008d7202 */ /* 0x000fe40000000f00 */
[----:B------:R-:W-:Y:S02]  /*6040*/  MOV R89, R105 ;  /* 0x0000006900597202 */ /* 0x000fe40000000f00 */
[----:B------:R-:W-:Y:S01]  /*6050*/  MOV R91, R106 ;  /* 0x0000006a005b7202 */ /* 0x000fe20000000f00 */
[----:B------:R-:W-:Y:S01]  /*6060*/  MUFU.EX2 R220, R112 ;  /* 0x0000007000dc7308 */ /* 0x000fe20000000800 */
[----:B------:R-:W-:Y:S01]  /*6070*/  MOV R105, R128 ;  /* 0x0000008000697202 */ /* 0x000fe20000000f00 */
[--C-:B------:R-:W-:Y:S01]  /*6080*/  FFMA.FTZ R128, R165, c[0x0][0x2d0], -R0.reuse ;  /* 0x0000b400a5807a23 */ /* 0x100fe20000010800 */
[----:B------:R-:W-:Y:S01]  /*6090*/  MOV R106, R129 ;  /* 0x00000081006a7202 */ /* 0x000fe20000000f00 */
[----:B------:R-:W-:Y:S01]  /*60a0*/  FFMA.FTZ R129, R166, c[0x0][0x2d0], -R0 ;  /* 0x0000b400a6817a23 */ /* 0x000fe20000010800 */
[----:B------:R-:W-:-:S02]  /*60b0*/  MOV R166, R217 ;  /* 0x000000d900a67202 */ /* 0x000fc40000000f00 */
[----:B------:R-:W-:Y:S01]  /*60c0*/  MOV R165, R216 ;  /* 0x000000d800a57202 */ /* 0x000fe20000000f00 */
[----:B------:R-:W-:Y:S08]  /*60d0*/  MUFU.EX2 R217, R140 ;  /* 0x0000008c00d97308 */ /* 0x000ff00000000800 */
[----:B------:R-:W-:Y:S08]  /*60e0*/  MUFU.EX2 R216, R145 ;  /* 0x0000009100d87308 */ /* 0x000ff00000000800 */
[----:B------:R-:W-:Y:S01]  /*60f0*/  MUFU.EX2 R116, R116 ;  /* 0x0000007400747308 */ /* 0x000fe20000000800 */
[-C--:B-1----:R-:W-:Y:S07]  /*6100*/  HMMA.16816.F32.BF16 R44, R8, R12.reuse, R132 ;  /* 0x0000000c082c723c */ /* 0x082fee0000041884 */
[----:B------:R-:W-:Y:S01]  /*6110*/  MOV R134, R87 ;  /* 0x0000005700867202 */ /* 0x000fe20000000f00 */
[----:B------:R-:W-:Y:S01]  /*6120*/  HMMA.16816.F32.BF16 R36, R4, R12, R124 ;  /* 0x0000000c0424723c */ /* 0x000fe2000004187c */
[----:B------:R-:W-:Y:S01]  /*6130*/  MOV R135, R2 ;  /* 0x0000000200877202 */ /* 0x000fe20000000f00 */
[----:B------:R-:W-:Y:S01]  /*6140*/  FFMA.FTZ R2, R173, c[0x0][0x2d0], -R0 ;  /* 0x0000b400ad027a23 */ /* 0x000fe20000010800 */
[----:B------:R-:W-:Y:S01]  /*6150*/  MOV R87, R120 ;  /* 0x0000007800577202 */ /* 0x000fe20000000f00 */
[----:B------:R-:W1:Y:S01]  /*6160*/  MUFU.EX2 R173, R113 ;  /* 0x0000007100ad7308 */ /* 0x000e620000000800 */
[----:B------:R-:W-:-:S02]  /*6170*/  MOV R133, R86 ;  /* 0x0000005600857202 */ /* 0x000fc40000000f00 */
[----:B------:R-:W-:Y:S01]  /*6180*/  MOV R120, R131 ;  /* 0x0000008300787202 */ /* 0x000fe20000000f00 */
[-C--:B------:R-:W-:Y:S01]  /*6190*/  HMMA.16816.F32.BF16 R32, R4, R14.reuse, R76 ;  /* 0x0000000e0420723c */ /* 0x080fe2000004184c */
[----:B------:R-:W-:Y:S01]  /*61a0*/  MOV R86, R71 ;  /* 0x0000004700567202 */ /* 0x000fe20000000f00 */
[--C-:B------:R-:W-:Y:S01]  /*61b0*/  FFMA.FTZ R131, R168, c[0x0][0x2d0], -R0.reuse ;  /* 0x0000b400a8837a23 */ /* 0x100fe20000010800 */
[----:B------:R-:W-:Y:S01]  /*61c0*/  MOV R168, R219 ;  /* 0x000000db00a87202 */ /* 0x000fe20000000f00 */
[----:B------:R-:W-:Y:S01]  /*61d0*/  FFMA.FTZ R71, R171, c[0x0][0x2d0], -R0 ;  /* 0x0000b400ab477a23 */ /* 0x000fe20000010800 */
[----:B------:R-:W-:Y:S01]  /*61e0*/  MUFU.EX2 R219, R110 ;  /* 0x0000006e00db7308 */ /* 0x000fe20000000800 */
[----:B------:R-:W-:Y:S02]  /*61f0*/  MOV R164, R134 ;  /* 0x0000008600a47202 */ /* 0x000fe40000000f00 */
[----:B------:R-:W-:Y:S01]  /*6200*/  HMMA.16816.F32.BF16 R20, R8, R14, R40 ;  /* 0x0000000e0814723c */ /* 0x000fe20000041828 */
[----:B------:R-:W2:Y:S01]  /*6210*/  LDSM.16.MT88.4 R12, [R226+0x1000] ;  /* 0x00100000e20c783b */ /* 0x000ea20000004200 */
[----:B------:R-:W-:-:S02]  /*6220*/  MOV R132, R89 ;  /* 0x0000005900847202 */ /* 0x000fc40000000f00 */
[----:B------:R-:W-:Y:S01]  /*6230*/  MOV R134, R91 ;  /* 0x0000005b00867202 */ /* 0x000fe20000000f00 */
[----:B------:R-:W3:Y:S01]  /*6240*/  MUFU.EX2 R171, R3 ;  /* 0x0000000300ab7308 */ /* 0x000ee20000000800 */
[----:B-1----:R-:W-:Y:S02]  /*6250*/  MOV R145, R173 ;  /* 0x000000ad00917202 */ /* 0x002fe40000000f00 */
[-C--:B--2---:R-:W-:Y:S05]  /*6260*/  HMMA.16816.F32.BF16 R40, R8, R12.reuse, R156 ;  /* 0x0000000c0828723c */ /* 0x084fea000004189c */
[----:B------:R-:W1:Y:S03]  /*6270*/  MUFU.EX2 R157, R2 ;  /* 0x00000002009d7308 */ /* 0x000e660000000800 */
[C---:B------:R-:W-:Y:S05]  /*6280*/  HMMA.16816.F32.BF16 R72, R4.reuse, R12, R152 ;  /* 0x0000000c0448723c */ /* 0x040fea0000041898 */
[----:B------:R-:W-:Y:S02]  /*6290*/  MUFU.EX2 R155, R111 ;  /* 0x0000006f009b7308 */ /* 0x000fe40000000800 */
[--C-:B------:R-:W-:Y:S01]  /*62a0*/  FFMA.FTZ R154, R149, c[0x0][0x2d0], -R0.reuse ;  /* 0x0000b400959a7a23 */ /* 0x100fe20000010800 */
[-C--:B------:R-:W-:Y:S05]  /*62b0*/  HMMA.16816.F32.BF16 R64, R4, R14.reuse, R80 ;  /* 0x0000000e0440723c */ /* 0x080fea0000041850 */
[----:B------:R2:W4:Y:S01]  /*62c0*/  MUFU.EX2 R156, R143 ;  /* 0x0000008f009c7308 */ /* 0x0005220000000800 */
[----:B------:R-:W-:Y:S01]  /*62d0*/  MOV R149, R133 ;  /* 0x0000008500957202 */ /* 0x000fe20000000f00 */
[--C-:B------:R-:W-:Y:S01]  /*62e0*/  FFMA.FTZ R152, R163, c[0x0][0x2d0], -R0.reuse ;  /* 0x0000b400a3987a23 */ /* 0x100fe20000010800 */
[----:B------:R-:W-:Y:S01]  /*62f0*/  MOV R133, R90 ;  /* 0x0000005a00857202 */ /* 0x000fe20000000f00 */
[----:B------:R-:W-:Y:S01]  /*6300*/  FFMA.FTZ R153, R162, c[0x0][0x2d0], -R0 ;  /* 0x0000b400a2997a23 */ /* 0x000fe20000010800 */
[----:B------:R-:W-:Y:S01]  /*6310*/  MOV R163, R215 ;  /* 0x000000d700a37202 */ /* 0x000fe20000000f00 */
[----:B------:R-:W-:Y:S01]  /*6320*/  HMMA.16816.F32.BF16 R24, R8, R14, R24 ;  /* 0x0000000e0818723c */ /* 0x000fe20000041818 */
[----:B------:R-:W5:Y:S01]  /*6330*/  LDSM.16.MT88.4 R12, [R228+0x1000] ;  /* 0x00100000e40c783b */ /* 0x000f620000004200 */
[----:B------:R1:W-:Y:S01]  /*6340*/  MUFU.EX2 R158, R142 ;  /* 0x0000008e009e7308 */ /* 0x0003e20000000800 */
[----:B------:R-:W-:-:S02]  /*6350*/  MOV R162, R214 ;  /* 0x000000d600a27202 */ /* 0x000fc40000000f00 */
[----:B--2---:R-:W-:-:S05]  /*6360*/  MOV R143, R120 ;  /* 0x00000078008f7202 */ /* 0x004fca0000000f00 */
[----:B------:R-:W-:Y:S01]  /*6370*/  MUFU.EX2 R159, R114 ;  /* 0x00000072009f7308 */ /* 0x000fe20000000800 */
[----:B-1----:R-:W-:-:S07]  /*6380*/  MOV R142, R121 ;  /* 0x00000079008e7202 */ /* 0x002fce0000000f00 */
[----:B------:R3:W-:Y:S08]  /*6390*/  MUFU.EX2 R214, R147 ;  /* 0x0000009300d67308 */ /* 0x0007f00000000800 */
[----:B------:R1:W-:Y:S01]  /*63a0*/  MUFU.EX2 R215, R146 ;  /* 0x0000009200d77308 */ /* 0x0003e20000000800 */
[----:B---3--:R-:W-:Y:S01]  /*63b0*/  MOV R147, R171 ;  /* 0x000000ab00937202 */ /* 0x008fe20000000f00 */
[----:B-----5:R-:W-:Y:S01]  /*63c0*/  HMMA.16816.F32.BF16 R76, R8, R12, R100 ;  /* 0x0000000c084c723c */ /* 0x020fe20000041864 */
[----:B-1----:R-:W-:-:S06]  /*63d0*/  MOV R146, R172 ;  /* 0x000000ac00927202 */ /* 0x002fcc0000000f00 */
[----:B------:R-:W-:Y:S01]  /*63e0*/  MOV R103, R135 ;  /* 0x0000008700677202 */ /* 0x000fe20000000f00 */
[C---:B------:R-:W-:Y:S01]  /*63f0*/  HMMA.16816.F32.BF16 R80, R4.reuse, R12, R96 ;  /* 0x0000000c0450723c */ /* 0x040fe20000041860 */
[----:B------:R-:W-:Y:S02]  /*6400*/  MOV R135, R84 ;  /* 0x0000005400877202 */ /* 0x000fe40000000f00 */
[----:B------:R-:W-:Y:S02]  /*6410*/  MOV R101, R85 ;  /* 0x0000005500657202 */ /* 0x000fe40000000f00 */
[----:B------:R-:W-:Y:S02]  /*6420*/  MOV R100, R86 ;  /* 0x0000005600647202 */ /* 0x000fe40000000f00 */
[----:B------:R-:W-:Y:S01]  /*6430*/  MOV R98, R161 ;  /* 0x000000a100627202 */ /* 0x000fe20000000f00 */
[----:B------:R-:W-:Y:S01]  /*6440*/  HMMA.16816.F32.BF16 R60, R4, R14, R92 ;  /* 0x0000000e043c723c */ /* 0x000fe2000004185c */
[----:B------:R-:W1:Y:S01]  /*6450*/  MUFU.EX2 R161, R109 ;  /* 0x0000006d00a17308 */ /* 0x000e620000000800 */
[----:B------:R-:W-:-:S02]  /*6460*/  MOV R99, R87 ;  /* 0x0000005700637202 */ /* 0x000fc40000000f00 */
[----:B------:R-:W-:Y:S02]  /*6470*/  MOV R97, R104 ;  /* 0x0000006800617202 */ /* 0x000fe40000000f00 */
[----:B------:R-:W-:Y:S01]  /*6480*/  MOV R96, R105 ;  /* 0x0000006900607202 */ /* 0x000fe20000000f00 */
[--C-:B------:R-:W-:Y:S01]  /*6490*/  FFMA.FTZ R5, R176, c[0x0][0x2d0], -R0.reuse ;  /* 0x0000b400b0057a23 */ /* 0x100fe20000010800 */
[----:B------:R-:W-:Y:S01]  /*64a0*/  HMMA.16816.F32.BF16 R16, R8, R14, R16 ;  /* 0x0000000e0810723c */ /* 0x000fe20000041810 */
[----:B------:R-:W2:Y:S01]  /*64b0*/  LDSM.16.MT88.4 R12, [R225+0x1800] ;  /* 0x00180000e10c783b */ /* 0x000ea20000004200 */
[----:B------:R-:W-:Y:S01]  /*64c0*/  FFMA.FTZ R4, R175, c[0x0][0x2d0], -R0 ;  /* 0x0000b400af047a23 */ /* 0x000fe20000010800 */
[----:B------:R-:W-:Y:S01]  /*64d0*/  MUFU.EX2 R218, R5 ;  /* 0x0000000500da7308 */ /* 0x000fe20000000800 */
[----:B------:R-:W-:Y:S01]  /*64e0*/  F2FP.BF16.PACK_AB R7, R157, R171 ;  /* 0x000000ab9d07723e */ /* 0x000fe200000010ff */
[----:B------:R-:W-:Y:S01]  /*64f0*/  FADD.FTZ R0, R208, R207 ;  /* 0x000000cfd0007221 */ /* 0x000fe20000010000 */
[----:B------:R-:W-:Y:S01]  /*6500*/  MOV R176, R123 ;  /* 0x0000007b00b07202 */ /* 0x000fe20000000f00 */
[----:B------:R-:W-:Y:S01]  /*6510*/  FADD.FTZ R93, R203, R199 ;  /* 0x000000c7cb5d7221 */ /* 0x000fe20000010000 */
[----:B----4-:R-:W-:Y:S01]  /*6520*/  F2FP.BF16.PACK_AB R8, R156, R252 ;  /* 0x000000fc9c08723e */ /* 0x010fe200000010ff */
[----:B------:R-:W-:Y:S01]  /*6530*/  FADD.FTZ R92, R206, R205 ;  /* 0x000000cdce5c7221 */ /* 0x000fe20000010000 */
[----:B-1----:R-:W-:Y:S01]  /*6540*/  F2FP.BF16.PACK_AB R6, R172, R161 ;  /* 0x000000a1ac06723e */ /* 0x002fe200000010ff */
[----:B------:R1:W3:Y:S01]  /*6550*/  MUFU.EX2 R175, R4 ;  /* 0x0000000400af7308 */ /* 0x0002e20000000800 */
[----:B------:R-:W-:Y:S01]  /*6560*/  F2FP.BF16.PACK_AB R9, R221, R220 ;  /* 0x000000dcdd09723e */ /* 0x000fe200000010ff */
[----:B------:R-:W-:Y:S01]  /*6570*/  FADD.FTZ R2, R149, R92 ;  /* 0x0000005c95027221 */ /* 0x000fe20000010000 */
[----:B------:R-:W-:-:S02]  /*6580*/  F2FP.BF16.PACK_AB R10, R174, R158 ;  /* 0x0000009eae0a723e */ /* 0x000fc400000010ff */
[----:B------:R-:W-:Y:S01]  /*6590*/  F2FP.BF16.PACK_AB R11, R173, R159 ;  /* 0x0000009fad0b723e */ /* 0x000fe200000010ff */
[----:B------:R-:W-:Y:S01]  /*65a0*/  FADD.FTZ R2, R163, R2 ;  /* 0x00000002a3027221 */ /* 0x000fe20000010000 */
[----:B------:R-:W-:Y:S01]  /*65b0*/  MOV R95, R106 ;  /* 0x0000006a005f7202 */ /* 0x000fe20000000f00 */
[----:B------:R-:W-:Y:S01]  /*65c0*/  MUFU.EX2 R199, R179 ;  /* 0x000000b300c77308 */ /* 0x000fe20000000800 */
[----:B------:R-:W-:Y:S01]  /*65d0*/  MOV R94, R107 ;  /* 0x0000006b005e7202 */ /* 0x000fe20000000f00 */
[----:B------:R-:W-:Y:S01]  /*65e0*/  FADD.FTZ R2, R166, R2 ;  /* 0x00000002a6027221 */ /* 0x000fe20000010000 */
[----:B------:R-:W-:Y:S02]  /*65f0*/  MOV R102, R88 ;  /* 0x0000005800667202 */ /* 0x000fe40000000f00 */
[----:B------:R-:W-:Y:S02]  /*6600*/  MOV R207, R212 ;  /* 0x000000d400cf7202 */ /* 0x000fe40000000f00 */
[----:B------:R-:W-:Y:S01]  /*6610*/  MOV R166, R141 ;  /* 0x0000008d00a67202 */ /* 0x000fe20000000f00 */
[----:B------:R-:W-:Y:S01]  /*6620*/  MUFU.EX2 R212, R136 ;  /* 0x0000008800d47308 */ /* 0x000fe20000000800 */
[----:B-1----:R-:W-:Y:S01]  /*6630*/  F2FP.BF16.PACK_AB R4, R219, R155 ;  /* 0x0000009bdb04723e */ /* 0x002fe200000010ff */
[----:B------:R-:W-:Y:S01]  /*6640*/  FADD.FTZ R3, R207, R0 ;  /* 0x00000000cf037221 */ /* 0x000fe20000010000 */
[----:B---3--:R-:W-:Y:S01]  /*6650*/  F2FP.BF16.PACK_AB R5, R175, R218 ;  /* 0x000000daaf05723e */ /* 0x008fe200000010ff */
[----:B------:R-:W-:Y:S01]  /*6660*/  FADD.FTZ R0, R211, R93 ;  /* 0x0000005dd3007221 */ /* 0x000fe20000010000 */
[----:B------:R-:W-:Y:S01]  /*6670*/  MOV R149, R100 ;  /* 0x0000006400957202 */ /* 0x000fe20000000f00 */
[----:B------:R-:W-:Y:S01]  /*6680*/  FADD.FTZ R3, R162, R3 ;  /* 0x00000003a2037221 */ /* 0x000fe20000010000 */
[----:B------:R-:W-:Y:S01]  /*6690*/  MOV R162, R101 ;  /* 0x0000006500a27202 */ /* 0x000fe20000000f00 */
[----:B------:R1:W3:Y:S01]  /*66a0*/  MUFU.EX2 R211, R137 ;  /* 0x0000008900d37308 */ /* 0x0002e20000000800 */
[----:B------:R-:W-:Y:S01]  /*66b0*/  FADD.FTZ R0, R164, R0 ;  /* 0x00000000a4007221 */ /* 0x000fe20000010000 */
[----:B------:R-:W-:Y:S01]  /*66c0*/  MOV R164, R143 ;  /* 0x0000008f00a47202 */ /* 0x000fe20000000f00 */
[----:B------:R-:W-:Y:S01]  /*66d0*/  FADD.FTZ R3, R165, R3 ;  /* 0x00000003a5037221 */ /* 0x000fe20000010000 */
[----:B------:R-:W-:Y:S01]  /*66e0*/  MOV R165, R142 ;  /* 0x0000008e00a57202 */ /* 0x000fe20000000f00 */
[----:B------:R-:W-:Y:S01]  /*66f0*/  FADD.FTZ R0, R167, R0 ;  /* 0x00000000a7007221 */ /* 0x000fe20000010000 */
[----:B--2---:R-:W-:Y:S01]  /*6700*/  HMMA.16816.F32.BF16 R124, R4, R12, R56 ;  /* 0x0000000c047c723c */ /* 0x004fe20000041838 */
[----:B------:R-:W-:Y:S01]  /*6710*/  MOV R167, R176 ;  /* 0x000000b000a77202 */ /* 0x000fe20000000f00 */
[----:B------:R-:W-:Y:S01]  /*6720*/  MUFU.EX2 R203, R178 ;  /* 0x000000b200cb7308 */ /* 0x000fe20000000800 */
[----:B------:R-:W-:Y:S01]  /*6730*/  MOV R143, R102 ;  /* 0x00000066008f7202 */ /* 0x000fe20000000f00 */
[----:B------:R-:W-:Y:S01]  /*6740*/  FADD.FTZ R0, R149, R0 ;  /* 0x0000000095007221 */ /* 0x000fe20000010000 */
[----:B------:R-:W-:-:S02]  /*6750*/  MOV R142, R103 ;  /* 0x00000067008e7202 */ /* 0x000fc40000000f00 */
[----:B------:R-:W-:Y:S01]  /*6760*/  MOV R163, R94 ;  /* 0x0000005e00a37202 */ /* 0x000fe20000000f00 */
[----:B------:R-:W-:Y:S01]  /*6770*/  HMMA.16816.F32.BF16 R56, R4, R14, R52 ;  /* 0x0000000e0438723c */ /* 0x000fe20000041834 */
[----:B------:R-:W-:Y:S01]  /*6780*/  MOV R176, R96 ;  /* 0x0000006000b07202 */ /* 0x000fe20000000f00 */
[----:B------:R-:W-:Y:S01]  /*6790*/  MUFU.EX2 R206, R177 ;  /* 0x000000b100ce7308 */ /* 0x000fe20000000800 */
[----:B------:R-:W-:Y:S01]  /*67a0*/  MOV R141, R97 ;  /* 0x00000061008d7202 */ /* 0x000fe20000000f00 */
[----:B------:R-:W-:Y:S01]  /*67b0*/  FADD.FTZ R0, R165, R0 ;  /* 0x00000000a5007221 */ /* 0x000fe20000010000 */
[----:B------:R-:W-:Y:S02]  /*67c0*/  MOV R165, R135 ;  /* 0x0000008700a57202 */ /* 0x000fe40000000f00 */
[----:B-1----:R-:W-:Y:S01]  /*67d0*/  MOV R137, R175 ;  /* 0x000000af00897202 */ /* 0x002fe20000000f00 */
[----:B------:R-:W-:Y:S01]  /*67e0*/  HMMA.16816.F32.BF16 R84, R8, R12, R48 ;  /* 0x0000000c0854723c */ /* 0x000fe20000041830 */
[----:B------:R-:W-:Y:S01]  /*67f0*/  FADD.FTZ R0, R169, R0 ;  /* 0x00000000a9007221 */ /* 0x000fe20000010000 */
[----:B------:R-:W-:Y:S01]  /*6800*/  MUFU.EX2 R208, R148 ;  /* 0x0000009400d07308 */ /* 0x000fe20000000800 */
[----:B------:R-:W-:-:S02]  /*6810*/  MOV R169, R143 ;  /* 0x0000008f00a97202 */ /* 0x000fc40000000f00 */
[----:B------:R-:W-:Y:S01]  /*6820*/  FADD.FTZ R0, R222, R0 ;  /* 0x00000000de007221 */ /* 0x000fe20000010000 */
[----:B------:R-:W-:Y:S02]  /*6830*/  MOV R136, R174 ;  /* 0x000000ae00887202 */ /* 0x000fe40000000f00 */
[----:B------:R-:W-:Y:S01]  /*6840*/  HMMA.16816.F32.BF16 R52, R8, R14, R28 ;  /* 0x0000000e0834723c */ /* 0x000fe2000004181c */
[----:B------:R-:W1:Y:S01]  /*6850*/  LDSM.16.MT88.4 R12, [R229+0x1800] ;  /* 0x00180000e50c783b */ /* 0x000e620000004200 */
[----:B------:R-:W-:Y:S01]  /*6860*/  MUFU.EX2 R205, R71 ;  /* 0x0000004700cd7308 */ /* 0x000fe20000000800 */
[----:B------:R-:W-:-:S04]  /*6870*/  FADD.FTZ R0, R223, R0 ;  /* 0x00000000df007221 */ /* 0x000fc80000010000 */
[----:B------:R-:W-:Y:S02]  /*6880*/  MOV R30, R98 ;  /* 0x00000062001e7202 */ /* 0x000fe40000000f00 */
[----:B------:R-:W-:Y:S01]  /*6890*/  MOV R31, R99 ;  /* 0x00000063001f7202 */ /* 0x000fe20000000f00 */
[----:B------:R-:W-:Y:S02]  /*68a0*/  MUFU.EX2 R207, R70 ;  /* 0x0000004600cf7308 */ /* 0x000fe40000000800 */
[----:B------:R-:W-:Y:S02]  /*68b0*/  FADD.FTZ R3, R30, R3 ;  /* 0x000000031e037221 */ /* 0x000fe40000010000 */
[----:B------:R-:W-:Y:S02]  /*68c0*/  FADD.FTZ R2, R31, R2 ;  /* 0x000000021f027221 */ /* 0x000fe40000010000 */
[----:B------:R-:W-:Y:S02]  /*68d0*/  FADD.FTZ R3, R163, R3 ;  /* 0x00000003a3037221 */ /* 0x000fe40000010000 */
[----:B------:R-:W-:Y:S01]  /*68e0*/  MUFU.EX2 R71, R191 ;  /* 0x000000bf00477308 */ /* 0x000fe20000000800 */
[----:B------:R-:W-:Y:S01]  /*68f0*/  FADD.FTZ R2, R164, R2 ;  /* 0x00000002a4027221 */ /* 0x000fe20000010000 */
[----:B------:R-:W-:Y:S01]  /*6900*/  MOV R164, R134 ;  /* 0x0000008600a47202 */ /* 0x000fe20000000f00 */
[----:B------:R-:W-:Y:S01]  /*6910*/  FADD.FTZ R3, R167, R3 ;  /* 0x00000003a7037221 */ /* 0x000fe20000010000 */
[----:B------:R-:W-:-:S03]  /*6920*/  MOV R167, R133 ;  /* 0x0000008500a77202 */ /* 0x000fc60000000f00 */
[----:B------:R-:W-:Y:S01]  /*6930*/  FADD.FTZ R3, R250, R3 ;  /* 0x00000003fa037221 */ /* 0x000fe20000010000 */
[----:B------:R-:W-:Y:S03]  /*6940*/  MUFU.EX2 R70, R193 ;  /* 0x000000c100467308 */ /* 0x000fe60000000800 */
[----:B------:R-:W-:-:S04]  /*6950*/  FADD.FTZ R3, R251, R3 ;  /* 0x00000003fb037221 */ /* 0x000fc80000010000 */
[----:B------:R-:W-:Y:S01]  /*6960*/  FADD.FTZ R3, R164, R3 ;  /* 0x00000003a4037221 */ /* 0x000fe20000010000 */
[-C--:B-1----:R-:W-:Y:S08]  /*6970*/  HMMA.16816.F32.BF16 R48, R8, R12.reuse, R44 ;  /* 0x0000000c0830723c */ /* 0x082ff0000004182c */
[C---:B------:R-:W-:Y:S08]  /*6980*/  HMMA.16816.F32.BF16 R120, R4.reuse, R12, R36 ;  /* 0x0000000c0478723c */ /* 0x040ff00000041824 */
[-C--:B------:R-:W-:Y:S08]  /*6990*/  HMMA.16816.F32.BF16 R112, R4, R14.reuse, R32 ;  /* 0x0000000e0470723c */ /* 0x080ff00000041820 */
[C---:B------:R-:W-:Y:S01]  /*69a0*/  HMMA.16816.F32.BF16 R44, R8.reuse, R14, R20 ;  /* 0x0000000e082c723c */ /* 0x040fe20000041814 */
[----:B------:R-:W1:Y:S04]  /*69b0*/  LDSM.16.MT88.4 R12, [R226+0x1800] ;  /* 0x00180000e20c783b */ /* 0x000e680000004200 */
[----:B------:R-:W-:Y:S03]  /*69c0*/  LDSM.16.MT88.4 R20, [R225+0x2000] ;  /* 0x00200000e114783b */ /* 0x000fe60000004200 */
[-C--:B-1----:R-:W-:Y:S08]  /*69d0*/  HMMA.16816.F32.BF16 R40, R8, R12.reuse, R40 ;  /* 0x0000000c0828723c */ /* 0x082ff00000041828 */
[C---:B------:R-:W-:Y:S08]  /*69e0*/  HMMA.16816.F32.BF16 R108, R4.reuse, R12, R72 ;  /* 0x0000000c046c723c */ /* 0x040ff00000041848 */
[-C--:B------:R-:W-:Y:S08]  /*69f0*/  HMMA.16816.F32.BF16 R104, R4, R14.reuse, R64 ;  /* 0x0000000e0468723c */ /* 0x080ff00000041840 */
[C---:B------:R-:W-:Y:S01]  /*6a00*/  HMMA.16816.F32.BF16 R32, R8.reuse, R14, R24 ;  /* 0x0000000e0820723c */ /* 0x040fe20000041818 */
[----:B------:R-:W1:Y:S07]  /*6a10*/  LDSM.16.MT88.4 R12, [R228+0x1800] ;  /* 0x00180000e40c783b */ /* 0x000e6e0000004200 */
[-C--:B-1----:R-:W-:Y:S08]  /*6a20*/  HMMA.16816.F32.BF16 R36, R8, R12.reuse, R76 ;  /* 0x0000000c0824723c */ /* 0x082ff0000004184c */
[----:B------:R-:W-:Y:S08]  /*6a30*/  HMMA.16816.F32.BF16 R88, R4, R12, R80 ;  /* 0x0000000c0458723c */ /* 0x000ff00000041850 */
[-C--:B------:R-:W-:Y:S01]  /*6a40*/  HMMA.16816.F32.BF16 R24, R8, R14.reuse, R16 ;  /* 0x0000000e0818723c */ /* 0x080fe20000041810 */
[----:B------:R-:W1:Y:S04]  /*6a50*/  LDSM.16.MT88.4 R8, [R228+0x2000] ;  /* 0x00200000e408783b */ /* 0x000e680000004200 */
[----:B------:R-:W2:Y:S03]  /*6a60*/  LDSM.16.MT88.4 R16, [R229+0x2000] ;  /* 0x00200000e510783b */ /* 0x000ea60000004200 */
[----:B------:R-:W-:Y:S01]  /*6a70*/  HMMA.16816.F32.BF16 R80, R4, R14, R60 ;  /* 0x0000000e0450723c */ /* 0x000fe2000004183c */
[----:B------:R-:W4:Y:S06]  /*6a80*/  LDSM.16.MT88.4 R12, [R226+0x2000] ;  /* 0x00200000e20c783b */ /* 0x000f2c0000004200 */
[----:B------:R-:W-:Y:S01]  /*6a90*/  FADD.FTZ R4, R213, R209 ;  /* 0x000000d1d5047221 */ /* 0x000fe20000010000 */
[----:B---3--:R-:W-:Y:S01]  /*6aa0*/  F2FP.BF16.PACK_AB R5, R211, R212 ;  /* 0x000000d4d305723e */ /* 0x008fe200000010ff */
[----:B------:R3:W-:Y:S01]  /*6ab0*/  MUFU.EX2 R213, R139 ;  /* 0x0000008b00d57308 */ /* 0x0007e20000000800 */
[----:B------:R-:W-:Y:S01]  /*6ac0*/  F2FP.BF16.PACK_AB R6, R217, R216 ;  /* 0x000000d8d906723e */ /* 0x000fe200000010ff */
[----:B------:R-:W-:-:S04]  /*6ad0*/  FADD.FTZ R4, R210, R4 ;  /* 0x00000004d2047221 */ /* 0x000fc80000010000 */
[----:B------:R-:W-:Y:S01]  /*6ae0*/  FADD.FTZ R28, R168, R4 ;  /* 0x00000004a81c7221 */ /* 0x000fe20000010000 */
[----:B------:R-:W-:Y:S01]  /*6af0*/  F2FP.BF16.PACK_AB R4, R215, R214 ;  /* 0x000000d6d704723e */ /* 0x000fe200000010ff */
[----:B------:R-:W5:Y:S01]  /*6b00*/  MUFU.EX2 R210, R138 ;  /* 0x0000008a00d27308 */ /* 0x000f620000000800 */
[----:B------:R-:W-:Y:S02]  /*6b10*/  MOV R168, R170 ;  /* 0x000000aa00a87202 */ /* 0x000fe40000000f00 */
[----:B------:R-:W-:-:S03]  /*6b20*/  MOV R170, R95 ;  /* 0x0000005f00aa7202 */ /* 0x000fc60000000f00 */
[----:B------:R-:W-:Y:S01]  /*6b30*/  FADD.FTZ R2, R168, R2 ;  /* 0x00000002a8027221 */ /* 0x000fe20000010000 */
[----:B------:R-:W-:Y:S01]  /*6b40*/  MOV R168, R132 ;  /* 0x0000008400a87202 */ /* 0x000fe20000000f00 */
[----:B------:R-:W1:Y:S01]  /*6b50*/  MUFU.EX2 R209, R69 ;  /* 0x0000004500d17308 */ /* 0x000e620000000800 */
[----:B---3--:R-:W-:Y:S01]  /*6b60*/  MOV R139, R159 ;  /* 0x0000009f008b7202 */ /* 0x008fe20000000f00 */
[----:B------:R-:W-:Y:S01]  /*6b70*/  FADD.FTZ R2, R247, R2 ;  /* 0x00000002f7027221 */ /* 0x000fe20000010000 */
[----:B------:R-:W-:Y:S01]  /*6b80*/  LDSM.16.MT88.4 R132, [R226+0x3000] ;  /* 0x00300000e284783b */ /* 0x000fe20000004200 */
[----:B------:R-:W-:Y:S02]  /*6b90*/  FADD.FTZ R3, R168, R3 ;  /* 0x00000003a8037221 */ /* 0x000fe40000010000 */
[----:B------:R-:W-:Y:S01]  /*6ba0*/  FADD.FTZ R2, R249, R2 ;  /* 0x00000002f9027221 */ /* 0x000fe20000010000 */
[----:B-----5:R-:W-:Y:S01]  /*6bb0*/  F2FP.BF16.PACK_AB R7, R213, R210 ;  /* 0x000000d2d507723e */ /* 0x020fe200000010ff */
[----:B------:R-:W-:Y:S02]  /*6bc0*/  MUFU.EX2 R69, R194 ;  /* 0x000000c200457308 */ /* 0x000fe40000000800 */
[----:B------:R-:W-:Y:S01]  /*6bd0*/  FADD.FTZ R2, R165, R2 ;  /* 0x00000002a5027221 */ /* 0x000fe20000010000 */
[----:B------:R-:W-:-:S03]  /*6be0*/  MOV R138, R161 ;  /* 0x000000a1008a7202 */ /* 0x000fc60000000f00 */
[----:B------:R-:W-:Y:S01]  /*6bf0*/  FADD.FTZ R2, R169, R2 ;  /* 0x00000002a9027221 */ /* 0x000fe20000010000 */
[C---:B------:R-:W-:Y:S08]  /*6c00*/  HMMA.16816.F32.BF16 R100, R4.reuse, R20, R84 ;  /* 0x000000140464723c */ /* 0x040ff00000041854 */
[C---:B-1----:R-:W-:Y:S08]  /*6c10*/  HMMA.16816.F32.BF16 R64, R4.reuse, R8, R36 ;  /* 0x000000080440723c */ /* 0x042ff00000041824 */
[C---:B------:R-:W-:Y:S08]  /*6c20*/  HMMA.16816.F32.BF16 R96, R4.reuse, R22, R52 ;  /* 0x000000160460723c */ /* 0x040ff00000041834 */
[C---:B--2---:R-:W-:Y:S08]  /*6c30*/  HMMA.16816.F32.BF16 R92, R4.reuse, R16, R48 ;  /* 0x00000010045c723c */ /* 0x044ff00000041830 */
[C---:B------:R-:W-:Y:S08]  /*6c40*/  HMMA.16816.F32.BF16 R84, R4.reuse, R18, R44 ;  /* 0x000000120454723c */ /* 0x040ff0000004182c */
[C---:B----4-:R-:W-:Y:S08]  /*6c50*/  HMMA.16816.F32.BF16 R76, R4.reuse, R12, R40 ;  /* 0x0000000c044c723c */ /* 0x050ff00000041828 */
[C---:B------:R-:W-:Y:S08]  /*6c60*/  HMMA.16816.F32.BF16 R72, R4.reuse, R14, R32 ;  /* 0x0000000e0448723c */ /* 0x040ff00000041820 */
[----:B------:R-:W-:Y:S01]  /*6c70*/  HMMA.16816.F32.BF16 R36, R4, R10, R24 ;  /* 0x0000000a0424723c */ /* 0x000fe20000041818 */
[----:B------:R-:W-:Y:S01]  /*6c80*/  FADD.FTZ R2, R220, R2 ;  /* 0x00000002dc027221 */ /* 0x000fe20000010000 */
[----:B------:R-:W-:Y:S05]  /*6c90*/  MUFU.EX2 R25, R192 ;  /* 0x000000c000197308 */ /* 0x000fea0000000800 */
[----:B------:R-:W-:Y:S01]  /*6ca0*/  F2FP.BF16.PACK_AB R4, R203, R199 ;  /* 0x000000c7cb04723e */ /* 0x000fe200000010ff */
[----:B------:R-:W-:Y:S01]  /*6cb0*/  FADD.FTZ R24, R162, R28 ;  /* 0x0000001ca2187221 */ /* 0x000fe20000010000 */
[----:B------:R-:W-:Y:S01]  /*6cc0*/  F2FP.BF16.PACK_AB R6, R208, R206 ;  /* 0x000000ced006723e */ /* 0x000fe200000010ff */
[----:B------:R-:W-:Y:S01]  /*6cd0*/  FADD.FTZ R3, R252, R3 ;  /* 0x00000003fc037221 */ /* 0x000fe20000010000 */
[----:B------:R-:W-:Y:S01]  /*6ce0*/  F2FP.BF16.PACK_AB R5, R205, R116 ;  /* 0x00000074cd05723e */ /* 0x000fe200000010ff */
[----:B------:R-:W-:Y:S01]  /*6cf0*/  MUFU.EX2 R27, R195 ;  /* 0x000000c3001b7308 */ /* 0x000fe20000000800 */
[----:B------:R-:W-:-:S07]  /*6d00*/  F2FP.BF16.PACK_AB R7, R209, R207 ;  /* 0x000000cfd107723e */ /* 0x000fce00000010ff */
[C---:B------:R-:W-:Y:S01]  /*6d10*/  HMMA.16816.F32.BF16 R60, R4.reuse, R20, R124 ;  /* 0x00000014043c723c */ /* 0x040fe2000004187c */
[----:B------:R-:W-:Y:S06]  /*6d20*/  MUFU.EX2 R26, R196 ;  /* 0x000000c4001a7308 */ /* 0x000fec0000000800 */
[----:B------:R-:W-:Y:S01]  /*6d30*/  MOV R125, R156 ;  /* 0x0000009c007d7202 */ /* 0x000fe20000000f00 */
[----:B------:R-:W-:Y:S01]  /*6d40*/  HMMA.16816.F32.BF16 R56, R4, R22, R56 ;  /* 0x000000160438723c */ /* 0x000fe20000041838 */
[----:B------:R-:W1:Y:S01]  /*6d50*/  LDSM.16.MT88.4 R20, [R225+0x2800] ;  /* 0x00280000e114783b */ /* 0x000e620000004200 */
[----:B------:R-:W-:-:S02]  /*6d60*/  MOV R127, R158 ;  /* 0x0000009e007f7202 */ /* 0x000fc40000000f00 */
[----:B------:R-:W-:-:S04]  /*6d70*/  MOV R126, R157 ;  /* 0x0000009d007e7202 */ /* 0x000fc80000000f00 */
[C---:B------:R-:W-:Y:S08]  /*6d80*/  HMMA.16816.F32.BF16 R48, R4.reuse, R16, R120 ;  /* 0x000000100430723c */ /* 0x040ff00000041878 */
[C---:B------:R-:W-:Y:S01]  /*6d90*/  HMMA.16816.F32.BF16 R40, R4.reuse, R18, R112 ;  /* 0x000000120428723c */ /* 0x040fe20000041870 */
[----:B------:R-:W2:Y:S07]  /*6da0*/  LDSM.16.MT88.4 R16, [R229+0x2800] ;  /* 0x00280000e510783b */ /* 0x000eae0000004200 */
[C---:B------:R-:W-:Y:S01]  /*6db0*/  HMMA.16816.F32.BF16 R32, R4.reuse, R12, R108 ;  /* 0x0000000c0420723c */ /* 0x040fe2000004186c */
[----:B------:R-:W-:Y:S07]  /*6dc0*/  MUFU.EX2 R109, R184 ;  /* 0x000000b8006d7308 */ /* 0x000fee0000000800 */
[C---:B------:R-:W-:Y:S01]  /*6dd0*/  HMMA.16816.F32.BF16 R28, R4.reuse, R14, R104 ;  /* 0x0000000e041c723c */ /* 0x040fe20000041868 */
[----:B------:R-:W3:Y:S01]  /*6de0*/  LDSM.16.MT88.4 R12, [R226+0x2800] ;  /* 0x00280000e20c783b */ /* 0x000ee20000004200 */
[----:B------:R-:W4:Y:S06]  /*6df0*/  MUFU.EX2 R107, R187 ;  /* 0x000000bb006b7308 */ /* 0x000f2c0000000800 */
[C---:B------:R-:W-:Y:S02]  /*6e00*/  HMMA.16816.F32.BF16 R44, R4.reuse, R8, R88 ;  /* 0x00000008042c723c */ /* 0x040fe40000041858 */
[----:B------:R-:W-:Y:S06]  /*6e10*/  MUFU.EX2 R108, R186 ;  /* 0x000000ba006c7308 */ /* 0x000fec0000000800 */
[----:B------:R-:W-:Y:S01]  /*6e20*/  HMMA.16816.F32.BF16 R52, R4, R10, R80 ;  /* 0x0000000a0434723c */ /* 0x000fe20000041850 */
[----:B------:R-:W5:Y:S01]  /*6e30*/  LDSM.16.MT88.4 R8, [R228+0x2800] ;  /* 0x00280000e408783b */ /* 0x000f620000004200 */
[----:B------:R-:W1:Y:S05]  /*6e40*/  MUFU.EX2 R110, R185 ;  /* 0x000000b9006e7308 */ /* 0x000e6a0000000800 */
[----:B------:R-:W-:Y:S01]  /*6e50*/  FADD.FTZ R4, R166, R24 ;  /* 0x00000018a6047221 */ /* 0x000fe20000010000 */
[----:B------:R-:W-:-:S02]  /*6e60*/  MOV R166, R151 ;  /* 0x0000009700a67202 */ /* 0x000fc40000000f00 */
[----:B------:R-:W-:Y:S01]  /*6e70*/  MUFU.EX2 R105, R181 ;  /* 0x000000b500697308 */ /* 0x000fe20000000800 */
[----:B------:R-:W-:Y:S01]  /*6e80*/  FADD.FTZ R24, R170, R4 ;  /* 0x00000004aa187221 */ /* 0x000fe20000010000 */
[----:B----4-:R-:W-:Y:S01]  /*6e90*/  F2FP.BF16.PACK_AB R4, R107, R109 ;  /* 0x0000006d6b04723e */ /* 0x010fe200000010ff */
[----:B------:R-:W-:Y:S01]  /*6ea0*/  FADD.FTZ R0, R166, R0 ;  /* 0x00000000a6007221 */ /* 0x000fe20000010000 */
[----:B------:R-:W-:-:S04]  /*6eb0*/  MOV R170, R142 ;  /* 0x0000008e00aa7202 */ /* 0x000fc80000000f00 */
[----:B------:R-:W4:Y:S01]  /*6ec0*/  MUFU.EX2 R106, R180 ;  /* 0x000000b4006a7308 */ /* 0x000f220000000800 */
[----:B-1----:R-:W-:Y:S01]  /*6ed0*/  F2FP.BF16.PACK_AB R6, R110, R108 ;  /* 0x0000006c6e06723e */ /* 0x002fe200000010ff */
[----:B------:R-:W-:-:S06]  /*6ee0*/  FADD.FTZ R0, R170, R0 ;  /* 0x00000000aa007221 */ /* 0x000fcc0000010000 */
[----:B------:R-:W-:Y:S08]  /*6ef0*/  MUFU.EX2 R91, R182 ;  /* 0x000000b6005b7308 */ /* 0x000ff00000000800 */
[----:B------:R-:W1:Y:S01]  /*6f00*/  MUFU.EX2 R104, R183 ;  /* 0x000000b700687308 */ /* 0x000e620000000800 */
[----:B----4-:R-:W-:-:S07]  /*6f10*/  F2FP.BF16.PACK_AB R5, R106, R105 ;  /* 0x000000696a05723e */ /* 0x010fce00000010ff */
[----:B------:R-:W-:Y:S08]  /*6f20*/  MUFU.EX2 R81, R190 ;  /* 0x000000be00517308 */ /* 0x000ff00000000800 */
[----:B------:R-:W-:Y:S01]  /*6f30*/  MUFU.EX2 R83, R189 ;  /* 0x000000bd00537308 */ /* 0x000fe20000000800 */
[----:B-1----:R-:W-:-:S07]  /*6f40*/  F2FP.BF16.PACK_AB R7, R104, R91 ;  /* 0x0000005b6807723e */ /* 0x002fce00000010ff */
[----:B------:R-:W1:Y:S01]  /*6f50*/  MUFU.EX2 R89, R188 ;  /* 0x000000bc00597308 */ /* 0x000e620000000800 */
[C---:B------:R-:W-:Y:S07]  /*6f60*/  HMMA.16816.F32.BF16 R100, R4.reuse, R20, R100 ;  /* 0x000000140464723c */ /* 0x040fee0000041864 */
[----:B------:R-:W-:Y:S01]  /*6f70*/  MUFU.EX2 R80, R131 ;  /* 0x0000008300507308 */ /* 0x000fe20000000800 */
[C---:B------:R-:W-:Y:S07]  /*6f80*/  HMMA.16816.F32.BF16 R96, R4.reuse, R22, R96 ;  /* 0x000000160460723c */ /* 0x040fee0000041860 */
[----:B------:R-:W4:Y:S01]  /*6f90*/  MUFU.EX2 R82, R130 ;  /* 0x0000008200527308 */ /* 0x000f220000000800 */
[C---:B--2---:R-:W-:Y:S07]  /*6fa0*/  HMMA.16816.F32.BF16 R92, R4.reuse, R16, R92 ;  /* 0x00000010045c723c */ /* 0x044fee000004185c */
[----:B------:R-:W-:Y:S01]  /*6fb0*/  MUFU.EX2 R88, R129 ;  /* 0x0000008100587308 */ /* 0x000fe20000000800 */
[C---:B------:R-:W-:Y:S07]  /*6fc0*/  HMMA.16816.F32.BF16 R84, R4.reuse, R18, R84 ;  /* 0x000000120454723c */ /* 0x040fee0000041854 */
[----:B------:R-:W2:Y:S01]  /*6fd0*/  MUFU.EX2 R90, R128 ;  /* 0x00000080005a7308 */ /* 0x000ea20000000800 */
[C---:B---3--:R-:W-:Y:S08]  /*6fe0*/  HMMA.16816.F32.BF16 R76, R4.reuse, R12, R76 ;  /* 0x0000000c044c723c */ /* 0x048ff0000004184c */
[C---:B------:R-:W-:Y:S08]  /*6ff0*/  HMMA.16816.F32.BF16 R72, R4.reuse, R14, R72 ;  /* 0x0000000e0448723c */ /* 0x040ff00000041848 */
[C---:B-----5:R-:W-:Y:S08]  /*7000*/  HMMA.16816.F32.BF16 R64, R4.reuse, R8, R64 ;  /* 0x000000080440723c */ /* 0x060ff00000041840 */
[----:B------:R-:W-:Y:S07]  /*7010*/  HMMA.16816.F32.BF16 R36, R4, R10, R36 ;  /* 0x0000000a0424723c */ /* 0x000fee0000041824 */
[----:B------:R-:W-:Y:S01]  /*7020*/  FADD.FTZ R4, R176, R24 ;  /* 0x00000018b0047221 */ /* 0x000fe20000010000 */
[----:B-1----:R-:W-:-:S02]  /*7030*/  F2FP.BF16.PACK_AB R6, R89, R83 ;  /* 0x000000535906723e */ /* 0x002fc400000010ff */
[----:B----4-:R-:W-:Y:S01]  /*7040*/  F2FP.BF16.PACK_AB R5, R82, R80 ;  /* 0x000000505205723e */ /* 0x010fe200000010ff */
[----:B------:R-:W-:Y:S01]  /*7050*/  FADD.FTZ R24, R150, R4 ;  /* 0x0000000496187221 */ /* 0x000fe20000010000 */
[----:B------:R-:W-:Y:S01]  /*7060*/  F2FP.BF16.PACK_AB R4, R81, R71 ;  /* 0x000000475104723e */ /* 0x000fe200000010ff */
[----:B------:R-:W-:Y:S01]  /*7070*/  FADD.FTZ R0, R155, R0 ;  /* 0x000000009b007221 */ /* 0x000fe20000010000 */
[----:B--2---:R-:W-:Y:S01]  /*7080*/  F2FP.BF16.PACK_AB R7, R90, R88 ;  /* 0x000000585a07723e */ /* 0x004fe200000010ff */
[----:B------:R-:W1:Y:S01]  /*7090*/  LDSM.16.MT88.4 R148, [R225+0x3000] ;  /* 0x00300000e194783b */ /* 0x000e620000004200 */
[----:B------:R-:W-:Y:S02]  /*70a0*/  MOV R112, R139 ;  /* 0x0000008b00707202 */ /* 0x000fe40000000f00 */
[----:B------:R-:W-:Y:S02]  /*70b0*/  MOV R176, R141 ;  /* 0x0000008d00b07202 */ /* 0x000fe40000000f00 */
[----:B------:R-:W-:Y:S01]  /*70c0*/  MOV R111, R127 ;  /* 0x0000007f006f7202 */ /* 0x000fe20000000f00 */
[C---:B------:R-:W-:Y:S01]  /*70d0*/  HMMA.16816.F32.BF16 R60, R4.reuse, R20, R60 ;  /* 0x00000014043c723c */ /* 0x040fe2000004183c */
[----:B------:R-:W-:Y:S01]  /*70e0*/  MOV R124, R176 ;  /* 0x000000b0007c7202 */ /* 0x000fe20000000f00 */
[----:B------:R-:W2:Y:S06]  /*70f0*/  LDSM.16.MT88.4 R140, [R229+0x3000] ;  /* 0x00300000e58c783b */ /* 0x000eac0000004200 */
[C---:B------:R-:W-:Y:S08]  /*7100*/  HMMA.16816.F32.BF16 R56, R4.reuse, R22, R56 ;  /* 0x000000160438723c */ /* 0x040ff00000041838 */
[C---:B------:R-:W-:Y:S08]  /*7110*/  HMMA.16816.F32.BF16 R48, R4.reuse, R16, R48 ;  /* 0x000000100430723c */ /* 0x040ff00000041830 */
[C---:B------:R-:W-:Y:S08]  /*7120*/  HMMA.16816.F32.BF16 R40, R4.reuse, R18, R40 ;  /* 0x000000120428723c */ /* 0x040ff00000041828 */
[C---:B------:R-:W-:Y:S08]  /*7130*/  HMMA.16816.F32.BF16 R32, R4.reuse, R12, R32 ;  /* 0x0000000c0420723c */ /* 0x040ff00000041820 */
[C---:B------:R-:W-:Y:S08]  /*7140*/  HMMA.16816.F32.BF16 R28, R4.reuse, R14, R28 ;  /* 0x0000000e041c723c */ /* 0x040ff0000004181c */
[C---:B------:R-:W-:Y:S08]  /*7150*/  HMMA.16816.F32.BF16 R44, R4.reuse, R8, R44 ;  /* 0x00000008042c723c */ /* 0x040ff0000004182c */
[----:B------:R-:W-:Y:S01]  /*7160*/  HMMA.16816.F32.BF16 R52, R4, R10, R52 ;  /* 0x0000000a0434723c */ /* 0x000fe20000041834 */
[----:B------:R-:W-:-:S02]  /*7170*/  MOV R113, R138 ;  /* 0x0000008a00717202 */ /* 0x000fc40000000f00 */
[----:B------:R-:W-:Y:S02]  /*7180*/  MOV R114, R137 ;  /* 0x0000008900727202 */ /* 0x000fe40000000f00 */
[----:B------:R-:W-:Y:S02]  /*7190*/  MOV R115, R136 ;  /* 0x0000008800737202 */ /* 0x000fe40000000f00 */
[----:B------:R-:W-:Y:S01]  /*71a0*/  MOV R120, R145 ;  /* 0x0000009100787202 */ /* 0x000fe20000000f00 */
[----:B------:R-:W-:Y:S01]  /*71b0*/  FADD.FTZ R4, R167, R24 ;  /* 0x00000018a7047221 */ /* 0x000fe20000010000 */
[----:B------:R-:W-:Y:S01]  /*71c0*/  MOV R121, R146 ;  /* 0x0000009200797202 */ /* 0x000fe20000000f00 */
[----:B------:R-:W3:Y:S01]  /*71d0*/  LDL R24, [R1+0x70] ;  /* 0x0000700001187983 */ /* 0x000ee20000100800 */
[----:B------:R-:W-:Y:S01]  /*71e0*/  FADD.FTZ R6, R221, R2 ;  /* 0x00000002dd067221 */ /* 0x000fe20000010000 */
[----:B------:R-:W-:Y:S01]  /*71f0*/  MOV R9, c[0x0][0x2ac] ;  /* 0x0000ab0000097a02 */ /* 0x000fe20000000f00 */
[----:B------:R-:W-:Y:S01]  /*7200*/  FADD.FTZ R5, R219, R0 ;  /* 0x00000000db057221 */ /* 0x000fe20000010000 */
[----:B------:R-:W-:-:S02]  /*7210*/  MOV R122, R147 ;  /* 0x00000093007a7202 */ /* 0x000fc40000000f00 */
[----:B------:R-:W-:Y:S01]  /*7220*/  MOV R123, R126 ;  /* 0x0000007e007b7202 */ /* 0x000fe20000000f00 */
[----:B------:R-:W-:Y:S01]  /*7230*/  IMAD R9, R9, c[0x0][0x1d0], RZ ;  /* 0x0000740009097a24 */ /* 0x000fe200078e02ff */
[----:B------:R-:W4:Y:S01]  /*7240*/  MUFU.EX2 R19, R197 ;  /* 0x000000c500137308 */ /* 0x000f220000000800 */
[----:B------:R-:W-:Y:S01]  /*7250*/  FADD.FTZ R7, R125, R3 ;  /* 0x000000037d077221 */ /* 0x000fe20000010000 */
[----:B------:R-:W5:Y:S01]  /*7260*/  LDSM.16.MT88.4 R12, [R228+0x3000] ;  /* 0x00300000e40c783b */ /* 0x000f620000004200 */
[----:B------:R-:W-:-:S04]  /*7270*/  FADD.FTZ R4, R160, R4 ;  /* 0x00000004a0047221 */ /* 0x000fc80000010000 */
[----:B------:R-:W-:Y:S01]  /*7280*/  FADD.FTZ R4, R124, R4 ;  /* 0x000000047c047221 */ /* 0x000fe20000010000 */
[----:B------:R-:W-:Y:S03]  /*7290*/  MUFU.EX2 R21, R202 ;  /* 0x000000ca00157308 */ /* 0x000fe60000000800 */
[----:B------:R-:W-:Y:S02]  /*72a0*/  FADD.FTZ R8, R218, R4 ;  /* 0x00000004da087221 */ /* 0x000fe40000010000 */
[----:B------:R-:W-:Y:S02]  /*72b0*/  FADD.FTZ R4, R113, R5 ;  /* 0x0000000571047221 */ /* 0x000fe40000010000 */
[----:B------:R-:W-:Y:S01]  /*72c0*/  FADD.FTZ R5, R114, R8 ;  /* 0x0000000872057221 */ /* 0x000fe20000010000 */
[----:B------:R-:W-:Y:S01]  /*72d0*/  F2FP.BF16.PACK_AB R185, R248, R25 ;  /* 0x00000019f8b9723e */ /* 0x000fe200000010ff */
[----:B------:R-:W-:Y:S01]  /*72e0*/  FADD.FTZ R4, R121, R4 ;  /* 0x0000000479047221 */ /* 0x000fe20000010000 */
[----:B------:R-:W-:Y:S01]  /*72f0*/  MUFU.EX2 R20, R204 ;  /* 0x000000cc00147308 */ /* 0x000fe20000000800 */
[----:B------:R-:W-:-:S02]  /*7300*/  FADD.FTZ R5, R122, R5 ;  /* 0x000000057a057221 */ /* 0x000fc40000010000 */
[----:B------:R-:W-:-:S05]  /*7310*/  FADD.FTZ R4, R199, R4 ;  /* 0x00000004c7047221 */ /* 0x000fca0000010000 */
[----:B------:R-:W-:Y:S08]  /*7320*/  MUFU.EX2 R23, R198 ;  /* 0x000000c600177308 */ /* 0x000ff00000000800 */
[----:B------:R-:W-:Y:S01]  /*7330*/  MUFU.EX2 R22, R201 ;  /* 0x000000c900167308 */ /* 0x000fe20000000800 */
[----:B---3--:R-:W-:Y:S01]  /*7340*/  @P2 IMAD.HI.U32 R2, R24, c[0x0][0x2c8], RZ ;  /* 0x0000b20018022a27 */ /* 0x008fe200078e00ff */
[----:B------:R-:W-:-:S04]  /*7350*/  MOV R0, R24 ;  /* 0x0000001800007202 */ /* 0x000fc80000000f00 */
[----:B------:R-:W-:Y:S02]  /*7360*/  @P2 SHF.R.U32.HI R0, RZ, c[0x0][0x2cc], R2 ;  /* 0x0000b300ff002a19 */ /* 0x000fe40000011602 */
[----:B------:R-:W-:Y:S02]  /*7370*/  MOV R2, RZ ;  /* 0x000000ff00027202 */ /* 0x000fe40000000f00 */
[----:B------:R-:W-:-:S05]  /*7380*/  IADD3 R3, R0, -c[0x0][0x168], R9 ;  /* 0x80005a0000037a10 */ /* 0x000fca0007ffe009 */
[----:B------:R-:W-:-:S04]  /*7390*/  IMAD.HI R2, R3, -0x6db6db6d, R2 ;  /* 0x9249249303027827 */ /* 0x000fc800078e0202 */
[----:B------:R-:W-:Y:S02]  /*73a0*/  FADD.FTZ R3, R112, R6 ;  /* 0x0000000670037221 */ /* 0x000fe40000010000 */
[----:B------:R-:W3:Y:S01]  /*73b0*/  LDL R6, [R1+0x18] ;  /* 0x0000180001067983 */ /* 0x000ee20000100800 */
[----:B------:R-:W-:-:S04]  /*73c0*/  SHF.R.U32.HI R0, RZ, 0x1f, R2 ;  /* 0x0000001fff007819 */ /* 0x000fc80000011602 */
[----:B------:R-:W-:Y:S01]  /*73d0*/  LEA.HI.SX32 R9, R2, R0, 0x1a ;  /* 0x0000000002097211 */ /* 0x000fe200078fd2ff */
        /* <DEDUP_REMOVED lines=28> */
[----:B------:R-:W1:Y:S01]  /*75a0*/  MUFU.EX2 R17, R144 ;  /* 0x0000009000117308 */ /* 0x000e620000000800 */
[----:B------:R-:W-:Y:S02]  /*75b0*/  FADD.FTZ R0, R91, R3 ;  /* 0x000000035b007221 */ /* 0x000fe40000010000 */
[----:B------:R-:W-:Y:S02]  /*75c0*/  FADD.FTZ R4, R83, R4 ;  /* 0x0000000453047221 */ /* 0x000fe40000010000 */
[----:B------:R-:W-:-:S02]  /*75d0*/  FADD.FTZ R5, R82, R5 ;  /* 0x0000000552057221 */ /* 0x000fc40000010000 */
[----:B------:R-:W-:Y:S01]  /*75e0*/  FADD.FTZ R3, R110, R2 ;  /* 0x000000026e037221 */ /* 0x000fe20000010000 */
[----:B------:R-:W1:Y:S01]  /*75f0*/  MUFU.EX2 R16, R152 ;  /* 0x0000009800107308 */ /* 0x000e620000000800 */
[----:B------:R-:W-:Y:S02]  /*7600*/  FADD.FTZ R2, R104, R0 ;  /* 0x0000000068027221 */ /* 0x000fe40000010000 */
[----:B------:R-:W-:Y:S02]  /*7610*/  FADD.FTZ R0, R89, R4 ;  /* 0x0000000459007221 */ /* 0x000fe40000010000 */
[----:B------:R-:W-:Y:S02]  /*7620*/  FADD.FTZ R5, R88, R5 ;  /* 0x0000000558057221 */ /* 0x000fe40000010000 */
[----:B------:R-:W-:Y:S01]  /*7630*/  FADD.FTZ R4, R70, R3 ;  /* 0x0000000346047221 */ /* 0x000fe20000010000 */
[----:B------:R-:W2:Y:S01]  /*7640*/  MUFU.EX2 R11, R153 ;  /* 0x00000099000b7308 */ /* 0x000ea20000000800 */
[----:B------:R-:W-:-:S02]  /*7650*/  FADD.FTZ R3, R25, R2 ;  /* 0x0000000219037221 */ /* 0x000fc40000010000 */
[----:B----4-:R-:W-:Y:S02]  /*7660*/  FADD.FTZ R0, R19, R0 ;  /* 0x0000000013007221 */ /* 0x010fe40000010000 */
[----:B------:R-:W-:-:S03]  /*7670*/  FADD.FTZ R2, R90, R5 ;  /* 0x000000055a027221 */ /* 0x000fc60000010000 */
[----:B------:R-:W4:Y:S01]  /*7680*/  MUFU.EX2 R10, R154 ;  /* 0x0000009a000a7308 */ /* 0x000f220000000800 */
[----:B------:R-:W-:Y:S02]  /*7690*/  FADD.FTZ R248, R248, R3 ;  /* 0x00000003f8f87221 */ /* 0x000fe40000010000 */
[----:B-1----:R-:W-:Y:S02]  /*76a0*/  FADD.FTZ R3, R18, R0 ;  /* 0x0000000012037221 */ /* 0x002fe40000010000 */
[----:B------:R-:W-:Y:S02]  /*76b0*/  FADD.FTZ R0, R17, R2 ;  /* 0x0000000211007221 */ /* 0x000fe40000010000 */
[----:B------:R-:W-:Y:S02]  /*76c0*/  FADD.FTZ R4, R69, R4 ;  /* 0x0000000445047221 */ /* 0x000fe40000010000 */
[----:B------:R-:W-:Y:S02]  /*76d0*/  FADD.FTZ R0, R16, R0 ;  /* 0x0000000010007221 */ /* 0x000fe40000010000 */
[----:B------:R-:W-:-:S02]  /*76e0*/  FADD.FTZ R2, R27, R4 ;  /* 0x000000041b027221 */ /* 0x000fc40000010000 */
[----:B--2---:R-:W-:Y:S02]  /*76f0*/  FADD.FTZ R0, R11, R0 ;  /* 0x000000000b007221 */ /* 0x004fe40000010000 */
[----:B------:R-:W-:Y:S02]  /*7700*/  FADD.FTZ R3, R21, R3 ;  /* 0x0000000315037221 */ /* 0x000fe40000010000 */
[----:B------:R-:W-:Y:S02]  /*7710*/  FADD.FTZ R4, R26, R2 ;  /* 0x000000021a047221 */ /* 0x000fe40000010000 */
[----:B----4-:R-:W-:Y:S02]  /*7720*/  FADD.FTZ R0, R10, R0 ;  /* 0x000000000a007221 */ /* 0x010fe40000010000 */
[----:B------:R-:W-:Y:S01]  /*7730*/  FADD.FTZ R2, R20, R3 ;  /* 0x0000000314027221 */ /* 0x000fe20000010000 */
[----:B------:R-:W-:Y:S02]  /*7740*/  IADD3 R245, R245, -0x2, RZ ;  /* 0xfffffffef5f57810 */ /* 0x000fe40007ffe0ff */
[----:B------:R-:W-:-:S02]  /*7750*/  F2FP.BF16.PACK_AB R184, R69, R70 ;  /* 0x0000004645b8723e */ /* 0x000fc400000010ff */
[----:B------:R-:W-:Y:S02]  /*7760*/  F2FP.BF16.PACK_AB R186, R26, R27 ;  /* 0x0000001b1aba723e */ /* 0x000fe400000010ff */
[----:B------:R-:W-:Y:S02]  /*7770*/  F2FP.BF16.PACK_AB R187, R22, R23 ;  /* 0x0000001716bb723e */ /* 0x000fe400000010ff */
[----:B------:R-:W-:Y:S02]  /*7780*/  F2FP.BF16.PACK_AB R124, R18, R19 ;  /* 0x00000013127c723e */ /* 0x000fe400000010ff */
[----:B------:R-:W-:Y:S02]  /*7790*/  F2FP.BF16.PACK_AB R126, R20, R21 ;  /* 0x00000015147e723e */ /* 0x000fe400000010ff */
[----:B------:R-:W-:Y:S02]  /*77a0*/  F2FP.BF16.PACK_AB R125, R16, R17 ;  /* 0x00000011107d723e */ /* 0x000fe400000010ff */
[----:B------:R-:W-:Y:S01]  /*77b0*/  F2FP.BF16.PACK_AB R127, R10, R11 ;  /* 0x0000000b0a7f723e */ /* 0x000fe200000010ff */
[----:B------:R-:W-:Y:S01]  /*77c0*/  HMMA.16816.F32.BF16 R156, R184, R148, R100 ;  /* 0x00000094b89c723c */ /* 0x000fe20000041864 */
[----:B------:R-:W-:-:S07]  /*77d0*/  FADD.FTZ R248, R23, R248 ;  /* 0x000000f817f87221 */ /* 0x000fce0000010000 */
[----:B------:R-:W-:Y:S01]  /*77e0*/  HMMA.16816.F32.BF16 R160, R184, R150, R96 ;  /* 0x00000096b8a0723c */ /* 0x000fe20000041860 */
[----:B------:R-:W-:-:S07]  /*77f0*/  FADD.FTZ R248, R22, R248 ;  /* 0x000000f816f87221 */ /* 0x000fce0000010000 */
[C---:B------:R-:W-:Y:S08]  /*7800*/  HMMA.16816.F32.BF16 R164, R184.reuse, R140, R92 ;  /* 0x0000008cb8a4723c */ /* 0x040ff0000004185c */
[C---:B------:R-:W-:Y:S08]  /*7810*/  HMMA.16816.F32.BF16 R168, R184.reuse, R142, R84 ;  /* 0x0000008eb8a8723c */ /* 0x040ff00000041854 */
[C---:B------:R-:W-:Y:S08]  /*7820*/  HMMA.16816.F32.BF16 R172, R184.reuse, R132, R76 ;  /* 0x00000084b8ac723c */ /* 0x040ff0000004184c */
[----:B------:R-:W-:Y:S08]  /*7830*/  HMMA.16816.F32.BF16 R176, R184, R134, R72 ;  /* 0x00000086b8b0723c */ /* 0x000ff00000041848 */
[C---:B------:R-:W-:Y:S08]  /*7840*/  HMMA.16816.F32.BF16 R152, R124.reuse, R148, R60 ;  /* 0x000000947c98723c */ /* 0x040ff0000004183c */
[C---:B------:R-:W-:Y:S08]  /*7850*/  HMMA.16816.F32.BF16 R144, R124.reuse, R140, R48 ;  /* 0x0000008c7c90723c */ /* 0x040ff00000041830 */
[----:B------:R-:W-:Y:S08]  /*7860*/  HMMA.16816.F32.BF16 R136, R124, R132, R32 ;  /* 0x000000847c88723c */ /* 0x000ff00000041820 */
[----:B-----5:R-:W-:Y:S08]  /*7870*/  HMMA.16816.F32.BF16 R180, R184, R12, R64 ;  /* 0x0000000cb8b4723c */ /* 0x020ff00000041840 */
[C---:B------:R-:W-:Y:S08]  /*7880*/  HMMA.16816.F32.BF16 R148, R124.reuse, R150, R56 ;  /* 0x000000967c94723c */ /* 0x040ff00000041838 */
[C---:B------:R-:W-:Y:S08]  /*7890*/  HMMA.16816.F32.BF16 R140, R124.reuse, R142, R40 ;  /* 0x0000008e7c8c723c */ /* 0x040ff00000041828 */
[C---:B------:R-:W-:Y:S08]  /*78a0*/  HMMA.16816.F32.BF16 R132, R124.reuse, R134, R28 ;  /* 0x000000867c84723c */ /* 0x040ff0000004181c */
[----:B------:R-:W-:Y:S08]  /*78b0*/  HMMA.16816.F32.BF16 R128, R124, R12, R44 ;  /* 0x0000000c7c80723c */ /* 0x000ff0000004182c */
[-C--:B------:R-:W-:Y:S08]  /*78c0*/  HMMA.16816.F32.BF16 R184, R184, R14.reuse, R36 ;  /* 0x0000000eb8b8723c */ /* 0x080ff00000041824 */
[----:B------:R-:W-:Y:S01]  /*78d0*/  HMMA.16816.F32.BF16 R124, R124, R14, R52 ;  /* 0x0000000e7c7c723c */ /* 0x000fe20000041834 */
[----:B---3--:R-:W-:-:S05]  /*78e0*/  IMNMX R6, R6, R9, !PT ;  /* 0x0000000906067217 */ /* 0x008fca0007800200 */
[----:B------:R1:W-:Y:S04]  /*78f0*/  STL [R1+0x8], R6 ;  /* 0x0000080601007387 */ /* 0x0003e80000100800 */
[----:B------:R1:W-:Y:S04]  /*7900*/  STL [R1], R4 ;  /* 0x0000000401007387 */ /* 0x0003e80000100800 */
[----:B------:R1:W-:Y:S04]  /*7910*/  STL [R1+0x10], R0 ;  /* 0x0000100001007387 */ /* 0x0003e80000100800 */
[----:B------:R1:W-:Y:S01]  /*7920*/  STL [R1+0xc], R2 ;  /* 0x00000c0201007387 */ /* 0x0003e20000100800 */
[----:B------:R-:W-:Y:S11]  /*7930*/  ISETP.GE.AND P0, PT, R245, R6, PT ;  /* 0x00000006f500720c */ /* 0x000ff60003f06270 */
[----:B------:R-:W-:Y:S02]  /*7940*/  @!UPT UIADD3 URZ, URZ, URZ, URZ ;  /* 0x0000003f3f3ff290 */ /* 0x000fe4000fffe03f */
[----:B------:R-:W-:Y:S05]  /*7950*/  @!P0 BRA `(.L_x_1339) ;  /* 0x0000540000008947 */ /* 0x000fea0003800000 */
[----:B------:R-:W-:Y:S01]  /*7960*/  IMAD.MOV.U32 R121, RZ, RZ, R118 ;  /* 0x000000ffff797224 */ /* 0x000fe200078e0076 */
[----:B------:R-:W-:Y:S01]  /*7970*/  MOV R123, R68 ;  /* 0x00000044007b7202 */ /* 0x000fe20000000f00 */
[----:B------:R-:W-:Y:S01]  /*7980*/  IMAD.MOV.U32 R120, RZ, RZ, R119 ;  /* 0x000000ffff787224 */ /* 0x000fe200078e0077 */
[----:B------:R-:W-:Y:S02]  /*7990*/  MOV R122, R117 ;  /* 0x00000075007a7202 */ /* 0x000fe40000000f00 */
.L_x_1350:
[----:B-1----:R-:W2:Y:S01]  /*79a0*/  LDL R0, [R1+0x18] ;  /* 0x0000180001007983 */ /* 0x002ea20000100800 */
        /* <DEDUP_REMOVED lines=27> */
[----:B------:R-:W2:Y:S01]  /*7b60*/  LDL.64 R8, [R1+0x30] ;  /* 0x0000300001087983 */ /* 0x000ea20000100a00 */
[----:B------:R-:W-:Y:S01]  /*7b70*/  SHF.R.S32.HI R4, RZ, 0x1f, R244 ;  /* 0x0000001fff047819 */ /* 0x000fe200000114f4 */
[C---:B------:R-:W-:Y:S01]  /*7b80*/  IMAD.SHL.U32 R20, R243.reuse, 0x2, RZ ;  /* 0x00000002f3147824 */ /* 0x040fe200078e00ff */
[----:B------:R-:W-:Y:S01]  /*7b90*/  SHF.R.S32.HI R5, RZ, 0x1f, R243 ;  /* 0x0000001fff057819 */ /* 0x000fe200000114f3 */
[----:B------:R-:W-:Y:S02]  /*7ba0*/  IMAD R0, R0, c[0x0][0x208], RZ ;  /* 0x0000820000007a24 */ /* 0x000fe400078e02ff */
[----:B------:R-:W-:Y:S01]  /*7bb0*/  IMAD R4, R4, c[0x0][0x218], RZ ;  /* 0x0000860004047a24 */ /* 0x000fe200078e02ff */
[----:B------:R-:W-:Y:S01]  /*7bc0*/  SHF.L.U64.HI R5, R243, 0x1, R5 ;  /* 0x00000001f3057819 */ /* 0x000fe20000010205 */
[----:B------:R-:W-:Y:S01]  /*7bd0*/  IMAD R0, R246, c[0x0][0x20c], R0 ;  /* 0x00008300f6007a24 */ /* 0x000fe200078e0200 */
[----:B------:R-:W3:Y:S03]  /*7be0*/  LDL R6, [R1+0x40] ;  /* 0x0000400001067983 */ /* 0x000ee60000100800 */
[----:B------:R-:W-:Y:S04]  /*7bf0*/  IMAD.IADD R3, R3, 0x1, R0 ;  /* 0x0000000103037824 */ /* 0x000fe800078e0200 */
[----:B------:R-:W-:Y:S05]  /*7c00*/  IMAD.WIDE.U32 R2, R244, c[0x0][0x218], R2 ;  /* 0x00008600f4027a25 */ /* 0x000fea00078e0002 */
[----:B--2---:R-:W-:Y:S01]  /*7c10*/  IADD3 R0, P4, R8, R2, RZ ;  /* 0x0000000208007210 */ /* 0x004fe20007f9e0ff */
[----:B------:R-:W-:Y:S03]  /*7c20*/  IMAD R2, R244, c[0x0][0x21c], R4 ;  /* 0x00008700f4027a24 */ /* 0x000fe600078e0204 */
[----:B------:R-:W-:Y:S02]  /*7c30*/  LEA R4, P0, R0, c[0x0][0x1f8], 0x1 ;  /* 0x00007e0000047a11 */ /* 0x000fe400078008ff */
[----:B---3--:R-:W-:Y:S04]  /*7c40*/  IADD3.X R2, R6, R3, R2, P4, !PT ;  /* 0x0000000306027210 */ /* 0x008fe800027fe402 */
[----:B------:R-:W-:Y:S01]  /*7c50*/  LEA.HI.X R0, R0, c[0x0][0x1fc], R2, 0x1, P0 ;  /* 0x00007f0000007a11 */ /* 0x000fe200000f0c02 */
[----:B------:R-:W-:-:S05]  /*7c60*/  BRA.DIV ~URZ, `(.L_x_1342) ;  /* 0x0000d7327f007947 */ /* 0x000fca000b800000 */
[----:B------:R1:W2:Y:S02]  /*7c70*/  SHFL.IDX PT, R7, R0, RZ, 0x181f ;  /* 0x00181fff00077589 */ /* 0x0002a400000e0000 */
.L_x_1393:
[----:B------:R-:W-:-:S05]  /*7c80*/  BRA.DIV ~URZ, `(.L_x_1343) ;  /* 0x0000d7827f007947 */ /* 0x000fca000b800000 */
[----:B------:R-:W3:Y:S04]  /*7c90*/  SHFL.IDX PT, R6, R4, RZ, 0x181f ;  /* 0x00181fff04067589 */ /* 0x000ee800000e0000 */
[----:B------:R-:W4:Y:S04]  /*7ca0*/  SHFL.IDX PT, R2, R4, 0x1, 0x181f ;  /* 0x00381f0004027f89 */ /* 0x000f2800000e0000 */
[----:B------:R-:W-:Y:S04]  /*7cb0*/  SHFL.IDX PT, R3, R0, 0x1, 0x181f ;  /* 0x00381f0000037f89 */ /* 0x000fe800000e0000 */
[----:B------:R-:W-:Y:S04]  /*7cc0*/  SHFL.IDX PT, R10, R4, 0x2, 0x181f ;  /* 0x00581f00040a7f89 */ /* 0x000fe800000e0000 */
[----:B------:R-:W5:Y:S04]  /*7cd0*/  SHFL.IDX PT, R8, R4, 0x3, 0x181f ;  /* 0x00781f0004087f89 */ /* 0x000f6800000e0000 */
[----:B------:R-:W1:Y:S04]  /*7ce0*/  SHFL.IDX PT, R11, R0, 0x2, 0x181f ;  /* 0x00581f00000b7f89 */ /* 0x000e6800000e0000 */
[----:B------:R-:W2:Y:S04]  /*7cf0*/  SHFL.IDX PT, R9, R4, 0x4, 0x181f ;  /* 0x00981f0004097f89 */ /* 0x000ea800000e0000 */
[----:B------:R-:W1:Y:S04]  /*7d00*/  SHFL.IDX PT, R15, R0, 0x3, 0x181f ;  /* 0x00781f00000f7f89 */ /* 0x000e6800000e0000 */
[----:B------:R-:W1:Y:S04]  /*7d10*/  SHFL.IDX PT, R12, R4, 0x5, 0x181f ;  /* 0x00b81f00040c7f89 */ /* 0x000e6800000e0000 */
[----:B------:R-:W1:Y:S04]  /*7d20*/  SHFL.IDX PT, R14, R0, 0x4, 0x181f ;  /* 0x00981f00000e7f89 */ /* 0x000e6800000e0000 */
[----:B------:R-:W2:Y:S04]  /*7d30*/  SHFL.IDX PT, R13, R0, 0x5, 0x181f ;  /* 0x00b81f00000d7f89 */ /* 0x000ea800000e0000 */
[----:B------:R-:W2:Y:S04]  /*7d40*/  SHFL.IDX PT, R4, R4, 0x6, 0x181f ;  /* 0x00d81f0004047f89 */ /* 0x000ea800000e0000 */
[----:B-1----:R-:W1:Y:S01]  /*7d50*/  SHFL.IDX PT, R0, R0, 0x6, 0x181f ;  /* 0x00d81f0000007f89 */ /* 0x002e6200000e0000 */
[-C--:B---3--:R-:W-:Y:S02]  /*7d60*/  IADD3 R6, P0, R6, R20.reuse, RZ ;  /* 0x0000001406067210 */ /* 0x088fe40007f1e0ff */
[-C--:B----4-:R-:W-:Y:S02]  /*7d70*/  IADD3 R2, P4, R2, R20.reuse, RZ ;  /* 0x0000001402027210 */ /* 0x090fe40007f9e0ff */
[-C--:B-----5:R-:W-:Y:S01]  /*7d80*/  IADD3 R8, P5, R8, R20.reuse, RZ ;  /* 0x0000001408087210 */ /* 0x0a0fe20007fbe0ff */
[--C-:B--2---:R-:W-:Y:S01]  /*7d90*/  IMAD.X R7, R7, 0x1, R5.reuse, P0 ;  /* 0x0000000107077824 */ /* 0x104fe200000e0605 */
[-C--:B------:R-:W-:Y:S01]  /*7da0*/  IADD3 R10, P0, R10, R20.reuse, RZ ;  /* 0x000000140a0a7210 */ /* 0x080fe20007f1e0ff */
[--C-:B------:R-:W-:Y:S03]  /*7db0*/  IMAD.X R3, R3, 0x1, R5.reuse, P4 ;  /* 0x0000000103037824 */ /* 0x100fe600020e0605 */
[----:B------:R2:W-:Y:S01]  /*7dc0*/  LDGSTS.E.BYPASS.LTC128B.128 [R242+0x100], [R6.64], !P3 ;  /* 0x0010000006f27fae */ /* 0x0005e2000d901d48 */
[--C-:B------:R-:W-:Y:S03]  /*7dd0*/  IMAD.X R11, R11, 0x1, R5.reuse, P0 ;  /* 0x000000010b0b7824 */ /* 0x100fe600000e0605 */
[----:B------:R3:W-:Y:S04]  /*7de0*/  LDGSTS.E.BYPASS.LTC128B.128 [R242+0x900], [R2.64], !P3 ;  /* 0x0090000002f27fae */ /* 0x0007e8000d901d48 */
[----:B------:R4:W-:Y:S01]  /*7df0*/  LDGSTS.E.BYPASS.LTC128B.128 [R242+0x1100], [R10.64], !P3 ;  /* 0x011000000af27fae */ /* 0x0009e2000d901d48 */
[-C--:B--2---:R-:W-:Y:S01]  /*7e00*/  IADD3 R6, P4, R9, R20.reuse, RZ ;  /* 0x0000001409067210 */ /* 0x084fe20007f9e0ff */
[--C-:B------:R-:W-:Y:S01]  /*7e10*/  IMAD.X R9, R15, 0x1, R5.reuse, P5 ;  /* 0x000000010f097824 */ /* 0x100fe200028e0605 */
[----:B---3--:R-:W-:Y:S03]  /*7e20*/  IADD3 R2, P0, R12, R20, RZ ;  /* 0x000000140c027210 */ /* 0x008fe60007f1e0ff */
[--C-:B------:R-:W-:Y:S01]  /*7e30*/  IMAD.X R7, R14, 0x1, R5.reuse, P4 ;  /* 0x000000010e077824 */ /* 0x100fe200020e0605 */
[----:B------:R4:W-:Y:S01]  /*7e40*/  LDGSTS.E.BYPASS.LTC128B.128 [R242+0x1900], [R8.64], !P3 ;  /* 0x0190000008f27fae */ /* 0x0009e2000d901d48 */
[----:B------:R-:W-:Y:S03]  /*7e50*/  IMAD.X R3, R13, 0x1, R5, P0 ;  /* 0x000000010d037824 */ /* 0x000fe600000e0605 */
[----:B------:R4:W-:Y:S04]  /*7e60*/  LDGSTS.E.BYPASS.LTC128B.128 [R242+0x2100], [R6.64], !P3 ;  /* 0x0210000006f27fae */ /* 0x0009e8000d901d48 */
[----:B------:R4:W-:Y:S02]  /*7e70*/  LDGSTS.E.BYPASS.LTC128B.128 [R242+0x2900], [R2.64], !P3 ;  /* 0x0290000002f27fae */ /* 0x0009e4000d901d48 */
.L_x_1394:
[----:B-1--4-:R-:W-:Y:S04]  /*7e80*/  IADD3 R2, P0, R4, R20, RZ ;  /* 0x0000001404027210 */ /* 0x012fe80007f1e0ff */
[----:B------:R-:W-:Y:S05]  /*7e90*/  IADD3.X R3, R0, R5, RZ, P0, !PT ;  /* 0x0000000500037210 */ /* 0x000fea00007fe4ff */
[----:B------:R-:W-:Y:S01]  /*7ea0*/  @!PT LDS RZ, [RZ] ;  /* 0x00000000fffff984 */ /* 0x000fe20000000800 */
[----:B------:R-:W-:Y:S01]  /*7eb0*/  @!PT LDS RZ, [RZ] ;  /* 0x00000000fffff984 */ /* 0x000fe20000000800 */
[----:B------:R-:W-:Y:S01]  /*7ec0*/  @!PT LDS RZ, [RZ] ;  /* 0x00000000fffff984 */ /* 0x000fe20000000800 */
[----:B------:R1:W-:Y:S04]  /*7ed0*/  LDGSTS.E.BYPASS.LTC128B.128 [R242+0x3100], [R2.64], !P3 ;  /* 0x0310000002f27fae */ /* 0x0003e8000d901d48 */
.L_x_1341:
[----:B-1-34-:R-:W-:Y:S05]  /*7ee0*/  BSYNC B0 ;  /* 0x0000000000007941 */ /* 0x01afea0003800000 */
.L_x_1340:
        /* <DEDUP_REMOVED lines=139> */
[----:B------:R-:W-:Y:S01]  /*87a0*/  IMAD.MOV.U32 R244, RZ, RZ, RZ ;  /* 0x000000fffff47224 */ /* 0x000fe200078e00ff */
[----:B------:R-:W-:Y:S01]  /*87b0*/  PLOP3.LUT P4, PT, PT, PT, UP0, 0x80, 0x0 ;  /* 0x000000000000781c */ /* 0x000fe20003f8f008 */
[C---:B------:R-:W-:Y:S01]  /*87c0*/  IMAD.SHL.U32 R119, R243.reuse, 0x2, RZ ;  /* 0x00000002f3777824 */ /* 0x040fe200078e00ff */
[----:B------:R-:W-:Y:S01]  /*87d0*/  PLOP3.LUT P0, PT, PT, PT, UP0, 0x80, 0x0 ;  /* 0x000000000000781c */ /* 0x000fe20003f0f008 */
[----:B------:R-:W2:Y:S01]  /*87e0*/  LDL R2, [R1+0x1c] ;  /* 0x00001c0001027983 */ /* 0x000ea20000100800 */
[----:B------:R-:W-:Y:S03]  /*87f0*/  SHF.R.S32.HI R117, RZ, 0x1f, R243 ;  /* 0x0000001fff757819 */ /* 0x000fe600000114f3 */
[----:B------:R-:W3:Y:S01]  /*8800*/  LDL R0, [R1+0x14] ;  /* 0x0000140001007983 */ /* 0x000ee20000100800 */
[----:B------:R-:W-:Y:S03]  /*8810*/  SHF.L.U64.HI R117, R243, 0x1, R117 ;  /* 0x00000001f3757819 */ /* 0x000fe60000010275 */
[----:B------:R-:W4:Y:S04]  /*8820*/  LDL.64 R222, [R1+0x28] ;  /* 0x0000280001de7983 */ /* 0x000f280000100a00 */
[----:B------:R-:W5:Y:S04]  /*8830*/  LDL R249, [R1+0x3c] ;  /* 0x00003c0001f97983 */ /* 0x000f680000100800 */
[----:B------:R-:W4:Y:S04]  /*8840*/  LDL.64 R220, [R1+0x20] ;  /* 0x0000200001dc7983 */ /* 0x000f280000100a00 */
[----:B------:R-:W5:Y:S01]  /*8850*/  LDL R247, [R1+0x38] ;  /* 0x0000380001f77983 */ /* 0x000f620000100800 */
[----:B--2---:R-:W-:Y:S05]  /*8860*/  IMAD R2, R245, 0x70, R2 ;  /* 0x00000070f5027824 */ /* 0x004fea00078e0202 */
[----:B---3--:R-:W-:Y:S05]  /*8870*/  IADD3 R2, R2, -0x70, R0 ;  /* 0xffffff9002027810 */ /* 0x008fea0007ffe000 */
        /* <DEDUP_REMOVED lines=25> */
.L_x_1395:
[----:B------:R-:W-:-:S05]  /*8a10*/  BRA.DIV ~URZ, `(.L_x_1347) ;  /* 0x0000d1327f007947 */ /* 0x000fca000b800000 */
[----:B------:R-:W3:Y:S02]  /*8a20*/  SHFL.IDX PT, R2, R116, RZ, 0x181f ;  /* 0x00181fff74027589 */ /* 0x000ee400000e0000 */
[-C--:B---3--:R-:W-:Y:S05]  /*8a30*/  IADD3 R2, P0, R2, R119.reuse, RZ ;  /* 0x0000007702027210 */ /* 0x088fea0007f1e0ff */
[--C-:B--2---:R-:W-:Y:S05]  /*8a40*/  IMAD.X R3, R118, 0x1, R117.reuse, P0 ;  /* 0x0000000176037824 */ /* 0x104fea00000e0675 */
        /* <DEDUP_REMOVED lines=30> */
.L_x_1396:
[----:B--2-4-:R-:W-:Y:S04]  /*8c30*/  IADD3 R2, P0, R116, R119, RZ ;  /* 0x0000007774027210 */ /* 0x014fe80007f1e0ff */
[----:B-1----:R-:W-:Y:S05]  /*8c40*/  IADD3.X R3, R0, R117, RZ, P0, !PT ;  /* 0x0000007500037210 */ /* 0x002fea00007fe4ff */
[----:B------:R-:W-:Y:S01]  /*8c50*/  @!PT LDS RZ, [RZ] ;  /* 0x00000000fffff984 */ /* 0x000fe20000000800 */
[----:B------:R-:W-:Y:S01]  /*8c60*/  @!PT LDS RZ, [RZ] ;  /* 0x00000000fffff984 */ /* 0x000fe20000000800 */
[----:B------:R-:W-:Y:S01]  /*8c70*/  @!PT LDS RZ, [RZ] ;  /* 0x00000000fffff984 */ /* 0x000fe20000000800 */
[----:B------:R1:W-:Y:S04]  /*8c80*/  LDGSTS.E.BYPASS.LTC128B.128 [R242+0x6900], [R2.64], !P3 ;  /* 0x0690000002f27fae */ /* 0x0003e8000d901d48 */
.L_x_1345:
[----:B------:R-:W-:Y:S05]  /*8c90*/  BSYNC B0 ;  /* 0x0000000000007941 */ /* 0x000fea0003800000 */
.L_x_1344:
[----:B-1----:R-:W2:Y:S01]  /*8ca0*/  LDL R3, [R1+0x4] ;  /* 0x0000040001037983 */ /* 0x002ea20000100800 */
[----:B------:R-:W-:Y:S03]  /*8cb0*/  IMAD R117, R245, -0x70, RZ ;  /* 0xffffff90f5757824 */ /* 0x000fe600078e02ff */
[----:B------:R-:W3:Y:S04]  /*8cc0*/  LDL R2, [R1+0x44] ;  /* 0x0000440001027983 */ /* 0x000ee80000100800 */
[----:B------:R-:W0:Y:S01]  /*8cd0*/  LDGDEPBAR ;  /* 0x00000000000079af */ /* 0x000e220000000000 */
[----:B--2---:R-:W-:Y:S01]  /*8ce0*/  MOV R116, R3 ;  /* 0x0000000300747202 */ /* 0x004fe20000000f00 */
[----:B------:R-:W-:Y:S01]  /*8cf0*/  @P2 IMAD.HI.U32 R0, R3, c[0x0][0x2c8], RZ ;  /* 0x0000b20003002a27 */ /* 0x000fe200078e00ff */
[----:B---3--:R-:W-:Y:S04]  /*8d00*/  IADD3 R117, -R2, 0x1, R117 ;  /* 0x0000000102757810 */ /* 0x008fe80007ffe175 */
[----:B------:R-:W-:Y:S02]  /*8d10*/  @P2 SHF.R.U32.HI R116, RZ, c[0x0][0x2cc], R0 ;  /* 0x0000b300ff742a19 */ /* 0x000fe40000011600 */
[----:B------:R-:W-:Y:S05]  /*8d20*/  MOV R0, c[0x0][0x2ac] ;  /* 0x0000ab0000007a02 */ /* 0x000fea0000000f00 */
[----:B------:R-:W-:Y:S05]  /*8d30*/  IMAD R117, R0, c[0x0][0x1d0], R117 ;  /* 0x0000740000757a24 */ /* 0x000fea00078e0275 */
[----:B------:R-:W-:Y:S01]  /*8d40*/  IADD3 R117, R117, -c[0x0][0x168], RZ ;  /* 0x80005a0075757a10 */ /* 0x000fe20007ffe0ff */
[----:B------:R-:W-:-:S05]  /*8d50*/  BRA.DIV ~URZ, `(.L_x_1348) ;  /* 0x0000d4c27f007947 */ /* 0x000fca000b800000 */
[----:B------:R1:W2:Y:S02]  /*8d60*/  SHFL.IDX PT, R0, R116, RZ, 0x1c1f ;  /* 0x001c1fff74007589 */ /* 0x0002a400000e0000 */
.L_x_1397:
[----:B--2---:R-:W-:Y:S05]  /*8d70*/  IMAD.IADD R0, R117, 0x1, R0 ;  /* 0x0000000175007824 */ /* 0x004fea00078e0200 */
[C---:B------:R-:W-:Y:S02]  /*8d80*/  ISETP.GT.AND P6, PT, R0.reuse, RZ, PT ;  /* 0x000000ff0000720c */ /* 0x040fe40003fc4270 */
[C---:B------:R-:W-:Y:S02]  /*8d90*/  ISETP.GT.AND P5, PT, R0.reuse, 0x1, PT ;  /* 0x000000010000780c */ /* 0x040fe40003fa4270 */
[C---:B------:R-:W-:Y:S02]  /*8da0*/  ISETP.GT.AND P4, PT, R0.reuse, 0x8, PT ;  /* 0x000000080000780c */ /* 0x040fe40003f84270 */
[----:B------:R-:W-:Y:S02]  /*8db0*/  ISETP.GT.AND P0, PT, R0, 0x9, PT ;  /* 0x000000090000780c */ /* 0x000fe40003f04270 */
[----:B------:R-:W-:Y:S02]  /*8dc0*/  FSEL R4, R4, -INF , P6 ;  /* 0xff80000004047808 */ /* 0x000fe40003000000 */
[C---:B------:R-:W-:Y:S02]  /*8dd0*/  ISETP.GT.AND P6, PT, R0.reuse, 0x10, PT ;  /* 0x000000100000780c */ /* 0x040fe40003fc4270 */
[----:B------:R-:W-:Y:S02]  /*8de0*/  FSEL R196, R5, -INF , P5 ;  /* 0xff80000005c47808 */ /* 0x000fe40002800000 */
        /* <DEDUP_REMOVED lines=46> */
[----:B------:R-:W-:Y:S02]  /*90d0*/  FSEL R101, R101, -INF , P5 ;  /* 0xff80000065657808 */ /* 0x000fe40002800000 */
[----:B------:R-:W-:Y:S02]  /*90e0*/  FSEL R112, R112, -INF , P4 ;  /* 0xff80000070707808 */ /* 0x000fe40002000000 */
[----:B------:R-:W-:Y:S01]  /*90f0*/  FSEL R113, R113, -INF , P0 ;  /* 0xff80000071717808 */ /* 0x000fe20000000000 */
[----:B------:R-:W-:-:S05]  /*9100*/  BRA.DIV ~URZ, `(.L_x_1349) ;  /* 0x0000d1827f007947 */ /* 0x000fca000b800000 */
[----:B------:R-:W-:Y:S01]  /*9110*/  FMNMX.FTZ R119, R4, R120, !PT ;  /* 0x0000007804777209 */ /* 0x000fe20007810000 */
[----:B------:R-:W2:Y:S03]  /*9120*/  SHFL.IDX PT, R3, R116, 0x1, 0x1c1f ;  /* 0x003c1f0074037f89 */ /* 0x000ea600000e0000 */
[----:B------:R-:W-:Y:S04]  /*9130*/  FMNMX.FTZ R119, R196, R119, !PT ;  /* 0x00000077c4777209 */ /* 0x000fe80007810000 */
[----:B------:R-:W-:Y:S01]  /*9140*/  FMNMX.FTZ R119, R195, R119, !PT ;  /* 0x00000077c3777209 */ /* 0x000fe20007810000 */
[----:B------:R-:W3:Y:S03]  /*9150*/  SHFL.IDX PT, R2, R116, 0x2, 0x1c1f ;  /* 0x005c1f0074027f89 */ /* 0x000ee600000e0000 */
[----:B------:R-:W-:Y:S04]  /*9160*/  FMNMX.FTZ R119, R194, R119, !PT ;  /* 0x00000077c2777209 */ /* 0x000fe80007810000 */
[----:B------:R-:W-:Y:S01]  /*9170*/  FMNMX.FTZ R119, R193, R119, !PT ;  /* 0x00000077c1777209 */ /* 0x000fe20007810000 */
[----:B------:R-:W4:Y:S03]  /*9180*/  SHFL.IDX PT, R0, R116, 0x3, 0x1c1f ;  /* 0x007c1f0074007f89 */ /* 0x000f2600000e0000 */
[----:B------:R-:W-:Y:S04]  /*9190*/  FMNMX.FTZ R119, R192, R119, !PT ;  /* 0x00000077c0777209 */ /* 0x000fe80007810000 */
[----:B------:R-:W-:Y:S04]  /*91a0*/  FMNMX.FTZ R119, R191, R119, !PT ;  /* 0x00000077bf777209 */ /* 0x000fe80007810000 */
[----:B------:R-:W-:Y:S04]  /*91b0*/  FMNMX.FTZ R119, R190, R119, !PT ;  /* 0x00000077be777209 */ /* 0x000fe80007810000 */
[----:B------:R-:W-:Y:S04]  /*91c0*/  FMNMX.FTZ R119, R189, R119, !PT ;  /* 0x00000077bd777209 */ /* 0x000fe80007810000 */
[----:B------:R-:W-:Y:S04]  /*91d0*/  FMNMX.FTZ R119, R188, R119, !PT ;  /* 0x00000077bc777209 */ /* 0x000fe80007810000 */
[----:B------:R-:W-:Y:S01]  /*91e0*/  FMNMX.FTZ R119, R48, R119, !PT ;  /* 0x0000007730777209 */ /* 0x000fe20007810000 */
[C---:B--2---:R-:W-:Y:S02]  /*91f0*/  IMAD.IADD R3, R117.reuse, 0x1, R3 ;  /* 0x0000000175037824 */ /* 0x044fe400078e0203 */
[----:B---3--:R-:W-:Y:S01]  /*9200*/  IMAD.IADD R2, R117, 0x1, R2 ;  /* 0x0000000175027824 */ /* 0x008fe200078e0202 */
[----:B------:R-:W-:Y:S01]  /*9210*/  FMNMX.FTZ R119, R49, R119, !PT ;  /* 0x0000007731777209 */ /* 0x000fe20007810000 */
[----:B----4-:R-:W-:Y:S01]  /*9220*/  IMAD.IADD R0, R117, 0x1, R0 ;  /* 0x0000000175007824 */ /* 0x010fe200078e0200 */
[C---:B------:R-:W-:Y:S02]  /*9230*/  ISETP.GT.AND P6, PT, R3.reuse, RZ, PT ;  /* 0x000000ff0300720c */ /* 0x040fe40003fc4270 */
[C---:B------:R-:W-:Y:S02]  /*9240*/  ISETP.GT.AND P5, PT, R3.reuse, 0x1, PT ;  /* 0x000000010300780c */ /* 0x040fe40003fa4270 */
[C---:B------:R-:W-:Y:S02]  /*9250*/  ISETP.GT.AND P4, PT, R3.reuse, 0x8, PT ;  /* 0x000000080300780c */ /* 0x040fe40003f84270 */
[----:B------:R-:W-:Y:S02]  /*9260*/  ISETP.GT.AND P0, PT, R3, 0x9, PT ;  /* 0x000000090300780c */ /* 0x000fe40003f04270 */
[----:B------:R-:W-:Y:S02]  /*9270*/  FSEL R21, R6, -INF , P6 ;  /* 0xff80000006157808 */ /* 0x000fe40003000000 */
[----:B------:R-:W-:Y:S02]  /*9280*/  FSEL R36, R7, -INF , P5 ;  /* 0xff80000007247808 */ /* 0x000fe40002800000 */
[----:B------:R-:W-:Y:S02]  /*9290*/  FSEL R32, R18, -INF , P4 ;  /* 0xff80000012207808 */ /* 0x000fe40002000000 */
[----:B------:R-:W-:Y:S02]  /*92a0*/  FSEL R33, R19, -INF , P0 ;  /* 0xff80000013217808 */ /* 0x000fe40000000000 */
[C---:B------:R-:W-:Y:S02]  /*92b0*/  ISETP.GT.AND P6, PT, R3.reuse, 0x10, PT ;  /* 0x000000100300780c */ /* 0x040fe40003fc4270 */
        /* <DEDUP_REMOVED lines=27> */
[----:B------:R-:W-:Y:S02]  /*9470*/  FMNMX.FTZ R119, R52, R119, !PT ;  /* 0x0000007734777209 */ /* 0x000fe40007810000 */
        /* <DEDUP_REMOVED lines=18> */
[----:B------:R-:W-:Y:S02]  /*95a0*/  FMNMX.FTZ R119, R64, R119, !PT ;  /* 0x0000007740777209 */ /* 0x000fe40007810000 */
[----:B------:R-:W-:Y:S02]  /*95b0*/  FSEL R102, R102, -INF , P6 ;  /* 0xff80000066667808 */ /* 0x000fe40003000000 */
[----:B------:R-:W-:Y:S02]  /*95c0*/  FSEL R103, R103, -INF , P5 ;  /* 0xff80000067677808 */ /* 0x000fe40002800000 */
[----:B------:R-:W-:Y:S02]  /*95d0*/  FSEL R114, R114, -INF , P4 ;  /* 0xff80000072727808 */ /* 0x000fe40002000000 */
[----:B------:R-:W-:Y:S02]  /*95e0*/  FSEL R115, R115, -INF , P0 ;  /* 0xff80000073737808 */ /* 0x000fe40000000000 */
[C---:B------:R-:W-:Y:S02]  /*95f0*/  ISETP.GT.AND P6, PT, R2.reuse, RZ, PT ;  /* 0x000000ff0200720c */ /* 0x040fe40003fc4270 */
[----:B------:R-:W-:Y:S02]  /*9600*/  ISETP.GT.AND P5, PT, R2, 0x1, PT ;  /* 0x000000010200780c */ /* 0x000fe40003fa4270 */
[C---:B------:R-:W-:Y:S02]  /*9610*/  ISETP.GT.AND P4, PT, R0.reuse, RZ, PT ;  /* 0x000000ff0000720c */ /* 0x040fe40003f84270 */
[----:B------:R-:W-:Y:S02]  /*9620*/  ISETP.GT.AND P0, PT, R0, 0x1, PT ;  /* 0x000000010000780c */ /* 0x000fe40003f04270 */
[----:B------:R-:W-:Y:S02]  /*9630*/  FMNMX.FTZ R118, R36, R118, !PT ;  /* 0x0000007624767209 */ /* 0x000fe40007810000 */
[----:B------:R-:W-:Y:S02]  /*9640*/  FMNMX.FTZ R119, R65, R119, !PT ;  /* 0x0000007741777209 */ /* 0x000fe40007810000 */
[----:B------:R-:W-:Y:S02]  /*9650*/  FSEL R5, R8, -INF , P6 ;  /* 0xff80000008057808 */ /* 0x000fe40003000000 */
[----:B------:R-:W-:Y:S02]  /*9660*/  FSEL R17, R9, -INF , P5 ;  /* 0xff80000009117808 */ /* 0x000fe40002800000 */
[----:B------:R-:W-:Y:S02]  /*9670*/  FSEL R16, R10, -INF , P4 ;  /* 0xff8000000a107808 */ /* 0x000fe40002000000 */
[----:B------:R-:W-:Y:S02]  /*9680*/  FSEL R20, R11, -INF , P0 ;  /* 0xff8000000b147808 */ /* 0x000fe40000000000 */
[C---:B------:R-:W-:Y:S02]  /*9690*/  ISETP.GT.AND P6, PT, R2.reuse, 0x8, PT ;  /* 0x000000080200780c */ /* 0x040fe40003fc4270 */
[----:B------:R-:W-:Y:S02]  /*96a0*/  ISETP.GT.AND P5, PT, R2, 0x9, PT ;  /* 0x000000090200780c */ /* 0x000fe40003fa4270 */
        /* <DEDUP_REMOVED lines=114> */
[----:B------:R-:W-:Y:S02]  /*9dd0*/  FMNMX.FTZ R117, R5, R122, !PT ;  /* 0x0000007a05757209 */ /* 0x000fe40007810000 */
        /* <DEDUP_REMOVED lines=22> */
[----:B--2---:R-:W-:Y:S02]  /*9f40*/  FMNMX.FTZ R119, R0, R119, !PT ;  /* 0x0000007700777209 */ /* 0x004fe40007810000 */
        /* <DEDUP_REMOVED lines=16> */
[----:B------:R-:W-:Y:S01]  /*a050*/  FMNMX.FTZ R117, R60, R117, !PT ;  /* 0x000000753c757209 */ /* 0x000fe20007810000 */
[----:B------:R-:W2:Y:S01]  /*a060*/  SHFL.BFLY PT, R0, R118, 0x2, 0x1f ;  /* 0x0c401f0076007f89 */ /* 0x000ea200000e0000 */
[----:B------:R-:W-:Y:S02]  /*a070*/  FSEL R106, R106, -INF , P6 ;  /* 0xff8000006a6a7808 */ /* 0x000fe40003000000 */
[----:B------:R-:W-:Y:S02]  /*a080*/  FMNMX.FTZ R117, R61, R117, !PT ;  /* 0x000000753d757209 */ /* 0x000fe40007810000 */
[----:B------:R-:W-:Y:S02]  /*a090*/  FSEL R107, R107, -INF , P5 ;  /* 0xff8000006b6b7808 */ /* 0x000fe40002800000 */
[----:B------:R-:W-:Y:S02]  /*a0a0*/  FMNMX.FTZ R117, R13, R117, !PT ;  /* 0x000000750d757209 */ /* 0x000fe40007810000 */
[----:B------:R-:W-:Y:S02]  /*a0b0*/  FSEL R110, R110, -INF , P4 ;  /* 0xff8000006e6e7808 */ /* 0x000fe40002000000 */
[----:B------:R-:W-:Y:S02]  /*a0c0*/  FMNMX.FTZ R117, R12, R117, !PT ;  /* 0x000000750c757209 */ /* 0x000fe40007810000 */
[----:B------:R-:W-:Y:S02]  /*a0d0*/  FSEL R111, R111, -INF , P0 ;  /* 0xff8000006f6f7808 */ /* 0x000fe40000000000 */
[----:B------:R-:W-:Y:S04]  /*a0e0*/  FMNMX.FTZ R117, R76, R117, !PT ;  /* 0x000000754c757209 */ /* 0x000fe80007810000 */
[----:B------:R-:W-:Y:S04]  /*a0f0*/  FMNMX.FTZ R117, R77, R117, !PT ;  /* 0x000000754d757209 */ /* 0x000fe80007810000 */
[----:B------:R-:W-:Y:S02]  /*a100*/  FMNMX.FTZ R117, R88, R117, !PT ;  /* 0x0000007558757209 */ /* 0x000fe40007810000 */
[----:B--2---:R-:W-:Y:S02]  /*a110*/  FMNMX.FTZ R118, R118, R0, !PT ;  /* 0x0000000076767209 */ /* 0x004fe40007810000 */
[----:B------:R-:W-:Y:S03]  /*a120*/  FMNMX.FTZ R117, R89, R117, !PT ;  /* 0x0000007559757209 */ /* 0x000fe60007810000 */
[----:B------:R-:W2:Y:S01]  /*a130*/  SHFL.BFLY PT, R0, R118, 0x1, 0x1f ;  /* 0x0c201f0076007f89 */ /* 0x000ea200000e0000 */
[----:B------:R-:W-:Y:S04]  /*a140*/  FMNMX.FTZ R117, R92, R117, !PT ;  /* 0x000000755c757209 */ /* 0x000fe80007810000 */
[----:B------:R-:W-:Y:S04]  /*a150*/  FMNMX.FTZ R117, R93, R117, !PT ;  /* 0x000000755d757209 */ /* 0x000fe80007810000 */
[----:B------:R-:W-:Y:S04]  /*a160*/  FMNMX.FTZ R117, R104, R117, !PT ;  /* 0x0000007568757209 */ /* 0x000fe80007810000 */
[----:B------:R-:W-:Y:S04]  /*a170*/  FMNMX.FTZ R117, R105, R117, !PT ;  /* 0x0000007569757209 */ /* 0x000fe80007810000 */
[----:B------:R-:W-:Y:S04]  /*a180*/  FMNMX.FTZ R117, R108, R117, !PT ;  /* 0x000000756c757209 */ /* 0x000fe80007810000 */
[----:B------:R-:W-:Y:S02]  /*a190*/  FMNMX.FTZ R117, R109, R117, !PT ;  /* 0x000000756d757209 */ /* 0x000fe40007810000 */
[----:B--2---:R-:W-:Y:S03]  /*a1a0*/  FMNMX.FTZ R118, R118, R0, !PT ;  /* 0x0000000076767209 */ /* 0x004fe60007810000 */
[----:B------:R-:W2:Y:S02]  /*a1b0*/  SHFL.BFLY PT, R0, R117, 0x2, 0x1f ;  /* 0x0c401f0075007f89 */ /* 0x000ea400000e0000 */
[----:B--2---:R-:W-:Y:S06]  /*a1c0*/  FMNMX.FTZ R117, R117, R0, !PT ;  /* 0x0000000075757209 */ /* 0x004fec0007810000 */
[----:B------:R-:W2:Y:S02]  /*a1d0*/  SHFL.BFLY PT, R0, R117, 0x1, 0x1f ;  /* 0x0c201f0075007f89 */ /* 0x000ea400000e0000 */
[----:B--2---:R-:W-:Y:S02]  /*a1e0*/  FMNMX.FTZ R117, R117, R0, !PT ;  /* 0x0000000075757209 */ /* 0x004fe40007810000 */
        /* <DEDUP_REMOVED lines=23> */
[----:B-1----:R-:W-:Y:S04]  /*a360*/  FMNMX.FTZ R116, R95, R0, !PT ;  /* 0x000000005f747209 */ /* 0x002fe80007810000 */
[----:B------:R-:W-:Y:S04]  /*a370*/  FMNMX.FTZ R116, R106, R116, !PT ;  /* 0x000000746a747209 */ /* 0x000fe80007810000 */
[----:B------:R-:W-:Y:S04]  /*a380*/  FMNMX.FTZ R116, R107, R116, !PT ;  /* 0x000000746b747209 */ /* 0x000fe80007810000 */
[----:B------:R-:W-:Y:S04]  /*a390*/  FMNMX.FTZ R116, R110, R116, !PT ;  /* 0x000000746e747209 */ /* 0x000fe80007810000 */
[----:B------:R-:W-:Y:S05]  /*a3a0*/  FMNMX.FTZ R116, R111, R116, !PT ;  /* 0x000000746f747209 */ /* 0x000fea0007810000 */
[----:B------:R-:W1:Y:S02]  /*a3b0*/  SHFL.BFLY PT, R0, R116, 0x2, 0x1f ;  /* 0x0c401f0074007f89 */ /* 0x000e6400000e0000 */
[----:B-1----:R-:W-:Y:S06]  /*a3c0*/  FMNMX.FTZ R116, R116, R0, !PT ;  /* 0x0000000074747209 */ /* 0x002fec0007810000 */
[----:B------:R1:W2:Y:S02]  /*a3d0*/  SHFL.BFLY PT, R0, R116, 0x1, 0x1f ;  /* 0x0c201f0074007f89 */ /* 0x0002a400000e0000 */
.L_x_1398:
[----:B------:R-:W3:Y:S01]  /*a3e0*/  LDL.LU R8, [R1] ;  /* 0x0000000001087983 */ /* 0x000ee20000300800 */
        /* <DEDUP_REMOVED lines=42> */
[----:B------:R-:W-:Y:S02]  /*a690*/  FFMA.FTZ R210, R96, c[0x0][0x2d0], -R2 ;  /* 0x0000b40060d27a23 */ /* 0x000fe40000010802 */
[----:B------:R-:W-:Y:S05]  /*a6a0*/  FMUL.FTZ R2, R118, c[0x0][0x2d0] ;  /* 0x0000b40076027a20 */ /* 0x000fea0000410000 */
[----:B------:R-:W-:Y:S02]  /*a6b0*/  FSEL R2, R2, RZ, P0 ;  /* 0x000000ff02027208 */ /* 0x000fe40000000000 */
[----:B------:R-:W-:Y:S03]  /*a6c0*/  MUFU.EX2 R204, R204 ;  /* 0x000000cc00cc7308 */ /* 0x000fe60000000800 */
[--C-:B------:R-:W-:Y:S01]  /*a6d0*/  FFMA.FTZ R189, R50, c[0x0][0x2d0], -R2.reuse ;  /* 0x0000b40032bd7a23 */ /* 0x100fe20000010802 */
[----:B------:R-:W-:Y:S01]  /*a6e0*/  MOV R50, R73 ;  /* 0x0000004900327202 */ /* 0x000fe20000000f00 */
[--C-:B------:R-:W-:Y:S02]  /*a6f0*/  FFMA.FTZ R81, R35, c[0x0][0x2d0], -R2.reuse ;  /* 0x0000b40023517a23 */ /* 0x100fe40000010802 */
[--C-:B------:R-:W-:Y:S02]  /*a700*/  FFMA.FTZ R188, R51, c[0x0][0x2d0], -R2.reuse ;  /* 0x0000b40033bc7a23 */ /* 0x100fe40000010802 */
[--C-:B------:R-:W-:Y:S01]  /*a710*/  FFMA.FTZ R120, R55, c[0x0][0x2d0], -R2.reuse ;  /* 0x0000b40037787a23 */ /* 0x100fe20000010802 */
[----:B------:R-:W-:Y:S01]  /*a720*/  MUFU.EX2 R201, R201 ;  /* 0x000000c900c97308 */ /* 0x000fe20000000800 */
[--C-:B------:R-:W-:Y:S01]  /*a730*/  FFMA.FTZ R206, R82, c[0x0][0x2d0], -R2.reuse ;  /* 0x0000b40052ce7a23 */ /* 0x100fe20000010802 */
[----:B------:R-:W4:Y:S01]  /*a740*/  LDL.LU R51, [R1+0xc] ;  /* 0x00000c0001337983 */ /* 0x000f220000300800 */
        /* <DEDUP_REMOVED lines=21> */
[--C-:B-1----:R-:W-:Y:S01]  /*a8a0*/  FFMA.FTZ R116, R66, c[0x0][0x2d0], -R2.reuse ;  /* 0x0000b40042747a23 */ /* 0x102fe20000010802 */
[----:B------:R-:W-:Y:S01]  /*a8b0*/  MUFU.EX2 R71, R192 ;  /* 0x000000c000477308 */ /* 0x000fe20000000800 */
[--C-:B------:R-:W-:Y:S09]  /*a8c0*/  FFMA.FTZ R64, R115, c[0x0][0x2d0], -R2.reuse ;  /* 0x0000b40073407a23 */ /* 0x100ff20000010802 */
[----:B------:R-:W-:Y:S10]  /*a8d0*/  MUFU.EX2 R66, R195 ;  /* 0x000000c300427308 */ /* 0x000ff40000000800 */
        /* <DEDUP_REMOVED lines=22> */
[----:B------:R-:W-:Y:S01]  /*aa40*/  MUFU.EX2 R247, R247 ;  /* 0x000000f700f77308 */ /* 0x000fe20000000800 */
[----:B---3--:R-:W-:Y:S01]  /*aa50*/  FFMA.FTZ R0, R65, R8, R3 ;  /* 0x0000000841007223 */ /* 0x008fe20000010003 */
[C---:B--2---:R-:W-:Y:S01]  /*aa60*/  F2FP.BF16.PACK_AB R72, R4.reuse, R3 ;  /* 0x000000030448723e */ /* 0x044fe200000010ff */
[----:B------:R-:W-:Y:S02]  /*aa70*/  FFMA.FTZ R3, R21, c[0x0][0x2d0], -R2 ;  /* 0x0000b40015037a23 */ /* 0x000fe40000010802 */
[----:B------:R-:W-:Y:S01]  /*aa80*/  FADD.FTZ R8, R4, R0 ;  /* 0x0000000004087221 */ /* 0x000fe20000010000 */
[----:B------:R-:W-:Y:S01]  /*aa90*/  FSEL R0, R118, RZ, P0 ;  /* 0x000000ff76007208 */ /* 0x000fe20000000000 */
[--C-:B------:R-:W-:Y:S01]  /*aaa0*/  FFMA.FTZ R4, R36, c[0x0][0x2d0], -R2.reuse ;  /* 0x0000b40024047a23 */ /* 0x100fe20000010802 */
[C---:B------:R-:W-:Y:S02]  /*aab0*/  FSETP.NEU.FTZ.AND P0, PT, R117.reuse, -INF , PT ;  /* 0xff8000007500780b */ /* 0x040fe40003f1d000 */
[----:B------:R-:W-:Y:S01]  /*aac0*/  MUFU.EX2 R73, R3 ;  /* 0x0000000300497308 */ /* 0x000fe20000000800 */
[----:B------:R-:W-:Y:S01]  /*aad0*/  FADD.FTZ R0, -R0, R121 ;  /* 0x0000007900007221 */ /* 0x000fe20000010100 */
[----:B------:R-:W-:Y:S01]  /*aae0*/  MOV R36, R11 ;  /* 0x0000000b00247202 */ /* 0x000fe20000000f00 */
[----:B------:R-:W-:Y:S02]  /*aaf0*/  FFMA.FTZ R121, R54, c[0x0][0x2d0], -R2 ;  /* 0x0000b40036797a23 */ /* 0x000fe40000010802 */
[----:B------:R-:W-:Y:S02]  /*ab00*/  FMUL.FTZ R0, R0, c[0x0][0x2d0] ;  /* 0x0000b40000007a20 */ /* 0x000fe40000410000 */
[----:B------:R-:W-:Y:S03]  /*ab10*/  FMUL.FTZ R2, R117, c[0x0][0x2d0] ;  /* 0x0000b40075027a20 */ /* 0x000fe60000410000 */
[----:B------:R-:W1:Y:S02]  /*ab20*/  MUFU.EX2 R3, R0 ;  /* 0x0000000000037308 */ /* 0x000e640000000800 */
[----:B------:R-:W-:Y:S05]  /*ab30*/  FSEL R2, R2, RZ, P0 ;  /* 0x000000ff02027208 */ /* 0x000fea0000000000 */
        /* <DEDUP_REMOVED lines=8> */
[----:B------:R3:W5:Y:S01]  /*abc0*/  MUFU.EX2 R11, R6 ;  /* 0x00000006000b7308 */ /* 0x0007620000000800 */
[--C-:B------:R-:W-:Y:S02]  /*abd0*/  FFMA.FTZ R21, R105, c[0x0][0x2d0], -R2.reuse ;  /* 0x0000b40069157a23 */ /* 0x100fe40000010802 */
[--C-:B------:R-:W-:Y:S02]  /*abe0*/  FFMA.FTZ R23, R109, c[0x0][0x2d0], -R2.reuse ;  /* 0x0000b4006d177a23 */ /* 0x100fe40000010802 */
[----:B-1----:R-:W-:Y:S02]  /*abf0*/  FFMA.FTZ R0, R3, R248, R73 ;  /* 0x000000f803007223 */ /* 0x002fe40000010049 */
[--C-:B------:R-:W-:Y:S02]  /*ac00*/  FFMA.FTZ R19, R19, c[0x0][0x2d0], -R2.reuse ;  /* 0x0000b40013137a23 */ /* 0x100fe40000010802 */
[--C-:B------:R-:W-:Y:S02]  /*ac10*/  FFMA.FTZ R18, R18, c[0x0][0x2d0], -R2.reuse ;  /* 0x0000b40012127a23 */ /* 0x100fe40000010802 */
[--C-:B------:R-:W-:Y:S02]  /*ac20*/  FFMA.FTZ R48, R24, c[0x0][0x2d0], -R2.reuse ;  /* 0x0000b40018307a23 */ /* 0x100fe40000010802 */
[----:B------:R-:W-:Y:S01]  /*ac30*/  FFMA.FTZ R49, R25, c[0x0][0x2d0], -R2 ;  /* 0x0000b40019317a23 */ /* 0x000fe20000010802 */
[C---:B--2---:R-:W-:Y:S01]  /*ac40*/  F2FP.BF16.PACK_AB R73, R4.reuse, R73 ;  /* 0x000000490449723e */ /* 0x044fe200000010ff */
[----:B------:R-:W-:Y:S01]  /*ac50*/  FADD.FTZ R32, R4, R0 ;  /* 0x0000000004207221 */ /* 0x000fe20000010000 */
[----:B------:R-:W-:Y:S01]  /*ac60*/  FSEL R0, R117, RZ, P0 ;  /* 0x000000ff75007208 */ /* 0x000fe20000000000 */
[--C-:B------:R-:W-:Y:S01]  /*ac70*/  FFMA.FTZ R4, R5, c[0x0][0x2d0], -R2.reuse ;  /* 0x0000b40005047a23 */ /* 0x100fe20000010802 */
[----:B------:R-:W-:Y:S01]  /*ac80*/  FSETP.NEU.FTZ.AND P0, PT, R68, -INF , PT ;  /* 0xff8000004400780b */ /* 0x000fe20003f1d000 */
[----:B------:R-:W-:Y:S02]  /*ac90*/  FFMA.FTZ R5, R17, c[0x0][0x2d0], -R2 ;  /* 0x0000b40011057a23 */ /* 0x000fe40000010802 */
[----:B------:R-:W-:Y:S01]  /*aca0*/  MUFU.EX2 R76, R4 ;  /* 0x00000004004c7308 */ /* 0x000fe20000000800 */
[----:B------:R-:W-:Y:S02]  /*acb0*/  FADD.FTZ R0, -R0, R122 ;  /* 0x0000007a00007221 */ /* 0x000fe40000010100 */
        /* <DEDUP_REMOVED lines=14> */
[----:B------:R-:W-:Y:S01]  /*ada0*/  FFMA.FTZ R122, R12, c[0x0][0x2d0], -R2 ;  /* 0x0000b4000c7a7a23 */ /* 0x000fe20000010802 */
[----:B------:R-:W-:Y:S01]  /*adb0*/  FSEL R2, R68, RZ, P0 ;  /* 0x000000ff44027208 */ /* 0x000fe20000000000 */
[----:B------:R-:W-:Y:S01]  /*adc0*/  FMUL.FTZ R0, R0, c[0x0][0x2d0] ;  /* 0x0000b40000007a20 */ /* 0x000fe20000410000 */
[----:B------:R-:W-:Y:S01]  /*add0*/  MUFU.EX2 R220, R220 ;  /* 0x000000dc00dc7308 */ /* 0x000fe20000000800 */
[----:B---3--:R-:W-:Y:S02]  /*ade0*/  FMUL.FTZ R6, R68, c[0x0][0x2d0] ;  /* 0x0000b40044067a20 */ /* 0x008fe40000410000 */
[----:B------:R-:W-:Y:S02]  /*adf0*/  FADD.FTZ R2, -R2, R123 ;  /* 0x0000007b02027221 */ /* 0x000fe40000010100 */
[----:B-----5:R-:W-:Y:S01]  /*ae00*/  FADD.FTZ R5, R11, R8 ;  /* 0x000000080b057221 */ /* 0x020fe20000010000 */
[----:B------:R-:W-:Y:S01]  /*ae10*/  FSEL R4, R6, RZ, P0 ;  /* 0x000000ff06047208 */ /* 0x000fe20000000000 */
[----:B------:R-:W-:Y:S02]  /*ae20*/  FMUL.FTZ R2, R2, c[0x0][0x2d0] ;  /* 0x0000b40002027a20 */ /* 0x000fe40000410000 */
[C---:B------:R-:W-:Y:S01]  /*ae30*/  FADD.FTZ R67, R74.reuse, R5 ;  /* 0x000000054a437221 */ /* 0x040fe20000010000 */
[----:B------:R-:W1:Y:S01]  /*ae40*/  MUFU.EX2 R0, R0 ;  /* 0x0000000000007308 */ /* 0x000e620000000800 */
[----:B------:R-:W2:Y:S01]  /*ae50*/  LDL.LU R5, [R1+0x10] ;  /* 0x0000100001057983 */ /* 0x000ea20000300800 */
[--C-:B------:R-:W-:Y:S01]  /*ae60*/  FFMA.FTZ R252, R75, c[0x0][0x2d0], -R4.reuse ;  /* 0x0000b4004bfc7a23 */ /* 0x100fe20000010804 */
[----:B------:R-:W-:Y:S01]  /*ae70*/  F2FP.BF16.PACK_AB R74, R74, R11 ;  /* 0x0000000b4a4a723e */ /* 0x000fe200000010ff */
[--C-:B------:R-:W-:Y:S02]  /*ae80*/  FFMA.FTZ R17, R20, c[0x0][0x2d0], -R4.reuse ;  /* 0x0000b40014117a23 */ /* 0x100fe40000010804 */
        /* <DEDUP_REMOVED lines=11> */
[C---:B-1----:R-:W-:Y:S01]  /*af40*/  FMUL.FTZ R24, R0.reuse, R144 ;  /* 0x0000009000187220 */ /* 0x042fe20000410000 */
[----:B------:R-:W-:Y:S01]  /*af50*/  MOV R144, R23 ;  /* 0x0000001700907202 */ /* 0x000fe20000000f00 */
[C---:B------:R-:W-:Y:S01]  /*af60*/  FMUL.FTZ R28, R0.reuse, R140 ;  /* 0x0000008c001c7220 */ /* 0x040fe20000410000 */
[----:B------:R-:W-:Y:S01]  /*af70*/  MOV R140, R21 ;  /* 0x00000015008c7202 */ /* 0x000fe20000000f00 */
[C---:B------:R-:W-:Y:S01]  /*af80*/  FMUL.FTZ R29, R0.reuse, R141 ;  /* 0x0000008d001d7220 */ /* 0x040fe20000410000 */
[----:B------:R-:W-:Y:S01]  /*af90*/  MOV R141, R22 ;  /* 0x00000016008d7202 */ /* 0x000fe20000000f00 */
[C---:B------:R-:W-:Y:S01]  /*afa0*/  FMUL.FTZ R13, R0.reuse, R149 ;  /* 0x00000095000d7220 */ /* 0x040fe20000410000 */
[----:B------:R-:W1:Y:S01]  /*afb0*/  LDSM.16.MT88.4 R20, [R225] ;  /* 0x00000000e114783b */ /* 0x000e620000004200 */
[----:B------:R-:W-:Y:S01]  /*afc0*/  MOV R149, R106 ;  /* 0x0000006a00957202 */ /* 0x000fe20000000f00 */
[----:B------:R-:W-:Y:S01]  /*afd0*/  MUFU.EX2 R77, R6 ;  /* 0x00000006004d7308 */ /* 0x000fe20000000800 */
[----:B------:R-:W-:Y:S01]  /*afe0*/  FMUL.FTZ R12, R0, R148 ;  /* 0x00000094000c7220 */ /* 0x000fe20000410000 */
[----:B------:R-:W-:Y:S01]  /*aff0*/  MOV R148, R107 ;  /* 0x0000006b00947202 */ /* 0x000fe20000000f00 */
[--C-:B------:R-:W-:Y:S02]  /*b000*/  FFMA.FTZ R93, R27, c[0x0][0x2d0], -R4.reuse ;  /* 0x0000b4001b5d7a23 */ /* 0x100fe40000010804 */
[--C-:B------:R-:W-:Y:S02]  /*b010*/  FFMA.FTZ R92, R30, c[0x0][0x2d0], -R4.reuse ;  /* 0x0000b4001e5c7a23 */ /* 0x100fe40000010804 */
[--C-:B------:R-:W-:Y:S02]  /*b020*/  FFMA.FTZ R89, R31, c[0x0][0x2d0], -R4.reuse ;  /* 0x0000b4001f597a23 */ /* 0x100fe40000010804 */
[--C-:B------:R-:W-:Y:S01]  /*b030*/  FFMA.FTZ R37, R78, c[0x0][0x2d0], -R4.reuse ;  /* 0x0000b4004e257a23 */ /* 0x100fe20000010804 */
[----:B------:R-:W-:Y:S01]  /*b040*/  MUFU.EX2 R106, R7 ;  /* 0x00000007006a7308 */ /* 0x000fe20000000800 */
[C---:B---3--:R-:W-:Y:S01]  /*b050*/  FMUL.FTZ R10, R2.reuse, R154 ;  /* 0x0000009a020a7220 */ /* 0x048fe20000410000 */
[----:B------:R-:W-:Y:S01]  /*b060*/  MOV R154, R95 ;  /* 0x0000005f009a7202 */ /* 0x000fe20000000f00 */
[C---:B------:R-:W-:Y:S01]  /*b070*/  FMUL.FTZ R11, R2.reuse, R155 ;  /* 0x0000009b020b7220 */ /* 0x040fe20000410000 */
[----:B------:R-:W-:Y:S01]  /*b080*/  MOV R155, R94 ;  /* 0x0000005e009b7202 */ /* 0x000fe20000000f00 */
[C---:B------:R-:W-:Y:S01]  /*b090*/  FMUL.FTZ R14, R2.reuse, R150 ;  /* 0x00000096020e7220 */ /* 0x040fe20000410000 */
[----:B------:R-:W-:Y:S01]  /*b0a0*/  MOV R150, R91 ;  /* 0x0000005b00967202 */ /* 0x000fe20000000f00 */
[----:B------:R-:W-:Y:S01]  /*b0b0*/  FMUL.FTZ R15, R2, R151 ;  /* 0x00000097020f7220 */ /* 0x000fe20000410000 */
[----:B------:R-:W-:Y:S01]  /*b0c0*/  MOV R151, R90 ;  /* 0x0000005a00977202 */ /* 0x000fe20000000f00 */
[--C-:B------:R-:W-:Y:S01]  /*b0d0*/  FFMA.FTZ R79, R79, c[0x0][0x2d0], -R4.reuse ;  /* 0x0000b4004f4f7a23 */ /* 0x100fe20000010804 */
[----:B------:R-:W3:Y:S01]  /*b0e0*/  MUFU.EX2 R95, R33 ;  /* 0x00000021005f7308 */ /* 0x000ee20000000800 */
        /* <DEDUP_REMOVED lines=13> */
[----:B------:R-:W-:Y:S02]  /*b1c0*/  FFMA.FTZ R110, R110, c[0x0][0x2d0], -R4 ;  /* 0x0000b4006e6e7a23 */ /* 0x000fe40000010804 */
[----:B----4-:R-:W-:Y:S01]  /*b1d0*/  FFMA.FTZ R4, R0, R51, R76 ;  /* 0x0000003300047223 */ /* 0x010fe2000001004c */
[C---:B------:R-:W-:Y:S01]  /*b1e0*/  F2FP.BF16.PACK_AB R76, R69.reuse, R76 ;  /* 0x0000004c454c723e */ /* 0x040fe200000010ff */
[C---:B------:R-:W-:Y:S01]  /*b1f0*/  FMUL.FTZ R26, R2.reuse, R146 ;  /* 0x00000092021a7220 */ /* 0x040fe20000410000 */
[----:B------:R-:W-:Y:S01]  /*b200*/  MOV R146, R39 ;  /* 0x0000002700927202 */ /* 0x000fe20000000f00 */
[C---:B------:R-:W-:Y:S01]  /*b210*/  FMUL.FTZ R30, R2.reuse, R142 ;  /* 0x0000008e021e7220 */ /* 0x040fe20000410000 */
[----:B------:R-:W4:Y:S01]  /*b220*/  MUFU.EX2 R91, R16 ;  /* 0x00000010005b7308 */ /* 0x000f220000000800 */
[C---:B------:R-:W-:Y:S01]  /*b230*/  FMUL.FTZ R31, R2.reuse, R143 ;  /* 0x0000008f021f7220 */ /* 0x040fe20000410000 */
[----:B------:R-:W-:Y:S01]  /*b240*/  MOV R142, R38 ;  /* 0x00000026008e7202 */ /* 0x000fe20000000f00 */
[C---:B------:R-:W-:Y:S01]  /*b250*/  FMUL.FTZ R58, R2.reuse, R130 ;  /* 0x00000082023a7220 */ /* 0x040fe20000410000 */
[----:B------:R-:W-:Y:S01]  /*b260*/  MOV R143, R36 ;  /* 0x00000024008f7202 */ /* 0x000fe20000000f00 */
[C---:B------:R-:W-:Y:S02]  /*b270*/  FMUL.FTZ R59, R2.reuse, R131 ;  /* 0x00000083023b7220 */ /* 0x040fe40000410000 */
[C---:B------:R-:W-:Y:S02]  /*b280*/  FMUL.FTZ R62, R2.reuse, R126 ;  /* 0x0000007e023e7220 */ /* 0x040fe40000410000 */
[C---:B------:R-:W-:Y:S01]  /*b290*/  FMUL.FTZ R63, R2.reuse, R127 ;  /* 0x0000007f023f7220 */ /* 0x040fe20000410000 */
[----:B------:R-:W5:Y:S01]  /*b2a0*/  MUFU.EX2 R107, R18 ;  /* 0x00000012006b7308 */ /* 0x000f620000000800 */
[----:B------:R-:W-:Y:S02]  /*b2b0*/  FADD.FTZ R69, R69, R4 ;  /* 0x0000000445457221 */ /* 0x000fe40000010000 */
[----:B------:R-:W-:Y:S01]  /*b2c0*/  FADD.FTZ R70, R75, R32 ;  /* 0x000000204b467221 */ /* 0x000fe20000010000 */
[----:B---3--:R-:W-:Y:S01]  /*b2d0*/  F2FP.BF16.PACK_AB R75, R95, R75 ;  /* 0x0000004b5f4b723e */ /* 0x008fe200000010ff */
[----:B------:R-:W-:Y:S01]  /*b2e0*/  FMUL.FTZ R4, R65, R156 ;  /* 0x0000009c41047220 */ /* 0x000fe20000410000 */
[----:B------:R-:W-:Y:S01]  /*b2f0*/  MOV R156, R37 ;  /* 0x00000025009c7202 */ /* 0x000fe20000000f00 */
[C---:B------:R-:W-:Y:S01]  /*b300*/  FMUL.FTZ R6, R3.reuse, R158 ;  /* 0x0000009e03067220 */ /* 0x040fe20000410000 */
[----:B------:R-:W3:Y:S01]  /*b310*/  LDSM.16.MT88.4 R36, [R229] ;  /* 0x00000000e524783b */ /* 0x000ee20000004200 */
[----:B------:R-:W-:Y:S01]  /*b320*/  FMUL.FTZ R7, R3, R159 ;  /* 0x0000009f03077220 */ /* 0x000fe20000410000 */
[----:B------:R-:W-:Y:S01]  /*b330*/  MOV R158, R52 ;  /* 0x00000034009e7202 */ /* 0x000fe20000000f00 */
[C---:B------:R-:W-:Y:S01]  /*b340*/  FMUL.FTZ R27, R2.reuse, R147 ;  /* 0x00000093021b7220 */ /* 0x040fe20000410000 */
[----:B------:R-:W-:Y:S01]  /*b350*/  MOV R147, R35 ;  /* 0x0000002300937202 */ /* 0x000fe20000000f00 */
[C---:B------:R-:W-:Y:S01]  /*b360*/  FMUL.FTZ R42, R2.reuse, R138 ;  /* 0x0000008a022a7220 */ /* 0x040fe20000410000 */
[----:B------:R-:W-:Y:S01]  /*b370*/  MUFU.EX2 R127, R87 ;  /* 0x00000057007f7308 */ /* 0x000fe20000000800 */
[C---:B------:R-:W-:Y:S01]  /*b380*/  FMUL.FTZ R43, R2.reuse, R139 ;  /* 0x0000008b022b7220 */ /* 0x040fe20000410000 */
[----:B------:R-:W-:Y:S01]  /*b390*/  MOV R139, R79 ;  /* 0x0000004f008b7202 */ /* 0x000fe20000000f00 */
[----:B------:R-:W-:Y:S01]  /*b3a0*/  FMUL.FTZ R46, R2, R134 ;  /* 0x00000086022e7220 */ /* 0x000fe20000410000 */
[----:B----4-:R-:W-:Y:S01]  /*b3b0*/  F2FP.BF16.PACK_AB R79, R106, R91 ;  /* 0x0000005b6a4f723e */ /* 0x010fe200000010ff */
[----:B------:R-:W-:Y:S01]  /*b3c0*/  FMUL.FTZ R47, R2, R135 ;  /* 0x00000087022f7220 */ /* 0x000fe20000410000 */
[----:B------:R-:W-:Y:S01]  /*b3d0*/  MOV R138, R50 ;  /* 0x00000032008a7202 */ /* 0x000fe20000000f00 */
[C---:B------:R-:W-:Y:S01]  /*b3e0*/  FMUL.FTZ R8, R0.reuse, R152 ;  /* 0x0000009800087220 */ /* 0x040fe20000410000 */
[----:B------:R-:W-:Y:S01]  /*b3f0*/  MOV R152, R111 ;  /* 0x0000006f00987202 */ /* 0x000fe20000000f00 */
[C---:B------:R-:W-:Y:S01]  /*b400*/  FMUL.FTZ R9, R0.reuse, R153 ;  /* 0x0000009900097220 */ /* 0x040fe20000410000 */
[----:B-----5:R-:W-:Y:S01]  /*b410*/  F2FP.BF16.PACK_AB R78, R107, R94 ;  /* 0x0000005e6b4e723e */ /* 0x020fe200000010ff */
[C---:B------:R-:W-:Y:S01]  /*b420*/  FMUL.FTZ R16, R65.reuse, R160 ;  /* 0x000000a041107220 */ /* 0x040fe20000410000 */
[----:B------:R-:W-:Y:S01]  /*b430*/  MUFU.EX2 R111, R80 ;  /* 0x00000050006f7308 */ /* 0x000fe20000000800 */
[----:B------:R-:W-:Y:S01]  /*b440*/  FMUL.FTZ R17, R65, R161 ;  /* 0x000000a141117220 */ /* 0x000fe20000410000 */
[----:B------:R-:W-:Y:S01]  /*b450*/  MOV R153, R110 ;  /* 0x0000006e00997202 */ /* 0x000fe20000000f00 */
[C---:B------:R-:W-:Y:S02]  /*b460*/  FMUL.FTZ R18, R3.reuse, R162 ;  /* 0x000000a203127220 */ /* 0x040fe40000410000 */
[----:B------:R-:W-:Y:S02]  /*b470*/  FMUL.FTZ R19, R3, R163 ;  /* 0x000000a303137220 */ /* 0x000fe40000410000 */
[C---:B------:R-:W-:Y:S01]  /*b480*/  FMUL.FTZ R25, R0.reuse, R145 ;  /* 0x0000009100197220 */ /* 0x040fe20000410000 */
[----:B------:R-:W-:Y:S01]  /*b490*/  MOV R145, R34 ;  /* 0x0000002200917202 */ /* 0x000fe20000000f00 */
[C---:B------:R-:W-:Y:S01]  /*b4a0*/  FMUL.FTZ R61, R0.reuse, R125 ;  /* 0x0000007d003d7220 */ /* 0x040fe20000410000 */
[----:B------:R-:W-:Y:S01]  /*b4b0*/  MUFU.EX2 R110, R101 ;  /* 0x00000065006e7308 */ /* 0x000fe20000000800 */
[C---:B------:R-:W-:Y:S01]  /*b4c0*/  FMUL.FTZ R32, R65.reuse, R168 ;  /* 0x000000a841207220 */ /* 0x040fe20000410000 */
[----:B------:R-:W-:Y:S01]  /*b4d0*/  LDSM.16.MT88.4 R160, [R225+0x3000] ;  /* 0x00300000e1a0783b */ /* 0x000fe20000004200 */
[----:B------:R-:W-:Y:S02]  /*b4e0*/  FMUL.FTZ R33, R65, R169 ;  /* 0x000000a941217220 */ /* 0x000fe40000410000 */
[C---:B------:R-:W-:Y:S02]  /*b4f0*/  FMUL.FTZ R34, R3.reuse, R170 ;  /* 0x000000aa03227220 */ /* 0x040fe40000410000 */
[C---:B------:R-:W-:Y:S02]  /*b500*/  FMUL.FTZ R35, R3.reuse, R171 ;  /* 0x000000ab03237220 */ /* 0x040fe40000410000 */
[C---:B------:R-:W-:Y:S01]  /*b510*/  FMUL.FTZ R60, R0.reuse, R124 ;  /* 0x0000007c003c7220 */ /* 0x040fe20000410000 */
[----:B------:R4:W-:Y:S01]  /*b520*/  MUFU.EX2 R125, R81 ;  /* 0x00000051007d7308 */ /* 0x0009e20000000800 */
[C---:B------:R-:W-:Y:S01]  /*b530*/  FMUL.FTZ R40, R0.reuse, R136 ;  /* 0x0000008800287220 */ /* 0x040fe20000410000 */
[----:B------:R-:W-:Y:S01]  /*b540*/  LDSM.16.MT88.4 R168, [R229+0x3000] ;  /* 0x00300000e5a8783b */ /* 0x000fe20000004200 */
[C---:B------:R-:W-:Y:S01]  /*b550*/  FMUL.FTZ R41, R0.reuse, R137 ;  /* 0x0000008900297220 */ /* 0x040fe20000410000 */
[----:B------:R-:W-:Y:S01]  /*b560*/  MOV R137, R64 ;  /* 0x0000004000897202 */ /* 0x000fe20000000f00 */
[C---:B------:R-:W-:Y:S02]  /*b570*/  FMUL.FTZ R45, R0.reuse, R133 ;  /* 0x00000085002d7220 */ /* 0x040fe40000410000 */
[C---:B------:R-:W-:Y:S02]  /*b580*/  FMUL.FTZ R44, R0.reuse, R132 ;  /* 0x00000084002c7220 */ /* 0x040fe40000410000 */
[C---:B------:R-:W-:Y:S01]  /*b590*/  FMUL.FTZ R57, R0.reuse, R129 ;  /* 0x0000008100397220 */ /* 0x040fe20000410000 */
[----:B------:R5:W-:Y:S01]  /*b5a0*/  MUFU.EX2 R101, R49 ;  /* 0x0000003100657308 */ /* 0x000be20000000800 */
[C---:B------:R-:W-:Y:S02]  /*b5b0*/  FMUL.FTZ R50, R3.reuse, R178 ;  /* 0x000000b203327220 */ /* 0x040fe40000410000 */
[C---:B------:R-:W-:Y:S02]  /*b5c0*/  FMUL.FTZ R51, R3.reuse, R179 ;  /* 0x000000b303337220 */ /* 0x040fe40000410000 */
[----:B------:R-:W-:Y:S02]  /*b5d0*/  FMUL.FTZ R56, R0, R128 ;  /* 0x0000008000387220 */ /* 0x000fe40000410000 */
[----:B------:R-:W-:Y:S02]  /*b5e0*/  FADD.FTZ R0, R66, R67 ;  /* 0x0000004342007221 */ /* 0x000fe40000010000 */
[----:B------:R-:W-:Y:S01]  /*b5f0*/  FMUL.FTZ R67, R3, R187 ;  /* 0x000000bb03437220 */ /* 0x000fe20000410000 */
[----:B------:R-:W-:Y:S01]  /*b600*/  MUFU.EX2 R124, R100 ;  /* 0x00000064007c7308 */ /* 0x000fe20000000800 */
[----:B------:R-:W-:Y:S01]  /*b610*/  FADD.FTZ R70, R95, R70 ;  /* 0x000000465f467221 */ /* 0x000fe20000010000 */
[----:B----4-:R-:W-:Y:S08]  /*b620*/  LDSM.16.MT88.4 R80, [R228] ;  /* 0x00000000e450783b */ /* 0x010ff00000004200 */
[----:B------:R4:W-:Y:S01]  /*b630*/  MUFU.EX2 R100, R48 ;  /* 0x0000003000647308 */ /* 0x0009e20000000800 */
[C---:B-----5:R-:W-:Y:S09]  /*b640*/  FMUL.FTZ R49, R65.reuse, R177 ;  /* 0x000000b141317220 */ /* 0x060ff20000410000 */
[----:B------:R-:W-:Y:S10]  /*b650*/  MUFU.EX2 R129, R86 ;  /* 0x0000005600817308 */ /* 0x000ff40000000800 */
[----:B------:R-:W-:Y:S01]  /*b660*/  MUFU.EX2 R133, R85 ;  /* 0x0000005500857308 */ /* 0x000fe20000000800 */
[----:B----4-:R-:W-:Y:S02]  /*b670*/  FMUL.FTZ R48, R65, R176 ;  /* 0x000000b041307220 */ /* 0x010fe40000410000 */
[----:B------:R-:W-:Y:S07]  /*b680*/  LDSM.16.MT88.4 R176, [R226+0x3000] ;  /* 0x00300000e2b0783b */ /* 0x000fee0000004200 */
[----:B------:R4:W-:Y:S10]  /*b690*/  MUFU.EX2 R136, R84 ;  /* 0x0000005400887308 */ /* 0x0009f40000000800 */
[----:B------:R-:W5:Y:S10]  /*b6a0*/  MUFU.EX2 R64, R194 ;  /* 0x000000c200407308 */ /* 0x000f740000000800 */
[----:B------:R-:W1:Y:S01]  /*b6b0*/  MUFU.EX2 R126, R97 ;  /* 0x00000061007e7308 */ /* 0x000e620000000800 */
[----:B----4-:R-:W-:Y:S09]  /*b6c0*/  LDSM.16.MT88.4 R84, [R225+0x800] ;  /* 0x00080000e154783b */ /* 0x010ff20000004200 */
[----:B------:R-:W-:Y:S01]  /*b6d0*/  MUFU.EX2 R97, R93 ;  /* 0x0000005d00617308 */ /* 0x000fe20000000800 */
[----:B-----5:R-:W-:Y:S04]  /*b6e0*/  FADD.FTZ R0, R64, R0 ;  /* 0x0000000040007221 */ /* 0x020fe80000010000 */
[----:B------:R-:W-:Y:S05]  /*b6f0*/  FADD.FTZ R0, R88, R0 ;  /* 0x0000000058007221 */ /* 0x000fea0000010000 */
[----:B------:R-:W-:Y:S01]  /*b700*/  MUFU.EX2 R131, R98 ;  /* 0x0000006200837308 */ /* 0x000fe20000000800 */
[----:B------:R-:W-:Y:S04]  /*b710*/  FADD.FTZ R0, R71, R0 ;  /* 0x0000000047007221 */ /* 0x000fe80000010000 */
[----:B------:R-:W-:Y:S05]  /*b720*/  FADD.FTZ R0, R204, R0 ;  /* 0x00000000cc007221 */ /* 0x000fea0000010000 */
[----:B------:R4:W-:Y:S01]  /*b730*/  MUFU.EX2 R98, R92 ;  /* 0x0000005c00627308 */ /* 0x0009e20000000800 */
[----:B------:R-:W-:Y:S04]  /*b740*/  FADD.FTZ R0, R203, R0 ;  /* 0x00000000cb007221 */ /* 0x000fe80000010000 */
[----:B------:R-:W-:Y:S05]  /*b750*/  FADD.FTZ R0, R202, R0 ;  /* 0x00000000ca007221 */ /* 0x000fea0000010000 */
[----:B------:R-:W-:Y:S10]  /*b760*/  MUFU.EX2 R132, R99 ;  /* 0x0000006300847308 */ /* 0x000ff40000000800 */
[----:B------:R5:W-:Y:S10]  /*b770*/  MUFU.EX2 R99, R89 ;  /* 0x0000005900637308 */ /* 0x000bf40000000800 */
[----:B------:R-:W1:Y:S10]  /*b780*/  MUFU.EX2 R96, R96 ;  /* 0x0000006000607308 */ /* 0x000e740000000800 */
[----:B------:R-:W-:Y:S10]  /*b790*/  MUFU.EX2 R248, R248 ;  /* 0x000000f800f87308 */ /* 0x000ff40000000800 */
[----:B------:R-:W-:Y:S01]  /*b7a0*/  MUFU.EX2 R134, R121 ;  /* 0x0000007900867308 */ /* 0x000fe20000000800 */
[----:B--2---:R-:W-:Y:S01]  /*b7b0*/  FFMA.FTZ R2, R2, R5, R77 ;  /* 0x0000000502027223 */ /* 0x004fe2000001004d */
[C---:B------:R-:W-:Y:S01]  /*b7c0*/  F2FP.BF16.PACK_AB R77, R90.reuse, R77 ;  /* 0x0000004d5a4d723e */ /* 0x040fe200000010ff */
[C---:B------:R-:W-:Y:S01]  /*b7d0*/  FMUL.FTZ R5, R65.reuse, R157 ;  /* 0x0000009d41057220 */ /* 0x040fe20000410000 */
[----:B------:R-:W-:Y:S01]  /*b7e0*/  MOV R157, R53 ;  /* 0x00000035009d7202 */ /* 0x000fe20000000f00 */
[----:B------:R-:W-:Y:S01]  /*b7f0*/  FADD.FTZ R2, R90, R2 ;  /* 0x000000025a027221 */ /* 0x000fe20000010000 */
[----:B------:R-:W2:Y:S04]  /*b800*/  LDSM.16.MT88.4 R52, [R226] ;  /* 0x00000000e234783b */ /* 0x000ea80000004200 */
[-C--:B-1----:R-:W-:Y:S01]  /*b810*/  HMMA.16816.F32.BF16 R4, R72, R20.reuse, R4 ;  /* 0x000000144804723c */ /* 0x082fe20000041804 */
[----:B------:R-:W-:Y:S07]  /*b820*/  MUFU.EX2 R135, R120 ;  /* 0x0000007800877308 */ /* 0x000fee0000000800 */
[C---:B------:R-:W-:Y:S03]  /*b830*/  HMMA.16816.F32.BF16 R8, R76.reuse, R20, R8 ;  /* 0x000000144c08723c */ /* 0x040fe60000041808 */
[----:B------:R-:W-:Y:S04]  /*b840*/  MUFU.EX2 R193, R113 ;  /* 0x0000007100c17308 */ /* 0x000fe80000000800 */
[C---:B------:R-:W-:Y:S01]  /*b850*/  FMUL.FTZ R20, R65.reuse, R164 ;  /* 0x000000a441147220 */ /* 0x040fe20000410000 */
[-C--:B------:R-:W-:Y:S04]  /*b860*/  HMMA.16816.F32.BF16 R12, R76, R22.reuse, R12 ;  /* 0x000000164c0c723c */ /* 0x080fe8000004180c */
[----:B------:R-:W-:Y:S01]  /*b870*/  FMUL.FTZ R21, R65, R165 ;  /* 0x000000a541157220 */ /* 0x000fe20000410000 */
[----:B------:R-:W-:Y:S03]  /*b880*/  MUFU.EX2 R120, R115 ;  /* 0x0000007300787308 */ /* 0x000fe60000000800 */
[C---:B------:R-:W-:Y:S07]  /*b890*/  HMMA.16816.F32.BF16 R16, R72.reuse, R22, R16 ;  /* 0x000000164810723c */ /* 0x040fee0000041810 */
[C---:B------:R-:W-:Y:S01]  /*b8a0*/  FMUL.FTZ R22, R3.reuse, R166 ;  /* 0x000000a603167220 */ /* 0x040fe20000410000 */
[----:B------:R-:W-:Y:S01]  /*b8b0*/  MUFU.EX2 R121, R114 ;  /* 0x0000007200797308 */ /* 0x000fe20000000800 */
[----:B------:R-:W-:Y:S07]  /*b8c0*/  FMUL.FTZ R23, R3, R167 ;  /* 0x000000a703177220 */ /* 0x000fee0000410000 */
[-C--:B---3--:R-:W-:Y:S02]  /*b8d0*/  HMMA.16816.F32.BF16 R20, R72, R36.reuse, R20 ;  /* 0x000000244814723c */ /* 0x088fe40000041814 */
[----:B------:R-:W-:Y:S06]  /*b8e0*/  MUFU.EX2 R113, R104 ;  /* 0x0000006800717308 */ /* 0x000fec0000000800 */
[C---:B------:R-:W-:Y:S04]  /*b8f0*/  HMMA.16816.F32.BF16 R24, R76.reuse, R36, R24 ;  /* 0x000000244c18723c */ /* 0x040fe80000041818 */
[----:B------:R-:W1:Y:S03]  /*b900*/  MUFU.EX2 R114, R105 ;  /* 0x0000006900727308 */ /* 0x000e660000000800 */
[C---:B------:R-:W-:Y:S01]  /*b910*/  FMUL.FTZ R36, R65.reuse, R172 ;  /* 0x000000ac41247220 */ /* 0x040fe20000410000 */
[-C--:B------:R-:W-:Y:S04]  /*b920*/  HMMA.16816.F32.BF16 R28, R76, R38.reuse, R28 ;  /* 0x000000264c1c723c */ /* 0x080fe8000004181c */
[----:B------:R-:W-:Y:S02]  /*b930*/  FMUL.FTZ R37, R65, R173 ;  /* 0x000000ad41257220 */ /* 0x000fe40000410000 */
[----:B------:R-:W-:Y:S02]  /*b940*/  MUFU.EX2 R105, R158 ;  /* 0x0000009e00697308 */ /* 0x000fe40000000800 */
[C---:B------:R-:W-:Y:S07]  /*b950*/  HMMA.16816.F32.BF16 R32, R72.reuse, R38, R32 ;  /* 0x000000264820723c */ /* 0x040fee0000041820 */
[C---:B------:R-:W-:Y:S01]  /*b960*/  FMUL.FTZ R38, R3.reuse, R174 ;  /* 0x000000ae03267220 */ /* 0x040fe20000410000 */
[----:B------:R-:W-:Y:S01]  /*b970*/  MUFU.EX2 R116, R108 ;  /* 0x0000006c00747308 */ /* 0x000fe20000000800 */
[----:B------:R-:W-:Y:S07]  /*b980*/  FMUL.FTZ R39, R3, R175 ;  /* 0x000000af03277220 */ /* 0x000fee0000410000 */
[-C--:B--2---:R-:W-:Y:S02]  /*b990*/  HMMA.16816.F32.BF16 R36, R72, R52.reuse, R36 ;  /* 0x000000344824723c */ /* 0x084fe40000041824 */
[----:B------:R-:W2:Y:S06]  /*b9a0*/  MUFU.EX2 R115, R109 ;  /* 0x0000006d00737308 */ /* 0x000eac0000000800 */
[C---:B------:R-:W-:Y:S04]  /*b9b0*/  HMMA.16816.F32.BF16 R40, R76.reuse, R52, R40 ;  /* 0x000000344c28723c */ /* 0x040fe80000041828 */
[----:B------:R-:W-:Y:S03]  /*b9c0*/  MUFU.EX2 R130, R102 ;  /* 0x0000006600827308 */ /* 0x000fe60000000800 */
        /* <DEDUP_REMOVED lines=8> */
[-C--:B------:R-:W-:Y:S02]  /*ba50*/  HMMA.16816.F32.BF16 R52, R72, R80.reuse, R52 ;  /* 0x000000504834723c */ /* 0x080fe40000041834 */
[----:B------:R-:W-:Y:S06]  /*ba60*/  MUFU.EX2 R217, R217 ;  /* 0x000000d900d97308 */ /* 0x000fec0000000800 */
[C---:B------:R-:W-:Y:S04]  /*ba70*/  HMMA.16816.F32.BF16 R56, R76.reuse, R80, R56 ;  /* 0x000000504c38723c */ /* 0x040fe80000041838 */
[----:B------:R-:W-:Y:S04]  /*ba80*/  MUFU.EX2 R219, R219 ;  /* 0x000000db00db7308 */ /* 0x000fe80000000800 */
[-C--:B------:R-:W-:Y:S06]  /*ba90*/  HMMA.16816.F32.BF16 R60, R76, R82.reuse, R60 ;  /* 0x000000524c3c723c */ /* 0x080fec000004183c */
[----:B------:R-:W-:Y:S01]  /*baa0*/  MUFU.EX2 R221, R221 ;  /* 0x000000dd00dd7308 */ /* 0x000fe20000000800 */
[----:B------:R-:W-:Y:S01]  /*bab0*/  F2FP.BF16.PACK_AB R76, R64, R66 ;  /* 0x00000042404c723e */ /* 0x000fe200000010ff */
[----:B------:R-:W-:Y:S01]  /*bac0*/  FMUL.FTZ R64, R65, R184 ;  /* 0x000000b841407220 */ /* 0x000fe20000410000 */
[----:B------:R-:W-:Y:S03]  /*bad0*/  F2FP.BF16.PACK_AB R78, R71, R88 ;  /* 0x00000058474e723e */ /* 0x000fe600000010ff */
[----:B------:R-:W-:Y:S01]  /*bae0*/  FMUL.FTZ R65, R65, R185 ;  /* 0x000000b941417220 */ /* 0x000fe20000410000 */
[----:B------:R-:W-:Y:S01]  /*baf0*/  F2FP.BF16.PACK_AB R77, R110, R112 ;  /* 0x000000706e4d723e */ /* 0x000fe200000010ff */
[----:B------:R-:W-:Y:S01]  /*bb00*/  FMUL.FTZ R66, R3, R186 ;  /* 0x000000ba03427220 */ /* 0x000fe20000410000 */
[----:B------:R-:W-:Y:S01]  /*bb10*/  F2FP.BF16.PACK_AB R79, R125, R124 ;  /* 0x0000007c7d4f723e */ /* 0x000fe200000010ff */
[----:B------:R-:W-:Y:S01]  /*bb20*/  FADD.FTZ R3, R94, R69 ;  /* 0x000000455e037221 */ /* 0x000fe20000010000 */
[----:B------:R-:W3:Y:S01]  /*bb30*/  MUFU.EX2 R184, R157 ;  /* 0x0000009d00b87308 */ /* 0x000ee20000000800 */
[----:B----4-:R-:W-:Y:S01]  /*bb40*/  LDSM.16.MT88.4 R92, [R226+0x1000] ;  /* 0x00100000e25c783b */ /* 0x010fe20000004200 */
[----:B------:R-:W-:Y:S02]  /*bb50*/  FADD.FTZ R69, R91, R2 ;  /* 0x000000025b457221 */ /* 0x000fe40000010000 */
[----:B------:R-:W-:Y:S04]  /*bb60*/  HMMA.16816.F32.BF16 R64, R72, R82, R64 ;  /* 0x000000524840723c */ /* 0x000fe80000041840 */
[----:B------:R-:W-:Y:S01]  /*bb70*/  FADD.FTZ R69, R106, R69 ;  /* 0x000000456a457221 */ /* 0x000fe20000010000 */
[----:B------:R-:W4:Y:S01]  /*bb80*/  LDSM.16.MT88.4 R80, [R229+0x800] ;  /* 0x00080000e550783b */ /* 0x000f220000004200 */
[----:B------:R-:W-:Y:S01]  /*bb90*/  MUFU.EX2 R186, R143 ;  /* 0x0000008f00ba7308 */ /* 0x000fe20000000800 */
[----:B------:R-:W-:Y:S01]  /*bba0*/  F2FP.BF16.PACK_AB R72, R101, R100 ;  /* 0x000000646548723e */ /* 0x000fe200000010ff */
[-C--:B------:R-:W-:Y:S05]  /*bbb0*/  HMMA.16816.F32.BF16 R4, R76, R84.reuse, R4 ;  /* 0x000000544c04723c */ /* 0x080fea0000041804 */
[----:B------:R-:W-:Y:S01]  /*bbc0*/  F2FP.BF16.PACK_AB R74, R126, R111 ;  /* 0x0000006f7e4a723e */ /* 0x000fe200000010ff */
[----:B-----5:R-:W5:Y:S01]  /*bbd0*/  LDSM.16.MT88.4 R88, [R226+0x800] ;  /* 0x00080000e258783b */ /* 0x020f620000004200 */
[----:B------:R-:W-:Y:S01]  /*bbe0*/  F2FP.BF16.PACK_AB R73, R97, R96 ;  /* 0x000000606149723e */ /* 0x000fe200000010ff */
[----:B------:R-:W-:Y:S01]  /*bbf0*/  MUFU.EX2 R196, R196 ;  /* 0x000000c400c47308 */ /* 0x000fe20000000800 */
[----:B------:R-:W-:Y:S03]  /*bc00*/  F2FP.BF16.PACK_AB R75, R99, R98 ;  /* 0x00000062634b723e */ /* 0x000fe600000010ff */
[----:B------:R-:W-:Y:S02]  /*bc10*/  FADD.FTZ R2, R201, R0 ;  /* 0x00000000c9027221 */ /* 0x000fe40000010000 */
[----:B------:R-:W-:Y:S02]  /*bc20*/  FADD.FTZ R0, R107, R3 ;  /* 0x000000036b007221 */ /* 0x000fe40000010000 */
[C---:B------:R-:W-:Y:S02]  /*bc30*/  HMMA.16816.F32.BF16 R8, R72.reuse, R84, R8 ;  /* 0x000000544808723c */ /* 0x040fe40000041808 */
[----:B------:R-:W-:Y:S02]  /*bc40*/  MUFU.EX2 R122, R122 ;  /* 0x0000007a007a7308 */ /* 0x000fe40000000800 */
[----:B------:R-:W-:Y:S02]  /*bc50*/  FADD.FTZ R3, R112, R70 ;  /* 0x0000004670037221 */ /* 0x000fe40000010000 */
[----:B------:R-:W-:Y:S02]  /*bc60*/  FADD.FTZ R70, R100, R0 ;  /* 0x0000000064467221 */ /* 0x000fe40000010000 */
[-C--:B------:R-:W-:Y:S04]  /*bc70*/  HMMA.16816.F32.BF16 R12, R72, R86.reuse, R12 ;  /* 0x00000056480c723c */ /* 0x080fe8000004180c */
[----:B------:R-:W-:Y:S01]  /*bc80*/  MUFU.EX2 R250, R250 ;  /* 0x000000fa00fa7308 */ /* 0x000fe20000000800 */
[----:B------:R-:W-:Y:S03]  /*bc90*/  FADD.FTZ R0, R200, R2 ;  /* 0x00000002c8007221 */ /* 0x000fe60000010000 */
[C---:B------:R-:W-:Y:S01]  /*bca0*/  HMMA.16816.F32.BF16 R16, R76.reuse, R86, R16 ;  /* 0x000000564c10723c */ /* 0x040fe20000041810 */
[----:B------:R-:W1:Y:S03]  /*bcb0*/  LDSM.16.MT88.4 R84, [R228+0x800] ;  /* 0x00080000e454783b */ /* 0x000e660000004200 */
[----:B------:R-:W-:Y:S02]  /*bcc0*/  FADD.FTZ R0, R199, R0 ;  /* 0x00000000c7007221 */ /* 0x000fe40000010000 */
[----:B------:R-:W-:Y:S02]  /*bcd0*/  MUFU.EX2 R252, R252 ;  /* 0x000000fc00fc7308 */ /* 0x000fe40000000800 */
[-C--:B----4-:R-:W-:Y:S04]  /*bce0*/  HMMA.16816.F32.BF16 R20, R76, R80.reuse, R20 ;  /* 0x000000504c14723c */ /* 0x090fe80000041814 */
[----:B------:R-:W-:Y:S04]  /*bcf0*/  FADD.FTZ R0, R198, R0 ;  /* 0x00000000c6007221 */ /* 0x000fe80000010000 */
        /* <DEDUP_REMOVED lines=9> */
[----:B------:R-:W4:Y:S03]  /*bd90*/  LDSM.16.MT88.4 R80, [R225+0x1000] ;  /* 0x00100000e150783b */ /* 0x000f260000004200 */
[----:B------:R-:W-:Y:S01]  /*bda0*/  FADD.FTZ R70, R97, R0 ;  /* 0x0000000061467221 */ /* 0x000fe20000010000 */
[----:B------:R-:W-:Y:S01]  /*bdb0*/  MUFU.EX2 R110, R156 ;  /* 0x0000009c006e7308 */ /* 0x000fe20000000800 */
[----:B------:R-:W-:Y:S02]  /*bdc0*/  FADD.FTZ R0, R209, R2 ;  /* 0x00000002d1007221 */ /* 0x000fe40000010000 */
[-C--:B-----5:R-:W-:Y:S04]  /*bdd0*/  HMMA.16816.F32.BF16 R36, R76, R88.reuse, R36 ;  /* 0x000000584c24723c */ /* 0x0a0fe80000041824 */
[----:B------:R-:W-:Y:S03]  /*bde0*/  FADD.FTZ R0, R212, R0 ;  /* 0x00000000d4007221 */ /* 0x000fe60000010000 */
[----:B------:R-:W-:Y:S01]  /*bdf0*/  MUFU.EX2 R251, R251 ;  /* 0x000000fb00fb7308 */ /* 0x000fe20000000800 */
[C---:B------:R-:W-:Y:S04]  /*be00*/  HMMA.16816.F32.BF16 R40, R72.reuse, R88, R40 ;  /* 0x000000584828723c */ /* 0x040fe80000041828 */
[----:B------:R-:W-:Y:S04]  /*be10*/  FADD.FTZ R0, R215, R0 ;  /* 0x00000000d7007221 */ /* 0x000fe80000010000 */
[-C--:B------:R-:W-:Y:S01]  /*be20*/  HMMA.16816.F32.BF16 R44, R72, R90.reuse, R44 ;  /* 0x0000005a482c723c */ /* 0x080fe2000004182c */
[----:B------:R-:W-:Y:S03]  /*be30*/  MUFU.EX2 R103, R151 ;  /* 0x0000009700677308 */ /* 0x000fe60000000800 */
[----:B------:R-:W-:Y:S02]  /*be40*/  FADD.FTZ R2, R214, R0 ;  /* 0x00000000d6027221 */ /* 0x000fe40000010000 */
[----:B------:R-:W-:Y:S02]  /*be50*/  FADD.FTZ R0, R124, R69 ;  /* 0x000000457c007221 */ /* 0x000fe40000010000 */
[C---:B------:R-:W-:Y:S01]  /*be60*/  HMMA.16816.F32.BF16 R48, R76.reuse, R90, R48 ;  /* 0x0000005a4c30723c */ /* 0x040fe20000041830 */
[----:B------:R-:W5:Y:S02]  /*be70*/  LDSM.16.MT88.4 R88, [R229+0x1000] ;  /* 0x00100000e558783b */ /* 0x000f640000004200 */
[----:B------:R-:W-:Y:S01]  /*be80*/  MUFU.EX2 R104, R150 ;  /* 0x0000009600687308 */ /* 0x000fe20000000800 */
[----:B------:R-:W-:Y:S02]  /*be90*/  FADD.FTZ R71, R125, R0 ;  /* 0x000000007d477221 */ /* 0x000fe40000010000 */
[----:B------:R-:W-:Y:S02]  /*bea0*/  FADD.FTZ R69, R111, R3 ;  /* 0x000000036f457221 */ /* 0x000fe40000010000 */
[-C--:B-1----:R-:W-:Y:S04]  /*beb0*/  HMMA.16816.F32.BF16 R52, R76, R84.reuse, R52 ;  /* 0x000000544c34723c */ /* 0x082fe80000041834 */
        /* <DEDUP_REMOVED lines=8> */
[----:B------:R-:W-:Y:S03]  /*bf40*/  FADD.FTZ R0, R210, R0 ;  /* 0x00000000d2007221 */ /* 0x000fe60000010000 */
[----:B------:R-:W-:Y:S01]  /*bf50*/  F2FP.BF16.PACK_AB R72, R203, R204 ;  /* 0x000000cccb48723e */ /* 0x000fe200000010ff */
[----:B------:R-:W-:Y:S01]  /*bf60*/  HMMA.16816.F32.BF16 R64, R76, R86, R64 ;  /* 0x000000564c40723c */ /* 0x000fe20000041840 */
[----:B------:R-:W1:Y:S01]  /*bf70*/  LDSM.16.MT88.4 R84, [R228+0x1000] ;  /* 0x00100000e454783b */ /* 0x000e620000004200 */
[----:B------:R-:W1:Y:S02]  /*bf80*/  MUFU.EX2 R96, R138 ;  /* 0x0000008a00607308 */ /* 0x000e640000000800 */
[----:B------:R-:W-:Y:S01]  /*bf90*/  F2FP.BF16.PACK_AB R74, R201, R202 ;  /* 0x000000cac94a723e */ /* 0x000fe200000010ff */
        /* <DEDUP_REMOVED lines=8> */
[-C--:B----4-:R-:W-:Y:S05]  /*c020*/  HMMA.16816.F32.BF16 R4, R72, R80.reuse, R4 ;  /* 0x000000504804723c */ /* 0x090fea0000041804 */
[----:B------:R-:W-:Y:S01]  /*c030*/  F2FP.BF16.PACK_AB R77, R114, R113 ;  /* 0x00000071724d723e */ /* 0x000fe200000010ff */
[----:B------:R-:W-:Y:S01]  /*c040*/  FADD.FTZ R3, R127, R0 ;  /* 0x000000007f037221 */ /* 0x000fe20000010000 */
[----:B--2---:R-:W-:Y:S01]  /*c050*/  F2FP.BF16.PACK_AB R79, R115, R116 ;  /* 0x00000074734f723e */ /* 0x004fe200000010ff */
[----:B------:R-:W-:Y:S01]  /*c060*/  MUFU.EX2 R108, R142 ;  /* 0x0000008e006c7308 */ /* 0x000fe20000000800 */
[----:B------:R-:W-:Y:S03]  /*c070*/  FADD.FTZ R0, R105, R2 ;  /* 0x0000000269007221 */ /* 0x000fe60000010000 */
[----:B------:R-:W-:Y:S02]  /*c080*/  FADD.FTZ R3, R129, R3 ;  /* 0x0000000381037221 */ /* 0x000fe40000010000 */
[C---:B------:R-:W-:Y:S04]  /*c090*/  HMMA.16816.F32.BF16 R8, R76.reuse, R80, R8 ;  /* 0x000000504c08723c */ /* 0x040fe80000041808 */
[C---:B---3--:R-:W-:Y:S01]  /*c0a0*/  FADD.FTZ R0, R184.reuse, R0 ;  /* 0x00000000b8007221 */ /* 0x048fe20000010000 */
[----:B------:R-:W-:Y:S01]  /*c0b0*/  F2FP.BF16.PACK_AB R184, R184, R105 ;  /* 0x00000069b8b8723e */ /* 0x000fe200000010ff */
[----:B------:R-:W2:Y:S01]  /*c0c0*/  MUFU.EX2 R107, R147 ;  /* 0x00000093006b7308 */ /* 0x000ea20000000800 */
[----:B------:R-:W-:Y:S01]  /*c0d0*/  FADD.FTZ R3, R133, R3 ;  /* 0x0000000385037221 */ /* 0x000fe20000010000 */
[-C--:B------:R-:W-:Y:S04]  /*c0e0*/  HMMA.16816.F32.BF16 R12, R76, R82.reuse, R12 ;  /* 0x000000524c0c723c */ /* 0x080fe8000004180c */
[----:B-1----:R-:W-:Y:S02]  /*c0f0*/  FADD.FTZ R0, R96, R0 ;  /* 0x0000000060007221 */ /* 0x002fe40000010000 */
[----:B------:R-:W-:Y:S02]  /*c100*/  FADD.FTZ R3, R136, R3 ;  /* 0x0000000388037221 */ /* 0x000fe40000010000 */
[C---:B------:R-:W-:Y:S01]  /*c110*/  HMMA.16816.F32.BF16 R16, R72.reuse, R82, R16 ;  /* 0x000000524810723c */ /* 0x040fe20000041810 */
[----:B------:R-:W1:Y:S01]  /*c120*/  LDSM.16.MT88.4 R80, [R225+0x1800] ;  /* 0x00180000e150783b */ /* 0x000e620000004200 */
[----:B------:R-:W-:Y:S02]  /*c130*/  MUFU.EX2 R106, R146 ;  /* 0x00000092006a7308 */ /* 0x000fe40000000800 */
[C---:B------:R-:W-:Y:S01]  /*c140*/  FADD.FTZ R0, R186.reuse, R0 ;  /* 0x00000000ba007221 */ /* 0x040fe20000010000 */
[----:B------:R-:W-:Y:S01]  /*c150*/  F2FP.BF16.PACK_AB R186, R186, R96 ;  /* 0x00000060baba723e */ /* 0x000fe200000010ff */
[----:B------:R-:W-:Y:S02]  /*c160*/  FADD.FTZ R3, R131, R3 ;  /* 0x0000000383037221 */ /* 0x000fe40000010000 */
[-C--:B-----5:R-:W-:Y:S04]  /*c170*/  HMMA.16816.F32.BF16 R20, R72, R88.reuse, R20 ;  /* 0x000000584814723c */ /* 0x0a0fe80000041814 */
[----:B------:R-:W3:Y:S01]  /*c180*/  MUFU.EX2 R102, R137 ;  /* 0x0000008900667308 */ /* 0x000ee20000000800 */
[----:B------:R-:W-:Y:S01]  /*c190*/  FADD.FTZ R3, R132, R3 ;  /* 0x0000000384037221 */ /* 0x000fe20000010000 */
[----:B--2---:R-:W-:Y:S01]  /*c1a0*/  F2FP.BF16.PACK_AB R185, R107, R108 ;  /* 0x0000006c6bb9723e */ /* 0x004fe200000010ff */
[----:B------:R-:W-:Y:S01]  /*c1b0*/  FADD.FTZ R2, R190, R69 ;  /* 0x00000045be027221 */ /* 0x000fe20000010000 */
[C---:B------:R-:W-:Y:S04]  /*c1c0*/  HMMA.16816.F32.BF16 R24, R76.reuse, R88, R24 ;  /* 0x000000584c18723c */ /* 0x040fe80000041818 */
[----:B------:R-:W-:Y:S02]  /*c1d0*/  FADD.FTZ R3, R130, R3 ;  /* 0x0000000382037221 */ /* 0x000fe40000010000 */
[----:B------:R-:W-:Y:S02]  /*c1e0*/  MUFU.EX2 R97, R145 ;  /* 0x0000009100617308 */ /* 0x000fe40000000800 */
[-C--:B------:R-:W-:Y:S04]  /*c1f0*/  HMMA.16816.F32.BF16 R28, R76, R90.reuse, R28 ;  /* 0x0000005a4c1c723c */ /* 0x080fe8000004181c */
[----:B------:R-:W-:Y:S04]  /*c200*/  FADD.FTZ R3, R128, R3 ;  /* 0x0000000380037221 */ /* 0x000fe80000010000 */
[C---:B------:R-:W-:Y:S01]  /*c210*/  HMMA.16816.F32.BF16 R32, R72.reuse, R90, R32 ;  /* 0x0000005a4820723c */ /* 0x040fe20000041820 */
[----:B------:R-:W2:Y:S01]  /*c220*/  LDSM.16.MT88.4 R88, [R229+0x1800] ;  /* 0x00180000e558783b */ /* 0x000ea20000004200 */
[----:B------:R-:W-:Y:S02]  /*c230*/  MUFU.EX2 R98, R140 ;  /* 0x0000008c00627308 */ /* 0x000fe40000000800 */
[----:B---3--:R-:W-:Y:S01]  /*c240*/  F2FP.BF16.PACK_AB R187, R102, R106 ;  /* 0x0000006a66bb723e */ /* 0x008fe200000010ff */
[----:B------:R-:W-:Y:S03]  /*c250*/  FADD.FTZ R3, R196, R3 ;  /* 0x00000003c4037221 */ /* 0x000fe60000010000 */
[-C--:B------:R-:W-:Y:S04]  /*c260*/  HMMA.16816.F32.BF16 R36, R72, R92.reuse, R36 ;  /* 0x0000005c4824723c */ /* 0x080fe80000041824 */
[----:B------:R-:W3:Y:S01]  /*c270*/  MUFU.EX2 R99, R141 ;  /* 0x0000008d00637308 */ /* 0x000ee20000000800 */
[----:B------:R-:W-:Y:S03]  /*c280*/  FADD.FTZ R3, R122, R3 ;  /* 0x000000037a037221 */ /* 0x000fe60000010000 */
[C---:B------:R-:W-:Y:S04]  /*c290*/  HMMA.16816.F32.BF16 R40, R76.reuse, R92, R40 ;  /* 0x0000005c4c28723c */ /* 0x040fe80000041828 */
[----:B------:R-:W-:Y:S04]  /*c2a0*/  FADD.FTZ R3, R120, R3 ;  /* 0x0000000378037221 */ /* 0x000fe80000010000 */
[-C--:B------:R-:W-:Y:S04]  /*c2b0*/  HMMA.16816.F32.BF16 R44, R76, R94.reuse, R44 ;  /* 0x0000005e4c2c723c */ /* 0x080fe8000004182c */
[----:B------:R-:W-:Y:S04]  /*c2c0*/  FADD.FTZ R3, R121, R3 ;  /* 0x0000000379037221 */ /* 0x000fe80000010000 */
[C---:B------:R-:W-:Y:S01]  /*c2d0*/  HMMA.16816.F32.BF16 R48, R72.reuse, R94, R48 ;  /* 0x0000005e4830723c */ /* 0x040fe20000041830 */
[----:B------:R-:W4:Y:S03]  /*c2e0*/  LDSM.16.MT88.4 R92, [R226+0x1800] ;  /* 0x00180000e25c783b */ /* 0x000f260000004200 */
[----:B---3--:R-:W-:Y:S01]  /*c2f0*/  F2FP.BF16.PACK_AB R124, R98, R99 ;  /* 0x00000063627c723e */ /* 0x008fe200000010ff */
[----:B------:R-:W-:Y:S03]  /*c300*/  FADD.FTZ R3, R220, R3 ;  /* 0x00000003dc037221 */ /* 0x000fe60000010000 */
[-C--:B------:R-:W-:Y:S04]  /*c310*/  HMMA.16816.F32.BF16 R52, R72, R84.reuse, R52 ;  /* 0x000000544834723c */ /* 0x080fe80000041834 */
[----:B------:R-:W-:Y:S04]  /*c320*/  FADD.FTZ R3, R248, R3 ;  /* 0x00000003f8037221 */ /* 0x000fe80000010000 */
[C---:B------:R-:W-:Y:S04]  /*c330*/  HMMA.16816.F32.BF16 R56, R76.reuse, R84, R56 ;  /* 0x000000544c38723c */ /* 0x040fe80000041838 */
[----:B------:R-:W-:Y:S04]  /*c340*/  FADD.FTZ R3, R249, R3 ;  /* 0x00000003f9037221 */ /* 0x000fe80000010000 */
[-C--:B------:R-:W-:Y:S04]  /*c350*/  HMMA.16816.F32.BF16 R60, R76, R86.reuse, R60 ;  /* 0x000000564c3c723c */ /* 0x080fe8000004183c */
[----:B------:R-:W-:Y:S03]  /*c360*/  FADD.FTZ R3, R251, R3 ;  /* 0x00000003fb037221 */ /* 0x000fe60000010000 */
[----:B------:R-:W-:Y:S01]  /*c370*/  F2FP.BF16.PACK_AB R76, R199, R200 ;  /* 0x000000c8c74c723e */ /* 0x000fe200000010ff */
[----:B------:R-:W-:Y:S01]  /*c380*/  HMMA.16816.F32.BF16 R64, R72, R86, R64 ;  /* 0x000000564840723c */ /* 0x000fe20000041840 */
[----:B------:R-:W3:Y:S03]  /*c390*/  LDSM.16.MT88.4 R84, [R228+0x1800] ;  /* 0x00180000e454783b */ /* 0x000ee60000004200 */
[----:B------:R-:W-:Y:S01]  /*c3a0*/  F2FP.BF16.PACK_AB R78, R197, R198 ;  /* 0x000000c6c54e723e */ /* 0x000fe200000010ff */
[----:B------:R-:W-:Y:S01]  /*c3b0*/  FADD.FTZ R3, R99, R3 ;  /* 0x0000000363037221 */ /* 0x000fe20000010000 */
[----:B------:R-:W-:Y:S02]  /*c3c0*/  F2FP.BF16.PACK_AB R77, R135, R134 ;  /* 0x00000086874d723e */ /* 0x000fe400000010ff */
[----:B------:R-:W-:Y:S04]  /*c3d0*/  F2FP.BF16.PACK_AB R79, R193, R192 ;  /* 0x000000c0c14f723e */ /* 0x000fe800000010ff */
[----:B------:R-:W-:Y:S02]  /*c3e0*/  F2FP.BF16.PACK_AB R72, R132, R131 ;  /* 0x000000838448723e */ /* 0x000fe400000010ff */
[----:B------:R-:W-:Y:S01]  /*c3f0*/  F2FP.BF16.PACK_AB R74, R128, R130 ;  /* 0x00000082804a723e */ /* 0x000fe200000010ff */
[-C--:B-1----:R-:W-:Y:S05]  /*c400*/  HMMA.16816.F32.BF16 R4, R76, R80.reuse, R4 ;  /* 0x000000504c04723c */ /* 0x082fea0000041804 */
[----:B------:R-:W-:Y:S02]  /*c410*/  F2FP.BF16.PACK_AB R73, R217, R123 ;  /* 0x0000007bd949723e */ /* 0x000fe400000010ff */
[----:B------:R-:W-:Y:S07]  /*c420*/  F2FP.BF16.PACK_AB R75, R221, R219 ;  /* 0x000000dbdd4b723e */ /* 0x000fee00000010ff */
[C---:B------:R-:W-:Y:S08]  /*c430*/  HMMA.16816.F32.BF16 R8, R72.reuse, R80, R8 ;  /* 0x000000504808723c */ /* 0x040ff00000041808 */
[-C--:B------:R-:W-:Y:S08]  /*c440*/  HMMA.16816.F32.BF16 R12, R72, R82.reuse, R12 ;  /* 0x00000052480c723c */ /* 0x080ff0000004180c */
[C---:B------:R-:W-:Y:S01]  /*c450*/  HMMA.16816.F32.BF16 R16, R76.reuse, R82, R16 ;  /* 0x000000524c10723c */ /* 0x040fe20000041810 */
[----:B------:R-:W1:Y:S07]  /*c460*/  LDSM.16.MT88.4 R80, [R225+0x2000] ;  /* 0x00200000e150783b */ /* 0x000e6e0000004200 */
[-C--:B--2---:R-:W-:Y:S08]  /*c470*/  HMMA.16816.F32.BF16 R20, R76, R88.reuse, R20 ;  /* 0x000000584c14723c */ /* 0x084ff00000041814 */
[C---:B------:R-:W-:Y:S08]  /*c480*/  HMMA.16816.F32.BF16 R24, R72.reuse, R88, R24 ;  /* 0x000000584818723c */ /* 0x040ff00000041818 */
[-C--:B------:R-:W-:Y:S08]  /*c490*/  HMMA.16816.F32.BF16 R28, R72, R90.reuse, R28 ;  /* 0x0000005a481c723c */ /* 0x080ff0000004181c */
[C---:B------:R-:W-:Y:S01]  /*c4a0*/  HMMA.16816.F32.BF16 R32, R76.reuse, R90, R32 ;  /* 0x0000005a4c20723c */ /* 0x040fe20000041820 */
[----:B------:R-:W2:Y:S07]  /*c4b0*/  LDSM.16.MT88.4 R88, [R229+0x2000] ;  /* 0x00200000e558783b */ /* 0x000eae0000004200 */
[-C--:B----4-:R-:W-:Y:S08]  /*c4c0*/  HMMA.16816.F32.BF16 R36, R76, R92.reuse, R36 ;  /* 0x0000005c4c24723c */ /* 0x090ff00000041824 */
[C---:B------:R-:W-:Y:S08]  /*c4d0*/  HMMA.16816.F32.BF16 R40, R72.reuse, R92, R40 ;  /* 0x0000005c4828723c */ /* 0x040ff00000041828 */
[-C--:B------:R-:W-:Y:S08]  /*c4e0*/  HMMA.16816.F32.BF16 R44, R72, R94.reuse, R44 ;  /* 0x0000005e482c723c */ /* 0x080ff0000004182c */
[C---:B------:R-:W-:Y:S01]  /*c4f0*/  HMMA.16816.F32.BF16 R48, R76.reuse, R94, R48 ;  /* 0x0000005e4c30723c */ /* 0x040fe20000041830 */
[----:B------:R-:W4:Y:S07]  /*c500*/  LDSM.16.MT88.4 R92, [R226+0x2000] ;  /* 0x00200000e25c783b */ /* 0x000f2e0000004200 */
[-C--:B---3--:R-:W-:Y:S08]  /*c510*/  HMMA.16816.F32.BF16 R52, R76, R84.reuse, R52 ;  /* 0x000000544c34723c */ /* 0x088ff00000041834 */
        /* <DEDUP_REMOVED lines=9> */
[----:B------:R-:W-:Y:S01]  /*c5b0*/  F2FP.BF16.PACK_AB R78, R121, R120 ;  /* 0x00000078794e723e */ /* 0x000fe200000010ff */
[-C--:B-1----:R-:W-:Y:S05]  /*c5c0*/  HMMA.16816.F32.BF16 R4, R72, R80.reuse, R4 ;  /* 0x000000504804723c */ /* 0x082fea0000041804 */
[----:B------:R-:W-:Y:S02]  /*c5d0*/  F2FP.BF16.PACK_AB R77, R252, R250 ;  /* 0x000000fafc4d723e */ /* 0x000fe400000010ff */
[----:B------:R-:W-:Y:S02]  /*c5e0*/  F2FP.BF16.PACK_AB R79, R109, R110 ;  /* 0x0000006e6d4f723e */ /* 0x000fe400000010ff */
[----:B------:R-:W-:Y:S03]  /*c5f0*/  MOV R121, R118 ;  /* 0x0000007600797202 */ /* 0x000fe60000000f00 */
[----:B------:R-:W-:Y:S02]  /*c600*/  MOV R120, R119 ;  /* 0x0000007700787202 */ /* 0x000fe40000000f00 */
[C---:B------:R-:W-:Y:S04]  /*c610*/  HMMA.16816.F32.BF16 R8, R76.reuse, R80, R8 ;  /* 0x000000504c08723c */ /* 0x040fe80000041808 */
[----:B------:R-:W-:Y:S04]  /*c620*/  MOV R122, R117 ;  /* 0x00000075007a7202 */ /* 0x000fe80000000f00 */
        /* <DEDUP_REMOVED lines=26> */
[----:B------:R-:W-:Y:S07]  /*c7d0*/  F2FP.BF16.PACK_AB R75, R100, R101 ;  /* 0x00000065644b723e */ /* 0x000fee00000010ff */
[C---:B------:R-:W-:Y:S01]  /*c7e0*/  HMMA.16816.F32.BF16 R8, R72.reuse, R80, R8 ;  /* 0x000000504808723c */ /* 0x040fe20000041808 */
[----:B------:R-:W1:Y:S07]  /*c7f0*/  MUFU.EX2 R80, R153 ;  /* 0x0000009900507308 */ /* 0x000e6e0000000800 */
[-C--:B------:R-:W-:Y:S03]  /*c800*/  HMMA.16816.F32.BF16 R12, R72, R82.reuse, R12 ;  /* 0x00000052480c723c */ /* 0x080fe6000004180c */
[----:B------:R-:W-:Y:S05]  /*c810*/  MUFU.EX2 R81, R148 ;  /* 0x0000009400517308 */ /* 0x000fea0000000800 */
[C---:B------:R-:W-:Y:S05]  /*c820*/  HMMA.16816.F32.BF16 R16, R76.reuse, R82, R16 ;  /* 0x000000524c10723c */ /* 0x040fea0000041810 */
[----:B------:R-:W5:Y:S03]  /*c830*/  MUFU.EX2 R83, R144 ;  /* 0x0000009000537308 */ /* 0x000f660000000800 */
[-C--:B--2---:R-:W-:Y:S04]  /*c840*/  HMMA.16816.F32.BF16 R20, R76, R88.reuse, R20 ;  /* 0x000000584c14723c */ /* 0x084fe80000041814 */
[----:B-1----:R-:W-:Y:S03]  /*c850*/  F2FP.BF16.PACK_AB R127, R71, R80 ;  /* 0x00000050477f723e */ /* 0x002fe600000010ff */
[----:B------:R-:W1:Y:S01]  /*c860*/  MUFU.EX2 R82, R149 ;  /* 0x0000009500527308 */ /* 0x000e620000000800 */
[C---:B------:R-:W-:Y:S08]  /*c870*/  HMMA.16816.F32.BF16 R24, R72.reuse, R88, R24 ;  /* 0x000000584818723c */ /* 0x040ff00000041818 */
[-C--:B------:R-:W-:Y:S04]  /*c880*/  HMMA.16816.F32.BF16 R28, R72, R90.reuse, R28 ;  /* 0x0000005a481c723c */ /* 0x080fe8000004181c */
[----:B-----5:R-:W-:Y:S04]  /*c890*/  F2FP.BF16.PACK_AB R126, R83, R97 ;  /* 0x00000061537e723e */ /* 0x020fe800000010ff */
[C---:B------:R-:W-:Y:S04]  /*c8a0*/  HMMA.16816.F32.BF16 R32, R76.reuse, R90, R32 ;  /* 0x0000005a4c20723c */ /* 0x040fe80000041820 */
[----:B-1----:R-:W-:Y:S04]  /*c8b0*/  F2FP.BF16.PACK_AB R125, R81, R82 ;  /* 0x00000052517d723e */ /* 0x002fe800000010ff */
[-C--:B----4-:R-:W-:Y:S08]  /*c8c0*/  HMMA.16816.F32.BF16 R36, R76, R92.reuse, R36 ;  /* 0x0000005c4c24723c */ /* 0x090ff00000041824 */
[C---:B------:R-:W-:Y:S08]  /*c8d0*/  HMMA.16816.F32.BF16 R40, R72.reuse, R92, R40 ;  /* 0x0000005c4828723c */ /* 0x040ff00000041828 */
[-C--:B------:R-:W-:Y:S08]  /*c8e0*/  HMMA.16816.F32.BF16 R44, R72, R94.reuse, R44 ;  /* 0x0000005e482c723c */ /* 0x080ff0000004182c */
[C---:B------:R-:W-:Y:S08]  /*c8f0*/  HMMA.16816.F32.BF16 R48, R76.reuse, R94, R48 ;  /* 0x0000005e4c30723c */ /* 0x040ff00000041830 */
[-C--:B---3--:R-:W-:Y:S08]  /*c900*/  HMMA.16816.F32.BF16 R52, R76, R84.reuse, R52 ;  /* 0x000000544c34723c */ /* 0x088ff00000041834 */
[C---:B------:R-:W-:Y:S08]  /*c910*/  HMMA.16816.F32.BF16 R56, R72.reuse, R84, R56 ;  /* 0x000000544838723c */ /* 0x040ff00000041838 */
[-C--:B------:R-:W-:Y:S01]  /*c920*/  HMMA.16816.F32.BF16 R60, R72, R86.reuse, R60 ;  /* 0x00000056483c723c */ /* 0x080fe2000004183c */
[----:B------:R-:W2:Y:S04]  /*c930*/  LDL R72, [R1+0x8] ;  /* 0x0000080001487983 */ /* 0x000ea80000100800 */
[----:B------:R1:W-:Y:S03]  /*c940*/  STL [R1], R0 ;  /* 0x0000000001007387 */ /* 0x0003e60000100800 */
[----:B------:R-:W-:Y:S08]  /*c950*/  HMMA.16816.F32.BF16 R64, R76, R86, R64 ;  /* 0x000000564c40723c */ /* 0x000ff00000041840 */
[-C--:B------:R-:W-:Y:S01]  /*c960*/  HMMA.16816.F32.BF16 R156, R184, R160.reuse, R4 ;  /* 0x000000a0b89c723c */ /* 0x080fe20000041804 */
[----:B------:R-:W3:Y:S07]  /*c970*/  LDSM.16.MT88.4 R4, [R228+0x3000] ;  /* 0x00300000e404783b */ /* 0x000eee0000004200 */
[C---:B------:R-:W-:Y:S04]  /*c980*/  HMMA.16816.F32.BF16 R152, R124.reuse, R160, R8 ;  /* 0x000000a07c98723c */ /* 0x040fe80000041808 */
[----:B-1----:R-:W-:Y:S04]  /*c990*/  FADD.FTZ R0, R113, R70 ;  /* 0x0000004671007221 */ /* 0x002fe80000010000 */
        /* <DEDUP_REMOVED lines=33> */
[-C--:B---3--:R-:W-:Y:S03]  /*cbb0*/  HMMA.16816.F32.BF16 R180, R184, R4.reuse, R52 ;  /* 0x00000004b8b4723c */ /* 0x088fe60000041834 */
        /* <DEDUP_REMOVED lines=20> */
[----:B------:R1:W-:Y:S03]  /*cd00*/  STL [R1+0xc], R2 ;  /* 0x00000c0201007387 */ /* 0x0003e60000100800 */
[----:B------:R-:W-:Y:S01]  /*cd10*/  FADD.FTZ R248, R102, R4 ;  /* 0x0000000466f87221 */ /* 0x000fe20000010000 */
[----:B------:R1:W-:Y:S01]  /*cd20*/  STL [R1+0x10], R0 ;  /* 0x0000100001007387 */ /* 0x0003e20000100800 */
[C---:B--2---:R-:W-:Y:S02]  /*cd30*/  ISETP.GT.AND P0, PT, R245.reuse, R72, PT ;  /* 0x00000048f500720c */ /* 0x044fe40003f04270 */
[----:B------:R-:W-:Y:S11]  /*cd40*/  IADD3 R245, R245, -0x1, RZ ;  /* 0xfffffffff5f57810 */ /* 0x000ff60007ffe0ff */
[----:B-1----:R-:W-:-:S05]  /*cd50*/  @P0 BRA `(.L_x_1350) ;  /* 0xffffac4000000947 */ /* 0x002fca000383ffff */
.L_x_1339:
[----:B-1----:R-:W2:Y:S02]  /*cd60*/  LDL R0, [R1+0x18] ;  /* 0x0000180001007983 */ /* 0x002ea40000100800 */
[----:B--2---:R-:W-:-:S13]  /*cd70*/  ISETP.GE.AND P0, PT, R245, R0, PT ;  /* 0x00000000f500720c */ /* 0x004fda0003f06270 */
[----:B------:R-:W-:Y:S05]  /*cd80*/  @!P0 BRA `(.L_x_1351) ;  /* 0x000043d000008947 */ /* 0x000fea0003800000 */
[----:B------:R-:W-:Y:S01]  /*cd90*/  IMAD.MOV.U32 R121, RZ, RZ, R118 ;  /* 0x000000ffff797224 */ /* 0x000fe200078e0076 */
[----:B------:R-:W-:Y:S01]  /*cda0*/  MOV R123, R68 ;  /* 0x00000044007b7202 */ /* 0x000fe20000000f00 */
[----:B------:R-:W-:Y:S01]  /*cdb0*/  IMAD.MOV.U32 R120, RZ, RZ, R119 ;  /* 0x000000ffff787224 */ /* 0x000fe200078e0077 */
[----:B------:R-:W-:Y:S02]  /*cdc0*/  MOV R122, R117 ;  /* 0x00000075007a7202 */ /* 0x000fe40000000f00 */
.L_x_1358:
        /* <DEDUP_REMOVED lines=14> */
[----:B------:R-:W-:Y:S04]  /*ceb0*/  IMAD.WIDE.U32 R2, R244, c[0x0][0x218], R2 ;  /* 0x00008600f4027a25 */ /* 0x000fe800078e0002 */
        /* <DEDUP_REMOVED lines=26> */
.L_x_1399:
[-C--:B------:R-:W-:Y:S01]  /*d060*/  HMMA.16816.F32.BF16 R4, R112, R16.reuse, RZ ;  /* 0x000000107004723c */ /* 0x080fe200000418ff */
[----:B------:R-:W3:Y:S01]  /*d070*/  LDL R247, [R1+0x18] ;  /* 0x0000180001f77983 */ /* 0x000ee20000100800 */
[----:B------:R-:W-:Y:S03]  /*d080*/  BSSY B0, `(.L_x_1353) ;  /* 0x00000f9000007945 */ /* 0x000fe60003800000 */
[----:B------:R-:W4:Y:S03]  /*d090*/  SHFL.IDX PT, R84, R0, RZ, 0x181f ;  /* 0x00181fff00547589 */ /* 0x000f2600000e0000 */
[C---:B------:R-:W-:Y:S05]  /*d0a0*/  HMMA.16816.F32.BF16 R8, R108.reuse, R16, RZ ;  /* 0x000000106c08723c */ /* 0x040fea00000418ff */
[----:B------:R-:W5:Y:S03]  /*d0b0*/  SHFL.IDX PT, R2, R0, 0x1, 0x181f ;  /* 0x00381f0000027f89 */ /* 0x000f6600000e0000 */
[-C--:B------:R-:W-:Y:S05]  /*d0c0*/  HMMA.16816.F32.BF16 R12, R108, R18.reuse, RZ ;  /* 0x000000126c0c723c */ /* 0x080fea00000418ff */
[----:B------:R-:W-:Y:S03]  /*d0d0*/  SHFL.IDX PT, R3, R88, 0x1, 0x181f ;  /* 0x00381f0058037f89 */ /* 0x000fe600000e0000 */
[C---:B------:R-:W-:Y:S05]  /*d0e0*/  HMMA.16816.F32.BF16 R16, R112.reuse, R18, RZ ;  /* 0x000000127010723c */ /* 0x040fea00000418ff */
[----:B------:R-:W1:Y:S03]  /*d0f0*/  SHFL.IDX PT, R90, R0, 0x2, 0x181f ;  /* 0x00581f00005a7f89 */ /* 0x000e6600000e0000 */
[-C--:B------:R-:W-:Y:S05]  /*d100*/  HMMA.16816.F32.BF16 R20, R112, R32.reuse, RZ ;  /* 0x000000207014723c */ /* 0x080fea00000418ff */
[----:B------:R-:W-:Y:S03]  /*d110*/  SHFL.IDX PT, R86, R88, 0x2, 0x181f ;  /* 0x00581f0058567f89 */ /* 0x000fe600000e0000 */
        /* <DEDUP_REMOVED lines=11> */
[----:B------:R-:W1:Y:S03]  /*d1d0*/  SHFL.IDX PT, R93, R88, 0x4, 0x181f ;  /* 0x00981f00585d7f89 */ /* 0x000e6600000e0000 */
[C---:B------:R-:W-:Y:S05]  /*d1e0*/  HMMA.16816.F32.BF16 R48, R112.reuse, R50, RZ ;  /* 0x000000327030723c */ /* 0x040fea00000418ff */
[----:B------:R-:W1:Y:S03]  /*d1f0*/  SHFL.IDX PT, R101, R88, 0x5, 0x181f ;  /* 0x00b81f0058657f89 */ /* 0x000e6600000e0000 */
[-C--:B------:R-:W-:Y:S08]  /*d200*/  HMMA.16816.F32.BF16 R52, R112, R64.reuse, RZ ;  /* 0x000000407034723c */ /* 0x080ff000000418ff */
[C---:B------:R-:W-:Y:S08]  /*d210*/  HMMA.16816.F32.BF16 R56, R108.reuse, R64, RZ ;  /* 0x000000406c38723c */ /* 0x040ff000000418ff */
[-C--:B------:R-:W-:Y:S08]  /*d220*/  HMMA.16816.F32.BF16 R60, R108, R66.reuse, RZ ;  /* 0x000000426c3c723c */ /* 0x080ff000000418ff */
[C---:B------:R-:W-:Y:S08]  /*d230*/  HMMA.16816.F32.BF16 R64, R112.reuse, R66, RZ ;  /* 0x000000427040723c */ /* 0x040ff000000418ff */
[-C--:B------:R-:W-:Y:S08]  /*d240*/  HMMA.16816.F32.BF16 R68, R112, R80.reuse, RZ ;  /* 0x000000507044723c */ /* 0x080ff000000418ff */
[C---:B------:R-:W-:Y:S08]  /*d250*/  HMMA.16816.F32.BF16 R72, R108.reuse, R80, RZ ;  /* 0x000000506c48723c */ /* 0x040ff000000418ff */
[-C--:B------:R-:W-:Y:S08]  /*d260*/  HMMA.16816.F32.BF16 R76, R108, R82.reuse, RZ ;  /* 0x000000526c4c723c */ /* 0x080ff000000418ff */
[C---:B------:R-:W-:Y:S04]  /*d270*/  HMMA.16816.F32.BF16 R80, R112.reuse, R82, RZ ;  /* 0x000000527050723c */ /* 0x040fe800000418ff */
[-C--:B----4-:R-:W-:Y:S02]  /*d280*/  IADD3 R84, P2, R84, R104.reuse, RZ ;  /* 0x0000006854547210 */ /* 0x090fe40007f5e0ff */
[-C--:B-----5:R-:W-:Y:S02]  /*d290*/  IADD3 R2, P0, R2, R104.reuse, RZ ;  /* 0x0000006802027210 */ /* 0x0a0fe40007f1e0ff */
[-C--:B-1----:R-:W-:Y:S01]  /*d2a0*/  IADD3 R90, P6, R90, R104.reuse, RZ ;  /* 0x000000685a5a7210 */ /* 0x082fe20007fde0ff */
[--C-:B--2---:R-:W-:Y:S03]  /*d2b0*/  IMAD.X R85, R85, 0x1, R100.reuse, P2 ;  /* 0x0000000155557824 */ /* 0x104fe600010e0664 */
[--C-:B------:R-:W-:Y:S01]  /*d2c0*/  IMAD.X R3, R3, 0x1, R100.reuse, P0 ;  /* 0x0000000103037824 */ /* 0x100fe200000e0664 */
[-C--:B------:R-:W-:Y:S01]  /*d2d0*/  IADD3 R94, P5, R94, R104.reuse, RZ ;  /* 0x000000685e5e7210 */ /* 0x080fe20007fbe0ff */
[----:B------:R1:W-:Y:S01]  /*d2e0*/  LDGSTS.E.BYPASS.LTC128B.128 [R242+0x100], [R84.64], !P3 ;  /* 0x0010000054f27fae */ /* 0x0003e2000d901d48 */
[--C-:B------:R-:W-:Y:S01]  /*d2f0*/  IMAD.X R91, R86, 0x1, R100.reuse, P6 ;  /* 0x00000001565b7824 */ /* 0x100fe200030e0664 */
[-C--:B------:R-:W-:Y:S02]  /*d300*/  IADD3 R92, P4, R92, R104.reuse, RZ ;  /* 0x000000685c5c7210 */ /* 0x080fe40007f9e0ff */
[--C-:B------:R-:W-:Y:S01]  /*d310*/  IMAD.X R95, R89, 0x1, R100.reuse, P5 ;  /* 0x00000001595f7824 */ /* 0x100fe200028e0664 */
[-C--:B------:R-:W-:Y:S02]  /*d320*/  IADD3 R102, P2, R102, R104.reuse, RZ ;  /* 0x0000006866667210 */ /* 0x080fe40007f5e0ff */
[----:B------:R-:W-:Y:S01]  /*d330*/  IADD3 R104, P0, R0, R104, RZ ;  /* 0x0000006800687210 */ /* 0x000fe20007f1e0ff */
[----:B------:R2:W-:Y:S01]  /*d340*/  LDGSTS.E.BYPASS.LTC128B.128 [R242+0x900], [R2.64], !P3 ;  /* 0x0090000002f27fae */ /* 0x0005e2000d901d48 */
[--C-:B------:R-:W-:Y:S02]  /*d350*/  IMAD.X R93, R93, 0x1, R100.reuse, P4 ;  /* 0x000000015d5d7824 */ /* 0x100fe400020e0664 */
[--C-:B------:R-:W-:Y:S05]  /*d360*/  IMAD.X R103, R101, 0x1, R100.reuse, P2 ;  /* 0x0000000165677824 */ /* 0x100fea00010e0664 */
[----:B------:R4:W-:Y:S08]  /*d370*/  LDGSTS.E.BYPASS.LTC128B.128 [R242+0x1100], [R90.64], !P3 ;  /* 0x011000005af27fae */ /* 0x0009f0000d901d48 */
[----:B------:R5:W-:Y:S01]  /*d380*/  LDGSTS.E.BYPASS.LTC128B.128 [R242+0x1900], [R94.64], !P3 ;  /* 0x019000005ef27fae */ /* 0x000be2000d901d48 */
[-C--:B-1----:R-:W-:Y:S07]  /*d390*/  HMMA.16816.F32.BF16 R84, R112, R96.reuse, RZ ;  /* 0x000000607054723c */ /* 0x082fee00000418ff */
[----:B------:R4:W1:Y:S08]  /*d3a0*/  SHFL.IDX PT, R0, R88, 0x6, 0x181f ;  /* 0x00d81f0058007f89 */ /* 0x00087000000e0000 */
[----:B------:R5:W-:Y:S08]  /*d3b0*/  LDGSTS.E.BYPASS.LTC128B.128 [R242+0x2100], [R92.64], !P3 ;  /* 0x021000005cf27fae */ /* 0x000bf0000d901d48 */
[----:B------:R2:W-:Y:S01]  /*d3c0*/  LDGSTS.E.BYPASS.LTC128B.128 [R242+0x2900], [R102.64], !P3 ;  /* 0x0290000066f27fae */ /* 0x0005e2000d901d48 */
[C---:B----4-:R-:W-:Y:S02]  /*d3d0*/  HMMA.16816.F32.BF16 R88, R108.reuse, R96, RZ ;  /* 0x000000606c58723c */ /* 0x050fe400000418ff */
[----:B-1----:R-:W-:Y:S05]  /*d3e0*/  IMAD.X R105, R0, 0x1, R100, P0 ;  /* 0x0000000100697824 */ /* 0x002fea00000e0664 */
[----:B------:R1:W-:Y:S01]  /*d3f0*/  LDGSTS.E.BYPASS.LTC128B.128 [R242+0x3100], [R104.64], !P3 ;  /* 0x0310000068f27fae */ /* 0x0003e2000d901d48 */
[-C--:B-----5:R-:W-:Y:S07]  /*d400*/  HMMA.16816.F32.BF16 R92, R108, R98.reuse, RZ ;  /* 0x000000626c5c723c */ /* 0x0a0fee00000418ff */
[----:B------:R-:W0:Y:S01]  /*d410*/  LDGDEPBAR ;  /* 0x00000000000079af */ /* 0x000e220000000000 */
[C---:B------:R-:W-:Y:S08]  /*d420*/  HMMA.16816.F32.BF16 R96, R112.reuse, R98, RZ ;  /* 0x000000627060723c */ /* 0x040ff000000418ff */
[-C--:B--2---:R-:W-:Y:S08]  /*d430*/  HMMA.16816.F32.BF16 R100, R112, R116.reuse, RZ ;  /* 0x000000747064723c */ /* 0x084ff000000418ff */
[C---:B-1----:R-:W-:Y:S08]  /*d440*/  HMMA.16816.F32.BF16 R104, R108.reuse, R116, RZ ;  /* 0x000000746c68723c */ /* 0x042ff000000418ff */
[-C--:B------:R-:W-:Y:S08]  /*d450*/  HMMA.16816.F32.BF16 R108, R108, R118.reuse, RZ ;  /* 0x000000766c6c723c */ /* 0x080ff000000418ff */
[----:B------:R-:W-:Y:S01]  /*d460*/  HMMA.16816.F32.BF16 R112, R112, R118, RZ ;  /* 0x000000767070723c */ /* 0x000fe200000418ff */
[----:B------:R-:W-:Y:S07]  /*d470*/  LDSM.16.M88.4 R116, [R232] ;  /* 0x00000000e874783b */ /* 0x000fee0000000200 */
[-C--:B------:R-:W-:Y:S08]  /*d480*/  HMMA.16816.F32.BF16 R4, R188, R192.reuse, R4 ;  /* 0x000000c0bc04723c */ /* 0x080ff00000041804 */
[C---:B------:R-:W-:Y:S08]  /*d490*/  HMMA.16816.F32.BF16 R8, R196.reuse, R192, R8 ;  /* 0x000000c0c408723c */ /* 0x040ff00000041808 */
[-C--:B------:R-:W-:Y:S03]  /*d4a0*/  HMMA.16816.F32.BF16 R12, R196, R194.reuse, R12 ;  /* 0x000000c2c40c723c */ /* 0x080fe6000004180c */
[----:B---3--:R-:W-:Y:S05]  /*d4b0*/  ISETP.GT.AND P0, PT, R245, R247, PT ;  /* 0x000000f7f500720c */ /* 0x008fea0003f04270 */
        /* <DEDUP_REMOVED lines=32> */
[----:B------:R-:W4:Y:S07]  /*d6c0*/  LDSM.16.M88.4 R188, [R230+0x2800] ;  /* 0x00280000e6bc783b */ /* 0x000f2e0000000200 */
[-C--:B-1----:R-:W-:Y:S08]  /*d6d0*/  HMMA.16816.F32.BF16 R4, R116, R192.reuse, R4 ;  /* 0x000000c07404723c */ /* 0x082ff00000041804 */
        /* <DEDUP_REMOVED lines=38> */
[C---:B---3--:R-:W-:Y:S01]  /*d940*/  HMMA.16816.F32.BF16 R8, R196.reuse, R208, R8 ;  /* 0x000000d0c408723c */ /* 0x048fe20000041808 */
[----:B------:R-:W-:Y:S07]  /*d950*/  BAR.SYNC.DEFER_BLOCKING 0x0 ;  /* 0x0000000000007b1d */ /* 0x000fee0000010000 */
[-C--:B------:R-:W-:Y:S08]  /*d960*/  HMMA.16816.F32.BF16 R12, R196, R210.reuse, R12 ;  /* 0x000000d2c40c723c */ /* 0x080ff0000004180c */
[C---:B------:R-:W-:Y:S08]  /*d970*/  HMMA.16816.F32.BF16 R16, R204.reuse, R210, R16 ;  /* 0x000000d2cc10723c */ /* 0x040ff00000041810 */
[-C--:B----4-:R-:W-:Y:S08]  /*d980*/  HMMA.16816.F32.BF16 R20, R204, R188.reuse, R20 ;  /* 0x000000bccc14723c */ /* 0x090ff00000041814 */
        /* <DEDUP_REMOVED lines=64> */
.L_x_1400:
        /* <DEDUP_REMOVED lines=34> */
.L_x_1401:
[----:B--2-4-:R-:W-:Y:S04]  /*dfb0*/  IADD3 R2, P0, R116, R119, RZ ;  /* 0x0000007774027210 */ /* 0x014fe80007f1e0ff */
[----:B-1----:R-:W-:Y:S05]  /*dfc0*/  IADD3.X R3, R0, R117, RZ, P0, !PT ;  /* 0x0000007500037210 */ /* 0x002fea00007fe4ff */
[----:B------:R-:W-:Y:S01]  /*dfd0*/  @!PT LDS RZ, [RZ] ;  /* 0x00000000fffff984 */ /* 0x000fe20000000800 */
[----:B------:R-:W-:Y:S01]  /*dfe0*/  @!PT LDS RZ, [RZ] ;  /* 0x00000000fffff984 */ /* 0x000fe20000000800 */
[----:B------:R-:W-:Y:S01]  /*dff0*/  @!PT LDS RZ, [RZ] ;  /* 0x00000000fffff984 */ /* 0x000fe20000000800 */
[----:B------:R1:W-:Y:S04]  /*e000*/  LDGSTS.E.BYPASS.LTC128B.128 [R242+0x6900], [R2.64], !P3 ;  /* 0x0690000002f27fae */ /* 0x0003e8000d901d48 */
.L_x_1354:
[----:B------:R-:W-:Y:S05]  /*e010*/  BSYNC B0 ;  /* 0x0000000000007941 */ /* 0x000fea0003800000 */
.L_x_1353:
        /* <DEDUP_REMOVED lines=115> */
[----:B-1----:R-:W-:Y:S02]  /*e750*/  FMNMX.FTZ R116, R116, R0, !PT ;  /* 0x0000000074747209 */ /* 0x002fe40007810000 */
[----:B------:R-:W1:Y:S04]  /*e760*/  SHFL.BFLY PT, R0, R118, 0x2, 0x1f ;  /* 0x0c401f0076007f89 */ /* 0x000e6800000e0000 */
[----:B------:R-:W2:Y:S01]  /*e770*/  SHFL.BFLY PT, R119, R116, 0x1, 0x1f ;  /* 0x0c201f0074777f89 */ /* 0x000ea200000e0000 */
[----:B-1----:R-:W-:Y:S02]  /*e780*/  FMNMX.FTZ R118, R118, R0, !PT ;  /* 0x0000000076767209 */ /* 0x002fe40007810000 */
[----:B--2---:R-:W-:Y:S03]  /*e790*/  FMNMX.FTZ R119, R116, R119, !PT ;  /* 0x0000007774777209 */ /* 0x004fe60007810000 */
[----:B------:R-:W1:Y:S04]  /*e7a0*/  SHFL.BFLY PT, R0, R118, 0x1, 0x1f ;  /* 0x0c201f0076007f89 */ /* 0x000e6800000e0000 */
[----:B------:R-:W2:Y:S01]  /*e7b0*/  SHFL.BFLY PT, R116, R188, 0x2, 0x1f ;  /* 0x0c401f00bc747f89 */ /* 0x000ea200000e0000 */
[----:B-1----:R-:W-:Y:S03]  /*e7c0*/  FMNMX.FTZ R118, R118, R0, !PT ;  /* 0x0000000076767209 */ /* 0x002fe60007810000 */
[----:B------:R-:W1:Y:S01]  /*e7d0*/  SHFL.BFLY PT, R0, R117, 0x2, 0x1f ;  /* 0x0c401f0075007f89 */ /* 0x000e6200000e0000 */
[----:B--2---:R-:W-:Y:S02]  /*e7e0*/  FMNMX.FTZ R116, R188, R116, !PT ;  /* 0x00000074bc747209 */ /* 0x004fe40007810000 */
[----:B-1----:R-:W-:Y:S05]  /*e7f0*/  FMNMX.FTZ R117, R117, R0, !PT ;  /* 0x0000000075757209 */ /* 0x002fea0007810000 */
[----:B------:R-:W1:Y:S02]  /*e800*/  SHFL.BFLY PT, R0, R117, 0x1, 0x1f ;  /* 0x0c201f0075007f89 */ /* 0x000e6400000e0000 */
[----:B-1----:R-:W-:Y:S02]  /*e810*/  FMNMX.FTZ R117, R117, R0, !PT ;  /* 0x0000000075757209 */ /* 0x002fe40007810000 */
[----:B------:R1:W2:Y:S04]  /*e820*/  SHFL.BFLY PT, R0, R116, 0x1, 0x1f ;  /* 0x0c201f0074007f89 */ /* 0x0002a800000e0000 */
.L_x_1402:
[----:B------:R-:W3:Y:S01]  /*e830*/  LDL.LU R188, [R1] ;  /* 0x0000000001bc7983 */ /* 0x000ee20000300800 */
[C---:B------:R-:W-:Y:S01]  /*e840*/  FMUL.FTZ R2, R119.reuse, c[0x0][0x2d0] ;  /* 0x0000b40077027a20 */ /* 0x040fe20000410000 */
[----:B-12---:R-:W-:Y:S01]  /*e850*/  FMNMX.FTZ R116, R0, R116, !PT ;  /* 0x0000007400747209 */ /* 0x006fe20007810000 */
[----:B------:R-:W-:Y:S01]  /*e860*/  FADD.FTZ R0, -R119, R120 ;  /* 0x0000007877007221 */ /* 0x000fe20000010100 */
[----:B------:R-:W-:Y:S01]  /*e870*/  WARPSYNC 0xffffffff ;  /* 0xffffffff00007948 */ /* 0x000fe20003800000 */
        /* <DEDUP_REMOVED lines=35> */
[----:B------:R-:W-:Y:S04]  /*eab0*/  FMUL.FTZ R2, R118, c[0x0][0x2d0] ;  /* 0x0000b40076027a20 */ /* 0x000fe80000410000 */
[--C-:B------:R-:W-:Y:S02]  /*eac0*/  FFMA.FTZ R20, R18, c[0x0][0x2d0], -R2.reuse ;  /* 0x0000b40012147a23 */ /* 0x100fe40000010802 */
[--C-:B------:R-:W-:Y:S01]  /*ead0*/  FFMA.FTZ R52, R115, c[0x0][0x2d0], -R2.reuse ;  /* 0x0000b40073347a23 */ /* 0x100fe20000010802 */
[----:B------:R-:W-:Y:S01]  /*eae0*/  MUFU.EX2 R205, R205 ;  /* 0x000000cd00cd7308 */ /* 0x000fe20000000800 */
[--C-:B------:R-:W-:Y:S02]  /*eaf0*/  FFMA.FTZ R19, R19, c[0x0][0x2d0], -R2.reuse ;  /* 0x0000b40013137a23 */ /* 0x100fe40000010802 */
[--C-:B------:R-:W-:Y:S01]  /*eb00*/  FFMA.FTZ R112, R22, c[0x0][0x2d0], -R2.reuse ;  /* 0x0000b40016707a23 */ /* 0x100fe20000010802 */
[----:B------:R-:W-:Y:S01]  /*eb10*/  MOV R22, R3 ;  /* 0x0000000300167202 */ /* 0x000fe20000000f00 */
        /* <DEDUP_REMOVED lines=16> */
[--C-:B------:R-:W-:Y:S01]  /*ec20*/  FFMA.FTZ R189, R51, c[0x0][0x2d0], -R2.reuse ;  /* 0x0000b40033bd7a23 */ /* 0x100fe20000010802 */
[----:B------:R-:W-:Y:S01]  /*ec30*/  MOV R51, R113 ;  /* 0x0000007100337202 */ /* 0x000fe20000000f00 */
        /* <DEDUP_REMOVED lines=8> */
[----:B------:R-:W2:Y:S10]  /*ecc0*/  MUFU.EX2 R7, R7 ;  /* 0x0000000700077308 */ /* 0x000eb40000000800 */
        /* <DEDUP_REMOVED lines=25> */
[C---:B-1----:R-:W-:Y:S01]  /*ee60*/  F2FP.BF16.PACK_AB R68, R5.reuse, R4 ;  /* 0x000000040544723e */ /* 0x042fe200000010ff */
[----:B------:R-:W-:Y:S01]  /*ee70*/  FFMA.FTZ R188, R54, c[0x0][0x2d0], -R2 ;  /* 0x0000b40036bc7a23 */ /* 0x000fe20000010802 */
[----:B------:R-:W-:Y:S01]  /*ee80*/  MOV R54, R197 ;  /* 0x000000c500367202 */ /* 0x000fe20000000f00 */
[----:B------:R-:W-:Y:S01]  /*ee90*/  FADD.FTZ R32, R5, R0 ;  /* 0x0000000005207221 */ /* 0x000fe20000010000 */
[----:B--2---:R-:W-:Y:S01]  /*eea0*/  F2FP.BF16.PACK_AB R69, R7, R6 ;  /* 0x000000060745723e */ /* 0x004fe200000010ff */
[----:B------:R-:W-:Y:S02]  /*eeb0*/  FADD.FTZ R0, -R118, R121 ;  /* 0x0000007976007221 */ /* 0x000fe40000010100 */
[--C-:B------:R-:W-:Y:S01]  /*eec0*/  FFMA.FTZ R121, R55, c[0x0][0x2d0], -R2.reuse ;  /* 0x0000b40037797a23 */ /* 0x100fe20000010802 */
[----:B------:R-:W-:Y:S01]  /*eed0*/  MUFU.EX2 R188, R188 ;  /* 0x000000bc00bc7308 */ /* 0x000fe20000000800 */
[----:B------:R-:W-:Y:S02]  /*eee0*/  FFMA.FTZ R197, R67, c[0x0][0x2d0], -R2 ;  /* 0x0000b40043c57a23 */ /* 0x000fe40000010802 */
[----:B------:R-:W-:Y:S02]  /*eef0*/  FMUL.FTZ R2, R117, c[0x0][0x2d0] ;  /* 0x0000b40075027a20 */ /* 0x000fe40000410000 */
[----:B------:R-:W-:Y:S02]  /*ef00*/  FADD.FTZ R5, R120, R32 ;  /* 0x0000002078057221 */ /* 0x000fe40000010000 */
[--C-:B------:R-:W-:Y:S02]  /*ef10*/  FFMA.FTZ R18, R12, c[0x0][0x2d0], -R2.reuse ;  /* 0x0000b4000c127a23 */ /* 0x100fe40000010802 */
[----:B------:R-:W2:Y:S01]  /*ef20*/  LDL.LU R12, [R1+0xc] ;  /* 0x00000c00010c7983 */ /* 0x000ea20000300800 */
[C---:B------:R-:W-:Y:S01]  /*ef30*/  FADD.FTZ R64, R70.reuse, R5 ;  /* 0x0000000546407221 */ /* 0x040fe20000010000 */
[----:B------:R-:W-:Y:S01]  /*ef40*/  F2FP.BF16.PACK_AB R70, R70, R120 ;  /* 0x000000784646723e */ /* 0x000fe200000010ff */
[----:B------:R-:W-:Y:S01]  /*ef50*/  FMUL.FTZ R0, R0, c[0x0][0x2d0] ;  /* 0x0000b40000007a20 */ /* 0x000fe20000410000 */
[----:B------:R-:W3:Y:S01]  /*ef60*/  LDL.LU R5, [R1+0x10] ;  /* 0x0000100001057983 */ /* 0x000ee20000300800 */
[--C-:B------:R-:W-:Y:S01]  /*ef70*/  FFMA.FTZ R83, R25, c[0x0][0x2d0], -R2.reuse ;  /* 0x0000b40019537a23 */ /* 0x100fe20000010802 */
        /* <DEDUP_REMOVED lines=21> */
[----:B-1----:R-:W-:Y:S02]  /*f0d0*/  FFMA.FTZ R0, R3, R248, R6 ;  /* 0x000000f803007223 */ /* 0x002fe40000010006 */
[----:B------:R-:W-:Y:S02]  /*f0e0*/  FFMA.FTZ R96, R40, c[0x0][0x2d0], -R2 ;  /* 0x0000b40028607a23 */ /* 0x000fe40000010802 */
[----:B------:R-:W-:Y:S01]  /*f0f0*/  FADD.FTZ R33, R7, R0 ;  /* 0x0000000007217221 */ /* 0x000fe20000010000 */
[----:B------:R-:W-:Y:S01]  /*f100*/  MUFU.EX2 R120, R98 ;  /* 0x0000006200787308 */ /* 0x000fe20000000800 */
[----:B------:R-:W-:Y:S02]  /*f110*/  FADD.FTZ R0, -R117, R122 ;  /* 0x0000007a75007221 */ /* 0x000fe40000010100 */
[--C-:B------:R-:W-:Y:S02]  /*f120*/  FFMA.FTZ R122, R76, c[0x0][0x2d0], -R2.reuse ;  /* 0x0000b4004c7a7a23 */ /* 0x100fe40000010802 */
[----:B------:R-:W-:Y:S02]  /*f130*/  FMUL.FTZ R0, R0, c[0x0][0x2d0] ;  /* 0x0000b40000007a20 */ /* 0x000fe40000410000 */
[--C-:B------:R-:W-:Y:S02]  /*f140*/  FFMA.FTZ R76, R108, c[0x0][0x2d0], -R2.reuse ;  /* 0x0000b4006c4c7a23 */ /* 0x100fe40000010802 */
[--C-:B------:R-:W-:Y:S01]  /*f150*/  FFMA.FTZ R102, R56, c[0x0][0x2d0], -R2.reuse ;  /* 0x0000b40038667a23 */ /* 0x100fe20000010802 */
[----:B------:R-:W-:Y:S01]  /*f160*/  MUFU.EX2 R251, R251 ;  /* 0x000000fb00fb7308 */ /* 0x000fe20000000800 */
[--C-:B------:R-:W-:Y:S02]  /*f170*/  FFMA.FTZ R99, R57, c[0x0][0x2d0], -R2.reuse ;  /* 0x0000b40039637a23 */ /* 0x100fe40000010802 */
[--C-:B------:R-:W-:Y:S02]  /*f180*/  FFMA.FTZ R114, R61, c[0x0][0x2d0], -R2.reuse ;  /* 0x0000b4003d727a23 */ /* 0x100fe40000010802 */
[--C-:B------:R-:W-:Y:S02]  /*f190*/  FFMA.FTZ R199, R72, c[0x0][0x2d0], -R2.reuse ;  /* 0x0000b40048c77a23 */ /* 0x100fe40000010802 */
[--C-:B------:R-:W-:Y:S02]  /*f1a0*/  FFMA.FTZ R198, R73, c[0x0][0x2d0], -R2.reuse ;  /* 0x0000b40049c67a23 */ /* 0x100fe40000010802 */
[----:B------:R-:W-:Y:S01]  /*f1b0*/  FFMA.FTZ R252, R92, c[0x0][0x2d0], -R2 ;  /* 0x0000b4005cfc7a23 */ /* 0x000fe20000010802 */
[----:B------:R-:W-:Y:S01]  /*f1c0*/  MUFU.EX2 R72, R8 ;  /* 0x0000000800487308 */ /* 0x000fe20000000800 */
[----:B------:R-:W-:Y:S02]  /*f1d0*/  FMUL.FTZ R4, R116, c[0x0][0x2d0] ;  /* 0x0000b40074047a20 */ /* 0x000fe40000410000 */
[----:B------:R-:W-:Y:S02]  /*f1e0*/  FMUL.FTZ R32, R65, R168 ;  /* 0x000000a841207220 */ /* 0x000fe40000410000 */
[--C-:B------:R-:W-:Y:S02]  /*f1f0*/  FFMA.FTZ R89, R27, c[0x0][0x2d0], -R4.reuse ;  /* 0x0000b4001b597a23 */ /* 0x100fe40000010804 */
[--C-:B------:R-:W-:Y:S02]  /*f200*/  FFMA.FTZ R37, R74, c[0x0][0x2d0], -R4.reuse ;  /* 0x0000b4004a257a23 */ /* 0x100fe40000010804 */
[--C-:B------:R-:W-:Y:S01]  /*f210*/  FFMA.FTZ R78, R78, c[0x0][0x2d0], -R4.reuse ;  /* 0x0000b4004e4e7a23 */ /* 0x100fe20000010804 */
[----:B------:R1:W4:Y:S01]  /*f220*/  MUFU.EX2 R2, R0 ;  /* 0x0000000000027308 */ /* 0x0003220000000800 */
        /* <DEDUP_REMOVED lines=14> */
[----:B-1----:R-:W-:Y:S02]  /*f310*/  FADD.FTZ R0, -R116, R123 ;  /* 0x0000007b74007221 */ /* 0x002fe40000010100 */
[----:B----4-:R-:W-:Y:S01]  /*f320*/  FMUL.FTZ R29, R2, R141 ;  /* 0x0000008d021d7220 */ /* 0x010fe20000410000 */
[----:B------:R-:W-:Y:S01]  /*f330*/  MOV R141, R71 ;  /* 0x00000047008d7202 */ /* 0x000fe20000000f00 */
[----:B------:R-:W-:Y:S01]  /*f340*/  FMUL.FTZ R0, R0, c[0x0][0x2d0] ;  /* 0x0000b40000007a20 */ /* 0x000fe20000410000 */
[----:B------:R-:W1:Y:S01]  /*f350*/  MUFU.EX2 R71, R20 ;  /* 0x0000001400477308 */ /* 0x000e620000000800 */
[--C-:B------:R-:W-:Y:S02]  /*f360*/  FFMA.FTZ R7, R14, c[0x0][0x2d0], -R4.reuse ;  /* 0x0000b4000e077a23 */ /* 0x100fe40000010804 */
[--C-:B------:R-:W-:Y:S02]  /*f370*/  FFMA.FTZ R6, R15, c[0x0][0x2d0], -R4.reuse ;  /* 0x0000b4000f067a23 */ /* 0x100fe40000010804 */
[--C-:B------:R-:W-:Y:S02]  /*f380*/  FFMA.FTZ R67, R30, c[0x0][0x2d0], -R4.reuse ;  /* 0x0000b4001e437a23 */ /* 0x100fe40000010804 */
[--C-:B------:R-:W-:Y:S02]  /*f390*/  FFMA.FTZ R66, R31, c[0x0][0x2d0], -R4.reuse ;  /* 0x0000b4001f427a23 */ /* 0x100fe40000010804 */
[--C-:B------:R-:W-:Y:S01]  /*f3a0*/  FFMA.FTZ R104, R42, c[0x0][0x2d0], -R4.reuse ;  /* 0x0000b4002a687a23 */ /* 0x100fe20000010804 */
[----:B------:R-:W4:Y:S01]  /*f3b0*/  MUFU.EX2 R0, R0 ;  /* 0x0000000000007308 */ /* 0x000f220000000800 */
[--C-:B------:R-:W-:Y:S02]  /*f3c0*/  FFMA.FTZ R105, R43, c[0x0][0x2d0], -R4.reuse ;  /* 0x0000b4002b697a23 */ /* 0x100fe40000010804 */
[--C-:B------:R-:W-:Y:S01]  /*f3d0*/  FFMA.FTZ R108, R46, c[0x0][0x2d0], -R4.reuse ;  /* 0x0000b4002e6c7a23 */ /* 0x100fe20000010804 */
[----:B-----5:R-:W-:Y:S01]  /*f3e0*/  F2FP.BF16.PACK_AB R74, R107, R94 ;  /* 0x0000005e6b4a723e */ /* 0x020fe200000010ff */
[--C-:B------:R-:W-:Y:S02]  /*f3f0*/  FFMA.FTZ R109, R47, c[0x0][0x2d0], -R4.reuse ;  /* 0x0000b4002f6d7a23 */ /* 0x100fe40000010804 */
[--C-:B------:R-:W-:Y:S02]  /*f400*/  FFMA.FTZ R220, R58, c[0x0][0x2d0], -R4.reuse ;  /* 0x0000b4003adc7a23 */ /* 0x100fe40000010804 */
[--C-:B------:R-:W-:Y:S01]  /*f410*/  FFMA.FTZ R222, R59, c[0x0][0x2d0], -R4.reuse ;  /* 0x0000b4003bde7a23 */ /* 0x100fe20000010804 */
[----:B------:R-:W-:Y:S01]  /*f420*/  MUFU.EX2 R73, R10 ;  /* 0x0000000a00497308 */ /* 0x000fe20000000800 */
[--C-:B------:R-:W-:Y:S02]  /*f430*/  FFMA.FTZ R123, R62, c[0x0][0x2d0], -R4.reuse ;  /* 0x0000b4003e7b7a23 */ /* 0x100fe40000010804 */
[--C-:B------:R-:W-:Y:S02]  /*f440*/  FFMA.FTZ R248, R63, c[0x0][0x2d0], -R4.reuse ;  /* 0x0000b4003ff87a23 */ /* 0x100fe40000010804 */
[----:B------:R-:W-:Y:S02]  /*f450*/  FFMA.FTZ R95, R95, c[0x0][0x2d0], -R4 ;  /* 0x0000b4005f5f7a23 */ /* 0x000fe40000010804 */
[C---:B------:R-:W-:Y:S01]  /*f460*/  FMUL.FTZ R28, R2.reuse, R140 ;  /* 0x0000008c021c7220 */ /* 0x040fe20000410000 */
[----:B------:R-:W-:Y:S01]  /*f470*/  MOV R140, R23 ;  /* 0x00000017008c7202 */ /* 0x000fe20000000f00 */
[----:B-1----:R-:W-:Y:S01]  /*f480*/  FADD.FTZ R88, R71, R33 ;  /* 0x0000002147587221 */ /* 0x002fe20000010000 */
[----:B------:R1:W-:Y:S01]  /*f490*/  MUFU.EX2 R93, R7 ;  /* 0x00000007005d7308 */ /* 0x0003e20000000800 */
[C---:B------:R-:W-:Y:S01]  /*f4a0*/  FMUL.FTZ R9, R2.reuse, R153 ;  /* 0x0000009902097220 */ /* 0x040fe20000410000 */
[----:B------:R-:W-:Y:S01]  /*f4b0*/  MOV R153, R53 ;  /* 0x0000003500997202 */ /* 0x000fe20000000f00 */
[----:B------:R-:W-:Y:S01]  /*f4c0*/  FMUL.FTZ R25, R2, R145 ;  /* 0x0000009102197220 */ /* 0x000fe20000410000 */
[----:B------:R-:W-:Y:S01]  /*f4d0*/  MOV R145, R76 ;  /* 0x0000004c00917202 */ /* 0x000fe20000000f00 */
[C---:B----4-:R-:W-:Y:S01]  /*f4e0*/  FMUL.FTZ R42, R0.reuse, R138 ;  /* 0x0000008a002a7220 */ /* 0x050fe20000410000 */
[----:B------:R-:W-:Y:S01]  /*f4f0*/  MOV R138, R51 ;  /* 0x00000033008a7202 */ /* 0x000fe20000000f00 */
[C---:B------:R-:W-:Y:S01]  /*f500*/  FMUL.FTZ R11, R0.reuse, R155 ;  /* 0x0000009b000b7220 */ /* 0x040fe20000410000 */
[----:B------:R-:W-:Y:S01]  /*f510*/  MOV R51, R22 ;  /* 0x0000001600337202 */ /* 0x000fe20000000f00 */
[----:B------:R-:W-:Y:S01]  /*f520*/  FMUL.FTZ R15, R0, R151 ;  /* 0x00000097000f7220 */ /* 0x000fe20000410000 */
[----:B------:R-:W-:Y:S01]  /*f530*/  MOV R155, R95 ;  /* 0x0000005f009b7202 */ /* 0x000fe20000000f00 */
[----:B------:R-:W4:Y:S01]  /*f540*/  MUFU.EX2 R106, R6 ;  /* 0x00000006006a7308 */ /* 0x000f220000000800 */
[----:B------:R-:W-:Y:S01]  /*f550*/  MOV R151, R91 ;  /* 0x0000005b00977202 */ /* 0x000fe20000000f00 */
[C---:B------:R-:W-:Y:S02]  /*f560*/  FMUL.FTZ R41, R2.reuse, R137 ;  /* 0x0000008902297220 */ /* 0x040fe40000410000 */
[C---:B------:R-:W-:Y:S02]  /*f570*/  FMUL.FTZ R56, R2.reuse, R128 ;  /* 0x0000008002387220 */ /* 0x040fe40000410000 */
[C---:B------:R-:W-:Y:S02]  /*f580*/  FMUL.FTZ R57, R2.reuse, R129 ;  /* 0x0000008102397220 */ /* 0x040fe40000410000 */
[C---:B------:R-:W-:Y:S02]  /*f590*/  FMUL.FTZ R60, R2.reuse, R124 ;  /* 0x0000007c023c7220 */ /* 0x040fe40000410000 */
[----:B------:R-:W5:Y:S01]  /*f5a0*/  MUFU.EX2 R95, R19 ;  /* 0x00000013005f7308 */ /* 0x000f620000000800 */
[C---:B------:R-:W-:Y:S02]  /*f5b0*/  FMUL.FTZ R61, R2.reuse, R125 ;  /* 0x0000007d023d7220 */ /* 0x040fe40000410000 */
[C---:B-1----:R-:W-:Y:S01]  /*f5c0*/  FMUL.FTZ R7, R3.reuse, R159 ;  /* 0x0000009f03077220 */ /* 0x042fe20000410000 */
[----:B------:R-:W-:Y:S01]  /*f5d0*/  MOV R159, R37 ;  /* 0x00000025009f7202 */ /* 0x000fe20000000f00 */
[C---:B------:R-:W-:Y:S01]  /*f5e0*/  FMUL.FTZ R8, R2.reuse, R152 ;  /* 0x0000009802087220 */ /* 0x040fe20000410000 */
[----:B------:R-:W-:Y:S01]  /*f5f0*/  MOV R152, R111 ;  /* 0x0000006f00987202 */ /* 0x000fe20000000f00 */
[C---:B------:R-:W-:Y:S01]  /*f600*/  FMUL.FTZ R13, R2.reuse, R149 ;  /* 0x00000095020d7220 */ /* 0x040fe20000410000 */
[----:B------:R-:W-:Y:S01]  /*f610*/  MOV R111, R36 ;  /* 0x00000024006f7202 */ /* 0x000fe20000000f00 */
[C---:B------:R-:W-:Y:S01]  /*f620*/  FMUL.FTZ R24, R2.reuse, R144 ;  /* 0x0000009002187220 */ /* 0x040fe20000410000 */
[----:B------:R1:W1:Y:S01]  /*f630*/  MUFU.EX2 R91, R16 ;  /* 0x00000010005b7308 */ /* 0x0002620000000800 */
[C---:B------:R-:W-:Y:S01]  /*f640*/  FMUL.FTZ R40, R2.reuse, R136 ;  /* 0x0000008802287220 */ /* 0x040fe20000410000 */
[----:B------:R-:W-:Y:S01]  /*f650*/  MOV R149, R86 ;  /* 0x0000005600957202 */ /* 0x000fe20000000f00 */
[----:B------:R-:W-:Y:S01]  /*f660*/  FMUL.FTZ R44, R2, R132 ;  /* 0x00000084022c7220 */ /* 0x000fe20000410000 */
[----:B----4-:R-:W-:Y:S01]  /*f670*/  F2FP.BF16.PACK_AB R75, R106, R93 ;  /* 0x0000005d6a4b723e */ /* 0x010fe200000010ff */
[----:B------:R-:W-:Y:S01]  /*f680*/  FMUL.FTZ R6, R3, R158 ;  /* 0x0000009e03067220 */ /* 0x000fe20000410000 */
[----:B------:R-:W-:Y:S01]  /*f690*/  MOV R144, R87 ;  /* 0x0000005700907202 */ /* 0x000fe20000000f00 */
[----:B------:R-:W-:Y:S01]  /*f6a0*/  FMUL.FTZ R45, R2, R133 ;  /* 0x00000085022d7220 */ /* 0x000fe20000410000 */
[----:B------:R-:W-:Y:S01]  /*f6b0*/  MOV R158, R84 ;  /* 0x00000054009e7202 */ /* 0x000fe20000000f00 */
[C---:B------:R-:W-:Y:S01]  /*f6c0*/  FMUL.FTZ R31, R0.reuse, R143 ;  /* 0x0000008f001f7220 */ /* 0x040fe20000410000 */
[----:B------:R-:W-:Y:S01]  /*f6d0*/  MOV R143, R38 ;  /* 0x00000026008f7202 */ /* 0x000fe20000000f00 */
[C---:B------:R-:W-:Y:S01]  /*f6e0*/  FMUL.FTZ R10, R0.reuse, R154 ;  /* 0x0000009a000a7220 */ /* 0x040fe20000410000 */
[----:B------:R-:W-:Y:S01]  /*f6f0*/  MOV R154, R52 ;  /* 0x00000034009a7202 */ /* 0x000fe20000000f00 */
[C---:B------:R-:W-:Y:S01]  /*f700*/  FMUL.FTZ R14, R0.reuse, R150 ;  /* 0x00000096000e7220 */ /* 0x040fe20000410000 */
[----:B-----5:R-:W-:Y:S01]  /*f710*/  F2FP.BF16.PACK_AB R71, R95, R71 ;  /* 0x000000475f47723e */ /* 0x020fe200000010ff */
[C---:B------:R-:W-:Y:S01]  /*f720*/  FMUL.FTZ R18, R3.reuse, R162 ;  /* 0x000000a203127220 */ /* 0x040fe20000410000 */
[----:B------:R-:W-:Y:S01]  /*f730*/  MOV R150, R55 ;  /* 0x0000003700967202 */ /* 0x000fe20000000f00 */
[----:B------:R-:W-:Y:S01]  /*f740*/  FMUL.FTZ R19, R3, R163 ;  /* 0x000000a303137220 */ /* 0x000fe20000410000 */
[----:B------:R4:W-:Y:S01]  /*f750*/  MUFU.EX2 R125, R49 ;  /* 0x00000031007d7308 */ /* 0x0009e20000000800 */
[C---:B------:R-:W-:Y:S01]  /*f760*/  FMUL.FTZ R17, R65.reuse, R161 ;  /* 0x000000a141117220 */ /* 0x040fe20000410000 */
[----:B------:R-:W-:Y:S01]  /*f770*/  MOV R161, R51 ;  /* 0x0000003300a17202 */ /* 0x000fe20000000f00 */
[C---:B------:R-:W-:Y:S01]  /*f780*/  FMUL.FTZ R26, R0.reuse, R146 ;  /* 0x00000092001a7220 */ /* 0x040fe20000410000 */
[----:B------:R-:W-:Y:S01]  /*f790*/  MOV R146, R34 ;  /* 0x0000002200927202 */ /* 0x000fe20000000f00 */
[C---:B------:R-:W-:Y:S01]  /*f7a0*/  FMUL.FTZ R27, R0.reuse, R147 ;  /* 0x00000093001b7220 */ /* 0x040fe20000410000 */
[----:B------:R-:W-:Y:S01]  /*f7b0*/  MOV R147, R35 ;  /* 0x0000002300937202 */ /* 0x000fe20000000f00 */
[C---:B-1----:R-:W-:Y:S01]  /*f7c0*/  FMUL.FTZ R16, R65.reuse, R160 ;  /* 0x000000a041107220 */ /* 0x042fe20000410000 */
[----:B------:R-:W-:Y:S01]  /*f7d0*/  MOV R160, R54 ;  /* 0x0000003600a07202 */ /* 0x000fe20000000f00 */
[C---:B------:R-:W-:Y:S01]  /*f7e0*/  FMUL.FTZ R30, R0.reuse, R142 ;  /* 0x0000008e001e7220 */ /* 0x040fe20000410000 */
[----:B------:R-:W-:Y:S01]  /*f7f0*/  LDSM.16.MT88.4 R52, [R226] ;  /* 0x00000000e234783b */ /* 0x000fe20000004200 */
[----:B------:R-:W-:Y:S01]  /*f800*/  FMUL.FTZ R33, R65, R169 ;  /* 0x000000a941217220 */ /* 0x000fe20000410000 */
[----:B------:R-:W-:Y:S01]  /*f810*/  MUFU.EX2 R124, R100 ;  /* 0x00000064007c7308 */ /* 0x000fe20000000800 */
[C---:B------:R-:W-:Y:S01]  /*f820*/  FMUL.FTZ R34, R3.reuse, R170 ;  /* 0x000000aa03227220 */ /* 0x040fe20000410000 */
[----:B------:R-:W-:Y:S01]  /*f830*/  MOV R142, R50 ;  /* 0x00000032008e7202 */ /* 0x000fe20000000f00 */
[----:B------:R-:W-:Y:S02]  /*f840*/  FMUL.FTZ R35, R3, R171 ;  /* 0x000000ab03237220 */ /* 0x000fe40000410000 */
[C---:B------:R-:W-:Y:S01]  /*f850*/  FMUL.FTZ R43, R0.reuse, R139 ;  /* 0x0000008b002b7220 */ /* 0x040fe20000410000 */
[----:B------:R-:W-:Y:S01]  /*f860*/  MOV R139, R85 ;  /* 0x00000055008b7202 */ /* 0x000fe20000000f00 */
[C---:B------:R-:W-:Y:S01]  /*f870*/  FMUL.FTZ R47, R0.reuse, R135 ;  /* 0x00000087002f7220 */ /* 0x040fe20000410000 */
[----:B------:R-:W-:Y:S01]  /*f880*/  LDSM.16.MT88.4 R168, [R229+0x3000] ;  /* 0x00300000e5a8783b */ /* 0x000fe20000004200 */
[C---:B------:R-:W-:Y:S01]  /*f890*/  FMUL.FTZ R59, R0.reuse, R131 ;  /* 0x00000083003b7220 */ /* 0x040fe20000410000 */
[----:B------:R1:W-:Y:S01]  /*f8a0*/  MUFU.EX2 R100, R48 ;  /* 0x0000003000647308 */ /* 0x0003e20000000800 */
[C---:B------:R-:W-:Y:S02]  /*f8b0*/  FMUL.FTZ R46, R0.reuse, R134 ;  /* 0x00000086002e7220 */ /* 0x040fe40000410000 */
[----:B----4-:R-:W-:Y:S02]  /*f8c0*/  FMUL.FTZ R49, R65, R177 ;  /* 0x000000b141317220 */ /* 0x010fe40000410000 */
[C---:B------:R-:W-:Y:S02]  /*f8d0*/  FMUL.FTZ R50, R3.reuse, R178 ;  /* 0x000000b203327220 */ /* 0x040fe40000410000 */
[----:B------:R-:W-:Y:S02]  /*f8e0*/  FMUL.FTZ R51, R3, R179 ;  /* 0x000000b303337220 */ /* 0x000fe40000410000 */
[C---:B------:R-:W-:Y:S01]  /*f8f0*/  FMUL.FTZ R58, R0.reuse, R130 ;  /* 0x00000082003a7220 */ /* 0x040fe20000410000 */
[----:B------:R-:W-:Y:S01]  /*f900*/  MUFU.EX2 R131, R82 ;  /* 0x0000005200837308 */ /* 0x000fe20000000800 */
[C---:B------:R-:W-:Y:S02]  /*f910*/  FMUL.FTZ R62, R0.reuse, R126 ;  /* 0x0000007e003e7220 */ /* 0x040fe40000410000 */
[----:B------:R-:W-:Y:S07]  /*f920*/  FMUL.FTZ R63, R0, R127 ;  /* 0x0000007f003f7220 */ /* 0x000fee0000410000 */
[----:B------:R-:W-:Y:S01]  /*f930*/  MUFU.EX2 R135, R81 ;  /* 0x0000005100877308 */ /* 0x000fe20000000800 */
[----:B-1----:R-:W-:Y:S02]  /*f940*/  FMUL.FTZ R48, R65, R176 ;  /* 0x000000b041307220 */ /* 0x002fe40000410000 */
[----:B------:R-:W-:Y:S07]  /*f950*/  LDSM.16.MT88.4 R176, [R226+0x3000] ;  /* 0x00300000e2b0783b */ /* 0x000fee0000004200 */
[----:B------:R-:W-:Y:S10]  /*f960*/  MUFU.EX2 R137, R80 ;  /* 0x0000005000897308 */ /* 0x000ff40000000800 */
[----:B------:R-:W-:Y:S10]  /*f970*/  MUFU.EX2 R110, R101 ;  /* 0x00000065006e7308 */ /* 0x000ff40000000800 */
[----:B------:R1:W-:Y:S10]  /*f980*/  MUFU.EX2 R101, R83 ;  /* 0x0000005300657308 */ /* 0x0003f40000000800 */
[----:B------:R-:W4:Y:S10]  /*f990*/  MUFU.EX2 R85, R196 ;  /* 0x000000c400557308 */ /* 0x000f340000000800 */
[----:B------:R-:W-:Y:S01]  /*f9a0*/  MUFU.EX2 R86, R193 ;  /* 0x000000c100567308 */ /* 0x000fe20000000800 */
[----:B-1----:R-:W-:Y:S09]  /*f9b0*/  LDSM.16.MT88.4 R80, [R225+0x800] ;  /* 0x00080000e150783b */ /* 0x002ff20000004200 */
[----:B------:R-:W-:Y:S10]  /*f9c0*/  MUFU.EX2 R193, R113 ;  /* 0x0000007100c17308 */ /* 0x000ff40000000800 */
[----:B------:R1:W-:Y:S01]  /*f9d0*/  MUFU.EX2 R98, R67 ;  /* 0x0000004300627308 */ /* 0x0003e20000000800 */
[C---:B--2---:R-:W-:Y:S01]  /*f9e0*/  FFMA.FTZ R4, R2.reuse, R12, R72 ;  /* 0x0000000c02047223 */ /* 0x044fe20000010048 */
[C---:B------:R-:W-:Y:S01]  /*f9f0*/  F2FP.BF16.PACK_AB R72, R21.reuse, R72 ;  /* 0x000000481548723e */ /* 0x040fe200000010ff */
[----:B------:R-:W-:Y:S01]  /*fa00*/  FMUL.FTZ R12, R2, R148 ;  /* 0x00000094020c7220 */ /* 0x000fe20000410000 */
[----:B------:R-:W-:Y:S01]  /*fa10*/  MOV R148, R39 ;  /* 0x0000002700947202 */ /* 0x000fe20000000f00 */
[----:B------:R-:W-:Y:S01]  /*fa20*/  FADD.FTZ R90, R21, R4 ;  /* 0x00000004155a7221 */ /* 0x000fe20000010000 */
[----:B------:R-:W-:Y:S01]  /*fa30*/  LDSM.16.MT88.4 R36, [R229] ;  /* 0x00000000e524783b */ /* 0x000fe20000004200 */
[----:B---3--:R-:W-:Y:S01]  /*fa40*/  FFMA.FTZ R2, R0, R5, R73 ;  /* 0x0000000500027223 */ /* 0x008fe20000010049 */
[----:B------:R-:W-:Y:S01]  /*fa50*/  F2FP.BF16.PACK_AB R73, R91, R73 ;  /* 0x000000495b49723e */ /* 0x000fe200000010ff */
[C---:B------:R-:W-:Y:S01]  /*fa60*/  FMUL.FTZ R4, R65.reuse, R156 ;  /* 0x0000009c41047220 */ /* 0x040fe20000410000 */
[----:B------:R-:W-:Y:S01]  /*fa70*/  MOV R156, R79 ;  /* 0x0000004f009c7202 */ /* 0x000fe20000000f00 */
[----:B------:R-:W-:Y:S01]  /*fa80*/  FMUL.FTZ R5, R65, R157 ;  /* 0x0000009d41057220 */ /* 0x000fe20000410000 */
[----:B------:R-:W-:Y:S01]  /*fa90*/  MOV R157, R78 ;  /* 0x0000004e009d7202 */ /* 0x000fe20000000f00 */
[----:B------:R2:W-:Y:S01]  /*faa0*/  MUFU.EX2 R113, R66 ;  /* 0x0000004200717308 */ /* 0x0005e20000000800 */
[----:B------:R-:W3:Y:S01]  /*fab0*/  LDSM.16.MT88.4 R20, [R225] ;  /* 0x00000000e114783b */ /* 0x000ee20000004200 */
[----:B----4-:R-:W-:Y:S02]  /*fac0*/  FADD.FTZ R0, R85, R64 ;  /* 0x0000004055007221 */ /* 0x010fe40000010000 */
[----:B------:R-:W-:Y:S02]  /*fad0*/  FADD.FTZ R2, R91, R2 ;  /* 0x000000025b027221 */ /* 0x000fe40000010000 */
[----:B------:R-:W-:Y:S02]  /*fae0*/  FMUL.FTZ R64, R65, R184 ;  /* 0x000000b841407220 */ /* 0x000fe40000410000 */
[----:B------:R-:W-:Y:S01]  /*faf0*/  FADD.FTZ R93, R93, R2 ;  /* 0x000000025d5d7221 */ /* 0x000fe20000010000 */
[----:B------:R-:W4:Y:S01]  /*fb00*/  LDSM.16.MT88.4 R76, [R228] ;  /* 0x00000000e44c783b */ /* 0x000f220000004200 */
[----:B------:R-:W5:Y:S01]  /*fb10*/  MUFU.EX2 R84, R195 ;  /* 0x000000c300547308 */ /* 0x000f620000000800 */
[C---:B-1----:R-:W-:Y:S02]  /*fb20*/  FMUL.FTZ R67, R3.reuse, R187 ;  /* 0x000000bb03437220 */ /* 0x042fe40000410000 */
[----:B------:R-:W-:Y:S07]  /*fb30*/  FADD.FTZ R93, R106, R93 ;  /* 0x0000005d6a5d7221 */ /* 0x000fee0000010000 */
[----:B------:R-:W1:Y:S01]  /*fb40*/  MUFU.EX2 R87, R194 ;  /* 0x000000c200577308 */ /* 0x000e620000000800 */
[----:B--2---:R-:W-:Y:S09]  /*fb50*/  FMUL.FTZ R66, R3, R186 ;  /* 0x000000ba03427220 */ /* 0x004ff20000410000 */
[----:B------:R-:W-:Y:S01]  /*fb60*/  MUFU.EX2 R184, R160 ;  /* 0x000000a000b87308 */ /* 0x000fe20000000800 */
[----:B-----5:R-:W-:Y:S09]  /*fb70*/  FADD.FTZ R0, R84, R0 ;  /* 0x0000000054007221 */ /* 0x020ff20000010000 */
[----:B------:R-:W-:Y:S01]  /*fb80*/  MUFU.EX2 R126, R97 ;  /* 0x00000061007e7308 */ /* 0x000fe20000000800 */
[-C--:B---3--:R-:W-:Y:S05]  /*fb90*/  HMMA.16816.F32.BF16 R4, R68, R20.reuse, R4 ;  /* 0x000000144404723c */ /* 0x088fea0000041804 */
[----:B-1----:R-:W-:Y:S03]  /*fba0*/  FADD.FTZ R0, R87, R0 ;  /* 0x0000000057007221 */ /* 0x002fe60000010000 */
[C---:B------:R-:W-:Y:S01]  /*fbb0*/  HMMA.16816.F32.BF16 R8, R72.reuse, R20, R8 ;  /* 0x000000144808723c */ /* 0x040fe20000041808 */
[----:B------:R-:W-:Y:S03]  /*fbc0*/  MUFU.EX2 R97, R89 ;  /* 0x0000005900617308 */ /* 0x000fe60000000800 */
[----:B------:R-:W-:Y:S03]  /*fbd0*/  FADD.FTZ R0, R86, R0 ;  /* 0x0000000056007221 */ /* 0x000fe60000010000 */
[C---:B------:R-:W-:Y:S01]  /*fbe0*/  FMUL.FTZ R20, R65.reuse, R164 ;  /* 0x000000a441147220 */ /* 0x040fe20000410000 */
[-C--:B------:R-:W-:Y:S03]  /*fbf0*/  HMMA.16816.F32.BF16 R12, R72, R22.reuse, R12 ;  /* 0x00000016480c723c */ /* 0x080fe6000004180c */
[----:B------:R-:W-:Y:S01]  /*fc00*/  MUFU.EX2 R132, R103 ;  /* 0x0000006700847308 */ /* 0x000fe20000000800 */
[----:B------:R-:W-:Y:S02]  /*fc10*/  FMUL.FTZ R21, R65, R165 ;  /* 0x000000a541157220 */ /* 0x000fe40000410000 */
[----:B------:R-:W-:Y:S02]  /*fc20*/  FADD.FTZ R0, R207, R0 ;  /* 0x00000000cf007221 */ /* 0x000fe40000010000 */
[C---:B------:R-:W-:Y:S04]  /*fc30*/  HMMA.16816.F32.BF16 R16, R68.reuse, R22, R16 ;  /* 0x000000164410723c */ /* 0x040fe80000041810 */
[----:B------:R-:W-:Y:S01]  /*fc40*/  FADD.FTZ R0, R206, R0 ;  /* 0x00000000ce007221 */ /* 0x000fe20000010000 */
[----:B------:R-:W-:Y:S02]  /*fc50*/  MUFU.EX2 R127, R96 ;  /* 0x00000060007f7308 */ /* 0x000fe40000000800 */
[C---:B------:R-:W-:Y:S02]  /*fc60*/  FMUL.FTZ R22, R3.reuse, R166 ;  /* 0x000000a603167220 */ /* 0x040fe40000410000 */
[----:B------:R-:W-:Y:S03]  /*fc70*/  FMUL.FTZ R23, R3, R167 ;  /* 0x000000a703177220 */ /* 0x000fe60000410000 */
[----:B------:R-:W-:Y:S03]  /*fc80*/  FADD.FTZ R0, R205, R0 ;  /* 0x00000000cd007221 */ /* 0x000fe60000010000 */
[----:B------:R1:W-:Y:S01]  /*fc90*/  MUFU.EX2 R103, R161 ;  /* 0x000000a100677308 */ /* 0x0003e20000000800 */
[-C--:B------:R-:W-:Y:S03]  /*fca0*/  HMMA.16816.F32.BF16 R20, R68, R36.reuse, R20 ;  /* 0x000000244414723c */ /* 0x080fe60000041814 */
[----:B------:R-:W-:Y:S05]  /*fcb0*/  FADD.FTZ R2, R204, R0 ;  /* 0x00000000cc027221 */ /* 0x000fea0000010000 */
[C---:B------:R-:W-:Y:S01]  /*fcc0*/  HMMA.16816.F32.BF16 R24, R72.reuse, R36, R24 ;  /* 0x000000244818723c */ /* 0x040fe20000041818 */
[----:B------:R2:W3:Y:S06]  /*fcd0*/  MUFU.EX2 R96, R92 ;  /* 0x0000005c00607308 */ /* 0x0004ec0000000800 */
[C---:B------:R-:W-:Y:S01]  /*fce0*/  FMUL.FTZ R36, R65.reuse, R172 ;  /* 0x000000ac41247220 */ /* 0x040fe20000410000 */
[-C--:B------:R-:W-:Y:S03]  /*fcf0*/  HMMA.16816.F32.BF16 R28, R72, R38.reuse, R28 ;  /* 0x00000026481c723c */ /* 0x080fe6000004181c */
[----:B------:R-:W-:Y:S01]  /*fd00*/  MUFU.EX2 R186, R138 ;  /* 0x0000008a00ba7308 */ /* 0x000fe20000000800 */
[----:B------:R-:W-:Y:S01]  /*fd10*/  FMUL.FTZ R37, R65, R173 ;  /* 0x000000ad41257220 */ /* 0x000fe20000410000 */
[----:B-1----:R-:W-:Y:S03]  /*fd20*/  LDSM.16.MT88.4 R160, [R225+0x3000] ;  /* 0x00300000e1a0783b */ /* 0x002fe60000004200 */
[C---:B------:R-:W-:Y:S05]  /*fd30*/  HMMA.16816.F32.BF16 R32, R68.reuse, R38, R32 ;  /* 0x000000264420723c */ /* 0x040fea0000041820 */
[----:B------:R-:W-:Y:S02]  /*fd40*/  MUFU.EX2 R136, R121 ;  /* 0x0000007900887308 */ /* 0x000fe40000000800 */
[C---:B------:R-:W-:Y:S02]  /*fd50*/  FMUL.FTZ R38, R3.reuse, R174 ;  /* 0x000000ae03267220 */ /* 0x040fe40000410000 */
[----:B------:R-:W-:Y:S03]  /*fd60*/  FMUL.FTZ R39, R3, R175 ;  /* 0x000000af03277220 */ /* 0x000fe60000410000 */
[----:B--2---:R-:W-:Y:S03]  /*fd70*/  FADD.FTZ R92, R94, R90 ;  /* 0x0000005a5e5c7221 */ /* 0x004fe60000010000 */
[----:B------:R-:W-:Y:S01]  /*fd80*/  MUFU.EX2 R130, R114 ;  /* 0x0000007200827308 */ /* 0x000fe20000000800 */
[-C--:B------:R-:W-:Y:S03]  /*fd90*/  HMMA.16816.F32.BF16 R36, R68, R52.reuse, R36 ;  /* 0x000000344424723c */ /* 0x080fe60000041824 */
[----:B------:R-:W-:Y:S04]  /*fda0*/  FADD.FTZ R0, R107, R92 ;  /* 0x0000005c6b007221 */ /* 0x000fe80000010000 */
[----:B------:R-:W-:Y:S01]  /*fdb0*/  FADD.FTZ R92, R100, R0 ;  /* 0x00000000645c7221 */ /* 0x000fe20000010000 */
[C---:B------:R-:W-:Y:S01]  /*fdc0*/  HMMA.16816.F32.BF16 R40, R72.reuse, R52, R40 ;  /* 0x000000344828723c */ /* 0x040fe20000041828 */
[----:B------:R-:W-:Y:S03]  /*fdd0*/  MUFU.EX2 R107, R156 ;  /* 0x0000009c006b7308 */ /* 0x000fe60000000800 */
[----:B------:R-:W-:Y:S03]  /*fde0*/  FADD.FTZ R0, R203, R2 ;  /* 0x00000002cb007221 */ /* 0x000fe60000010000 */
[C---:B------:R-:W-:Y:S01]  /*fdf0*/  FMUL.FTZ R52, R65.reuse, R180 ;  /* 0x000000b441347220 */ /* 0x040fe20000410000 */
[-C--:B------:R-:W-:Y:S03]  /*fe00*/  HMMA.16816.F32.BF16 R44, R72, R54.reuse, R44 ;  /* 0x00000036482c723c */ /* 0x080fe6000004182c */
[----:B------:R-:W-:Y:S01]  /*fe10*/  MUFU.EX2 R128, R122 ;  /* 0x0000007a00807308 */ /* 0x000fe20000000800 */
[C---:B------:R-:W-:Y:S02]  /*fe20*/  FMUL.FTZ R53, R65.reuse, R181 ;  /* 0x000000b541357220 */ /* 0x040fe40000410000 */
[----:B------:R-:W-:Y:S02]  /*fe30*/  FMUL.FTZ R65, R65, R185 ;  /* 0x000000b941417220 */ /* 0x000fe40000410000 */
[C---:B------:R-:W-:Y:S04]  /*fe40*/  HMMA.16816.F32.BF16 R48, R68.reuse, R54, R48 ;  /* 0x000000364430723c */ /* 0x040fe80000041830 */
[----:B------:R-:W-:Y:S01]  /*fe50*/  FADD.FTZ R0, R202, R0 ;  /* 0x00000000ca007221 */ /* 0x000fe20000010000 */
[----:B------:R-:W-:Y:S02]  /*fe60*/  MUFU.EX2 R129, R115 ;  /* 0x0000007300817308 */ /* 0x000fe40000000800 */
[C---:B------:R-:W-:Y:S02]  /*fe70*/  FMUL.FTZ R54, R3.reuse, R182 ;  /* 0x000000b603367220 */ /* 0x040fe40000410000 */
[----:B------:R-:W-:Y:S03]  /*fe80*/  FMUL.FTZ R55, R3, R183 ;  /* 0x000000b703377220 */ /* 0x000fe60000410000 */
[----:B------:R-:W-:Y:S02]  /*fe90*/  FADD.FTZ R3, R95, R88 ;  /* 0x000000585f037221 */ /* 0x000fe40000010000 */
[----:B------:R-:W-:Y:S01]  /*fea0*/  LDSM.16.MT88.4 R88, [R226+0x1000] ;  /* 0x00100000e258783b */ /* 0x000fe20000004200 */
[----:B------:R-:W-:Y:S01]  /*feb0*/  MUFU.EX2 R114, R104 ;  /* 0x0000006800727308 */ /* 0x000fe20000000800 */
[-C--:B----4-:R-:W-:Y:S03]  /*fec0*/  HMMA.16816.F32.BF16 R52, R68, R76.reuse, R52 ;  /* 0x0000004c4434723c */ /* 0x090fe60000041834 */
[----:B------:R-:W-:Y:S02]  /*fed0*/  FADD.FTZ R3, R112, R3 ;  /* 0x0000000370037221 */ /* 0x000fe40000010000 */
[----:B------:R-:W-:Y:S03]  /*fee0*/  FADD.FTZ R0, R201, R0 ;  /* 0x00000000c9007221 */ /* 0x000fe60000010000 */
[C---:B------:R-:W-:Y:S01]  /*fef0*/  HMMA.16816.F32.BF16 R56, R72.reuse, R76, R56 ;  /* 0x0000004c4838723c */ /* 0x040fe20000041838 */
[----:B------:R-:W-:Y:S03]  /*ff00*/  MUFU.EX2 R115, R105 ;  /* 0x0000006900737308 */ /* 0x000fe60000000800 */
[----:B------:R-:W-:Y:S02]  /*ff10*/  FADD.FTZ R2, R200, R0 ;  /* 0x00000000c8027221 */ /* 0x000fe40000010000 */
[----:B---3--:R-:W-:Y:S02]  /*ff20*/  FADD.FTZ R0, R96, R93 ;  /* 0x0000005d60007221 */ /* 0x008fe40000010000 */
[-C--:B------:R-:W-:Y:S03]  /*ff30*/  HMMA.16816.F32.BF16 R60, R72, R78.reuse, R60 ;  /* 0x0000004e483c723c */ /* 0x080fe6000004183c */
[----:B------:R-:W-:Y:S01]  /*ff40*/  MUFU.EX2 R122, R108 ;  /* 0x0000006c007a7308 */ /* 0x000fe20000000800 */
[----:B------:R-:W-:Y:S02]  /*ff50*/  FADD.FTZ R93, R110, R3 ;  /* 0x000000036e5d7221 */ /* 0x000fe40000010000 */
[----:B------:R-:W-:Y:S01]  /*ff60*/  FADD.FTZ R3, R101, R92 ;  /* 0x0000005c65037221 */ /* 0x000fe20000010000 */
[----:B------:R-:W-:Y:S01]  /*ff70*/  F2FP.BF16.PACK_AB R72, R84, R85 ;  /* 0x000000555448723e */ /* 0x000fe200000010ff */
[----:B------:R-:W-:Y:S01]  /*ff80*/  HMMA.16816.F32.BF16 R64, R68, R78, R64 ;  /* 0x0000004e4440723c */ /* 0x000fe20000041840 */
[----:B------:R-:W1:Y:S03]  /*ff90*/  LDSM.16.MT88.4 R76, [R229+0x800] ;  /* 0x00080000e54c783b */ /* 0x000e660000004200 */
[----:B------:R-:W-:Y:S01]  /*ffa0*/  F2FP.BF16.PACK_AB R74, R86, R87 ;  /* 0x00000057564a723e */ /* 0x000fe200000010ff */
[----:B------:R-:W-:Y:S01]  /*ffb0*/  MUFU.EX2 R121, R109 ;  /* 0x0000006d00797308 */ /* 0x000fe20000000800 */
[----:B------:R-:W-:Y:S01]  /*ffc0*/  F2FP.BF16.PACK_AB R73, R110, R112 ;  /* 0x000000706e49723e */ /* 0x000fe200000010ff */
[----:B------:R-:W-:Y:S01]  /*ffd0*/  FADD.FTZ R92, R97, R0 ;  /* 0x00000000615c7221 */ /* 0x000fe20000010000 */
[----:B------:R-:W-:Y:S01]  /*ffe0*/  F2FP.BF16.PACK_AB R75, R125, R124 ;  /* 0x0000007c7d4b723e */ /* 0x000fe200000010ff */
[----:B------:R-:W2:Y:S03]  /*fff0*/  LDSM.16.MT88.4 R84, [R226+0x800] ;  /* 0x00080000e254783b */ /* 0x000ea60000004200 */
[----:B------:R-:W-:Y:S01]  /*10000*/  F2FP.BF16.PACK_AB R68, R101, R100 ;  /* 0x000000646544723e */ /* 0x000fe200000010ff */
[----:B------:R-:W-:Y:S01]  /*10010*/  FADD.FTZ R0, R212, R2 ;  /* 0x00000002d4007221 */ /* 0x000fe20000010000 */
[----:B------:R-:W-:Y:S01]  /*10020*/  F2FP.BF16.PACK_AB R70, R126, R120 ;  /* 0x000000787e46723e */ /* 0x000fe200000010ff */
[-C--:B------:R-:W-:Y:S01]  /*10030*/  HMMA.16816.F32.BF16 R4, R72, R80.reuse, R4 ;  /* 0x000000504804723c */ /* 0x080fe20000041804 */
[----:B------:R-:W-:Y:S04]  /*10040*/  MUFU.EX2 R110, R159 ;  /* 0x0000009f006e7308 */ /* 0x000fe80000000800 */
[----:B------:R-:W-:Y:S01]  /*10050*/  F2FP.BF16.PACK_AB R69, R97, R96 ;  /* 0x000000606145723e */ /* 0x000fe200000010ff */
[----:B------:R-:W-:Y:S01]  /*10060*/  FADD.FTZ R0, R216, R0 ;  /* 0x00000000d8007221 */ /* 0x000fe20000010000 */
[----:B------:R-:W-:Y:S04]  /*10070*/  F2FP.BF16.PACK_AB R71, R113, R98 ;  /* 0x000000627147723e */ /* 0x000fe800000010ff */
[----:B------:R-:W-:Y:S01]  /*10080*/  MUFU.EX2 R109, R158 ;  /* 0x0000009e006d7308 */ /* 0x000fe20000000800 */
[----:B------:R-:W-:Y:S02]  /*10090*/  FADD.FTZ R0, R218, R0 ;  /* 0x00000000da007221 */ /* 0x000fe40000010000 */
[C---:B------:R-:W-:Y:S04]  /*100a0*/  HMMA.16816.F32.BF16 R8, R68.reuse, R80, R8 ;  /* 0x000000504408723c */ /* 0x040fe80000041808 */
[----:B------:R-:W-:Y:S02]  /*100b0*/  FADD.FTZ R2, R217, R0 ;  /* 0x00000000d9027221 */ /* 0x000fe40000010000 */
[----:B------:R-:W-:Y:S01]  /*100c0*/  FADD.FTZ R0, R124, R93 ;  /* 0x0000005d7c007221 */ /* 0x000fe20000010000 */
[----:B------:R-:W-:Y:S01]  /*100d0*/  MUFU.EX2 R108, R157 ;  /* 0x0000009d006c7308 */ /* 0x000fe20000000800 */
[-C--:B------:R-:W-:Y:S04]  /*100e0*/  HMMA.16816.F32.BF16 R12, R68, R82.reuse, R12 ;  /* 0x00000052440c723c */ /* 0x080fe8000004180c */
[----:B------:R-:W-:Y:S01]  /*100f0*/  FADD.FTZ R93, R120, R3 ;  /* 0x00000003785d7221 */ /* 0x000fe20000010000 */
[----:B------:R-:W-:Y:S01]  /*10100*/  MOV R120, R119 ;  /* 0x0000007700787202 */ /* 0x000fe20000000f00 */
[----:B------:R-:W-:Y:S02]  /*10110*/  FADD.FTZ R3, R98, R92 ;  /* 0x0000005c62037221 */ /* 0x000fe40000010000 */
[C---:B------:R-:W-:Y:S01]  /*10120*/  HMMA.16816.F32.BF16 R16, R72.reuse, R82, R16 ;  /* 0x000000524810723c */ /* 0x040fe20000041810 */
[----:B------:R-:W3:Y:S01]  /*10130*/  LDSM.16.MT88.4 R80, [R228+0x800] ;  /* 0x00080000e450783b */ /* 0x000ee20000004200 */
[----:B------:R-:W-:Y:S02]  /*10140*/  MUFU.EX2 R101, R146 ;  /* 0x0000009200657308 */ /* 0x000fe40000000800 */
[----:B------:R-:W-:Y:S02]  /*10150*/  FADD.FTZ R92, R125, R0 ;  /* 0x000000007d5c7221 */ /* 0x000fe40000010000 */
[----:B------:R-:W-:Y:S02]  /*10160*/  FADD.FTZ R0, R215, R2 ;  /* 0x00000002d7007221 */ /* 0x000fe40000010000 */
[-C--:B-1----:R-:W-:Y:S04]  /*10170*/  HMMA.16816.F32.BF16 R20, R72, R76.reuse, R20 ;  /* 0x0000004c4814723c */ /* 0x082fe80000041814 */
[----:B------:R-:W1:Y:S01]  /*10180*/  MUFU.EX2 R133, R102 ;  /* 0x0000006600857308 */ /* 0x000e620000000800 */
[----:B------:R-:W-:Y:S02]  /*10190*/  FADD.FTZ R0, R214, R0 ;  /* 0x00000000d6007221 */ /* 0x000fe40000010000 */
[----:B------:R-:W-:Y:S01]  /*101a0*/  FADD.FTZ R92, R192, R92 ;  /* 0x0000005cc05c7221 */ /* 0x000fe20000010000 */
[C---:B------:R-:W-:Y:S04]  /*101b0*/  HMMA.16816.F32.BF16 R24, R68.reuse, R76, R24 ;  /* 0x0000004c4418723c */ /* 0x040fe80000041818 */
[----:B------:R-:W-:Y:S02]  /*101c0*/  FADD.FTZ R0, R213, R0 ;  /* 0x00000000d5007221 */ /* 0x000fe40000010000 */
[----:B------:R-:W-:Y:S02]  /*101d0*/  MUFU.EX2 R102, R151 ;  /* 0x0000009700667308 */ /* 0x000fe40000000800 */
[-C--:B------:R-:W-:Y:S04]  /*101e0*/  HMMA.16816.F32.BF16 R28, R68, R78.reuse, R28 ;  /* 0x0000004e441c723c */ /* 0x080fe8000004181c */
[----:B------:R-:W-:Y:S02]  /*101f0*/  FADD.FTZ R2, R219, R0 ;  /* 0x00000000db027221 */ /* 0x000fe40000010000 */
[----:B------:R-:W-:Y:S02]  /*10200*/  FADD.FTZ R0, R126, R93 ;  /* 0x0000005d7e007221 */ /* 0x000fe40000010000 */
[C---:B------:R-:W-:Y:S01]  /*10210*/  HMMA.16816.F32.BF16 R32, R72.reuse, R78, R32 ;  /* 0x0000004e4820723c */ /* 0x040fe20000041820 */
[----:B------:R-:W4:Y:S01]  /*10220*/  LDSM.16.MT88.4 R76, [R225+0x1000] ;  /* 0x00100000e14c783b */ /* 0x000f220000004200 */
[----:B------:R-:W5:Y:S02]  /*10230*/  MUFU.EX2 R134, R99 ;  /* 0x0000006300867308 */ /* 0x000f640000000800 */
[----:B------:R-:W-:Y:S02]  /*10240*/  FADD.FTZ R93, R113, R3 ;  /* 0x00000003715d7221 */ /* 0x000fe40000010000 */
[----:B------:R-:W-:Y:S02]  /*10250*/  FADD.FTZ R3, R127, R0 ;  /* 0x000000007f037221 */ /* 0x000fe40000010000 */
[-C--:B--2---:R-:W-:Y:S04]  /*10260*/  HMMA.16816.F32.BF16 R36, R72, R84.reuse, R36 ;  /* 0x000000544824723c */ /* 0x084fe80000041824 */
[----:B------:R-:W-:Y:S01]  /*10270*/  MUFU.EX2 R220, R220 ;  /* 0x000000dc00dc7308 */ /* 0x000fe20000000800 */
[----:B------:R-:W-:Y:S02]  /*10280*/  FADD.FTZ R0, R103, R2 ;  /* 0x0000000267007221 */ /* 0x000fe40000010000 */
[----:B------:R-:W-:Y:S01]  /*10290*/  FADD.FTZ R3, R131, R3 ;  /* 0x0000000383037221 */ /* 0x000fe20000010000 */
[C---:B------:R-:W-:Y:S04]  /*102a0*/  HMMA.16816.F32.BF16 R40, R68.reuse, R84, R40 ;  /* 0x000000544428723c */ /* 0x040fe80000041828 */
[C---:B------:R-:W-:Y:S01]  /*102b0*/  FADD.FTZ R0, R184.reuse, R0 ;  /* 0x00000000b8007221 */ /* 0x040fe20000010000 */
[----:B------:R-:W-:Y:S01]  /*102c0*/  F2FP.BF16.PACK_AB R184, R184, R103 ;  /* 0x00000067b8b8723e */ /* 0x000fe200000010ff */
[----:B------:R-:W-:Y:S01]  /*102d0*/  MUFU.EX2 R222, R222 ;  /* 0x000000de00de7308 */ /* 0x000fe20000000800 */
[----:B------:R-:W-:Y:S01]  /*102e0*/  FADD.FTZ R3, R135, R3 ;  /* 0x0000000387037221 */ /* 0x000fe20000010000 */
[-C--:B------:R-:W-:Y:S04]  /*102f0*/  HMMA.16816.F32.BF16 R44, R68, R86.reuse, R44 ;  /* 0x00000056442c723c */ /* 0x080fe8000004182c */
[----:B------:R-:W-:Y:S02]  /*10300*/  FADD.FTZ R3, R137, R3 ;  /* 0x0000000389037221 */ /* 0x000fe40000010000 */
[----:B------:R-:W-:Y:S02]  /*10310*/  FADD.FTZ R2, R191, R92 ;  /* 0x0000005cbf027221 */ /* 0x000fe40000010000 */
[C---:B------:R-:W-:Y:S01]  /*10320*/  HMMA.16816.F32.BF16 R48, R72.reuse, R86, R48 ;  /* 0x000000564830723c */ /* 0x040fe20000041830 */
[----:B------:R-:W2:Y:S01]  /*10330*/  LDSM.16.MT88.4 R84, [R229+0x1000] ;  /* 0x00100000e554783b */ /* 0x000ea20000004200 */
[----:B------:R-:W-:Y:S02]  /*10340*/  MUFU.EX2 R123, R123 ;  /* 0x0000007b007b7308 */ /* 0x000fe40000000800 */
[----:B-1----:R-:W-:Y:S04]  /*10350*/  FADD.FTZ R3, R133, R3 ;  /* 0x0000000385037221 */ /* 0x002fe80000010000 */
[-C--:B---3--:R-:W-:Y:S04]  /*10360*/  HMMA.16816.F32.BF16 R52, R72, R80.reuse, R52 ;  /* 0x000000504834723c */ /* 0x088fe80000041834 */
[----:B------:R-:W-:Y:S01]  /*10370*/  MUFU.EX2 R248, R248 ;  /* 0x000000f800f87308 */ /* 0x000fe20000000800 */
[----:B-----5:R-:W-:Y:S03]  /*10380*/  FADD.FTZ R3, R134, R3 ;  /* 0x0000000386037221 */ /* 0x020fe60000010000 */
[C---:B------:R-:W-:Y:S04]  /*10390*/  HMMA.16816.F32.BF16 R56, R68.reuse, R80, R56 ;  /* 0x000000504438723c */ /* 0x040fe80000041838 */
[----:B------:R-:W-:Y:S02]  /*103a0*/  FADD.FTZ R3, R132, R3 ;  /* 0x0000000384037221 */ /* 0x000fe40000010000 */
[----:B------:R-:W1:Y:S02]  /*103b0*/  MUFU.EX2 R199, R199 ;  /* 0x000000c700c77308 */ /* 0x000e640000000800 */
[-C--:B------:R-:W-:Y:S04]  /*103c0*/  HMMA.16816.F32.BF16 R60, R68, R82.reuse, R60 ;  /* 0x00000052443c723c */ /* 0x080fe8000004183c */
[----:B------:R-:W-:Y:S03]  /*103d0*/  FADD.FTZ R3, R130, R3 ;  /* 0x0000000382037221 */ /* 0x000fe60000010000 */
[----:B------:R-:W-:Y:S01]  /*103e0*/  F2FP.BF16.PACK_AB R68, R206, R207 ;  /* 0x000000cfce44723e */ /* 0x000fe200000010ff */
[----:B------:R-:W-:Y:S01]  /*103f0*/  HMMA.16816.F32.BF16 R64, R72, R82, R64 ;  /* 0x000000524840723c */ /* 0x000fe20000041840 */
[----:B------:R-:W3:Y:S01]  /*10400*/  LDSM.16.MT88.4 R80, [R228+0x1000] ;  /* 0x00100000e450783b */ /* 0x000ee20000004200 */
[----:B------:R-:W5:Y:S02]  /*10410*/  MUFU.EX2 R198, R198 ;  /* 0x000000c600c67308 */ /* 0x000f640000000800 */
[----:B------:R-:W-:Y:S02]  /*10420*/  F2FP.BF16.PACK_AB R70, R204, R205 ;  /* 0x000000cdcc46723e */ /* 0x000fe400000010ff */
[----:B------:R-:W-:Y:S02]  /*10430*/  F2FP.BF16.PACK_AB R69, R191, R192 ;  /* 0x000000c0bf45723e */ /* 0x000fe400000010ff */
[----:B------:R-:W-:Y:S04]  /*10440*/  F2FP.BF16.PACK_AB R71, R189, R190 ;  /* 0x000000bebd47723e */ /* 0x000fe800000010ff */
[----:B------:R-:W-:Y:S01]  /*10450*/  F2FP.BF16.PACK_AB R72, R131, R127 ;  /* 0x0000007f8348723e */ /* 0x000fe200000010ff */
[----:B------:R-:W2:Y:S01]  /*10460*/  MUFU.EX2 R252, R252 ;  /* 0x000000fc00fc7308 */ /* 0x000ea20000000800 */
[----:B------:R-:W-:Y:S01]  /*10470*/  F2FP.BF16.PACK_AB R74, R137, R135 ;  /* 0x00000087894a723e */ /* 0x000fe200000010ff */
[-C--:B----4-:R-:W-:Y:S05]  /*10480*/  HMMA.16816.F32.BF16 R4, R68, R76.reuse, R4 ;  /* 0x0000004c4404723c */ /* 0x090fea0000041804 */
[----:B------:R-:W-:Y:S01]  /*10490*/  F2FP.BF16.PACK_AB R73, R115, R114 ;  /* 0x000000727349723e */ /* 0x000fe200000010ff */
[----:B-1----:R-:W-:Y:S01]  /*104a0*/  FADD.FTZ R3, R199, R3 ;  /* 0x00000003c7037221 */ /* 0x002fe20000010000 */
[----:B------:R-:W-:Y:S01]  /*104b0*/  F2FP.BF16.PACK_AB R75, R121, R122 ;  /* 0x0000007a794b723e */ /* 0x000fe200000010ff */
[----:B------:R-:W1:Y:S04]  /*104c0*/  MUFU.EX2 R111, R111 ;  /* 0x0000006f006f7308 */ /* 0x000e680000000800 */
[----:B-----5:R-:W-:Y:S02]  /*104d0*/  FADD.FTZ R3, R198, R3 ;  /* 0x00000003c6037221 */ /* 0x020fe40000010000 */
[C---:B------:R-:W-:Y:S04]  /*104e0*/  HMMA.16816.F32.BF16 R8, R72.reuse, R76, R8 ;  /* 0x0000004c4808723c */ /* 0x040fe80000041808 */
[----:B------:R-:W-:Y:S01]  /*104f0*/  MUFU.EX2 R99, R150 ;  /* 0x0000009600637308 */ /* 0x000fe20000000800 */
[----:B------:R-:W-:Y:S03]  /*10500*/  FADD.FTZ R3, R128, R3 ;  /* 0x0000000380037221 */ /* 0x000fe60000010000 */
[-C--:B------:R-:W-:Y:S04]  /*10510*/  HMMA.16816.F32.BF16 R12, R72, R78.reuse, R12 ;  /* 0x0000004e480c723c */ /* 0x080fe8000004180c */
[----:B------:R-:W-:Y:S02]  /*10520*/  FADD.FTZ R3, R129, R3 ;  /* 0x0000000381037221 */ /* 0x000fe40000010000 */
[----:B------:R-:W-:Y:S02]  /*10530*/  MUFU.EX2 R98, R155 ;  /* 0x0000009b00627308 */ /* 0x000fe40000000800 */
[C---:B------:R-:W-:Y:S01]  /*10540*/  HMMA.16816.F32.BF16 R16, R68.reuse, R78, R16 ;  /* 0x0000004e4410723c */ /* 0x040fe20000041810 */
[----:B------:R-:W4:Y:S03]  /*10550*/  LDSM.16.MT88.4 R76, [R225+0x1800] ;  /* 0x00180000e14c783b */ /* 0x000f260000004200 */
[----:B------:R-:W-:Y:S04]  /*10560*/  FADD.FTZ R3, R223, R3 ;  /* 0x00000003df037221 */ /* 0x000fe80000010000 */
[-C--:B--2---:R-:W-:Y:S01]  /*10570*/  HMMA.16816.F32.BF16 R20, R68, R84.reuse, R20 ;  /* 0x000000544414723c */ /* 0x084fe20000041814 */
[----:B------:R-:W2:Y:S03]  /*10580*/  MUFU.EX2 R94, R139 ;  /* 0x0000008b005e7308 */ /* 0x000ea60000000800 */
[----:B------:R-:W-:Y:S04]  /*10590*/  FADD.FTZ R3, R251, R3 ;  /* 0x00000003fb037221 */ /* 0x000fe80000010000 */
[C---:B------:R-:W-:Y:S03]  /*105a0*/  HMMA.16816.F32.BF16 R24, R72.reuse, R84, R24 ;  /* 0x000000544818723c */ /* 0x040fe60000041818 */
[----:B------:R-:W-:Y:S01]  /*105b0*/  MUFU.EX2 R106, R143 ;  /* 0x0000008f006a7308 */ /* 0x000fe20000000800 */
[----:B------:R-:W-:Y:S04]  /*105c0*/  FADD.FTZ R3, R252, R3 ;  /* 0x00000003fc037221 */ /* 0x000fe80000010000 */
[-C--:B------:R-:W-:Y:S04]  /*105d0*/  HMMA.16816.F32.BF16 R28, R72, R86.reuse, R28 ;  /* 0x00000056481c723c */ /* 0x080fe8000004181c */
[----:B-1----:R-:W-:Y:S01]  /*105e0*/  FADD.FTZ R3, R111, R3 ;  /* 0x000000036f037221 */ /* 0x002fe20000010000 */
[----:B------:R-:W1:Y:S03]  /*105f0*/  MUFU.EX2 R105, R142 ;  /* 0x0000008e00697308 */ /* 0x000e660000000800 */
[C---:B------:R-:W-:Y:S01]  /*10600*/  HMMA.16816.F32.BF16 R32, R68.reuse, R86, R32 ;  /* 0x000000564420723c */ /* 0x040fe20000041820 */
[----:B------:R-:W5:Y:S03]  /*10610*/  LDSM.16.MT88.4 R84, [R229+0x1800] ;  /* 0x00180000e554783b */ /* 0x000f660000004200 */
[----:B--2---:R-:W-:Y:S03]  /*10620*/  FADD.FTZ R0, R94, R0 ;  /* 0x000000005e007221 */ /* 0x004fe60000010000 */
[----:B------:R-:W-:Y:S01]  /*10630*/  MUFU.EX2 R104, R147 ;  /* 0x0000009300687308 */ /* 0x000fe20000000800 */
[-C--:B------:R-:W-:Y:S04]  /*10640*/  HMMA.16816.F32.BF16 R36, R68, R88.reuse, R36 ;  /* 0x000000584424723c */ /* 0x080fe80000041824 */
[C---:B------:R-:W-:Y:S01]  /*10650*/  FADD.FTZ R0, R186.reuse, R0 ;  /* 0x00000000ba007221 */ /* 0x040fe20000010000 */
[----:B------:R-:W-:Y:S03]  /*10660*/  F2FP.BF16.PACK_AB R186, R186, R94 ;  /* 0x0000005ebaba723e */ /* 0x000fe600000010ff */
[C---:B------:R-:W-:Y:S01]  /*10670*/  HMMA.16816.F32.BF16 R40, R72.reuse, R88, R40 ;  /* 0x000000584828723c */ /* 0x040fe20000041828 */
[----:B------:R-:W2:Y:S03]  /*10680*/  MUFU.EX2 R100, R154 ;  /* 0x0000009a00647308 */ /* 0x000ea60000000800 */
[----:B-1----:R-:W-:Y:S04]  /*10690*/  F2FP.BF16.PACK_AB R185, R105, R106 ;  /* 0x0000006a69b9723e */ /* 0x002fe800000010ff */
[-C--:B------:R-:W-:Y:S03]  /*106a0*/  HMMA.16816.F32.BF16 R44, R72, R90.reuse, R44 ;  /* 0x0000005a482c723c */ /* 0x080fe6000004182c */
[----:B------:R-:W-:Y:S05]  /*106b0*/  MUFU.EX2 R95, R145 ;  /* 0x00000091005f7308 */ /* 0x000fea0000000800 */
[C---:B------:R-:W-:Y:S01]  /*106c0*/  HMMA.16816.F32.BF16 R48, R68.reuse, R90, R48 ;  /* 0x0000005a4430723c */ /* 0x040fe20000041830 */
[----:B------:R-:W1:Y:S04]  /*106d0*/  LDSM.16.MT88.4 R88, [R226+0x1800] ;  /* 0x00180000e258783b */ /* 0x000e680000004200 */
[----:B------:R-:W-:Y:S03]  /*106e0*/  MUFU.EX2 R96, R140 ;  /* 0x0000008c00607308 */ /* 0x000fe60000000800 */
[-C--:B---3--:R-:W-:Y:S04]  /*106f0*/  HMMA.16816.F32.BF16 R52, R68, R80.reuse, R52 ;  /* 0x000000504434723c */ /* 0x088fe80000041834 */
[----:B--2---:R-:W-:Y:S03]  /*10700*/  F2FP.BF16.PACK_AB R187, R100, R104 ;  /* 0x0000006864bb723e */ /* 0x004fe600000010ff */
[----:B------:R-:W2:Y:S01]  /*10710*/  MUFU.EX2 R97, R141 ;  /* 0x0000008d00617308 */ /* 0x000ea20000000800 */
        /* <DEDUP_REMOVED lines=10> */
[-C--:B----4-:R-:W-:Y:S05]  /*107c0*/  HMMA.16816.F32.BF16 R4, R72, R76.reuse, R4 ;  /* 0x0000004c4804723c */ /* 0x090fea0000041804 */
[----:B------:R-:W-:Y:S02]  /*107d0*/  F2FP.BF16.PACK_AB R69, R222, R220 ;  /* 0x000000dcde45723e */ /* 0x000fe400000010ff */
[----:B------:R-:W-:Y:S02]  /*107e0*/  F2FP.BF16.PACK_AB R71, R248, R123 ;  /* 0x0000007bf847723e */ /* 0x000fe400000010ff */
[----:B--2---:R-:W-:Y:S05]  /*107f0*/  F2FP.BF16.PACK_AB R124, R96, R97 ;  /* 0x00000061607c723e */ /* 0x004fea00000010ff */
[C---:B------:R-:W-:Y:S08]  /*10800*/  HMMA.16816.F32.BF16 R8, R68.reuse, R76, R8 ;  /* 0x0000004c4408723c */ /* 0x040ff00000041808 */
[-C--:B------:R-:W-:Y:S08]  /*10810*/  HMMA.16816.F32.BF16 R12, R68, R78.reuse, R12 ;  /* 0x0000004e440c723c */ /* 0x080ff0000004180c */
[C---:B------:R-:W-:Y:S01]  /*10820*/  HMMA.16816.F32.BF16 R16, R72.reuse, R78, R16 ;  /* 0x0000004e4810723c */ /* 0x040fe20000041810 */
[----:B------:R-:W2:Y:S07]  /*10830*/  LDSM.16.MT88.4 R76, [R225+0x2000] ;  /* 0x00200000e14c783b */ /* 0x000eae0000004200 */
[-C--:B-----5:R-:W-:Y:S08]  /*10840*/  HMMA.16816.F32.BF16 R20, R72, R84.reuse, R20 ;  /* 0x000000544814723c */ /* 0x0a0ff00000041814 */
[C---:B------:R-:W-:Y:S08]  /*10850*/  HMMA.16816.F32.BF16 R24, R68.reuse, R84, R24 ;  /* 0x000000544418723c */ /* 0x040ff00000041818 */
[-C--:B------:R-:W-:Y:S08]  /*10860*/  HMMA.16816.F32.BF16 R28, R68, R86.reuse, R28 ;  /* 0x00000056441c723c */ /* 0x080ff0000004181c */
[C---:B------:R-:W-:Y:S01]  /*10870*/  HMMA.16816.F32.BF16 R32, R72.reuse, R86, R32 ;  /* 0x000000564820723c */ /* 0x040fe20000041820 */
[----:B------:R-:W4:Y:S07]  /*10880*/  LDSM.16.MT88.4 R84, [R229+0x2000] ;  /* 0x00200000e554783b */ /* 0x000f2e0000004200 */
[-C--:B-1----:R-:W-:Y:S08]  /*10890*/  HMMA.16816.F32.BF16 R36, R72, R88.reuse, R36 ;  /* 0x000000584824723c */ /* 0x082ff00000041824 */
[C---:B------:R-:W-:Y:S08]  /*108a0*/  HMMA.16816.F32.BF16 R40, R68.reuse, R88, R40 ;  /* 0x000000584428723c */ /* 0x040ff00000041828 */
[-C--:B------:R-:W-:Y:S08]  /*108b0*/  HMMA.16816.F32.BF16 R44, R68, R90.reuse, R44 ;  /* 0x0000005a442c723c */ /* 0x080ff0000004182c */
[C---:B------:R-:W-:Y:S01]  /*108c0*/  HMMA.16816.F32.BF16 R48, R72.reuse, R90, R48 ;  /* 0x0000005a4830723c */ /* 0x040fe20000041830 */
[----:B------:R-:W1:Y:S07]  /*108d0*/  LDSM.16.MT88.4 R88, [R226+0x2000] ;  /* 0x00200000e258783b */ /* 0x000e6e0000004200 */
        /* <DEDUP_REMOVED lines=11> */
[-C--:B--2---:R-:W-:Y:S05]  /*10990*/  HMMA.16816.F32.BF16 R4, R68, R76.reuse, R4 ;  /* 0x0000004c4404723c */ /* 0x084fea0000041804 */
[----:B------:R-:W-:Y:S02]  /*109a0*/  F2FP.BF16.PACK_AB R73, R109, R110 ;  /* 0x0000006e6d49723e */ /* 0x000fe400000010ff */
[----:B------:R-:W-:Y:S07]  /*109b0*/  F2FP.BF16.PACK_AB R75, R107, R108 ;  /* 0x0000006c6b4b723e */ /* 0x000fee00000010ff */
        /* <DEDUP_REMOVED lines=28> */
[C---:B------:R-:W-:Y:S01]  /*10b80*/  HMMA.16816.F32.BF16 R8, R68.reuse, R76, R8 ;  /* 0x0000004c4408723c */ /* 0x040fe20000041808 */
[----:B------:R-:W-:Y:S07]  /*10b90*/  MUFU.EX2 R76, R152 ;  /* 0x00000098004c7308 */ /* 0x000fee0000000800 */
[-C--:B------:R-:W-:Y:S03]  /*10ba0*/  HMMA.16816.F32.BF16 R12, R68, R78.reuse, R12 ;  /* 0x0000004e440c723c */ /* 0x080fe6000004180c */
[----:B------:R-:W2:Y:S05]  /*10bb0*/  MUFU.EX2 R77, R153 ;  /* 0x00000099004d7308 */ /* 0x000eaa0000000800 */
[C---:B------:R-:W-:Y:S05]  /*10bc0*/  HMMA.16816.F32.BF16 R16, R72.reuse, R78, R16 ;  /* 0x0000004e4810723c */ /* 0x040fea0000041810 */
[----:B------:R-:W-:Y:S03]  /*10bd0*/  MUFU.EX2 R79, R149 ;  /* 0x00000095004f7308 */ /* 0x000fe60000000800 */
[-C--:B----4-:R-:W-:Y:S07]  /*10be0*/  HMMA.16816.F32.BF16 R20, R72, R84.reuse, R20 ;  /* 0x000000544814723c */ /* 0x090fee0000041814 */
[----:B------:R-:W4:Y:S01]  /*10bf0*/  MUFU.EX2 R78, R148 ;  /* 0x00000094004e7308 */ /* 0x000f220000000800 */
[C---:B------:R-:W-:Y:S04]  /*10c00*/  HMMA.16816.F32.BF16 R24, R68.reuse, R84, R24 ;  /* 0x000000544418723c */ /* 0x040fe80000041818 */
[----:B--2---:R-:W-:Y:S04]  /*10c10*/  F2FP.BF16.PACK_AB R127, R76, R77 ;  /* 0x0000004d4c7f723e */ /* 0x004fe800000010ff */
[-C--:B------:R-:W-:Y:S01]  /*10c20*/  HMMA.16816.F32.BF16 R28, R68, R86.reuse, R28 ;  /* 0x00000056441c723c */ /* 0x080fe2000004181c */
[----:B------:R-:W2:Y:S07]  /*10c30*/  MUFU.EX2 R84, R144 ;  /* 0x0000009000547308 */ /* 0x000eae0000000800 */
[C---:B------:R-:W-:Y:S04]  /*10c40*/  HMMA.16816.F32.BF16 R32, R72.reuse, R86, R32 ;  /* 0x000000564820723c */ /* 0x040fe80000041820 */
[----:B----4-:R-:W-:Y:S04]  /*10c50*/  F2FP.BF16.PACK_AB R125, R78, R79 ;  /* 0x0000004f4e7d723e */ /* 0x010fe800000010ff */
[-C--:B-1----:R-:W-:Y:S08]  /*10c60*/  HMMA.16816.F32.BF16 R36, R72, R88.reuse, R36 ;  /* 0x000000584824723c */ /* 0x082ff00000041824 */
[C---:B------:R-:W-:Y:S04]  /*10c70*/  HMMA.16816.F32.BF16 R40, R68.reuse, R88, R40 ;  /* 0x000000584428723c */ /* 0x040fe80000041828 */
[----:B--2---:R-:W-:Y:S04]  /*10c80*/  F2FP.BF16.PACK_AB R126, R84, R95 ;  /* 0x0000005f547e723e */ /* 0x004fe800000010ff */
        /* <DEDUP_REMOVED lines=20> */
[----:B------:R-:W-:Y:S01]  /*10dd0*/  FADD.FTZ R0, R188, R0 ;  /* 0x00000000bc007221 */ /* 0x000fe20000010000 */
[----:B------:R-:W-:Y:S01]  /*10de0*/  MOV R122, R117 ;  /* 0x00000075007a7202 */ /* 0x000fe20000000f00 */
[----:B------:R-:W-:Y:S01]  /*10df0*/  FADD.FTZ R2, R121, R2 ;  /* 0x0000000279027221 */ /* 0x000fe20000010000 */
[----:B------:R-:W-:Y:S01]  /*10e00*/  MOV R121, R118 ;  /* 0x0000007600797202 */ /* 0x000fe20000000f00 */
[C---:B------:R-:W-:Y:S04]  /*10e10*/  HMMA.16816.F32.BF16 R144, R124.reuse, R168, R24 ;  /* 0x000000a87c90723c */ /* 0x040fe80000041818 */
[----:B------:R-:W-:Y:S02]  /*10e20*/  FADD.FTZ R0, R136, R0 ;  /* 0x0000000088007221 */ /* 0x000fe40000010000 */
[----:B------:R-:W-:Y:S02]  /*10e30*/  FADD.FTZ R2, R220, R2 ;  /* 0x00000002dc027221 */ /* 0x000fe40000010000 */
        /* <DEDUP_REMOVED lines=39> */
[----:B------:R-:W-:Y:S01]  /*110b0*/  FADD.FTZ R2, R77, R0 ;  /* 0x000000004d027221 */ /* 0x000fe20000010000 */
[C---:B------:R-:W-:Y:S01]  /*110c0*/  IADD3 R0, R245.reuse, -0x1, RZ ;  /* 0xfffffffff5007810 */ /* 0x040fe20007ffe0ff */
[----:B------:R-:W-:Y:S02]  /*110d0*/  FADD.FTZ R3, R84, R3 ;  /* 0x0000000354037221 */ /* 0x000fe40000010000 */
[----:B------:R-:W-:Y:S02]  /*110e0*/  FADD.FTZ R2, R76, R2 ;  /* 0x000000024c027221 */ /* 0x000fe40000010000 */
[----:B------:R-:W-:Y:S01]  /*110f0*/  FADD.FTZ R4, R104, R4 ;  /* 0x0000000468047221 */ /* 0x000fe20000010000 */
[----:B------:R1:W-:Y:S03]  /*11100*/  STL [R1+0xc], R3 ;  /* 0x00000c0301007387 */ /* 0x0003e60000100800 */
[----:B------:R-:W-:Y:S01]  /*11110*/  FADD.FTZ R248, R100, R4 ;  /* 0x0000000464f87221 */ /* 0x000fe20000010000 */
[----:B------:R1:W-:Y:S01]  /*11120*/  STL [R1+0x10], R2 ;  /* 0x0000100201007387 */ /* 0x0003e20000100800 */
[----:B--2---:R-:W-:Y:S02]  /*11130*/  ISETP.GT.AND P0, PT, R245, R69, PT ;  /* 0x00000045f500720c */ /* 0x004fe40003f04270 */
[----:B------:R-:W-:Y:S11]  /*11140*/  MOV R245, R0 ;  /* 0x0000000000f57202 */ /* 0x000ff60000000f00 */
[----:B-1----:R-:W-:-:S05]  /*11150*/  @P0 BRA `(.L_x_1358) ;  /* 0xffffbc7000000947 */ /* 0x002fca000383ffff */
.L_x_1351:
[----:B------:R-:W-:Y:S05]  /*11160*/  BRA.DIV ~URZ, `(.L_x_1359) ;  /* 0x00006fd27f007947 */ /* 0x000fea000b800000 */
[----:B------:R-:W2:Y:S04]  /*11170*/  LDL R0, [R1] ;  /* 0x0000000001007983 */ /* 0x000ea80000100800 */
[----:B--2---:R1:W2:Y:S02]  /*11180*/  SHFL.BFLY PT, R4, R0, 0x2, 0x1f ;  /* 0x0c401f0000047f89 */ /* 0x0042a400000e0000 */
.L_x_1403:
[----:B-1----:R-:W3:Y:S02]  /*11190*/  LDL.LU R0, [R1] ;  /* 0x0000000001007983 */ /* 0x002ee40000300800 */
[----:B--23--:R-:W-:Y:S01]  /*111a0*/  FADD.FTZ R4, R4, R0 ;  /* 0x0000000004047221 */ /* 0x00cfe20000010000 */
[----:B------:R-:W-:Y:S05]  /*111b0*/  BRA.DIV ~URZ, `(.L_x_1360) ;  /* 0x00006fe27f007947 */ /* 0x000fea000b800000 */
[----:B------:R-:W2:Y:S04]  /*111c0*/  LDL.LU R0, [R1+0xc] ;  /* 0x00000c0001007983 */ /* 0x000ea80000300800 */
[----:B------:R-:W3:Y:S04]  /*111d0*/  LDL.LU R9, [R1+0x10] ;  /* 0x0000100001097983 */ /* 0x000ee80000300800 */
[----:B------:R-:W1:Y:S02]  /*111e0*/  SHFL.BFLY PT, R5, R248, 0x2, 0x1f ;  /* 0x0c401f00f8057f89 */ /* 0x000e6400000e0000 */
[----:B-1----:R-:W-:-:S05]  /*111f0*/  FADD.FTZ R5, R5, R248 ;  /* 0x000000f805057221 */ /* 0x002fca0000010000 */
[----:B------:R-:W1:Y:S02]  /*11200*/  SHFL.BFLY PT, R2, R5, 0x1, 0x1f ;  /* 0x0c201f0005027f89 */ /* 0x000e6400000e0000 */
[----:B-1----:R-:W-:Y:S02]  /*11210*/  FADD.FTZ R5, R5, R2 ;  /* 0x0000000205057221 */ /* 0x002fe40000010000 */
[----:B--2---:R-:W1:Y:S04]  /*11220*/  SHFL.BFLY PT, R6, R0, 0x2, 0x1f ;  /* 0x0c401f0000067f89 */ /* 0x004e6800000e0000 */
[----:B---3--:R-:W2:Y:S01]  /*11230*/  SHFL.BFLY PT, R7, R9, 0x2, 0x1f ;  /* 0x0c401f0009077f89 */ /* 0x008ea200000e0000 */
[----:B-1----:R-:W-:-:S03]  /*11240*/  FADD.FTZ R6, R6, R0 ;  /* 0x0000000006067221 */ /* 0x002fc60000010000 */
[----:B------:R-:W1:Y:S01]  /*11250*/  SHFL.BFLY PT, R0, R4, 0x1, 0x1f ;  /* 0x0c201f0004007f89 */ /* 0x000e6200000e0000 */
[----:B--2---:R-:W-:-:S03]  /*11260*/  FADD.FTZ R7, R7, R9 ;  /* 0x0000000907077221 */ /* 0x004fc60000010000 */
[----:B------:R-:W2:Y:S04]  /*11270*/  SHFL.BFLY PT, R3, R6, 0x1, 0x1f ;  /* 0x0c201f0006037f89 */ /* 0x000ea800000e0000 */
[----:B------:R3:W4:Y:S01]  /*11280*/  SHFL.BFLY PT, R8, R7, 0x1, 0x1f ;  /* 0x0c201f0007087f89 */ /* 0x00072200000e0000 */
[----:B-1----:R-:W-:Y:S02]  /*11290*/  FADD.FTZ R4, R4, R0 ;  /* 0x0000000004047221 */ /* 0x002fe40000010000 */
[----:B--2---:R-:W-:-:S03]  /*112a0*/  FADD.FTZ R6, R6, R3 ;  /* 0x0000000306067221 */ /* 0x004fc60000010000 */
.L_x_1404:
[----:B------:R-:W-:Y:S01]  /*112b0*/  FSETP.NE.FTZ.AND P3, PT, R4, RZ, PT ;  /* 0x000000ff0400720b */ /* 0x000fe20003f75000 */
[----:B------:R-:W-:Y:S01]  /*112c0*/  CS2R R2, SRZ ;  /* 0x0000000000027805 */ /* 0x000fe2000001ff00 */
[----:B------:R-:W-:Y:S02]  /*112d0*/  FSETP.NE.FTZ.AND P1, PT, R6, RZ, PT ;  /* 0x000000ff0600720b */ /* 0x000fe40003f35000 */
[----:B------:R-:W-:-:S02]  /*112e0*/  FSETP.NE.FTZ.AND P2, PT, R5, RZ, PT ;  /* 0x000000ff0500720b */ /* 0x000fc40003f55000 */
[----:B------:R-:W-:Y:S02]  /*112f0*/  MOV R0, RZ ;  /* 0x000000ff00007202 */ /* 0x000fe40000000f00 */
[----:B------:R-:W-:Y:S02]  /*11300*/  MOV R23, 0xff800000 ;  /* 0xff80000000177802 */ /* 0x000fe40000000f00 */
[----:B------:R-:W-:Y:S02]  /*11310*/  MOV R21, 0xff800000 ;  /* 0xff80000000157802 */ /* 0x000fe40000000f00 */
[----:B------:R-:W-:Y:S01]  /*11320*/  MOV R22, 0xff800000 ;  /* 0xff80000000167802 */ /* 0x000fe20000000f00 */
[----:B------:R-:W1:Y:S01]  /*11330*/  @P3 MUFU.RCP R0, R4 ;  /* 0x0000000400003308 */ /* 0x000e620000001000 */
[----:B------:R-:W-:-:S07]  /*11340*/  MOV R20, 0xff800000 ;  /* 0xff80000000147802 */ /* 0x000fce0000000f00 */
[----:B------:R2:W-:Y:S08]  /*11350*/  @P3 MUFU.LG2 R9, R4 ;  /* 0x0000000400093308 */ /* 0x0005f00000000c00 */
[----:B------:R-:W5:Y:S01]  /*11360*/  @P1 MUFU.RCP R2, R6 ;  /* 0x0000000600021308 */ /* 0x000f620000001000 */
[C---:B-1----:R-:W-:Y:S02]  /*11370*/  FMUL.FTZ R156, R0.reuse, R156 ;  /* 0x0000009c009c7220 */ /* 0x042fe40000410000 */
[----:B------:R-:W-:-:S02]  /*11380*/  FMUL.FTZ R157, R0, R157 ;  /* 0x0000009d009d7220 */ /* 0x000fc40000410000 */
[C---:B------:R-:W-:Y:S02]  /*11390*/  FMUL.FTZ R160, R0.reuse, R160 ;  /* 0x000000a000a07220 */ /* 0x040fe40000410000 */
[----:B------:R-:W-:Y:S01]  /*113a0*/  FMUL.FTZ R161, R0, R161 ;  /* 0x000000a100a17220 */ /* 0x000fe20000410000 */
[----:B------:R-:W1:Y:S01]  /*113b0*/  @P2 MUFU.RCP R3, R5 ;  /* 0x0000000500032308 */ /* 0x000e620000001000 */
[----:B--2-4-:R-:W-:Y:S01]  /*113c0*/  FADD.FTZ R4, R8, R7 ;  /* 0x0000000708047221 */ /* 0x014fe20000010000 */
[----:B---3--:R-:W-:Y:S01]  /*113d0*/  @P3 MOV R7, 0x3f317218 ;  /* 0x3f31721800073802 */ /* 0x008fe20000000f00 */
[C---:B------:R-:W-:Y:S02]  /*113e0*/  FMUL.FTZ R164, R0.reuse, R164 ;  /* 0x000000a400a47220 */ /* 0x040fe40000410000 */
[----:B------:R-:W-:Y:S01]  /*113f0*/  FMUL.FTZ R165, R0, R165 ;  /* 0x000000a500a57220 */ /* 0x000fe20000410000 */
[----:B------:R-:W-:Y:S01]  /*11400*/  FSETP.NE.FTZ.AND P0, PT, R4, RZ, PT ;  /* 0x000000ff0400720b */ /* 0x000fe20003f15000 */
[C---:B------:R-:W-:Y:S01]  /*11410*/  FMUL.FTZ R168, R0.reuse, R168 ;  /* 0x000000a800a87220 */ /* 0x040fe20000410000 */
[----:B------:R-:W2:Y:S01]  /*11420*/  @P1 MUFU.LG2 R6, R6 ;  /* 0x0000000600061308 */ /* 0x000ea20000000c00 */
[----:B------:R-:W-:-:S02]  /*11430*/  FMUL.FTZ R169, R0, R169 ;  /* 0x000000a900a97220 */ /* 0x000fc40000410000 */
[C---:B------:R-:W-:Y:S02]  /*11440*/  FMUL.FTZ R172, R0.reuse, R172 ;  /* 0x000000ac00ac7220 */ /* 0x040fe40000410000 */
[C---:B------:R-:W-:Y:S02]  /*11450*/  FMUL.FTZ R173, R0.reuse, R173 ;  /* 0x000000ad00ad7220 */ /* 0x040fe40000410000 */
[C---:B------:R-:W-:Y:S01]  /*11460*/  FMUL.FTZ R176, R0.reuse, R176 ;  /* 0x000000b000b07220 */ /* 0x040fe20000410000 */
[----:B------:R3:W4:Y:S01]  /*11470*/  @P2 MUFU.LG2 R8, R5 ;  /* 0x0000000500082308 */ /* 0x0007220000000c00 */
[C---:B------:R-:W-:Y:S02]  /*11480*/  FMUL.FTZ R177, R0.reuse, R177 ;  /* 0x000000b100b17220 */ /* 0x040fe40000410000 */
[C---:B------:R-:W-:Y:S02]  /*11490*/  FMUL.FTZ R180, R0.reuse, R180 ;  /* 0x000000b400b47220 */ /* 0x040fe40000410000 */
[----:B------:R-:W-:-:S02]  /*114a0*/  FMUL.FTZ R181, R0, R181 ;  /* 0x000000b500b57220 */ /* 0x000fc40000410000 */
[C---:B------:R-:W-:Y:S02]  /*114b0*/  FMUL.FTZ R184, R0.reuse, R184 ;  /* 0x000000b800b87220 */ /* 0x040fe40000410000 */
[----:B------:R-:W-:Y:S01]  /*114c0*/  FMUL.FTZ R185, R0, R185 ;  /* 0x000000b900b97220 */ /* 0x000fe20000410000 */
[----:B------:R-:W-:Y:S01]  /*114d0*/  MOV R0, RZ ;  /* 0x000000ff00007202 */ /* 0x000fe20000000f00 */
[C---:B-----5:R-:W-:Y:S02]  /*114e0*/  FMUL.FTZ R152, R2.reuse, R152 ;  /* 0x0000009802987220 */ /* 0x060fe40000410000 */
[C---:B------:R-:W-:Y:S02]  /*114f0*/  FMUL.FTZ R153, R2.reuse, R153 ;  /* 0x0000009902997220 */ /* 0x040fe40000410000 */
[C---:B------:R-:W-:Y:S01]  /*11500*/  FMUL.FTZ R148, R2.reuse, R148 ;  /* 0x0000009402947220 */ /* 0x040fe20000410000 */
[----:B------:R-:W-:Y:S01]  /*11510*/  @P0 MUFU.RCP R0, R4 ;  /* 0x0000000400000308 */ /* 0x000fe20000001000 */
[C---:B------:R-:W-:Y:S01]  /*11520*/  FMUL.FTZ R149, R2.reuse, R149 ;  /* 0x0000009502957220 */ /* 0x040fe20000410000 */
[----:B---3--:R-:W-:Y:S01]  /*11530*/  @P2 MOV R5, 0x3f317218 ;  /* 0x3f31721800052802 */ /* 0x008fe20000000f00 */
        /* <DEDUP_REMOVED lines=11> */
[----:B------:R-:W-:Y:S02]  /*115f0*/  FMUL.FTZ R125, R2, R125 ;  /* 0x0000007d027d7220 */ /* 0x000fe40000410000 */
[C---:B-1----:R-:W-:Y:S01]  /*11600*/  FMUL.FTZ R158, R3.reuse, R158 ;  /* 0x0000009e039e7220 */ /* 0x042fe20000410000 */
[----:B------:R1:W3:Y:S01]  /*11610*/  @P0 MUFU.LG2 R2, R4 ;  /* 0x0000000400020308 */ /* 0x0002e20000000c00 */
[----:B------:R-:W-:-:S02]  /*11620*/  FMUL.FTZ R159, R3, R159 ;  /* 0x0000009f039f7220 */ /* 0x000fc40000410000 */
[C---:B------:R-:W-:Y:S02]  /*11630*/  FMUL.FTZ R162, R3.reuse, R162 ;  /* 0x000000a203a27220 */ /* 0x040fe40000410000 */
[C---:B------:R-:W-:Y:S02]  /*11640*/  FMUL.FTZ R163, R3.reuse, R163 ;  /* 0x000000a303a37220 */ /* 0x040fe40000410000 */
[C---:B------:R-:W-:Y:S02]  /*11650*/  FMUL.FTZ R166, R3.reuse, R166 ;  /* 0x000000a603a67220 */ /* 0x040fe40000410000 */
[C---:B------:R-:W-:Y:S02]  /*11660*/  FMUL.FTZ R167, R3.reuse, R167 ;  /* 0x000000a703a77220 */ /* 0x040fe40000410000 */
[C---:B------:R-:W-:Y:S02]  /*11670*/  FMUL.FTZ R170, R3.reuse, R170 ;  /* 0x000000aa03aa7220 */ /* 0x040fe40000410000 */
[----:B------:R-:W-:-:S02]  /*11680*/  FMUL.FTZ R171, R3, R171 ;  /* 0x000000ab03ab7220 */ /* 0x000fc40000410000 */
[C---:B------:R-:W-:Y:S01]  /*11690*/  FMUL.FTZ R174, R3.reuse, R174 ;  /* 0x000000ae03ae7220 */ /* 0x040fe20000410000 */
[----:B-1----:R-:W-:Y:S01]  /*116a0*/  MOV R4, 0x1 ;  /* 0x0000000100047802 */ /* 0x002fe20000000f00 */
        /* <DEDUP_REMOVED lines=8> */
[----:B--2---:R-:W-:Y:S02]  /*11730*/  @P1 FMUL.FTZ R6, R6, 0.69314718246459960938 ;  /* 0x3f31721806061820 */ /* 0x004fe40000410000 */
[----:B------:R-:W-:Y:S02]  /*11740*/  @P3 FMUL.FTZ R9, R9, 0.69314718246459960938 ;  /* 0x3f31721809093820 */ /* 0x000fe40000410000 */
[----:B------:R-:W-:Y:S02]  /*11750*/  @P1 FMUL.FTZ R3, R3, c[0x0][0x2d0] ;  /* 0x0000b40003031a20 */ /* 0x000fe40000410000 */
[----:B------:R-:W-:-:S02]  /*11760*/  @P3 FMUL.FTZ R7, R7, c[0x0][0x2d0] ;  /* 0x0000b40007073a20 */ /* 0x000fc40000410000 */
[----:B------:R-:W-:Y:S01]  /*11770*/  @P1 FFMA.FTZ R23, R3, R117, R6 ;  /* 0x0000007503171223 */ /* 0x000fe20000010006 */
[----:B------:R-:W-:Y:S01]  /*11780*/  @P0 MOV R3, 0x3f317218 ;  /* 0x3f31721800030802 */ /* 0x000fe20000000f00 */
[----:B----4-:R-:W-:Y:S02]  /*11790*/  @P2 FMUL.FTZ R8, R8, 0.69314718246459960938 ;  /* 0x3f31721808082820 */ /* 0x010fe40000410000 */
[----:B------:R-:W-:Y:S02]  /*117a0*/  @P2 FMUL.FTZ R5, R5, c[0x0][0x2d0] ;  /* 0x0000b40005052a20 */ /* 0x000fe40000410000 */
[----:B---3--:R-:W-:Y:S02]  /*117b0*/  @P0 FMUL.FTZ R2, R2, 0.69314718246459960938 ;  /* 0x3f31721802020820 */ /* 0x008fe40000410000 */
[----:B------:R-:W-:Y:S02]  /*117c0*/  @P0 FMUL.FTZ R3, R3, c[0x0][0x2d0] ;  /* 0x0000b40003030a20 */ /* 0x000fe40000410000 */
        /* <DEDUP_REMOVED lines=16> */
[----:B------:R-:W-:Y:S01]  /*118d0*/  PRMT R0, R4, 0x7610, R0 ;  /* 0x0000761004007816 */ /* 0x000fe20000000000 */
[----:B------:R-:W-:Y:S02]  /*118e0*/  @P3 FFMA.FTZ R21, R7, R119, R9 ;  /* 0x0000007707153223 */ /* 0x000fe40000010009 */
[----:B------:R-:W-:Y:S02]  /*118f0*/  @P2 FFMA.FTZ R22, R5, R118, R8 ;  /* 0x0000007605162223 */ /* 0x000fe40000010008 */
[----:B------:R-:W-:-:S02]  /*11900*/  @P0 FFMA.FTZ R20, R3, R68, R2 ;  /* 0x0000004403140223 */ /* 0x000fc40000010002 */
.L_x_1304:
[----:B-1----:R1:W5:Y:S01]  /*11910*/  LDL R7, [R1+0x74] ;  /* 0x0000740001077983 */ /* 0x0023620000100800 */
[----:B------:R-:W-:Y:S03]  /*11920*/  BSSY B0, `(.L_x_1361) ;  /* 0x0000012000007945 */ /* 0x000fe60003800000 */
[----:B------:R-:W2:Y:S02]  /*11930*/  S2R R6, SR_TID.X ;  /* 0x0000000000067919 */ /* 0x000ea40000002100 */
        /* <DEDUP_REMOVED lines=16> */
.L_x_1362:
[----:B-1----:R-:W-:Y:S05]  /*11a40*/  BSYNC B0 ;  /* 0x0000000000007941 */ /* 0x002fea0003800000 */
.L_x_1361:
[----:B------:R-:W-:Y:S01]  /*11a50*/  PRMT R0, R0, 0x9910, RZ ;  /* 0x0000991000007816 */ /* 0x000fe200000000ff */
[----:B------:R-:W-:Y:S01]  /*11a60*/  BSSY B1, `(.L_x_1363) ;  /* 0x0000145000017945 */ /* 0x000fe20003800000 */
[----:B-----5:R-:W-:Y:S02]  /*11a70*/  IMAD.MOV.U32 R24, RZ, RZ, R7 ;  /* 0x000000ffff187224 */ /* 0x020fe400078e0007 */
[----:B------:R-:W-:-:S13]  /*11a80*/  ISETP.NE.AND P0, PT, R0, RZ, PT ;  /* 0x000000ff0000720c */ /* 0x000fda0003f05270 */
[----:B------:R-:W-:Y:S05]  /*11a90*/  @!P0 BRA `(.L_x_1364) ;  /* 0x0000115000008947 */ /* 0x000fea0003800000 */
[----:B------:R-:W-:Y:S01]  /*11aa0*/  WARPSYNC 0xffffffff ;  /* 0xffffffff00007948 */ /* 0x000fe20003800000 */
[----:B------:R-:W-:Y:S06]  /*11ab0*/  BAR.SYNC.DEFER_BLOCKING 0x1, 0x80 ;  /* 0x0042000000007b1d */ /* 0x000fec0000010000 */
[----:B------:R-:W-:Y:S05]  /*11ac0*/  BRA.CONV ~URZ, `(.L_x_1365) ;  /* 0x000000837f007947 */ /* 0x000fea000b800000 */
[----:B------:R-:W-:Y:S01]  /*11ad0*/  SHF.R.S32.HI R2, RZ, 0x1f, R6 ;  /* 0x0000001fff027819 */ /* 0x000fe20000011406 */
[----:B------:R-:W-:Y:S02]  /*11ae0*/  IMAD.MOV.U32 R249, RZ, RZ, RZ ;  /* 0x000000fffff97224 */ /* 0x000fe400078e00ff */
[----:B------:R-:W-:Y:S01]  /*11af0*/  IMAD.MOV.U32 R3, RZ, RZ, 0x1f ;  /* 0x0000001fff037424 */ /* 0x000fe200078e00ff */
[----:B------:R-:W-:-:S04]  /*11b00*/  LEA.HI R2, R2, R6, RZ, 0x7 ;  /* 0x0000000602027211 */ /* 0x000fc800078f38ff */
[----:B------:R-:W-:-:S05]  /*11b10*/  SHF.R.S32.HI R2, RZ, 0x7, R2 ;  /* 0x00000007ff027819 */ /* 0x000fca0000011402 */
[----:B------:R-:W-:Y:S01]  /*11b20*/  IMAD.MOV.U32 R247, RZ, RZ, R2 ;  /* 0x000000fffff77224 */ /* 0x000fe200078e0002 */
[----:B------:R-:W-:Y:S02]  /*11b30*/  MOV R2, 0x11b50 ;  /* 0x00011b5000027802 */ /* 0x000fe40000000f00 */
[----:B------:R-:W-:Y:S05]  /*11b40*/  CALL.REL.NOINC `($__internal_17_$__cuda_sm70_shflsync_idx_p) ;  /* 0x0000698000007944 */ /* 0x000fea0003c00000 */
.L_x_1365:
[----:B------:R-:W2:Y:S04]  /*11b50*/  LDL.LU R4, [R1+0x4c] ;  /* 0x00004c0001047983 */ /* 0x000ea80000300800 */
[----:B------:R-:W3:Y:S04]  /*11b60*/  LDL R8, [R1+0x98] ;  /* 0x0000980001087983 */ /* 0x000ee80000100800 */
[----:B------:R-:W4:Y:S04]  /*11b70*/  LDL.LU R13, [R1+0x48] ;  /* 0x00004800010d7983 */ /* 0x000f280000300800 */
[----:B------:R-:W3:Y:S04]  /*11b80*/  LDL.LU R16, [R1+0x50] ;  /* 0x0000500001107983 */ /* 0x000ee80000300800 */
[----:B------:R-:W3:Y:S01]  /*11b90*/  LDL.LU R15, [R1+0x70] ;  /* 0x00007000010f7983 */ /* 0x000ee20000300800 */
[----:B------:R-:W-:-:S03]  /*11ba0*/  MOV R3, 0x1 ;  /* 0x0000000100037802 */ /* 0x000fc60000000f00 */
[----:B------:R-:W3:Y:S01]  /*11bb0*/  LDL R14, [R1+0x9c] ;  /* 0x00009c00010e7983 */ /* 0x000ee20000100800 */
[----:B------:R-:W-:-:S03]  /*11bc0*/  ISETP.NE.AND P0, PT, R3, c[0x0][0x4e8], PT ;  /* 0x00013a0003007a0c */ /* 0x000fc60003f05270 */
[----:B------:R1:W5:Y:S04]  /*11bd0*/  LDL R40, [R1+0x94] ;  /* 0x0000940001287983 */ /* 0x0003680000100800 */
        /* <DEDUP_REMOVED lines=14> */
[----:B------:R1:W5:Y:S01]  /*11cc0*/  LDL R25, [R1+0x58] ;  /* 0x0000580001197983 */ /* 0x0003620000100800 */
[----:B------:R-:W-:-:S02]  /*11cd0*/  ULDC UR5, c[0x0][0x4e8] ;  /* 0x00013a0000057ab9 */ /* 0x000fc40000000800 */
[----:B------:R-:W-:Y:S02]  /*11ce0*/  ULDC UR4, c[0x0][0x388] ;  /* 0x0000e20000047ab9 */ /* 0x000fe40000000800 */
[----:B------:R-:W-:Y:S01]  /*11cf0*/  UIMAD UR4, UR5, UR4, URZ ;  /* 0x00000004050472a4 */ /* 0x000fe2000f8e023f */
[----:B------:R-:W-:Y:S01]  /*11d00*/  BSSY B0, `(.L_x_1366) ;  /* 0x000007f000007945 */ /* 0x000fe20003800000 */
[----:B--2---:R-:W-:Y:S01]  /*11d10*/  SHF.R.S32.HI R0, RZ, 0x1f, R4 ;  /* 0x0000001fff007819 */ /* 0x004fe20000011404 */
[----:B------:R-:W-:-:S04]  /*11d20*/  IMAD.WIDE.U32 R6, R4, c[0x0][0x4d0], RZ ;  /* 0x0001340004067a25 */ /* 0x000fc800078e00ff */
[C---:B------:R-:W-:Y:S02]  /*11d30*/  IMAD R2, R0.reuse, c[0x0][0x4d0], RZ ;  /* 0x0001340000027a24 */ /* 0x040fe400078e02ff */
[----:B------:R-:W-:Y:S02]  /*11d40*/  IMAD R0, R0, c[0x0][0x438], RZ ;  /* 0x00010e0000007a24 */ /* 0x000fe400078e02ff */
[C---:B------:R-:W-:Y:S02]  /*11d50*/  IMAD R2, R4.reuse, c[0x0][0x4d4], R2 ;  /* 0x0001350004027a24 */ /* 0x040fe400078e0202 */
[C---:B------:R-:W-:Y:S02]  /*11d60*/  IMAD R0, R4.reuse, c[0x0][0x43c], R0 ;  /* 0x00010f0004007a24 */ /* 0x040fe400078e0200 */
[----:B------:R-:W-:Y:S01]  /*11d70*/  IMAD.WIDE.U32 R4, R4, c[0x0][0x438], RZ ;  /* 0x00010e0004047a25 */ /* 0x000fe200078e00ff */
[----:B------:R-:W-:Y:S02]  /*11d80*/  IADD3 R7, R7, R2, RZ ;  /* 0x0000000207077210 */ /* 0x000fe40007ffe0ff */
[----:B----4-:R-:W-:Y:S01]  /*11d90*/  SHF.R.S32.HI R2, RZ, 0x1f, R13 ;  /* 0x0000001fff027819 */ /* 0x010fe2000001140d */
[----:B------:R-:W-:Y:S01]  /*11da0*/  IMAD.IADD R5, R5, 0x1, R0 ;  /* 0x0000000105057824 */ /* 0x000fe200078e0200 */
[----:B---3--:R-:W-:Y:S01]  /*11db0*/  IADD3 R0, R8, R15, RZ ;  /* 0x0000000f08007210 */ /* 0x008fe20007ffe0ff */
[----:B------:R-:W-:-:S04]  /*11dc0*/  IMAD.WIDE.U32 R6, R13, c[0x0][0x4d8], R6 ;  /* 0x000136000d067a25 */ /* 0x000fc800078e0006 */
[----:B------:R-:W-:-:S04]  /*11dd0*/  @P0 IMAD.HI.U32 R10, R0, c[0x0][0x4ec], RZ ;  /* 0x00013b00000a0a27 */ /* 0x000fc800078e00ff */
[C---:B------:R-:W-:Y:S02]  /*11de0*/  IMAD R9, R2.reuse, c[0x0][0x4d8], RZ ;  /* 0x0001360002097a24 */ /* 0x040fe400078e02ff */
[----:B------:R-:W-:Y:S01]  /*11df0*/  IMAD R8, R2, c[0x0][0x440], RZ ;  /* 0x0001100002087a24 */ /* 0x000fe200078e02ff */
[----:B------:R-:W-:Y:S01]  /*11e00*/  MOV R2, R0 ;  /* 0x0000000000027202 */ /* 0x000fe20000000f00 */
[----:B------:R-:W-:Y:S01]  /*11e10*/  IMAD.MOV.U32 R3, RZ, RZ, R0 ;  /* 0x000000ffff037224 */ /* 0x000fe200078e0000 */
[----:B------:R-:W-:Y:S01]  /*11e20*/  @P0 SHF.R.U32.HI R3, RZ, c[0x0][0x4f0], R10 ;  /* 0x00013c00ff030a19 */ /* 0x000fe2000001160a */
[C---:B------:R-:W-:Y:S02]  /*11e30*/  IMAD R11, R13.reuse, c[0x0][0x4dc], R9 ;  /* 0x000137000d0b7a24 */ /* 0x040fe400078e0209 */
[----:B------:R-:W-:Y:S01]  /*11e40*/  IMAD R12, R13, c[0x0][0x444], R8 ;  /* 0x000111000d0c7a24 */ /* 0x000fe200078e0208 */
[----:B------:R-:W-:Y:S01]  /*11e50*/  SHF.R.S32.HI R8, RZ, 0x1f, R16 ;  /* 0x0000001fff087819 */ /* 0x000fe20000011410 */
[----:B------:R-:W-:-:S04]  /*11e60*/  @P0 IMAD.HI.U32 R9, R0, c[0x0][0x4ec], RZ ;  /* 0x00013b0000090a27 */ /* 0x000fc800078e00ff */
[----:B------:R-:W-:Y:S01]  /*11e70*/  IMAD.WIDE.U32 R4, R13, c[0x0][0x440], R4 ;  /* 0x000110000d047a25 */ /* 0x000fe200078e0004 */
[----:B------:R-:W-:-:S03]  /*11e80*/  @P0 SHF.R.U32.HI R2, RZ, c[0x0][0x4f0], R9 ;  /* 0x00013c00ff020a19 */ /* 0x000fc60000011609 */
[----:B------:R-:W-:Y:S02]  /*11e90*/  IMAD.MOV R10, RZ, RZ, -R3 ;  /* 0x000000ffff0a7224 */ /* 0x000fe400078e0a03 */
[C---:B------:R-:W-:Y:S01]  /*11ea0*/  IMAD R9, R8.reuse, c[0x0][0x4e0], RZ ;  /* 0x0001380008097a24 */ /* 0x040fe200078e02ff */
[----:B------:R-:W-:Y:S01]  /*11eb0*/  IADD3 R5, R5, R12, RZ ;  /* 0x0000000c05057210 */ /* 0x000fe20007ffe0ff */
[----:B------:R-:W-:Y:S02]  /*11ec0*/  IMAD.IADD R7, R7, 0x1, R11 ;  /* 0x0000000107077824 */ /* 0x000fe400078e020b */
[----:B------:R-:W-:Y:S02]  /*11ed0*/  IMAD R8, R8, c[0x0][0x448], RZ ;  /* 0x0001120008087a24 */ /* 0x000fe400078e02ff */
[----:B------:R-:W-:Y:S02]  /*11ee0*/  IMAD R10, R10, c[0x0][0x4e8], R0 ;  /* 0x00013a000a0a7a24 */ /* 0x000fe400078e0200 */
[C---:B------:R-:W-:Y:S01]  /*11ef0*/  IMAD R12, R16.reuse, c[0x0][0x44c], R8 ;  /* 0x00011300100c7a24 */ /* 0x040fe200078e0208 */
[----:B------:R-:W-:Y:S01]  /*11f00*/  SHF.R.S32.HI R8, RZ, 0x1f, R2 ;  /* 0x0000001fff087819 */ /* 0x000fe20000011402 */
[----:B------:R-:W-:-:S04]  /*11f10*/  IMAD.WIDE.U32 R6, R16, c[0x0][0x4e0], R6 ;  /* 0x0001380010067a25 */ /* 0x000fc800078e0006 */
[C---:B------:R-:W-:Y:S01]  /*11f20*/  IMAD R13, R16.reuse, c[0x0][0x4e4], R9 ;  /* 0x00013900100d7a24 */ /* 0x040fe200078e0209 */
[----:B------:R-:W-:Y:S01]  /*11f30*/  SHF.R.S32.HI R9, RZ, 0x1f, R10 ;  /* 0x0000001fff097819 */ /* 0x000fe2000001140a */
[----:B------:R-:W-:Y:S01]  /*11f40*/  IMAD.WIDE.U32 R4, R16, c[0x0][0x448], R4 ;  /* 0x0001120010047a25 */ /* 0x000fe200078e0004 */
[----:B------:R-:W-:Y:S02]  /*11f50*/  SHF.R.S32.HI R11, RZ, 0x1f, R3 ;  /* 0x0000001fff0b7819 */ /* 0x000fe40000011403 */
[----:B------:R-:W-:Y:S01]  /*11f60*/  IADD3 R6, P0, R3, R6, RZ ;  /* 0x0000000603067210 */ /* 0x000fe20007f1e0ff */
[----:B------:R-:W-:Y:S01]  /*11f70*/  IMAD R3, R8, c[0x0][0x430], RZ ;  /* 0x00010c0008037a24 */ /* 0x000fe200078e02ff */
[----:B------:R-:W-:Y:S01]  /*11f80*/  IADD3 R5, R5, R12, RZ ;  /* 0x0000000c05057210 */ /* 0x000fe20007ffe0ff */
[----:B------:R-:W-:Y:S01]  /*11f90*/  IMAD R8, R9, c[0x0][0x4c8], RZ ;  /* 0x0001320009087a24 */ /* 0x000fe200078e02ff */
[----:B------:R-:W-:Y:S01]  /*11fa0*/  IADD3.X R7, R11, R7, R13, P0, !PT ;  /* 0x000000070b077210 */ /* 0x000fe200007fe40d */
[----:B------:R-:W-:-:S02]  /*11fb0*/  IMAD R11, R2, c[0x0][0x434], R3 ;  /* 0x00010d00020b7a24 */ /* 0x000fc400078e0203 */
[----:B------:R-:W-:Y:S02]  /*11fc0*/  IMAD R12, R10, c[0x0][0x4cc], R8 ;  /* 0x000133000a0c7a24 */ /* 0x000fe400078e0208 */
[----:B------:R-:W-:-:S04]  /*11fd0*/  IMAD.WIDE.U32 R8, R2, c[0x0][0x430], R4 ;  /* 0x00010c0002087a25 */ /* 0x000fc800078e0004 */
[----:B------:R-:W-:Y:S01]  /*11fe0*/  IMAD.WIDE.U32 R4, R10, c[0x0][0x4c8], R6 ;  /* 0x000132000a047a25 */ /* 0x000fe200078e0006 */
[----:B------:R-:W-:-:S03]  /*11ff0*/  IADD3 R7, R9, R11, RZ ;  /* 0x0000000b09077210 */ /* 0x000fc60007ffe0ff */
[----:B------:R-:W-:Y:S02]  /*12000*/  IMAD.MOV R3, RZ, RZ, -R2 ;  /* 0x000000ffff037224 */ /* 0x000fe400078e0a02 */
[----:B------:R-:W-:Y:S02]  /*12010*/  IMAD.IADD R9, R5, 0x1, R12 ;  /* 0x0000000105097824 */ /* 0x000fe400078e020c */
[----:B------:R-:W-:Y:S02]  /*12020*/  IMAD R5, R3, c[0x0][0x4e8], R0 ;  /* 0x00013a0003057a24 */ /* 0x000fe400078e0200 */
[----:B------:R-:W-:Y:S02]  /*12030*/  IMAD.IADD R3, R14, 0x1, R15 ;  /* 0x000000010e037824 */ /* 0x000fe400078e020f */
[----:B------:R-:W2:Y:S01]  /*12040*/  S2R R14, SR_TID.X ;  /* 0x00000000000e7919 */ /* 0x000ea20000002100 */
[----:B------:R-:W-:-:S04]  /*12050*/  LEA R2, P0, R4, c[0x0][0x4a8], 0x2 ;  /* 0x00012a0004027a11 */ /* 0x000fc800078010ff */
[----:B------:R-:W-:Y:S01]  /*12060*/  LEA.HI.X R0, R4, c[0x0][0x4ac], R9, 0x2, P0 ;  /* 0x00012b0004007a11 */ /* 0x000fe200000f1409 */
[----:B------:R-:W-:Y:S04]  /*12070*/  SHFL.IDX PT, R12, R2, RZ, 0x1c1f ;  /* 0x001c1fff020c7589 */ /* 0x000fe800000e0000 */
[----:B------:R-:W3:Y:S04]  /*12080*/  SHFL.IDX PT, R13, R0, RZ, 0x1c1f ;  /* 0x001c1fff000d7589 */ /* 0x000ee800000e0000 */
[----:B------:R-:W-:Y:S01]  /*12090*/  SHFL.IDX PT, R10, R2, 0x1, 0x1c1f ;  /* 0x003c1f00020a7f89 */ /* 0x000fe200000e0000 */
[----:B--2---:R-:W-:-:S04]  /*120a0*/  SHF.R.S32.HI R16, RZ, 0x1f, R14 ;  /* 0x0000001fff107819 */ /* 0x004fc8000001140e */
[----:B------:R-:W-:Y:S01]  /*120b0*/  LEA.HI R16, R16, R14, RZ, 0x5 ;  /* 0x0000000e10107211 */ /* 0x000fe200078f28ff */
[----:B------:R-:W2:Y:S03]  /*120c0*/  SHFL.IDX PT, R11, R0, 0x1, 0x1c1f ;  /* 0x003c1f00000b7f89 */ /* 0x000ea600000e0000 */
[----:B------:R-:W-:-:S04]  /*120d0*/  LOP3.LUT R16, R16, 0xffffffe0, RZ, 0xc0, !PT ;  /* 0xffffffe010107812 */ /* 0x000fc800078ec0ff */
[----:B------:R-:W-:Y:S02]  /*120e0*/  IADD3 R16, -R16, R14, RZ ;  /* 0x0000000e10107210 */ /* 0x000fe40007ffe1ff */
[C---:B------:R-:W-:Y:S02]  /*120f0*/  IADD3 R17, R3.reuse, 0x8, RZ ;  /* 0x0000000803117810 */ /* 0x040fe40007ffe0ff */
[----:B------:R-:W-:Y:S02]  /*12100*/  LOP3.LUT P1, RZ, R16, 0x3, RZ, 0xc0, !PT ;  /* 0x0000000310ff7812 */ /* 0x000fe4000782c0ff */
[----:B------:R-:W-:Y:S01]  /*12110*/  SHF.R.S32.HI R4, RZ, 0x1f, R5 ;  /* 0x0000001fff047819 */ /* 0x000fe20000011405 */
[----:B------:R-:W-:Y:S01]  /*12120*/  SHFL.IDX PT, R9, R0, 0x2, 0x1c1f ;  /* 0x005c1f0000097f89 */ /* 0x000fe200000e0000 */
[----:B------:R-:W-:Y:S02]  /*12130*/  MOV R6, R8 ;  /* 0x0000000800067202 */ /* 0x000fe40000000f00 */
[----:B------:R-:W-:Y:S01]  /*12140*/  ISETP.GE.OR P4, PT, R3, UR4, P1 ;  /* 0x0000000403007c0c */ /* 0x000fe20008f86670 */
[----:B------:R-:W4:Y:S01]  /*12150*/  SHFL.IDX PT, R8, R2, 0x2, 0x1c1f ;  /* 0x005c1f0002087f89 */ /* 0x000f2200000e0000 */
[----:B------:R-:W-:-:S03]  /*12160*/  ISETP.GE.OR P3, PT, R17, UR4, P1 ;  /* 0x0000000411007c0c */ /* 0x000fc60008f66670 */
[----:B------:R-:W-:Y:S04]  /*12170*/  SHFL.IDX PT, R14, R2, 0x3, 0x1c1f ;  /* 0x007c1f00020e7f89 */ /* 0x000fe800000e0000 */
[----:B------:R1:W4:Y:S01]  /*12180*/  SHFL.IDX PT, R15, R0, 0x3, 0x1c1f ;  /* 0x007c1f00000f7f89 */ /* 0x00032200000e0000 */
[----:B------:R-:W-:-:S03]  /*12190*/  IADD3 R16, R3, 0x40, RZ ;  /* 0x0000004003107810 */ /* 0x000fc60007ffe0ff */
[----:B---3--:R3:W-:Y:S01]  /*121a0*/  @!P4 ST.E [R12.64], R21 ;  /* 0x000000150c00c985 */ /* 0x0087e2000c101908 */
[----:B------:R-:W-:-:S03]  /*121b0*/  ISETP.GE.OR P2, PT, R16, UR4, P1 ;  /* 0x0000000410007c0c */ /* 0x000fc60008f46670 */
[----:B--2---:R3:W-:Y:S01]  /*121c0*/  @!P3 ST.E [R10.64], R22 ;  /* 0x000000160a00b985 */ /* 0x0047e2000c101908 */
[----:B------:R-:W-:Y:S01]  /*121d0*/  ISETP.GE.AND P3, PT, R3, UR4, PT ;  /* 0x0000000403007c0c */ /* 0x000fe2000bf66270 */
[----:B-1----:R-:W-:-:S04]  /*121e0*/  IMAD R0, R4, c[0x0][0x428], RZ ;  /* 0x00010a0004007a24 */ /* 0x002fc800078e02ff */
[C---:B------:R-:W-:Y:S02]  /*121f0*/  IMAD R0, R5.reuse, c[0x0][0x42c], R0 ;  /* 0x00010b0005007a24 */ /* 0x040fe400078e0200 */
[----:B------:R-:W-:Y:S01]  /*12200*/  IMAD.WIDE.U32 R4, R5, c[0x0][0x428], R6 ;  /* 0x00010a0005047a25 */ /* 0x000fe200078e0006 */
[----:B------:R-:W-:-:S04]  /*12210*/  IADD3 R6, R3, 0x48, RZ ;  /* 0x0000004803067810 */ /* 0x000fc80007ffe0ff */
[----:B------:R-:W-:Y:S01]  /*12220*/  ISETP.GE.OR P1, PT, R6, UR4, P1 ;  /* 0x0000000406007c0c */ /* 0x000fe20008f26670 */
[----:B------:R-:W-:Y:S01]  /*12230*/  IMAD.IADD R18, R5, 0x1, R0 ;  /* 0x0000000105127824 */ /* 0x000fe200078e0200 */
[C---:B------:R-:W-:Y:S01]  /*12240*/  LEA R19, P0, R4.reuse, c[0x0][0x400], 0x2 ;  /* 0x0001000004137a11 */ /* 0x040fe200078010ff */
[----:B----4-:R3:W-:Y:S03]  /*12250*/  @!P2 ST.E [R8.64], R23 ;  /* 0x000000170800a985 */ /* 0x0107e6000c101908 */
[----:B------:R-:W-:Y:S01]  /*12260*/  LEA.HI.X R18, R4, c[0x0][0x404], R18, 0x2, P0 ;  /* 0x0001010004127a11 */ /* 0x000fe200000f1412 */
[----:B------:R3:W1:Y:S01]  /*12270*/  SHFL.IDX PT, R0, R19, RZ, 0x1c1f ;  /* 0x001c1fff13007589 */ /* 0x00066200000e0000 */
[----:B------:R-:W-:Y:S02]  /*12280*/  ISETP.GE.AND P2, PT, R17, UR4, PT ;  /* 0x0000000411007c0c */ /* 0x000fe4000bf46270 */
[----:B------:R-:W-:Y:S01]  /*12290*/  ISETP.GE.AND P0, PT, R6, UR4, PT ;  /* 0x0000000406007c0c */ /* 0x000fe2000bf06270 */
[----:B------:R3:W2:Y:S04]  /*122a0*/  SHFL.IDX PT, R2, R18, RZ, 0x1c1f ;  /* 0x001c1fff12027589 */ /* 0x0006a800000e0000 */
[----:B------:R3:W-:Y:S01]  /*122b0*/  @!P1 ST.E [R14.64], R20 ;  /* 0x000000140e009985 */ /* 0x0007e2000c101908 */
[----:B------:R-:W-:Y:S01]  /*122c0*/  ISETP.GE.AND P1, PT, R16, UR4, PT ;  /* 0x0000000410007c0c */ /* 0x000fe2000bf26270 */
[----:B------:R-:W-:Y:S07]  /*122d0*/  @P3 BRA `(.L_x_1367) ;  /* 0x0000021000003947 */ /* 0x000fee0003800000 */
[----:B-----5:R-:W-:Y:S02]  /*122e0*/  ISETP.GE.AND P3, PT, R39, c[0x0][0x3c8], PT ;  /* 0x0000f20027007a0c */ /* 0x020fe40003f66270 */
[----:B------:R-:W-:-:S02]  /*122f0*/  ISETP.GE.AND P5, PT, R37, c[0x0][0x3c8], PT ;  /* 0x0000f20025007a0c */ /* 0x000fc40003fa6270 */
[----:B------:R-:W-:-:S09]  /*12300*/  ISETP.GE.AND P6, PT, R29, c[0x0][0x3c8], PT ;  /* 0x0000f2001d007a0c */ /* 0x000fd20003fc6270 */
[----:B-1----:R-:W-:-:S04]  /*12310*/  @!P3 LEA R4, P4, R39, R0, 0x2 ;  /* 0x000000002704b211 */ /* 0x002fc800078810ff */
[----:B--2---:R-:W-:Y:S02]  /*12320*/  @!P3 LEA.HI.X R5, R39, R2, R40, 0x2, P4 ;  /* 0x000000022705b211 */ /* 0x004fe400020f1428 */
[----:B------:R-:W-:-:S03]  /*12330*/  ISETP.GE.AND P4, PT, R35, c[0x0][0x3c8], PT ;  /* 0x0000f20023007a0c */ /* 0x000fc60003f86270 */
[----:B------:R1:W-:Y:S02]  /*12340*/  @!P3 ST.E.64 [R4.64], R156 ;  /* 0x0000009c0400b985 */ /* 0x0003e4000c101b08 */
[----:B-1----:R-:W-:-:S04]  /*12350*/  @!P5 LEA R4, P3, R37, R0, 0x2 ;  /* 0x000000002504d211 */ /* 0x002fc800078610ff */
[----:B------:R-:W-:Y:S02]  /*12360*/  @!P5 LEA.HI.X R5, R37, R2, R38, 0x2, P3 ;  /* 0x000000022505d211 */ /* 0x000fe400018f1426 */
        /* <DEDUP_REMOVED lines=9> */
[----:B------:R1:W-:Y:S01]  /*12400*/  @!P3 ST.E.64 [R4.64], R168 ;  /* 0x000000a80400b985 */ /* 0x0003e2000c101b08 */
[----:B---3--:R-:W-:-:S04]  /*12410*/  @!P5 LEA R10, P3, R31, R0, 0x2 ;  /* 0x000000001f0ad211 */ /* 0x008fc800078610ff */
[----:B------:R-:W-:Y:S02]  /*12420*/  @!P5 LEA.HI.X R11, R31, R2, R32, 0x2, P3 ;  /* 0x000000021f0bd211 */ /* 0x000fe400018f1420 */
[----:B------:R-:W-:Y:S02]  /*12430*/  ISETP.GE.AND P5, PT, R27, c[0x0][0x3c8], PT ;  /* 0x0000f2001b007a0c */ /* 0x000fe40003fa6270 */
[----:B------:R-:W-:-:S04]  /*12440*/  @!P6 LEA R8, P3, R29, R0, 0x2 ;  /* 0x000000001d08e211 */ /* 0x000fc800078610ff */
[----:B------:R-:W-:-:S07]  /*12450*/  @!P6 LEA.HI.X R9, R29, R2, R30, 0x2, P3 ;  /* 0x000000021d09e211 */ /* 0x000fce00018f141e */
[----:B------:R-:W-:-:S04]  /*12460*/  @!P5 LEA R6, P3, R27, R0, 0x2 ;  /* 0x000000001b06d211 */ /* 0x000fc800078610ff */
[----:B------:R-:W-:Y:S02]  /*12470*/  @!P5 LEA.HI.X R7, R27, R2, R28, 0x2, P3 ;  /* 0x000000021b07d211 */ /* 0x000fe400018f141c */
[----:B-1----:R-:W-:-:S04]  /*12480*/  @!P4 LEA R4, P3, R25, R0, 0x2 ;  /* 0x000000001904c211 */ /* 0x002fc800078610ff */
[----:B------:R-:W-:Y:S02]  /*12490*/  @!P4 LEA.HI.X R5, R25, R2, R26, 0x2, P3 ;  /* 0x000000021905c211 */ /* 0x000fe400018f141a */
[----:B------:R-:W-:-:S13]  /*124a0*/  ISETP.GE.AND P3, PT, R31, c[0x0][0x3c8], PT ;  /* 0x0000f2001f007a0c */ /* 0x000fda0003f66270 */
[----:B------:R1:W-:Y:S04]  /*124b0*/  @!P3 ST.E.64 [R10.64], R172 ;  /* 0x000000ac0a00b985 */ /* 0x0003e8000c101b08 */
[----:B------:R1:W-:Y:S04]  /*124c0*/  @!P6 ST.E.64 [R8.64], R176 ;  /* 0x000000b00800e985 */ /* 0x0003e8000c101b08 */
[----:B------:R1:W-:Y:S04]  /*124d0*/  @!P5 ST.E.64 [R6.64], R180 ;  /* 0x000000b40600d985 */ /* 0x0003e8000c101b08 */
[----:B------:R1:W-:Y:S02]  /*124e0*/  @!P4 ST.E.64 [R4.64], R184 ;  /* 0x000000b80400c985 */ /* 0x0003e4000c101b08 */
.L_x_1367:
[----:B------:R-:W-:Y:S05]  /*124f0*/  BSYNC B0 ;  /* 0x0000000000007941 */ /* 0x000fea0003800000 */
.L_x_1366:
[----:B--2---:R2:W4:Y:S01]  /*12500*/  SHFL.IDX PT, R2, R18, 0x1, 0x1c1f ;  /* 0x003c1f0012027f89 */ /* 0x00452200000e0000 */
[----:B------:R-:W-:Y:S03]  /*12510*/  BSSY B0, `(.L_x_1368) ;  /* 0x0000023000007945 */ /* 0x000fe60003800000 */
[----:B-1----:R2:W1:Y:S01]  /*12520*/  SHFL.IDX PT, R0, R19, 0x1, 0x1c1f ;  /* 0x003c1f0013007f89 */ /* 0x00246200000e0000 */
[----:B------:R-:W-:Y:S05]  /*12530*/  @P2 BRA `(.L_x_1369) ;  /* 0x0000020000002947 */ /* 0x000fea0003800000 */
[----:B-----5:R-:W-:Y:S02]  /*12540*/  ISETP.GE.AND P3, PT, R39, c[0x0][0x3c8], PT ;  /* 0x0000f20027007a0c */ /* 0x020fe40003f66270 */
[----:B------:R-:W-:-:S02]  /*12550*/  ISETP.GE.AND P5, PT, R37, c[0x0][0x3c8], PT ;  /* 0x0000f20025007a0c */ /* 0x000fc40003fa6270 */
[----:B------:R-:W-:-:S09]  /*12560*/  ISETP.GE.AND P2, PT, R35, c[0x0][0x3c8], PT ;  /* 0x0000f20023007a0c */ /* 0x000fd20003f46270 */
[----:B-1----:R-:W-:-:S04]  /*12570*/  @!P3 LEA R4, P4, R39, R0, 0x2 ;  /* 0x000000002704b211 */ /* 0x002fc800078810ff */
[----:B----4-:R-:W-:Y:S02]  /*12580*/  @!P3 LEA.HI.X R5, R39, R2, R40, 0x2, P4 ;  /* 0x000000022705b211 */ /* 0x010fe400020f1428 */
[----:B------:R-:W-:-:S03]  /*12590*/  @!P5 LEA R6, P4, R37, R0, 0x2 ;  /* 0x000000002506d211 */ /* 0x000fc600078810ff */
[----:B------:R1:W-:Y:S01]  /*125a0*/  @!P3 ST.E.64 [R4.64], R158 ;  /* 0x0000009e0400b985 */ /* 0x0003e2000c101b08 */
[----:B------:R-:W-:Y:S02]  /*125b0*/  ISETP.GE.AND P3, PT, R33, c[0x0][0x3c8], PT ;  /* 0x0000f20021007a0c */ /* 0x000fe40003f66270 */
[----:B------:R-:W-:-:S05]  /*125c0*/  @!P5 LEA.HI.X R7, R37, R2, R38, 0x2, P4 ;  /* 0x000000022507d211 */ /* 0x000fca00020f1426 */
[----:B------:R4:W-:Y:S01]  /*125d0*/  @!P5 ST.E.64 [R6.64], R162 ;  /* 0x000000a20600d985 */ /* 0x0009e2000c101b08 */
[----:B------:R-:W-:Y:S02]  /*125e0*/  ISETP.GE.AND P5, PT, R31, c[0x0][0x3c8], PT ;  /* 0x0000f2001f007a0c */ /* 0x000fe40003fa6270 */
[----:B-1----:R-:W-:-:S04]  /*125f0*/  @!P2 LEA R4, P4, R35, R0, 0x2 ;  /* 0x000000002304a211 */ /* 0x002fc800078810ff */
[----:B------:R-:W-:Y:S02]  /*12600*/  @!P2 LEA.HI.X R5, R35, R2, R36, 0x2, P4 ;  /* 0x000000022305a211 */ /* 0x000fe400020f1424 */
[----:B----4-:R-:W-:-:S03]  /*12610*/  @!P3 LEA R6, P4, R33, R0, 0x2 ;  /* 0x000000002106b211 */ /* 0x010fc600078810ff */
[----:B------:R1:W-:Y:S01]  /*12620*/  @!P2 ST.E.64 [R4.64], R166 ;  /* 0x000000a60400a985 */ /* 0x0003e2000c101b08 */
[----:B------:R-:W-:Y:S02]  /*12630*/  @!P3 LEA.HI.X R7, R33, R2, R34, 0x2, P4 ;  /* 0x000000022107b211 */ /* 0x000fe400020f1422 */
[----:B------:R-:W-:-:S03]  /*12640*/  ISETP.GE.AND P4, PT, R29, c[0x0][0x3c8], PT ;  /* 0x0000f2001d007a0c */ /* 0x000fc60003f86270 */
[----:B------:R4:W-:Y:S01]  /*12650*/  @!P3 ST.E.64 [R6.64], R170 ;  /* 0x000000aa0600b985 */ /* 0x0009e2000c101b08 */
[----:B------:R-:W-:Y:S02]  /*12660*/  ISETP.GE.AND P3, PT, R27, c[0x0][0x3c8], PT ;  /* 0x0000f2001b007a0c */ /* 0x000fe40003f66270 */
[----:B-1----:R-:W-:-:S04]  /*12670*/  @!P5 LEA R4, P2, R31, R0, 0x2 ;  /* 0x000000001f04d211 */ /* 0x002fc800078410ff */
[----:B------:R-:W-:Y:S02]  /*12680*/  @!P5 LEA.HI.X R5, R31, R2, R32, 0x2, P2 ;  /* 0x000000021f05d211 */ /* 0x000fe400010f1420 */
[----:B------:R-:W-:-:S03]  /*12690*/  ISETP.GE.AND P2, PT, R25, c[0x0][0x3c8], PT ;  /* 0x0000f20019007a0c */ /* 0x000fc60003f46270 */
[----:B------:R1:W-:Y:S01]  /*126a0*/  @!P5 ST.E.64 [R4.64], R174 ;  /* 0x000000ae0400d985 */ /* 0x0003e2000c101b08 */
[----:B---3--:R-:W-:-:S04]  /*126b0*/  @!P4 LEA R8, P5, R29, R0, 0x2 ;  /* 0x000000001d08c211 */ /* 0x008fc800078a10ff */
[----:B------:R-:W-:Y:S02]  /*126c0*/  @!P4 LEA.HI.X R9, R29, R2, R30, 0x2, P5 ;  /* 0x000000021d09c211 */ /* 0x000fe400028f141e */
[----:B----4-:R-:W-:-:S03]  /*126d0*/  @!P3 LEA R6, P5, R27, R0, 0x2 ;  /* 0x000000001b06b211 */ /* 0x010fc600078a10ff */
[----:B------:R3:W-:Y:S01]  /*126e0*/  @!P4 ST.E.64 [R8.64], R178 ;  /* 0x000000b20800c985 */ /* 0x0007e2000c101b08 */
[----:B------:R-:W-:-:S05]  /*126f0*/  @!P3 LEA.HI.X R7, R27, R2, R28, 0x2, P5 ;  /* 0x000000021b07b211 */ /* 0x000fca00028f141c */
[----:B------:R3:W-:Y:S01]  /*12700*/  @!P3 ST.E.64 [R6.64], R182 ;  /* 0x000000b60600b985 */ /* 0x0007e2000c101b08 */
[----:B-1----:R-:W-:-:S04]  /*12710*/  @!P2 LEA R4, P5, R25, R0, 0x2 ;  /* 0x000000001904a211 */ /* 0x002fc800078a10ff */
[----:B------:R-:W-:-:S05]  /*12720*/  @!P2 LEA.HI.X R5, R25, R2, R26, 0x2, P5 ;  /* 0x000000021905a211 */ /* 0x000fca00028f141a */
[----:B------:R3:W-:Y:S04]  /*12730*/  @!P2 ST.E.64 [R4.64], R186 ;  /* 0x000000ba0400a985 */ /* 0x0007e8000c101b08 */
.L_x_1369:
[----:B------:R-:W-:Y:S05]  /*12740*/  BSYNC B0 ;  /* 0x0000000000007941 */ /* 0x000fea0003800000 */
.L_x_1368:
[----:B----4-:R4:W2:Y:S01]  /*12750*/  SHFL.IDX PT, R2, R18, 0x2, 0x1c1f ;  /* 0x005c1f0012027f89 */ /* 0x0108a200000e0000 */
[----:B------:R-:W-:Y:S03]  /*12760*/  BSSY B0, `(.L_x_1370) ;  /* 0x0000023000007945 */ /* 0x000fe60003800000 */
[----:B-1----:R4:W1:Y:S01]  /*12770*/  SHFL.IDX PT, R0, R19, 0x2, 0x1c1f ;  /* 0x005c1f0013007f89 */ /* 0x00286200000e0000 */
[----:B------:R-:W-:Y:S05]  /*12780*/  @P1 BRA `(.L_x_1371) ;  /* 0x0000020000001947 */ /* 0x000fea0003800000 */
[----:B-----5:R-:W-:Y:S02]  /*12790*/  ISETP.GE.AND P3, PT, R39, c[0x0][0x3c8], PT ;  /* 0x0000f20027007a0c */ /* 0x020fe40003f66270 */
[----:B------:R-:W-:Y:S02]  /*127a0*/  ISETP.GE.AND P5, PT, R37, c[0x0][0x3c8], PT ;  /* 0x0000f20025007a0c */ /* 0x000fe40003fa6270 */
[----:B------:R-:W-:Y:S02]  /*127b0*/  ISETP.GE.AND P2, PT, R35, c[0x0][0x3c8], PT ;  /* 0x0000f20023007a0c */ /* 0x000fe40003f46270 */
[----:B------:R-:W-:-:S07]  /*127c0*/  ISETP.GE.AND P1, PT, R33, c[0x0][0x3c8], PT ;  /* 0x0000f20021007a0c */ /* 0x000fce0003f26270 */
[----:B-1-3--:R-:W-:-:S04]  /*127d0*/  @!P3 LEA R4, P4, R39, R0, 0x2 ;  /* 0x000000002704b211 */ /* 0x00afc800078810ff */
[----:B--2---:R-:W-:Y:S02]  /*127e0*/  @!P3 LEA.HI.X R5, R39, R2, R40, 0x2, P4 ;  /* 0x000000022705b211 */ /* 0x004fe400020f1428 */
        /* <DEDUP_REMOVED lines=10> */
[----:B-1----:R-:W-:-:S04]  /*12890*/  @!P1 LEA R4, P5, R33, R0, 0x2 ;  /* 0x0000000021049211 */ /* 0x002fc800078a10ff */
[----:B------:R-:W-:Y:S02]  /*128a0*/  @!P1 LEA.HI.X R5, R33, R2, R34, 0x2, P5 ;  /* 0x0000000221059211 */ /* 0x000fe400028f1422 */
[----:B------:R-:W-:-:S03]  /*128b0*/  @!P4 LEA R10, P5, R31, R0, 0x2 ;  /* 0x000000001f0ac211 */ /* 0x000fc600078a10ff */
[----:B------:R1:W-:Y:S01]  /*128c0*/  @!P1 ST.E.64 [R4.64], R140 ;  /* 0x0000008c04009985 */ /* 0x0003e2000c101b08 */
[----:B------:R-:W-:Y:S02]  /*128d0*/  ISETP.GE.AND P1, PT, R25, c[0x0][0x3c8], PT ;  /* 0x0000f20019007a0c */ /* 0x000fe40003f26270 */
[----:B------:R-:W-:Y:S02]  /*128e0*/  @!P4 LEA.HI.X R11, R31, R2, R32, 0x2, P5 ;  /* 0x000000021f0bc211 */ /* 0x000fe400028f1420 */
[----:B--2---:R-:W-:-:S03]  /*128f0*/  @!P3 LEA R8, P5, R29, R0, 0x2 ;  /* 0x000000001d08b211 */ /* 0x004fc600078a10ff */
[----:B------:R2:W-:Y:S01]  /*12900*/  @!P4 ST.E.64 [R10.64], R136 ;  /* 0x000000880a00c985 */ /* 0x0005e2000c101b08 */
[----:B------:R-:W-:Y:S02]  /*12910*/  @!P3 LEA.HI.X R9, R29, R2, R30, 0x2, P5 ;  /* 0x000000021d09b211 */ /* 0x000fe400028f141e */
[----:B---3--:R-:W-:-:S03]  /*12920*/  @!P2 LEA R6, P5, R27, R0, 0x2 ;  /* 0x000000001b06a211 */ /* 0x008fc600078a10ff */
[----:B------:R2:W-:Y:S01]  /*12930*/  @!P3 ST.E.64 [R8.64], R132 ;  /* 0x000000840800b985 */ /* 0x0005e2000c101b08 */
[----:B------:R-:W-:-:S05]  /*12940*/  @!P2 LEA.HI.X R7, R27, R2, R28, 0x2, P5 ;  /* 0x000000021b07a211 */ /* 0x000fca00028f141c */
[----:B------:R2:W-:Y:S01]  /*12950*/  @!P2 ST.E.64 [R6.64], R128 ;  /* 0x000000800600a985 */ /* 0x0005e2000c101b08 */
[----:B-1----:R-:W-:-:S04]  /*12960*/  @!P1 LEA R4, P5, R25, R0, 0x2 ;  /* 0x0000000019049211 */ /* 0x002fc800078a10ff */
[----:B------:R-:W-:-:S05]  /*12970*/  @!P1 LEA.HI.X R5, R25, R2, R26, 0x2, P5 ;  /* 0x0000000219059211 */ /* 0x000fca00028f141a */
[----:B------:R2:W-:Y:S04]  /*12980*/  @!P1 ST.E.64 [R4.64], R124 ;  /* 0x0000007c04009985 */ /* 0x0005e8000c101b08 */
.L_x_1371:
[----:B------:R-:W-:Y:S05]  /*12990*/  BSYNC B0 ;  /* 0x0000000000007941 */ /* 0x000fea0003800000 */
.L_x_1370:
[----:B--2---:R2:W3:Y:S04]  /*129a0*/  SHFL.IDX PT, R2, R18, 0x3, 0x1c1f ;  /* 0x007c1f0012027f89 */ /* 0x0044e800000e0000 */
[----:B-1----:R2:W1:Y:S01]  /*129b0*/  SHFL.IDX PT, R0, R19, 0x3, 0x1c1f ;  /* 0x007c1f0013007f89 */ /* 0x00246200000e0000 */
[----:B------:R-:W-:Y:S05]  /*129c0*/  @P0 BRA `(.L_x_1372) ;  /* 0x000004e000000947 */ /* 0x000fea0003800000 */
[----:B-----5:R-:W-:Y:S02]  /*129d0*/  ISETP.GE.AND P1, PT, R39, c[0x0][0x3c8], PT ;  /* 0x0000f20027007a0c */ /* 0x020fe40003f26270 */
[----:B------:R-:W-:Y:S02]  /*129e0*/  ISETP.GE.AND P0, PT, R37, c[0x0][0x3c8], PT ;  /* 0x0000f20025007a0c */ /* 0x000fe40003f06270 */
[----:B------:R-:W-:-:S09]  /*129f0*/  ISETP.GE.AND P4, PT, R35, c[0x0][0x3c8], PT ;  /* 0x0000f20023007a0c */ /* 0x000fd20003f86270 */
[-C--:B-1-3--:R-:W-:Y:S02]  /*12a00*/  @!P1 LEA R4, P3, R39, R0.reuse, 0x2 ;  /* 0x0000000027049211 */ /* 0x08afe400078610ff */
[----:B------:R-:W-:Y:S02]  /*12a10*/  @!P0 LEA R6, P2, R37, R0, 0x2 ;  /* 0x0000000025068211 */ /* 0x000fe400078410ff */
[-C--:B------:R-:W-:Y:S02]  /*12a20*/  @!P1 LEA.HI.X R5, R39, R2.reuse, R40, 0x2, P3 ;  /* 0x0000000227059211 */ /* 0x080fe400018f1428 */
[----:B------:R-:W-:Y:S02]  /*12a30*/  ISETP.GE.AND P3, PT, R33, c[0x0][0x3c8], PT ;  /* 0x0000f20021007a0c */ /* 0x000fe40003f66270 */
[----:B------:R-:W-:Y:S01]  /*12a40*/  @!P0 LEA.HI.X R7, R37, R2, R38, 0x2, P2 ;  /* 0x0000000225078211 */ /* 0x000fe200010f1426 */
[----:B------:R1:W-:Y:S01]  /*12a50*/  @!P1 ST.E.64 [R4.64], R154 ;  /* 0x0000009a04009985 */ /* 0x0003e2000c101b08 */
[----:B------:R-:W-:-:S02]  /*12a60*/  ISETP.GE.AND P2, PT, R31, c[0x0][0x3c8], PT ;  /* 0x0000f2001f007a0c */ /* 0x000fc40003f46270 */
[----:B------:R-:W-:Y:S01]  /*12a70*/  ISETP.GE.AND P1, PT, R29, c[0x0][0x3c8], PT ;  /* 0x0000f2001d007a0c */ /* 0x000fe20003f26270 */
        /* <DEDUP_REMOVED lines=8> */
[----:B---3--:R-:W-:Y:S02]  /*12b00*/  @!P1 LEA R6, P5, R29, R0, 0x2 ;  /* 0x000000001d069211 */ /* 0x008fe400078a10ff */
[-C--:B------:R-:W-:Y:S01]  /*12b10*/  @!P2 LEA.HI.X R9, R31, R2.reuse, R32, 0x2, P4 ;  /* 0x000000021f09a211 */ /* 0x080fe200020f1420 */
[----:B------:R3:W-:Y:S01]  /*12b20*/  @!P3 ST.E.64 [R10.64], R142 ;  /* 0x0000008e0a00b985 */ /* 0x0007e2000c101b08 */
[----:B------:R-:W-:-:S03]  /*12b30*/  @!P1 LEA.HI.X R7, R29, R2, R30, 0x2, P5 ;  /* 0x000000021d079211 */ /* 0x000fc600028f141e */
[----:B------:R3:W-:Y:S04]  /*12b40*/  @!P2 ST.E.64 [R8.64], R138 ;  /* 0x0000008a0800a985 */ /* 0x0007e8000c101b08 */
[----:B------:R3:W-:Y:S01]  /*12b50*/  @!P1 ST.E.64 [R6.64], R134 ;  /* 0x0000008606009985 */ /* 0x0007e2000c101b08 */
[----:B-1----:R-:W-:-:S04]  /*12b60*/  @!P0 LEA R4, P4, R27, R0, 0x2 ;  /* 0x000000001b048211 */ /* 0x002fc800078810ff */
[----:B------:R-:W-:-:S05]  /*12b70*/  @!P0 LEA.HI.X R5, R27, R2, R28, 0x2, P4 ;  /* 0x000000021b058211 */ /* 0x000fca00020f141c */
[----:B------:R3:W-:Y:S01]  /*12b80*/  @!P0 ST.E.64 [R4.64], R130 ;  /* 0x0000008204008985 */ /* 0x0007e2000c101b08 */
[----:B------:R-:W-:-:S13]  /*12b90*/  ISETP.GE.AND P0, PT, R25, c[0x0][0x3c8], PT ;  /* 0x0000f20019007a0c */ /* 0x000fda0003f06270 */
[----:B------:R-:W-:Y:S05]  /*12ba0*/  @P0 BRA `(.L_x_1372) ;  /* 0x0000030000000947 */ /* 0x000fea0003800000 */
[----:B---3--:R-:W-:-:S04]  /*12bb0*/  LEA R4, P0, R25, R0, 0x2 ;  /* 0x0000000019047211 */ /* 0x008fc800078010ff */
[----:B------:R-:W-:-:S05]  /*12bc0*/  LEA.HI.X R5, R25, R2, R26, 0x2, P0 ;  /* 0x0000000219057211 */ /* 0x000fca00000f141a */
[----:B------:R1:W-:Y:S01]  /*12bd0*/  ST.E.64 [R4.64], R126 ;  /* 0x0000007e04007985 */ /* 0x0003e2000c101b08 */
[----:B------:R-:W-:Y:S05]  /*12be0*/  BRA `(.L_x_1372) ;  /* 0x000002c000007947 */ /* 0x000fea0003800000 */
.L_x_1364:
[----:B------:R-:W1:Y:S02]  /*12bf0*/  S2R R4, SR_TID.X ;  /* 0x0000000000047919 */ /* 0x000e640000002100 */
[----:B-1----:R-:W-:-:S13]  /*12c00*/  ISETP.GT.AND P0, PT, R4, 0x7f, PT ;  /* 0x0000007f0400780c */ /* 0x002fda0003f04270 */
[----:B------:R-:W-:Y:S05]  /*12c10*/  @P0 BRA `(.L_x_1372) ;  /* 0x0000029000000947 */ /* 0x000fea0003800000 */
[----:B------:R-:W2:Y:S01]  /*12c20*/  LDL.LU R3, [R1+0x70] ;  /* 0x0000700001037983 */ /* 0x000ea20000300800 */
[----:B------:R-:W-:-:S05]  /*12c30*/  MOV R2, c[0x0][0x4e8] ;  /* 0x00013a0000027a02 */ /* 0x000fca0000000f00 */
[----:B------:R-:W-:Y:S01]  /*12c40*/  IMAD R0, R2, c[0x0][0x388], RZ ;  /* 0x0000e20002007a24 */ /* 0x000fe200078e02ff */
[----:B--2---:R-:W-:-:S04]  /*12c50*/  IADD3 R4, R3, R4, RZ ;  /* 0x0000000403047210 */ /* 0x004fc80007ffe0ff */
[----:B------:R-:W-:-:S13]  /*12c60*/  ISETP.GE.AND P0, PT, R4, R0, PT ;  /* 0x000000000400720c */ /* 0x000fda0003f06270 */
[----:B------:R-:W-:Y:S05]  /*12c70*/  @P0 BRA `(.L_x_1372) ;  /* 0x0000023000000947 */ /* 0x000fea0003800000 */
[----:B------:R-:W2:Y:S04]  /*12c80*/  LDL.LU R3, [R1+0x4c] ;  /* 0x00004c0001037983 */ /* 0x000ea80000300800 */
[----:B------:R-:W3:Y:S04]  /*12c90*/  LDL.LU R9, [R1+0x48] ;  /* 0x0000480001097983 */ /* 0x000ee80000300800 */
[----:B------:R-:W4:Y:S01]  /*12ca0*/  LDL.LU R8, [R1+0x50] ;  /* 0x0000500001087983 */ /* 0x000f220000300800 */
[----:B------:R-:W-:-:S13]  /*12cb0*/  ISETP.NE.AND P0, PT, R2, 0x1, PT ;  /* 0x000000010200780c */ /* 0x000fda0003f05270 */
[----:B------:R-:W-:Y:S01]  /*12cc0*/  @P0 IMAD.HI.U32 R7, R4, c[0x0][0x4ec], RZ ;  /* 0x00013b0004070a27 */ /* 0x000fe200078e00ff */
[----:B--2---:R-:W-:Y:S02]  /*12cd0*/  SHF.R.S32.HI R0, RZ, 0x1f, R3 ;  /* 0x0000001fff007819 */ /* 0x004fe40000011403 */
[----:B---3--:R-:W-:-:S03]  /*12ce0*/  SHF.R.S32.HI R6, RZ, 0x1f, R9 ;  /* 0x0000001fff067819 */ /* 0x008fc60000011409 */
[----:B------:R-:W-:-:S04]  /*12cf0*/  IMAD R0, R0, c[0x0][0x4d0], RZ ;  /* 0x0001340000007a24 */ /* 0x000fc800078e02ff */
[C---:B------:R-:W-:Y:S01]  /*12d00*/  IMAD R5, R3.reuse, c[0x0][0x4d4], R0 ;  /* 0x0001350003057a24 */ /* 0x040fe200078e0200 */
[----:B------:R-:W-:Y:S01]  /*12d10*/  MOV R0, R4 ;  /* 0x0000000400007202 */ /* 0x000fe20000000f00 */
[----:B------:R-:W-:Y:S01]  /*12d20*/  IMAD.WIDE.U32 R2, R3, c[0x0][0x4d0], RZ ;  /* 0x0001340003027a25 */ /* 0x000fe200078e00ff */
[----:B------:R-:W-:-:S03]  /*12d30*/  @P0 SHF.R.U32.HI R0, RZ, c[0x0][0x4f0], R7 ;  /* 0x00013c00ff000a19 */ /* 0x000fc60000011607 */
[----:B------:R-:W-:Y:S01]  /*12d40*/  IMAD R6, R6, c[0x0][0x4d8], RZ ;  /* 0x0001360006067a24 */ /* 0x000fe200078e02ff */
[----:B------:R-:W-:Y:S02]  /*12d50*/  IADD3 R3, R3, R5, RZ ;  /* 0x0000000503037210 */ /* 0x000fe40007ffe0ff */
[----:B----4-:R-:W-:Y:S01]  /*12d60*/  SHF.R.S32.HI R5, RZ, 0x1f, R8 ;  /* 0x0000001fff057819 */ /* 0x010fe20000011408 */
[C---:B------:R-:W-:Y:S01]  /*12d70*/  IMAD R7, R9.reuse, c[0x0][0x4dc], R6 ;  /* 0x0001370009077a24 */ /* 0x040fe200078e0206 */
[----:B------:R-:W-:Y:S01]  /*12d80*/  IADD3 R6, -R0, RZ, RZ ;  /* 0x000000ff00067210 */ /* 0x000fe20007ffe1ff */
[----:B------:R-:W-:-:S04]  /*12d90*/  IMAD.WIDE.U32 R2, R9, c[0x0][0x4d8], R2 ;  /* 0x0001360009027a25 */ /* 0x000fc800078e0002 */
[----:B------:R-:W-:Y:S01]  /*12da0*/  IMAD R5, R5, c[0x0][0x4e0], RZ ;  /* 0x0001380005057a24 */ /* 0x000fe200078e02ff */
[----:B------:R-:W-:Y:S01]  /*12db0*/  IADD3 R3, R3, R7, RZ ;  /* 0x0000000703037210 */ /* 0x000fe20007ffe0ff */
[----:B------:R-:W-:Y:S01]  /*12dc0*/  IMAD R4, R6, c[0x0][0x4e8], R4 ;  /* 0x00013a0006047a24 */ /* 0x000fe200078e0204 */
[----:B------:R-:W-:Y:S01]  /*12dd0*/  SHF.R.S32.HI R7, RZ, 0x1f, R0 ;  /* 0x0000001fff077819 */ /* 0x000fe20000011400 */
[C---:B------:R-:W-:Y:S02]  /*12de0*/  IMAD R6, R8.reuse, c[0x0][0x4e4], R5 ;  /* 0x0001390008067a24 */ /* 0x040fe400078e0205 */
[----:B------:R-:W-:Y:S01]  /*12df0*/  IMAD.WIDE.U32 R2, R8, c[0x0][0x4e0], R2 ;  /* 0x0001380008027a25 */ /* 0x000fe200078e0002 */
[----:B------:R-:W-:-:S04]  /*12e00*/  SHF.R.S32.HI R5, RZ, 0x1f, R4 ;  /* 0x0000001fff057819 */ /* 0x000fc80000011404 */
[----:B------:R-:W-:Y:S01]  /*12e10*/  IADD3 R2, P0, R0, R2, RZ ;  /* 0x0000000200027210 */ /* 0x000fe20007f1e0ff */
[----:B------:R-:W-:-:S03]  /*12e20*/  IMAD R0, R5, c[0x0][0x4c8], RZ ;  /* 0x0001320005007a24 */ /* 0x000fc600078e02ff */
[----:B------:R-:W-:Y:S01]  /*12e30*/  IADD3.X R3, R7, R3, R6, P0, !PT ;  /* 0x0000000307037210 */ /* 0x000fe200007fe406 */
[----:B------:R-:W-:-:S04]  /*12e40*/  IMAD R0, R4, c[0x0][0x4cc], R0 ;  /* 0x0001330004007a24 */ /* 0x000fc800078e0200 */
[----:B------:R-:W-:-:S05]  /*12e50*/  IMAD.WIDE.U32 R2, R4, c[0x0][0x4c8], R2 ;  /* 0x0001320004027a25 */ /* 0x000fca00078e0002 */
[----:B------:R-:W-:Y:S02]  /*12e60*/  IADD3 R0, R3, R0, RZ ;  /* 0x0000000003007210 */ /* 0x000fe40007ffe0ff */
[----:B------:R-:W-:-:S04]  /*12e70*/  LEA R4, P0, R2, c[0x0][0x4a8], 0x2 ;  /* 0x00012a0002047a11 */ /* 0x000fc800078010ff */
[----:B------:R-:W-:Y:S02]  /*12e80*/  LEA.HI.X R5, R2, c[0x0][0x4ac], R0, 0x2, P0 ;  /* 0x00012b0002057a11 */ /* 0x000fe400000f1400 */
[----:B------:R-:W-:-:S05]  /*12e90*/  MOV R0, 0xff800000 ;  /* 0xff80000000007802 */ /* 0x000fca0000000f00 */
[----:B------:R1:W-:Y:S02]  /*12ea0*/  STG.E [R4.64], R0 ;  /* 0x0000000004007986 */ /* 0x0003e4000c101908 */
.L_x_1372:
[----:B------:R-:W-:Y:S05]  /*12eb0*/  BSYNC B1 ;  /* 0x0000000000017941 */ /* 0x000fea0003800000 */
.L_x_1363:
[----:B------:R-:W-:-:S13]  /*12ec0*/  ISETP.NE.AND P0, PT, RZ, UR6, PT ;  /* 0x00000006ff007c0c */ /* 0x000fda000bf05270 */
[----:B------:R-:W-:Y:S01]  /*12ed0*/  @P0 WARPSYNC 0xffffffff ;  /* 0xffffffff00000948 */ /* 0x000fe20003800000 */
[----:B------:R-:W-:Y:S06]  /*12ee0*/  @P0 BAR.SYNC.DEFER_BLOCKING 0x5, 0x80 ;  /* 0x0142000000000b1d */ /* 0x000fec0000010000 */
[----:B-1----:R-:W1:Y:S04]  /*12ef0*/  @P0 LDS R0, [0xb100] ;  /* 0x00b10000ff000984 */ /* 0x002e680000000800 */
[----:B-1----:R1:W-:Y:S04]  /*12f00*/  @P0 STL [R1+0x74], R0 ;  /* 0x0000740001000387 */ /* 0x0023e80000100800 */
[----:B------:R-:W-:Y:S06]  /*12f10*/  @P0 BAR.ARV 0x4, 0x80 ;  /* 0x0102000000000b1d */ /* 0x000fec0000002000 */
[----:B------:R-:W-:Y:S05]  /*12f20*/  @P0 BRA `(.L_x_1373) ;  /* 0x0000009000000947 */ /* 0x000fea0003800000 */
[----:B------:R-:W-:Y:S05]  /*12f30*/  BRA.DIV ~URZ, `(.L_x_1374) ;  /* 0x000054c27f007947 */ /* 0x000fea000b800000 */
[----:B-1----:R1:W2:Y:S02]  /*12f40*/  SHFL.IDX PT, R0, R24, RZ, 0x1f ;  /* 0x00001fff18007589 */ /* 0x0022a400000e0000 */
.L_x_1405:
[----:B---3--:R-:W3:Y:S01]  /*12f50*/  S2R R2, SR_TID.X ;  /* 0x0000000000027919 */ /* 0x008ee20000002100 */
[----:B------:R-:W-:Y:S03]  /*12f60*/  WARPSYNC 0xffffffff ;  /* 0xffffffff00007948 */ /* 0x000fe60003800000 */
[----:B------:R-:W-:Y:S06]  /*12f70*/  BAR.SYNC.DEFER_BLOCKING 0x4, 0x80 ;  /* 0x0102000000007b1d */ /* 0x000fec0000010000 */
[----:B--2---:R2:W-:Y:S01]  /*12f80*/  STL [R1+0x74], R0 ;  /* 0x0000740001007387 */ /* 0x0045e20000100800 */
[----:B---3--:R-:W-:-:S13]  /*12f90*/  LOP3.LUT P0, RZ, R2, 0x7f, RZ, 0xc0, !PT ;  /* 0x0000007f02ff7812 */ /* 0x008fda000780c0ff */
[----:B------:R2:W-:Y:S04]  /*12fa0*/  @!P0 STS [0xb100], R24 ;  /* 0x00b10018ff008388 */ /* 0x0005e80000000800 */
[----:B------:R-:W-:Y:S06]  /*12fb0*/  BAR.ARV 0x5, 0x80 ;  /* 0x0142000000007b1d */ /* 0x000fec0000002000 */
.L_x_1373:
[----:B-12---:R-:W2:Y:S02]  /*12fc0*/  LDL R0, [R1+0x74] ;  /* 0x0000740001007983 */ /* 0x006ea40000100800 */
[----:B--2---:R-:W-:-:S13]  /*12fd0*/  ISETP.GE.AND P0, PT, R0, c[0x0][0x538], PT ;  /* 0x00014e0000007a0c */ /* 0x004fda0003f06270 */
[----:B---345:R-:W-:Y:S01]  /*12fe0*/  @P0 CALL.REL.NOINC `(.L_x_1375) ;  /* 0x0000001000000944 */ /* 0x038fe20003c00000 */
[----:B------:R-:W-:Y:S05]  /*12ff0*/  BRA `(.L_x_1376) ;  /* 0xfffed93000007947 */ /* 0x000fea000383ffff */
.L_x_1375:
[----:B------:R-:W-:Y:S05]  /*13000*/  EXIT ;  /* 0x000000000000794d */ /* 0x000fea0003800000 */
.L_x_1307:
[----:B------:R-:W-:Y:S01]  /*13010*/  IMAD.MOV.U32 R247, RZ, RZ, R4 ;  /* 0x000000fffff77224 */ /* 0x000fe200078e0004 */
[----:B------:R-:W-:Y:S01]  /*13020*/  MOV R249, RZ ;  /* 0x000000ff00f97202 */ /* 0x000fe20000000f00 */
[----:B------:R-:W-:Y:S01]  /*13030*/  IMAD.MOV.U32 R3, RZ, RZ, 0x181f ;  /* 0x0000181fff037424 */ /* 0x000fe200078e00ff */
[----:B------:R-:W-:Y:S02]  /*13040*/  MOV R2, 0x13060 ;  /* 0x0001306000027802 */ /* 0x000fe40000000f00 */
[----:B-----5:R-:W-:Y:S05]  /*13050*/  CALL.REL.NOINC `($__internal_17_$__cuda_sm70_shflsync_idx_p) ;  /* 0x0000547000007944 */ /* 0x020fea0003c00000 */
[----:B------:R-:W-:Y:S01]  /*13060*/  MOV R6, R250 ;  /* 0x000000fa00067202 */ /* 0x000fe20000000f00 */
[----:B------:R-:W-:Y:S05]  /*13070*/  BRA `(.L_x_1377) ;  /* 0xfffee4e000007947 */ /* 0x000fea000383ffff */
.L_x_1308:
[----:B------:R-:W-:Y:S01]  /*13080*/  IMAD.MOV.U32 R247, RZ, RZ, R5 ;  /* 0x000000fffff77224 */ /* 0x000fe200078e0005 */
[----:B------:R-:W-:Y:S01]  /*13090*/  MOV R249, RZ ;  /* 0x000000ff00f97202 */ /* 0x000fe20000000f00 */
[----:B------:R-:W-:Y:S01]  /*130a0*/  IMAD.MOV.U32 R3, RZ, RZ, 0x181f ;  /* 0x0000181fff037424 */ /* 0x000fe200078e00ff */
[----:B------:R-:W-:Y:S02]  /*130b0*/  MOV R2, 0x130d0 ;  /* 0x000130d000027802 */ /* 0x000fe40000000f00 */
[----:B-12--5:R-:W-:Y:S05]  /*130c0*/  CALL.REL.NOINC `($__internal_17_$__cuda_sm70_shflsync_idx_p) ;  /* 0x0000540000007944 */ /* 0x026fea0003c00000 */
[----:B------:R-:W-:Y:S01]  /*130d0*/  MOV R2, R250 ;  /* 0x000000fa00027202 */ /* 0x000fe20000000f00 */
[----:B------:R-:W-:Y:S05]  /*130e0*/  BRA `(.L_x_1378) ;  /* 0xfffee49000007947 */ /* 0x000fea000383ffff */
.L_x_1311:
[----:B------:R-:W-:Y:S01]  /*130f0*/  IMAD.MOV.U32 R247, RZ, RZ, R4 ;  /* 0x000000fffff77224 */ /* 0x000fe200078e0004 */
[----:B------:R-:W-:Y:S01]  /*13100*/  MOV R249, 0x1 ;  /* 0x0000000100f97802 */ /* 0x000fe20000000f00 */
[----:B-1----:R-:W-:Y:S01]  /*13110*/  IMAD.MOV.U32 R3, RZ, RZ, 0x181f ;  /* 0x0000181fff037424 */ /* 0x002fe200078e00ff */
[----:B----4-:R-:W-:-:S02]  /*13120*/  MOV R2, 0x13140 ;  /* 0x0001314000027802 */ /* 0x010fc40000000f00 */
[----:B--2--5:R-:W-:Y:S05]  /*13130*/  CALL.REL.NOINC `($__internal_17_$__cuda_sm70_shflsync_idx_p) ;  /* 0x0000539000007944 */ /* 0x024fea0003c00000 */
[----:B------:R-:W-:Y:S01]  /*13140*/  IMAD.MOV.U32 R6, RZ, RZ, R250 ;  /* 0x000000ffff067224 */ /* 0x000fe200078e00fa */
[----:B------:R-:W-:Y:S01]  /*13150*/  MOV R249, 0x1 ;  /* 0x0000000100f97802 */ /* 0x000fe20000000f00 */
[----:B------:R-:W-:Y:S01]  /*13160*/  IMAD.MOV.U32 R247, RZ, RZ, R5 ;  /* 0x000000fffff77224 */ /* 0x000fe200078e0005 */
[----:B------:R-:W-:-:S02]  /*13170*/  MOV R3, 0x181f ;  /* 0x0000181f00037802 */ /* 0x000fc40000000f00 */
[----:B------:R-:W-:Y:S02]  /*13180*/  MOV R2, 0x131a0 ;  /* 0x000131a000027802 */ /* 0x000fe40000000f00 */
[----:B------:R-:W-:Y:S05]  /*13190*/  CALL.REL.NOINC `($__internal_17_$__cuda_sm70_shflsync_idx_p) ;  /* 0x0000533000007944 */ /* 0x000fea0003c00000 */
[----:B------:R-:W-:Y:S01]  /*131a0*/  MOV R2, R250 ;  /* 0x000000fa00027202 */ /* 0x000fe20000000f00 */
[----:B------:R-:W-:Y:S05]  /*131b0*/  BRA `(.L_x_1379) ;  /* 0xfffee52000007947 */ /* 0x000fea000383ffff */
.L_x_1314:
[----:B------:R-:W-:Y:S01]  /*131c0*/  IMAD.MOV.U32 R247, RZ, RZ, R4 ;  /* 0x000000fffff77224 */ /* 0x000fe200078e0004 */
[----:B------:R-:W-:Y:S01]  /*131d0*/  MOV R249, 0x2 ;  /* 0x0000000200f97802 */ /* 0x000fe20000000f00 */
[----:B-1----:R-:W-:Y:S01]  /*131e0*/  IMAD.MOV.U32 R3, RZ, RZ, 0x181f ;  /* 0x0000181fff037424 */ /* 0x002fe200078e00ff */
[----:B------:R-:W-:Y:S02]  /*131f0*/  MOV R2, 0x13210 ;  /* 0x0001321000027802 */ /* 0x000fe40000000f00 */
[----:B--23-5:R-:W-:Y:S05]  /*13200*/  CALL.REL.NOINC `($__internal_17_$__cuda_sm70_shflsync_idx_p) ;  /* 0x000052c000007944 */ /* 0x02cfea0003c00000 */
[----:B------:R-:W-:Y:S01]  /*13210*/  MOV R6, R250 ;  /* 0x000000fa00067202 */ /* 0x000fe20000000f00 */
[----:B------:R-:W-:Y:S05]  /*13220*/  BRA `(.L_x_1380) ;  /* 0xfffee59000007947 */ /* 0x000fea000383ffff */
.L_x_1315:
[----:B------:R-:W-:Y:S01]  /*13230*/  IMAD.MOV.U32 R247, RZ, RZ, R5 ;  /* 0x000000fffff77224 */ /* 0x000fe200078e0005 */
[----:B------:R-:W-:Y:S01]  /*13240*/  MOV R249, 0x2 ;  /* 0x0000000200f97802 */ /* 0x000fe20000000f00 */
[----:B-1----:R-:W-:Y:S01]  /*13250*/  IMAD.MOV.U32 R3, RZ, RZ, 0x181f ;  /* 0x0000181fff037424 */ /* 0x002fe200078e00ff */
[----:B------:R-:W-:Y:S02]  /*13260*/  MOV R2, 0x13280 ;  /* 0x0001328000027802 */ /* 0x000fe40000000f00 */
[----:B--2345:R-:W-:Y:S05]  /*13270*/  CALL.REL.NOINC `($__internal_17_$__cuda_sm70_shflsync_idx_p) ;  /* 0x0000525000007944 */ /* 0x03cfea0003c00000 */
[----:B------:R-:W-:Y:S01]  /*13280*/  MOV R2, R250 ;  /* 0x000000fa00027202 */ /* 0x000fe20000000f00 */
[----:B------:R-:W-:Y:S05]  /*13290*/  BRA `(.L_x_1381) ;  /* 0xfffee54000007947 */ /* 0x000fea000383ffff */
.L_x_1318:
[----:B------:R-:W-:Y:S01]  /*132a0*/  IMAD.MOV.U32 R247, RZ, RZ, R4 ;  /* 0x000000fffff77224 */ /* 0x000fe200078e0004 */
[----:B------:R-:W-:Y:S01]  /*132b0*/  MOV R249, 0x3 ;  /* 0x0000000300f97802 */ /* 0x000fe20000000f00 */
[----:B--2---:R-:W-:Y:S01]  /*132c0*/  IMAD.MOV.U32 R3, RZ, RZ, 0x181f ;  /* 0x0000181fff037424 */ /* 0x004fe200078e00ff */
[----:B------:R-:W-:-:S02]  /*132d0*/  MOV R2, 0x132f0 ;  /* 0x000132f000027802 */ /* 0x000fc40000000f00 */
[----:B-1-345:R-:W-:Y:S05]  /*132e0*/  CALL.REL.NOINC `($__internal_17_$__cuda_sm70_shflsync_idx_p) ;  /* 0x000051e000007944 */ /* 0x03afea0003c00000 */
        /* <DEDUP_REMOVED lines=8> */
.L_x_1321:
[----:B------:R-:W-:Y:S01]  /*13370*/  IMAD.MOV.U32 R247, RZ, RZ, R4 ;  /* 0x000000fffff77224 */ /* 0x000fe200078e0004 */
[----:B------:R-:W-:Y:S01]  /*13380*/  MOV R249, 0x4 ;  /* 0x0000000400f97802 */ /* 0x000fe20000000f00 */
[----:B-1----:R-:W-:Y:S01]  /*13390*/  IMAD.MOV.U32 R3, RZ, RZ, 0x181f ;  /* 0x0000181fff037424 */ /* 0x002fe200078e00ff */
[----:B--2---:R-:W-:Y:S02]  /*133a0*/  MOV R2, 0x133c0 ;  /* 0x000133c000027802 */ /* 0x004fe40000000f00 */
[----:B---345:R-:W-:Y:S05]  /*133b0*/  CALL.REL.NOINC `($__internal_17_$__cuda_sm70_shflsync_idx_p) ;  /* 0x0000511000007944 */ /* 0x038fea0003c00000 */
[----:B------:R-:W-:Y:S01]  /*133c0*/  MOV R6, R250 ;  /* 0x000000fa00067202 */ /* 0x000fe20000000f00 */
[----:B------:R-:W-:Y:S05]  /*133d0*/  BRA `(.L_x_1383) ;  /* 0xfffee5d000007947 */ /* 0x000fea000383ffff */
.L_x_1322:
[----:B------:R-:W-:Y:S01]  /*133e0*/  IMAD.MOV.U32 R247, RZ, RZ, R5 ;  /* 0x000000fffff77224 */ /* 0x000fe200078e0005 */
[----:B------:R-:W-:Y:S01]  /*133f0*/  MOV R249, 0x4 ;  /* 0x0000000400f97802 */ /* 0x000fe20000000f00 */
[----:B------:R-:W-:Y:S01]  /*13400*/  IMAD.MOV.U32 R3, RZ, RZ, 0x181f ;  /* 0x0000181fff037424 */ /* 0x000fe200078e00ff */
[----:B--2---:R-:W-:Y:S02]  /*13410*/  MOV R2, 0x13430 ;  /* 0x0001343000027802 */ /* 0x004fe40000000f00 */
[----:B-1-345:R-:W-:Y:S05]  /*13420*/  CALL.REL.NOINC `($__internal_17_$__cuda_sm70_shflsync_idx_p) ;  /* 0x000050a000007944 */ /* 0x03afea0003c00000 */
[----:B------:R-:W-:Y:S01]  /*13430*/  MOV R2, R250 ;  /* 0x000000fa00027202 */ /* 0x000fe20000000f00 */
[----:B------:R-:W-:Y:S05]  /*13440*/  BRA `(.L_x_1384) ;  /* 0xfffee58000007947 */ /* 0x000fea000383ffff */
.L_x_1325:
[----:B------:R-:W-:Y:S01]  /*13450*/  IMAD.MOV.U32 R247, RZ, RZ, R4 ;  /* 0x000000fffff77224 */ /* 0x000fe200078e0004 */
[----:B------:R-:W-:Y:S01]  /*13460*/  MOV R249, 0x5 ;  /* 0x0000000500f97802 */ /* 0x000fe20000000f00 */
[----:B-1----:R-:W-:Y:S01]  /*13470*/  IMAD.MOV.U32 R3, RZ, RZ, 0x181f ;  /* 0x0000181fff037424 */ /* 0x002fe200078e00ff */
[----:B------:R-:W-:-:S02]  /*13480*/  MOV R2, 0x134a0 ;  /* 0x000134a000027802 */ /* 0x000fc40000000f00 */
[----:B--2345:R-:W-:Y:S05]  /*13490*/  CALL.REL.NOINC `($__internal_17_$__cuda_sm70_shflsync_idx_p) ;  /* 0x0000503000007944 */ /* 0x03cfea0003c00000 */
        /* <DEDUP_REMOVED lines=8> */
.L_x_1328:
[----:B------:R-:W-:Y:S01]  /*13520*/  IMAD.MOV.U32 R247, RZ, RZ, R4 ;  /* 0x000000fffff77224 */ /* 0x000fe200078e0004 */
[----:B------:R-:W-:Y:S01]  /*13530*/  MOV R249, 0x6 ;  /* 0x0000000600f97802 */ /* 0x000fe20000000f00 */
[----:B-1----:R-:W-:Y:S01]  /*13540*/  IMAD.MOV.U32 R3, RZ, RZ, 0x181f ;  /* 0x0000181fff037424 */ /* 0x002fe200078e00ff */
[----:B------:R-:W-:Y:S02]  /*13550*/  MOV R2, 0x13570 ;  /* 0x0001357000027802 */ /* 0x000fe40000000f00 */
[----:B--2345:R-:W-:Y:S05]  /*13560*/  CALL.REL.NOINC `($__internal_17_$__cuda_sm70_shflsync_idx_p) ;  /* 0x00004f6000007944 */ /* 0x03cfea0003c00000 */
[----:B------:R-:W-:Y:S01]  /*13570*/  MOV R6, R250 ;  /* 0x000000fa00067202 */ /* 0x000fe20000000f00 */
[----:B------:R-:W-:Y:S05]  /*13580*/  BRA `(.L_x_1386) ;  /* 0xfffee61000007947 */ /* 0x000fea000383ffff */
.L_x_1329:
[----:B------:R-:W-:Y:S01]  /*13590*/  IMAD.MOV.U32 R247, RZ, RZ, R5 ;  /* 0x000000fffff77224 */ /* 0x000fe200078e0005 */
[----:B------:R-:W-:Y:S01]  /*135a0*/  MOV R249, 0x6 ;  /* 0x0000000600f97802 */ /* 0x000fe20000000f00 */
[----:B-1----:R-:W-:Y:S01]  /*135b0*/  IMAD.MOV.U32 R3, RZ, RZ, 0x181f ;  /* 0x0000181fff037424 */ /* 0x002fe200078e00ff */
[----:B------:R-:W-:Y:S02]  /*135c0*/  MOV R2, 0x135e0 ;  /* 0x000135e000027802 */ /* 0x000fe40000000f00 */
[----:B--2345:R-:W-:Y:S05]  /*135d0*/  CALL.REL.NOINC `($__internal_17_$__cuda_sm70_shflsync_idx_p) ;  /* 0x00004ef000007944 */ /* 0x03cfea0003c00000 */
[----:B------:R-:W-:Y:S01]  /*135e0*/  MOV R2, R250 ;  /* 0x000000fa00027202 */ /* 0x000fe20000000f00 */
[----:B------:R-:W-:Y:S05]  /*135f0*/  BRA `(.L_x_1387) ;  /* 0xfffee5c000007947 */ /* 0x000fea000383ffff */
.L_x_1332:
        /* <DEDUP_REMOVED lines=13> */
.L_x_1335:
[----:B------:R-:W-:Y:S01]  /*136d0*/  IMAD.MOV.U32 R247, RZ, RZ, R0 ;  /* 0x000000fffff77224 */ /* 0x000fe200078e0000 */
[----:B------:R-:W-:Y:S01]  /*136e0*/  MOV R249, RZ ;  /* 0x000000ff00f97202 */ /* 0x000fe20000000f00 */
[----:B------:R-:W-:Y:S01]  /*136f0*/  IMAD.MOV.U32 R3, RZ, RZ, 0x181f ;  /* 0x0000181fff037424 */ /* 0x000fe200078e00ff */
[----:B------:R-:W-:Y:S02]  /*13700*/  MOV R2, 0x13720 ;  /* 0x0001372000027802 */ /* 0x000fe40000000f00 */
[----:B------:R-:W-:Y:S05]  /*13710*/  CALL.REL.NOINC `($__internal_17_$__cuda_sm70_shflsync_idx_p) ;  /* 0x00004db000007944 */ /* 0x000fea0003c00000 */
[----:B------:R-:W-:Y:S01]  /*13720*/  MOV R7, R250 ;  /* 0x000000fa00077202 */ /* 0x000fe20000000f00 */
[----:B------:R-:W-:Y:S05]  /*13730*/  BRA `(.L_x_1389) ;  /* 0xfffefe7000007947 */ /* 0x000fea000383ffff */
.L_x_1336:
[----:B------:R-:W-:Y:S01]  /*13740*/  IMAD.MOV.U32 R247, RZ, RZ, R4 ;  /* 0x000000fffff77224 */ /* 0x000fe200078e0004 */
[----:B------:R-:W-:Y:S01]  /*13750*/  MOV R249, RZ ;  /* 0x000000ff00f97202 */ /* 0x000fe20000000f00 */
[----:B------:R-:W-:Y:S01]  /*13760*/  IMAD.MOV.U32 R3, RZ, RZ, 0x181f ;  /* 0x0000181fff037424 */ /* 0x000fe200078e00ff */
[----:B------:R-:W-:Y:S02]  /*13770*/  MOV R2, 0x13790 ;  /* 0x0001379000027802 */ /* 0x000fe40000000f00 */
[----:B-12---:R-:W-:Y:S05]  /*13780*/  CALL.REL.NOINC `($__internal_17_$__cuda_sm70_shflsync_idx_p) ;  /* 0x00004d4000007944 */ /* 0x006fea0003c00000 */
[----:B------:R-:W-:Y:S01]  /*13790*/  IADD3 R2, P0, R250, R179, RZ ;  /* 0x000000b3fa027210 */ /* 0x000fe20007f1e0ff */
[----:B------:R-:W-:Y:S01]  /*137a0*/  IMAD.MOV.U32 R247, RZ, RZ, R0 ;  /* 0x000000fffff77224 */ /* 0x000fe200078e0000 */
[----:B------:R-:W-:-:S03]  /*137b0*/  MOV R249, 0x1 ;  /* 0x0000000100f97802 */ /* 0x000fc60000000f00 */
[----:B------:R-:W-:-:S05]  /*137c0*/  IMAD.X R3, R7, 0x1, R16, P0 ;  /* 0x0000000107037824 */ /* 0x000fca00000e0610 */
[----:B------:R-:W-:Y:S01]  /*137d0*/  @!PT LDS RZ, [RZ] ;  /* 0x00000000fffff984 */ /* 0x000fe20000000800 */
[----:B------:R-:W-:Y:S01]  /*137e0*/  @!PT LDS RZ, [RZ] ;  /* 0x00000000fffff984 */ /* 0x000fe20000000800 */
[----:B------:R-:W-:Y:S01]  /*137f0*/  @!PT LDS RZ, [RZ] ;  /* 0x00000000fffff984 */ /* 0x000fe20000000800 */
[----:B------:R1:W-:Y:S02]  /*13800*/  LDGSTS.E.BYPASS.LTC128B.128 [R242+0x3900], [R2.64], !P3 ;  /* 0x0390000002f27fae */ /* 0x0003e4000d901d48 */
[----:B-1----:R-:W-:Y:S01]  /*13810*/  IMAD.MOV.U32 R3, RZ, RZ, 0x181f ;  /* 0x0000181fff037424 */ /* 0x002fe200078e00ff */
[----:B------:R-:W-:Y:S02]  /*13820*/  MOV R2, 0x13840 ;  /* 0x0001384000027802 */ /* 0x000fe40000000f00 */
[----:B------:R-:W-:Y:S05]  /*13830*/  CALL.REL.NOINC `($__internal_17_$__cuda_sm70_shflsync_idx_p) ;  /* 0x00004c9000007944 */ /* 0x000fea0003c00000 */
[----:B------:R-:W-:Y:S01]  /*13840*/  IMAD.MOV.U32 R5, RZ, RZ, R250 ;  /* 0x000000ffff057224 */ /* 0x000fe200078e00fa */
[----:B------:R-:W-:Y:S01]  /*13850*/  MOV R249, 0x1 ;  /* 0x0000000100f97802 */ /* 0x000fe20000000f00 */
[----:B------:R-:W-:Y:S01]  /*13860*/  IMAD.MOV.U32 R247, RZ, RZ, R4 ;  /* 0x000000fffff77224 */ /* 0x000fe200078e0004 */
[----:B------:R-:W-:Y:S02]  /*13870*/  MOV R3, 0x181f ;  /* 0x0000181f00037802 */ /* 0x000fe40000000f00 */
[----:B------:R-:W-:Y:S02]  /*13880*/  MOV R2, 0x138a0 ;  /* 0x000138a000027802 */ /* 0x000fe40000000f00 */
[----:B------:R-:W-:Y:S05]  /*13890*/  CALL.REL.NOINC `($__internal_17_$__cuda_sm70_shflsync_idx_p) ;  /* 0x00004c3000007944 */ /* 0x000fea0003c00000 */
        /* <DEDUP_REMOVED lines=85> */
[----:B------:R-:W-:Y:S01]  /*13df0*/  MOV R4, R250 ;  /* 0x000000fa00047202 */ /* 0x000fe20000000f00 */
[----:B------:R-:W-:Y:S05]  /*13e00*/  BRA `(.L_x_1390) ;  /* 0xfffef9a000007947 */ /* 0x000fea000383ffff */
.L_x_1337:
[----:B------:R-:W-:Y:S01]  /*13e10*/  IMAD.MOV.U32 R247, RZ, RZ, R4 ;  /* 0x000000fffff77224 */ /* 0x000fe200078e0004 */
[----:B------:R-:W-:Y:S01]  /*13e20*/  MOV R249, RZ ;  /* 0x000000ff00f97202 */ /* 0x000fe20000000f00 */
[----:B------:R-:W-:Y:S01]  /*13e30*/  IMAD.MOV.U32 R3, RZ, RZ, 0x1c1f ;  /* 0x00001c1fff037424 */ /* 0x000fe200078e00ff */
[----:B------:R-:W-:-:S02]  /*13e40*/  MOV R2, 0x13e60 ;  /* 0x00013e6000027802 */ /* 0x000fc40000000f00 */
[----:B------:R-:W-:Y:S05]  /*13e50*/  CALL.REL.NOINC `($__internal_17_$__cuda_sm70_shflsync_idx_p) ;  /* 0x0000467000007944 */ /* 0x000fea0003c00000 */
[----:B------:R-:W-:Y:S01]  /*13e60*/  MOV R0, R250 ;  /* 0x000000fa00007202 */ /* 0x000fe20000000f00 */
[----:B------:R-:W-:Y:S05]  /*13e70*/  BRA `(.L_x_1391) ;  /* 0xfffefa8000007947 */ /* 0x000fea000383ffff */
.L_x_1338:
[----:B------:R-:W-:Y:S01]  /*13e80*/  IMAD.MOV.U32 R247, RZ, RZ, R4 ;  /* 0x000000fffff77224 */ /* 0x000fe200078e0004 */
[----:B------:R-:W-:Y:S01]  /*13e90*/  MOV R249, 0x1 ;  /* 0x0000000100f97802 */ /* 0x000fe20000000f00 */
[----:B------:R-:W-:Y:S01]  /*13ea0*/  IMAD.MOV.U32 R3, RZ, RZ, 0x1c1f ;  /* 0x00001c1fff037424 */ /* 0x000fe200078e00ff */
[----:B------:R-:W-:-:S02]  /*13eb0*/  MOV R2, 0x13ed0 ;  /* 0x00013ed000027802 */ /* 0x000fc40000000f00 */
[----:B-1----:R-:W-:Y:S05]  /*13ec0*/  CALL.REL.NOINC `($__internal_17_$__cuda_sm70_shflsync_idx_p) ;  /* 0x0000460000007944 */ /* 0x002fea0003c00000 */
[----:B------:R-:W-:Y:S01]  /*13ed0*/  IMAD.IADD R0, R5, 0x1, R250 ;  /* 0x0000000105007824 */ /* 0x000fe200078e02fa */
[----:B------:R-:W-:Y:S01]  /*13ee0*/  MOV R2, 0x142c0 ;  /* 0x000142c000027802 */ /* 0x000fe20000000f00 */
[----:B------:R-:W-:-:S02]  /*13ef0*/  IMAD.MOV.U32 R247, RZ, RZ, R4 ;  /* 0x000000fffff77224 */ /* 0x000fc400078e0004 */
[----:B------:R-:W-:Y:S01]  /*13f00*/  IMAD.MOV.U32 R249, RZ, RZ, 0x2 ;  /* 0x00000002fff97424 */ /* 0x000fe200078e00ff */
[----:B------:R-:W-:Y:S01]  /*13f10*/  IMNMX R0, R6, R0, PT ;  /* 0x0000000006007217 */ /* 0x000fe20003800200 */
[----:B------:R-:W-:-:S03]  /*13f20*/  IMAD.MOV.U32 R3, RZ, RZ, 0x1c1f ;  /* 0x00001c1fff037424 */ /* 0x000fc600078e00ff */
        /* <DEDUP_REMOVED lines=56> */
[----:B------:R-:W-:Y:S05]  /*142b0*/  CALL.REL.NOINC `($__internal_17_$__cuda_sm70_shflsync_idx_p) ;  /* 0x0000421000007944 */ /* 0x000fea0003c00000 */
[----:B------:R-:W-:Y:S01]  /*142c0*/  IMAD.IADD R0, R5, 0x1, R250 ;  /* 0x0000000105007824 */ /* 0x000fe200078e02fa */
[----:B------:R-:W-:Y:S01]  /*142d0*/  MOV R2, 0x146b0 ;  /* 0x000146b000027802 */ /* 0x000fe20000000f00 */
[----:B------:R-:W-:Y:S02]  /*142e0*/  IMAD.MOV.U32 R247, RZ, RZ, R4 ;  /* 0x000000fffff77224 */ /* 0x000fe400078e0004 */
        /* <DEDUP_REMOVED lines=61> */
[----:B------:R-:W-:Y:S01]  /*146c0*/  FMNMX.FTZ R117, R11, R12, !PT ;  /* 0x0000000c0b757209 */ /* 0x000fe20007810000 */
[----:B------:R-:W-:Y:S01]  /*146d0*/  IMAD.MOV.U32 R0, RZ, RZ, 0x2 ;  /* 0x00000002ff007424 */ /* 0x000fe200078e00ff */
[----:B------:R-:W-:Y:S02]  /*146e0*/  MOV R2, 0x15150 ;  /* 0x0001515000027802 */ /* 0x000fe40000000f00 */
[----:B------:R-:W-:Y:S02]  /*146f0*/  IMNMX R6, R6, R5, PT ;  /* 0x0000000506067217 */ /* 0x000fe40003800200 */
[----:B------:R-:W-:Y:S02]  /*14700*/  FMNMX.FTZ R117, R17, R117, !PT ;  /* 0x0000007511757209 */ /* 0x000fe40007810000 */
[----:B------:R-:W-:-:S02]  /*14710*/  ISETP.GT.AND P5, PT, R6, 0x1, PT ;  /* 0x000000010600780c */ /* 0x000fc40003fa4270 */
[C---:B------:R-:W-:Y:S02]  /*14720*/  ISETP.GT.AND P6, PT, R6.reuse, RZ, PT ;  /* 0x000000ff0600720c */ /* 0x040fe40003fc4270 */
[----:B------:R-:W-:Y:S02]  /*14730*/  FSEL R20, R191, -INF , P5 ;  /* 0xff800000bf147808 */ /* 0x000fe40002800000 */
[C---:B------:R-:W-:Y:S02]  /*14740*/  ISETP.GT.AND P5, PT, R6.reuse, 0x11, PT ;  /* 0x000000110600780c */ /* 0x040fe40003fa4270 */
[C---:B------:R-:W-:Y:S02]  /*14750*/  ISETP.GT.AND P4, PT, R6.reuse, 0x8, PT ;  /* 0x000000080600780c */ /* 0x040fe40003f84270 */
[----:B------:R-:W-:Y:S02]  /*14760*/  ISETP.GT.AND P0, PT, R6, 0x9, PT ;  /* 0x000000090600780c */ /* 0x000fe40003f04270 */
[----:B------:R-:W-:-:S02]  /*14770*/  FSEL R16, R190, -INF , P6 ;  /* 0xff800000be107808 */ /* 0x000fc40003000000 */
[----:B------:R-:W-:Y:S02]  /*14780*/  FSEL R48, R183, -INF , P5 ;  /* 0xff800000b7307808 */ /* 0x000fe40002800000 */
[C---:B------:R-:W-:Y:S02]  /*14790*/  ISETP.GT.AND P6, PT, R6.reuse, 0x10, PT ;  /* 0x000000100600780c */ /* 0x040fe40003fc4270 */
[----:B------:R-:W-:Y:S02]  /*147a0*/  ISETP.GT.AND P5, PT, R6, 0x21, PT ;  /* 0x000000210600780c */ /* 0x000fe40003fa4270 */
[----:B------:R-:W-:Y:S02]  /*147b0*/  FSEL R26, R186, -INF , P4 ;  /* 0xff800000ba1a7808 */ /* 0x000fe40002000000 */
[----:B------:R-:W-:Y:S02]  /*147c0*/  FSEL R29, R187, -INF , P0 ;  /* 0xff800000bb1d7808 */ /* 0x000fe40000000000 */
[----:B------:R-:W-:-:S02]  /*147d0*/  ISETP.GT.AND P4, PT, R6, 0x18, PT ;  /* 0x000000180600780c */ /* 0x000fc40003f84270 */
[----:B------:R-:W-:Y:S02]  /*147e0*/  ISETP.GT.AND P0, PT, R6, 0x19, PT ;  /* 0x000000190600780c */ /* 0x000fe40003f04270 */
[----:B------:R-:W-:Y:S02]  /*147f0*/  FSEL R34, R182, -INF , P6 ;  /* 0xff800000b6227808 */ /* 0x000fe40003000000 */
[----:B------:R-:W-:Y:S02]  /*14800*/  FSEL R151, R175, -INF , P5 ;  /* 0xff800000af977808 */ /* 0x000fe40002800000 */
        /* <DEDUP_REMOVED lines=33> */
[----:B------:R-:W-:Y:S02]  /*14a20*/  FMNMX.FTZ R119, R9, R10, !PT ;  /* 0x0000000a09777209 */ /* 0x000fe40007810000 */
[----:B------:R-:W-:Y:S02]  /*14a30*/  FSEL R166, R126, -INF , P4 ;  /* 0xff8000007ea67808 */ /* 0x000fe40002000000 */
[----:B------:R-:W-:Y:S02]  /*14a40*/  FSEL R165, R127, -INF , P0 ;  /* 0xff8000007fa57808 */ /* 0x000fe40000000000 */
[C---:B------:R-:W-:Y:S02]  /*14a50*/  ISETP.GT.AND P4, PT, R6.reuse, 0x68, PT ;  /* 0x000000680600780c */ /* 0x040fe40003f84270 */
[----:B------:R-:W-:Y:S02]  /*14a60*/  ISETP.GT.AND P0, PT, R6, 0x69, PT ;  /* 0x000000690600780c */ /* 0x000fe40003f04270 */
        /* <DEDUP_REMOVED lines=96> */
[----:B------:R-:W-:-:S02]  /*15070*/  FSEL R162, R194, -INF , P4 ;  /* 0xff800000c2a27808 */ /* 0x000fc40002000000 */
[----:B------:R-:W-:Y:S02]  /*15080*/  FMNMX.FTZ R118, R76, R118, !PT ;  /* 0x000000764c767209 */ /* 0x000fe40007810000 */
[----:B------:R-:W-:Y:S02]  /*15090*/  FMNMX.FTZ R117, R99, R117, !PT ;  /* 0x0000007563757209 */ /* 0x000fe40007810000 */
[----:B------:R-:W-:Y:S02]  /*150a0*/  FMNMX.FTZ R6, R163, R6, !PT ;  /* 0x00000006a3067209 */ /* 0x000fe40007810000 */
[----:B------:R-:W-:Y:S02]  /*150b0*/  FMNMX.FTZ R119, R121, R119, !PT ;  /* 0x0000007779777209 */ /* 0x000fe40007810000 */
[----:B------:R-:W-:Y:S02]  /*150c0*/  FSEL R149, R195, -INF , P0 ;  /* 0xff800000c3957808 */ /* 0x000fe40000000000 */
[----:B------:R-:W-:Y:S01]  /*150d0*/  FMNMX.FTZ R118, R73, R118, !PT ;  /* 0x0000007649767209 */ /* 0x000fe20007810000 */
[----:B------:R-:W-:Y:S01]  /*150e0*/  IMAD.MOV.U32 R116, RZ, RZ, R119 ;  /* 0x000000ffff747224 */ /* 0x000fe200078e0077 */
[----:B------:R-:W-:-:S02]  /*150f0*/  FMNMX.FTZ R117, R98, R117, !PT ;  /* 0x0000007562757209 */ /* 0x000fc40007810000 */
[----:B------:R-:W-:Y:S02]  /*15100*/  FMNMX.FTZ R6, R162, R6, !PT ;  /* 0x00000006a2067209 */ /* 0x000fe40007810000 */
[----:B------:R-:W-:Y:S02]  /*15110*/  FMNMX.FTZ R118, R71, R118, !PT ;  /* 0x0000007647767209 */ /* 0x000fe40007810000 */
[----:B------:R-:W-:Y:S02]  /*15120*/  FMNMX.FTZ R117, R69, R117, !PT ;  /* 0x0000007545757209 */ /* 0x000fe40007810000 */
[----:B------:R-:W-:Y:S02]  /*15130*/  FMNMX.FTZ R6, R149, R6, !PT ;  /* 0x0000000695067209 */ /* 0x000fe40007810000 */
[----:B------:R-:W-:Y:S05]  /*15140*/  CALL.REL.NOINC `($__internal_16_$__cuda_sm70_shflsync_bfly_p) ;  /* 0x0000332000007944 */ /* 0x000fea0003c00000 */
[----:B------:R-:W-:Y:S01]  /*15150*/  FMNMX.FTZ R119, R119, R0, !PT ;  /* 0x0000000077777209 */ /* 0x000fe20007810000 */
[----:B------:R-:W-:Y:S01]  /*15160*/  IMAD.MOV.U32 R0, RZ, RZ, 0x1 ;  /* 0x00000001ff007424 */ /* 0x000fe200078e00ff */
[----:B------:R-:W-:-:S03]  /*15170*/  MOV R2, 0x151a0 ;  /* 0x000151a000027802 */ /* 0x000fc60000000f00 */
[----:B------:R-:W-:Y:S02]  /*15180*/  IMAD.MOV.U32 R116, RZ, RZ, R119 ;  /* 0x000000ffff747224 */ /* 0x000fe400078e0077 */
[----:B------:R-:W-:Y:S05]  /*15190*/  CALL.REL.NOINC `($__internal_16_$__cuda_sm70_shflsync_bfly_p) ;  /* 0x000032d000007944 */ /* 0x000fea0003c00000 */
[----:B------:R-:W-:Y:S01]  /*151a0*/  FMNMX.FTZ R119, R119, R0, !PT ;  /* 0x0000000077777209 */ /* 0x000fe20007810000 */
[----:B------:R-:W-:Y:S01]  /*151b0*/  IMAD.MOV.U32 R116, RZ, RZ, R118 ;  /* 0x000000ffff747224 */ /* 0x000fe200078e0076 */
[----:B------:R-:W-:Y:S01]  /*151c0*/  MOV R2, 0x151f0 ;  /* 0x000151f000027802 */ /* 0x000fe20000000f00 */
[----:B------:R-:W-:Y:S02]  /*151d0*/  IMAD.MOV.U32 R0, RZ, RZ, 0x2 ;  /* 0x00000002ff007424 */ /* 0x000fe400078e00ff */
        /* <DEDUP_REMOVED lines=26> */
[----:B------:R-:W-:Y:S01]  /*15380*/  MOV R68, R0 ;  /* 0x0000000000447202 */ /* 0x000fe20000000f00 */
[----:B------:R-:W-:Y:S05]  /*15390*/  BRA `(.L_x_1392) ;  /* 0xfffefbd000007947 */ /* 0x000fea000383ffff */
.L_x_1342:
[----:B------:R-:W-:Y:S01]  /*153a0*/  MOV R249, RZ ;  /* 0x000000ff00f97202 */ /* 0x000fe20000000f00 */
[----:B------:R-:W-:Y:S01]  /*153b0*/  IMAD.MOV.U32 R247, RZ, RZ, R0 ;  /* 0x000000fffff77224 */ /* 0x000fe200078e0000 */
[----:B------:R-:W-:Y:S01]  /*153c0*/  MOV R2, 0x153f0 ;  /* 0x000153f000027802 */ /* 0x000fe20000000f00 */
[----:B------:R-:W-:Y:S02]  /*153d0*/  IMAD.MOV.U32 R3, RZ, RZ, 0x181f ;  /* 0x0000181fff037424 */ /* 0x000fe400078e00ff */
[----:B------:R-:W-:Y:S05]  /*153e0*/  CALL.REL.NOINC `($__internal_17_$__cuda_sm70_shflsync_idx_p) ;  /* 0x000030e000007944 */ /* 0x000fea0003c00000 */
[----:B------:R-:W-:Y:S01]  /*153f0*/  MOV R7, R250 ;  /* 0x000000fa00077202 */ /* 0x000fe20000000f00 */
[----:B------:R-:W-:-:S05]  /*15400*/  BRA `(.L_x_1393) ;  /* 0xffff287000007947 */ /* 0x000fca000383ffff */
.L_x_1343:
[----:B------:R-:W-:Y:S01]  /*15410*/  MOV R249, RZ ;  /* 0x000000ff00f97202 */ /* 0x000fe20000000f00 */
[----:B------:R-:W-:Y:S01]  /*15420*/  IMAD.MOV.U32 R247, RZ, RZ, R4 ;  /* 0x000000fffff77224 */ /* 0x000fe200078e0004 */
[----:B------:R-:W-:Y:S01]  /*15430*/  MOV R2, 0x15460 ;  /* 0x0001546000027802 */ /* 0x000fe20000000f00 */
[----:B------:R-:W-:Y:S02]  /*15440*/  IMAD.MOV.U32 R3, RZ, RZ, 0x181f ;  /* 0x0000181fff037424 */ /* 0x000fe400078e00ff */
[----:B-12---:R-:W-:Y:S05]  /*15450*/  CALL.REL.NOINC `($__internal_17_$__cuda_sm70_shflsync_idx_p) ;  /* 0x0000307000007944 */ /* 0x006fea0003c00000 */
[----:B------:R-:W-:Y:S01]  /*15460*/  IMAD.MOV.U32 R247, RZ, RZ, R0 ;  /* 0x000000fffff77224 */ /* 0x000fe200078e0000 */
[----:B------:R-:W-:Y:S02]  /*15470*/  IADD3 R2, P0, R250, R20, RZ ;  /* 0x00000014fa027210 */ /* 0x000fe40007f1e0ff */
[----:B------:R-:W-:Y:S03]  /*15480*/  MOV R249, 0x1 ;  /* 0x0000000100f97802 */ /* 0x000fe60000000f00 */
[----:B------:R-:W-:Y:S05]  /*15490*/  IMAD.X R3, R7, 0x1, R5, P0 ;  /* 0x0000000107037824 */ /* 0x000fea00000e0605 */
[----:B------:R-:W-:Y:S01]  /*154a0*/  @!PT LDS RZ, [RZ] ;  /* 0x00000000fffff984 */ /* 0x000fe20000000800 */
[----:B------:R-:W-:Y:S01]  /*154b0*/  @!PT LDS RZ, [RZ] ;  /* 0x00000000fffff984 */ /* 0x000fe20000000800 */
[----:B------:R-:W-:Y:S01]  /*154c0*/  @!PT LDS RZ, [RZ] ;  /* 0x00000000fffff984 */ /* 0x000fe20000000800 */
[----:B------:R1:W-:Y:S02]  /*154d0*/  LDGSTS.E.BYPASS.LTC128B.128 [R242+0x100], [R2.64], !P3 ;  /* 0x0010000002f27fae */ /* 0x0003e4000d901d48 */
[----:B-1----:R-:W-:Y:S01]  /*154e0*/  MOV R2, 0x15510 ;  /* 0x0001551000027802 */ /* 0x002fe20000000f00 */
[----:B------:R-:W-:Y:S02]  /*154f0*/  IMAD.MOV.U32 R3, RZ, RZ, 0x181f ;  /* 0x0000181fff037424 */ /* 0x000fe400078e00ff */
[----:B------:R-:W-:Y:S05]  /*15500*/  CALL.REL.NOINC `($__internal_17_$__cuda_sm70_shflsync_idx_p) ;  /* 0x00002fc000007944 */ /* 0x000fea0003c00000 */
[----:B------:R-:W-:Y:S01]  /*15510*/  MOV R249, 0x1 ;  /* 0x0000000100f97802 */ /* 0x000fe20000000f00 */
[----:B------:R-:W-:Y:S01]  /*15520*/  IMAD.MOV.U32 R6, RZ, RZ, R250 ;  /* 0x000000ffff067224 */ /* 0x000fe200078e00fa */
[----:B------:R-:W-:Y:S01]  /*15530*/  MOV R3, 0x181f ;  /* 0x0000181f00037802 */ /* 0x000fe20000000f00 */
[----:B------:R-:W-:Y:S01]  /*15540*/  IMAD.MOV.U32 R247, RZ, RZ, R4 ;  /* 0x000000fffff77224 */ /* 0x000fe200078e0004 */
[----:B------:R-:W-:Y:S02]  /*15550*/  MOV R2, 0x15570 ;  /* 0x0001557000027802 */ /* 0x000fe40000000f00 */
[----:B------:R-:W-:Y:S05]  /*15560*/  CALL.REL.NOINC `($__internal_17_$__cuda_sm70_shflsync_idx_p) ;  /* 0x00002f6000007944 */ /* 0x000fea0003c00000 */
        /* <DEDUP_REMOVED lines=85> */
[----:B------:R-:W-:Y:S01]  /*15ac0*/  MOV R4, R250 ;  /* 0x000000fa00047202 */ /* 0x000fe20000000f00 */
[----:B------:R-:W-:-:S05]  /*15ad0*/  BRA `(.L_x_1394) ;  /* 0xffff23a000007947 */ /* 0x000fca000383ffff */
.L_x_1346:
[----:B------:R-:W-:Y:S01]  /*15ae0*/  MOV R249, RZ ;  /* 0x000000ff00f97202 */ /* 0x000fe20000000f00 */
[----:B------:R-:W-:Y:S01]  /*15af0*/  IMAD.MOV.U32 R247, RZ, RZ, R0 ;  /* 0x000000fffff77224 */ /* 0x000fe200078e0000 */
[----:B------:R-:W-:Y:S01]  /*15b00*/  MOV R2, 0x15b30 ;  /* 0x00015b3000027802 */ /* 0x000fe20000000f00 */
[----:B------:R-:W-:Y:S02]  /*15b10*/  IMAD.MOV.U32 R3, RZ, RZ, 0x181f ;  /* 0x0000181fff037424 */ /* 0x000fe400078e00ff */
[----:B------:R-:W-:Y:S05]  /*15b20*/  CALL.REL.NOINC `($__internal_17_$__cuda_sm70_shflsync_idx_p) ;  /* 0x000029a000007944 */ /* 0x000fea0003c00000 */
[----:B------:R-:W-:Y:S01]  /*15b30*/  MOV R118, R250 ;  /* 0x000000fa00767202 */ /* 0x000fe20000000f00 */
[----:B------:R-:W-:-:S05]  /*15b40*/  BRA `(.L_x_1395) ;  /* 0xffff2ec000007947 */ /* 0x000fca000383ffff */
.L_x_1347:
        /* <DEDUP_REMOVED lines=109> */
.L_x_1348:
[----:B------:R-:W-:Y:S01]  /*16220*/  MOV R249, RZ ;  /* 0x000000ff00f97202 */ /* 0x000fe20000000f00 */
[----:B------:R-:W-:Y:S01]  /*16230*/  IMAD.MOV.U32 R247, RZ, RZ, R116 ;  /* 0x000000fffff77224 */ /* 0x000fe200078e0074 */
[----:B------:R-:W-:Y:S01]  /*16240*/  MOV R2, 0x16270 ;  /* 0x0001627000027802 */ /* 0x000fe20000000f00 */
[----:B------:R-:W-:Y:S02]  /*16250*/  IMAD.MOV.U32 R3, RZ, RZ, 0x1c1f ;  /* 0x00001c1fff037424 */ /* 0x000fe400078e00ff */
[----:B------:R-:W-:Y:S05]  /*16260*/  CALL.REL.NOINC `($__internal_17_$__cuda_sm70_shflsync_idx_p) ;  /* 0x0000226000007944 */ /* 0x000fea0003c00000 */
[----:B------:R-:W-:Y:S01]  /*16270*/  MOV R0, R250 ;  /* 0x000000fa00007202 */ /* 0x000fe20000000f00 */
[----:B------:R-:W-:-:S05]  /*16280*/  BRA `(.L_x_1397) ;  /* 0xffff2ae000007947 */ /* 0x000fca000383ffff */
.L_x_1349:
[----:B------:R-:W-:Y:S01]  /*16290*/  MOV R249, 0x1 ;  /* 0x0000000100f97802 */ /* 0x000fe20000000f00 */
[----:B------:R-:W-:Y:S01]  /*162a0*/  IMAD.MOV.U32 R247, RZ, RZ, R116 ;  /* 0x000000fffff77224 */ /* 0x000fe200078e0074 */
[----:B------:R-:W-:Y:S01]  /*162b0*/  MOV R2, 0x162e0 ;  /* 0x000162e000027802 */ /* 0x000fe20000000f00 */
[----:B------:R-:W-:Y:S02]  /*162c0*/  IMAD.MOV.U32 R3, RZ, RZ, 0x1c1f ;  /* 0x00001c1fff037424 */ /* 0x000fe400078e00ff */
[----:B-1----:R-:W-:Y:S05]  /*162d0*/  CALL.REL.NOINC `($__internal_17_$__cuda_sm70_shflsync_idx_p) ;  /* 0x000021f000007944 */ /* 0x002fea0003c00000 */
[----:B------:R-:W-:Y:S01]  /*162e0*/  MOV R2, 0x166c0 ;  /* 0x000166c000027802 */ /* 0x000fe20000000f00 */
[----:B------:R-:W-:Y:S02]  /*162f0*/  IMAD.IADD R250, R117, 0x1, R250 ;  /* 0x0000000175fa7824 */ /* 0x000fe400078e02fa */
[----:B------:R-:W-:Y:S02]  /*16300*/  IMAD.MOV.U32 R247, RZ, RZ, R116 ;  /* 0x000000fffff77224 */ /* 0x000fe400078e0074 */
[----:B------:R-:W-:Y:S01]  /*16310*/  IMAD.MOV.U32 R249, RZ, RZ, 0x2 ;  /* 0x00000002fff97424 */ /* 0x000fe200078e00ff */
[C---:B------:R-:W-:Y:S01]  /*16320*/  ISETP.GT.AND P6, PT, R250.reuse, RZ, PT ;  /* 0x000000fffa00720c */ /* 0x040fe20003fc4270 */
[----:B------:R-:W-:Y:S01]  /*16330*/  IMAD.MOV.U32 R3, RZ, RZ, 0x1c1f ;  /* 0x00001c1fff037424 */ /* 0x000fe200078e00ff */
        /* <DEDUP_REMOVED lines=55> */
[----:B------:R-:W-:Y:S05]  /*166b0*/  CALL.REL.NOINC `($__internal_17_$__cuda_sm70_shflsync_idx_p) ;  /* 0x00001e1000007944 */ /* 0x000fea0003c00000 */
        /* <DEDUP_REMOVED lines=60> */
[----:B------:R-:W-:Y:S02]  /*16a80*/  FSEL R109, R109, -INF , P0 ;  /* 0xff8000006d6d7808 */ /* 0x000fe40000000000 */
[----:B------:R-:W-:Y:S05]  /*16a90*/  CALL.REL.NOINC `($__internal_17_$__cuda_sm70_shflsync_idx_p) ;  /* 0x00001a3000007944 */ /* 0x000fea0003c00000 */
[----:B------:R-:W-:Y:S01]  /*16aa0*/  FMNMX.FTZ R116, R4, R120, !PT ;  /* 0x0000007804747209 */ /* 0x000fe20007810000 */
[----:B------:R-:W-:Y:S01]  /*16ab0*/  IMAD.IADD R117, R117, 0x1, R250 ;  /* 0x0000000175757824 */ /* 0x000fe200078e02fa */
[----:B------:R-:W-:Y:S01]  /*16ac0*/  FMNMX.FTZ R6, R21, R121, !PT ;  /* 0x0000007915067209 */ /* 0x000fe20007810000 */
[----:B------:R-:W-:Y:S01]  /*16ad0*/  IMAD.MOV.U32 R0, RZ, RZ, 0x2 ;  /* 0x00000002ff007424 */ /* 0x000fe200078e00ff */
[----:B------:R-:W-:Y:S02]  /*16ae0*/  FMNMX.FTZ R7, R5, R122, !PT ;  /* 0x0000007a05077209 */ /* 0x000fe40007810000 */
[C---:B------:R-:W-:Y:S02]  /*16af0*/  ISETP.GT.AND P6, PT, R117.reuse, RZ, PT ;  /* 0x000000ff7500720c */ /* 0x040fe40003fc4270 */
[C---:B------:R-:W-:Y:S02]  /*16b00*/  ISETP.GT.AND P5, PT, R117.reuse, 0x1, PT ;  /* 0x000000017500780c */ /* 0x040fe40003fa4270 */
[----:B------:R-:W-:Y:S02]  /*16b10*/  FSEL R16, R10, -INF , P6 ;  /* 0xff8000000a107808 */ /* 0x000fe40003000000 */
[----:B------:R-:W-:Y:S02]  /*16b20*/  ISETP.GT.AND P4, PT, R117, 0x8, PT ;  /* 0x000000087500780c */ /* 0x000fe40003f84270 */
[----:B------:R-:W-:Y:S02]  /*16b30*/  FSEL R20, R11, -INF , P5 ;  /* 0xff8000000b147808 */ /* 0x000fe40002800000 */
[----:B------:R-:W-:Y:S02]  /*16b40*/  FMNMX.FTZ R8, R16, R123, !PT ;  /* 0x0000007b10087209 */ /* 0x000fe40007810000 */
[----:B------:R-:W-:Y:S02]  /*16b50*/  ISETP.GT.AND P0, PT, R117, 0x9, PT ;  /* 0x000000097500780c */ /* 0x000fe40003f04270 */
[----:B------:R-:W-:Y:S02]  /*16b60*/  FSEL R14, R14, -INF , P4 ;  /* 0xff8000000e0e7808 */ /* 0x000fe40002000000 */
[----:B------:R-:W-:Y:S02]  /*16b70*/  FMNMX.FTZ R116, R196, R116, !PT ;  /* 0x00000074c4747209 */ /* 0x000fe40007810000 */
[----:B------:R-:W-:Y:S02]  /*16b80*/  FMNMX.FTZ R6, R36, R6, !PT ;  /* 0x0000000624067209 */ /* 0x000fe40007810000 */
[----:B------:R-:W-:Y:S02]  /*16b90*/  FMNMX.FTZ R7, R17, R7, !PT ;  /* 0x0000000711077209 */ /* 0x000fe40007810000 */
[----:B------:R-:W-:Y:S02]  /*16ba0*/  FMNMX.FTZ R8, R20, R8, !PT ;  /* 0x0000000814087209 */ /* 0x000fe40007810000 */
[----:B------:R-:W-:Y:S02]  /*16bb0*/  FSEL R15, R15, -INF , P0 ;  /* 0xff8000000f0f7808 */ /* 0x000fe40000000000 */
[----:B------:R-:W-:Y:S02]  /*16bc0*/  ISETP.GT.AND P6, PT, R117, 0x10, PT ;  /* 0x000000107500780c */ /* 0x000fe40003fc4270 */
[----:B------:R-:W-:Y:S02]  /*16bd0*/  FMNMX.FTZ R116, R195, R116, !PT ;  /* 0x00000074c3747209 */ /* 0x000fe40007810000 */
[----:B------:R-:W-:Y:S02]  /*16be0*/  FMNMX.FTZ R6, R32, R6, !PT ;  /* 0x0000000620067209 */ /* 0x000fe40007810000 */
[----:B------:R-:W-:Y:S02]  /*16bf0*/  FMNMX.FTZ R7, R19, R7, !PT ;  /* 0x0000000713077209 */ /* 0x000fe40007810000 */
[----:B------:R-:W-:Y:S02]  /*16c00*/  FMNMX.FTZ R8, R14, R8, !PT ;  /* 0x000000080e087209 */ /* 0x000fe40007810000 */
[----:B------:R-:W-:Y:S02]  /*16c10*/  ISETP.GT.AND P5, PT, R117, 0x11, PT ;  /* 0x000000117500780c */ /* 0x000fe40003fa4270 */
[----:B------:R-:W-:Y:S02]  /*16c20*/  FSEL R26, R26, -INF , P6 ;  /* 0xff8000001a1a7808 */ /* 0x000fe40003000000 */
        /* <DEDUP_REMOVED lines=41> */
[C---:B------:R-:W-:Y:S02]  /*16ec0*/  ISETP.GT.AND P6, PT, R117.reuse, 0x30, PT ;  /* 0x000000307500780c */ /* 0x040fe40003fc4270 */
        /* <DEDUP_REMOVED lines=103> */
[----:B------:R-:W-:Y:S02]  /*17540*/  MOV R2, 0x17560 ;  /* 0x0001756000027802 */ /* 0x000fe40000000f00 */
[----:B------:R-:W-:Y:S05]  /*17550*/  CALL.REL.NOINC `($__internal_16_$__cuda_sm70_shflsync_bfly_p) ;  /* 0x00000f1000007944 */ /* 0x000fea0003c00000 */
[----:B------:R-:W-:Y:S01]  /*17560*/  FMNMX.FTZ R116, R116, R0, !PT ;  /* 0x0000000074747209 */ /* 0x000fe20007810000 */
[----:B------:R-:W-:Y:S01]  /*17570*/  IMAD.MOV.U32 R0, RZ, RZ, 0x1 ;  /* 0x00000001ff007424 */ /* 0x000fe200078e00ff */
[----:B------:R-:W-:Y:S02]  /*17580*/  MOV R2, 0x175a0 ;  /* 0x000175a000027802 */ /* 0x000fe40000000f00 */
        /* <DEDUP_REMOVED lines=28> */
[----:B------:R-:W-:-:S05]  /*17750*/  BRA `(.L_x_1398) ;  /* 0xffff2c8000007947 */ /* 0x000fca000383ffff */
.L_x_1352:
[----:B-1--4-:R-:W-:Y:S01]  /*17760*/  MOV R249, RZ ;  /* 0x000000ff00f97202 */ /* 0x012fe20000000f00 */
[----:B------:R-:W-:Y:S01]  /*17770*/  IMAD.MOV.U32 R247, RZ, RZ, R88 ;  /* 0x000000fffff77224 */ /* 0x000fe200078e0058 */
[----:B------:R-:W-:Y:S01]  /*17780*/  MOV R2, 0x177b0 ;  /* 0x000177b000027802 */ /* 0x000fe20000000f00 */
[----:B------:R-:W-:Y:S02]  /*17790*/  IMAD.MOV.U32 R3, RZ, RZ, 0x181f ;  /* 0x0000181fff037424 */ /* 0x000fe400078e00ff */
[----:B------:R-:W-:Y:S05]  /*177a0*/  CALL.REL.NOINC `($__internal_17_$__cuda_sm70_shflsync_idx_p) ;  /* 0x00000d2000007944 */ /* 0x000fea0003c00000 */
[----:B------:R-:W-:Y:S01]  /*177b0*/  MOV R85, R250 ;  /* 0x000000fa00557202 */ /* 0x000fe20000000f00 */
[----:B------:R-:W-:-:S05]  /*177c0*/  BRA `(.L_x_1399) ;  /* 0xffff589000007947 */ /* 0x000fca000383ffff */
.L_x_1355:
[----:B------:R-:W-:Y:S01]  /*177d0*/  MOV R249, RZ ;  /* 0x000000ff00f97202 */ /* 0x000fe20000000f00 */
[----:B------:R-:W-:Y:S01]  /*177e0*/  IMAD.MOV.U32 R247, RZ, RZ, R0 ;  /* 0x000000fffff77224 */ /* 0x000fe200078e0000 */
[----:B------:R-:W-:Y:S01]  /*177f0*/  MOV R2, 0x17820 ;  /* 0x0001782000027802 */ /* 0x000fe20000000f00 */
[----:B------:R-:W-:Y:S02]  /*17800*/  IMAD.MOV.U32 R3, RZ, RZ, 0x181f ;  /* 0x0000181fff037424 */ /* 0x000fe400078e00ff */
[----:B------:R-:W-:Y:S05]  /*17810*/  CALL.REL.NOINC `($__internal_17_$__cuda_sm70_shflsync_idx_p) ;  /* 0x00000cb000007944 */ /* 0x000fea0003c00000 */
[----:B------:R-:W-:Y:S01]  /*17820*/  MOV R118, R250 ;  /* 0x000000fa00767202 */ /* 0x000fe20000000f00 */
[----:B------:R-:W-:-:S05]  /*17830*/  BRA `(.L_x_1400) ;  /* 0xffff655000007947 */ /* 0x000fca000383ffff */
.L_x_1356:
        /* <DEDUP_REMOVED lines=109> */
.L_x_1357:
[----:B------:R-:W-:Y:S02]  /*17f10*/  MOV R0, 0x2 ;  /* 0x0000000200007802 */ /* 0x000fe40000000f00 */
        /* <DEDUP_REMOVED lines=34> */
.L_x_1359:
[----:B------:R1:W5:Y:S01]  /*18140*/  LDL R116, [R1] ;  /* 0x0000000001747983 */ /* 0x0003620000100800 */
[----:B------:R-:W-:-:S02]  /*18150*/  MOV R0, 0x2 ;  /* 0x0000000200007802 */ /* 0x000fc40000000f00 */
[----:B------:R-:W-:Y:S02]  /*18160*/  MOV R2, 0x18180 ;  /* 0x0001818000027802 */ /* 0x000fe40000000f00 */
[----:B-1---5:R-:W-:Y:S05]  /*18170*/  CALL.REL.NOINC `($__internal_16_$__cuda_sm70_shflsync_bfly_p) ;  /* 0x000002f000007944 */ /* 0x022fea0003c00000 */
[----:B------:R-:W-:Y:S01]  /*18180*/  MOV R4, R0 ;  /* 0x0000000000047202 */ /* 0x000fe20000000f00 */
[----:B------:R-:W-:Y:S05]  /*18190*/  BRA `(.L_x_1403) ;  /* 0xffff8ff000007947 */ /* 0x000fea000383ffff */
.L_x_1360:
[----:B------:R-:W-:Y:S01]  /*181a0*/  IMAD.MOV.U32 R116, RZ, RZ, R4 ;  /* 0x000000ffff747224 */ /* 0x000fe200078e0004 */
[----:B------:R-:W-:Y:S02]  /*181b0*/  MOV R0, 0x1 ;  /* 0x0000000100007802 */ /* 0x000fe40000000f00 */
[----:B------:R-:W-:Y:S02]  /*181c0*/  MOV R2, 0x181e0 ;  /* 0x000181e000027802 */ /* 0x000fe40000000f00 */
[----:B------:R-:W-:Y:S05]  /*181d0*/  CALL.REL.NOINC `($__internal_16_$__cuda_sm70_shflsync_bfly_p) ;  /* 0x0000029000007944 */ /* 0x000fea0003c00000 */
[----:B------:R-:W-:Y:S01]  /*181e0*/  FADD.FTZ R4, R4, R0 ;  /* 0x0000000004047221 */ /* 0x000fe20000010000 */
[----:B------:R-:W-:Y:S02]  /*181f0*/  MOV R116, R248 ;  /* 0x000000f800747202 */ /* 0x000fe40000000f00 */
[----:B------:R-:W-:Y:S02]  /*18200*/  MOV R0, 0x2 ;  /* 0x0000000200007802 */ /* 0x000fe40000000f00 */
[----:B------:R-:W-:Y:S02]  /*18210*/  MOV R2, 0x18230 ;  /* 0x0001823000027802 */ /* 0x000fe40000000f00 */
[----:B------:R-:W-:Y:S05]  /*18220*/  CALL.REL.NOINC `($__internal_16_$__cuda_sm70_shflsync_bfly_p) ;  /* 0x0000024000007944 */ /* 0x000fea0003c00000 */
[----:B------:R-:W-:Y:S01]  /*18230*/  FADD.FTZ R5, R248, R0 ;  /* 0x00000000f8057221 */ /* 0x000fe20000010000 */
[----:B------:R-:W-:-:S02]  /*18240*/  MOV R0, 0x1 ;  /* 0x0000000100007802 */ /* 0x000fc40000000f00 */
[----:B------:R-:W-:Y:S02]  /*18250*/  MOV R2, 0x18280 ;  /* 0x0001828000027802 */ /* 0x000fe40000000f00 */
[----:B------:R-:W-:Y:S02]  /*18260*/  MOV R116, R5 ;  /* 0x0000000500747202 */ /* 0x000fe40000000f00 */
[----:B------:R-:W-:Y:S05]  /*18270*/  CALL.REL.NOINC `($__internal_16_$__cuda_sm70_shflsync_bfly_p) ;  /* 0x000001f000007944 */ /* 0x000fea0003c00000 */
[----:B------:R1:W5:Y:S01]  /*18280*/  LDL R116, [R1+0xc] ;  /* 0x00000c0001747983 */ /* 0x0003620000100800 */
[----:B------:R-:W-:Y:S01]  /*18290*/  FADD.FTZ R5, R5, R0 ;  /* 0x0000000005057221 */ /* 0x000fe20000010000 */
[----:B------:R-:W-:Y:S02]  /*182a0*/  MOV R0, 0x2 ;  /* 0x0000000200007802 */ /* 0x000fe40000000f00 */
[----:B------:R-:W-:Y:S02]  /*182b0*/  MOV R2, 0x182d0 ;  /* 0x000182d000027802 */ /* 0x000fe40000000f00 */
[----:B-1---5:R-:W-:Y:S05]  /*182c0*/  CALL.REL.NOINC `($__internal_16_$__cuda_sm70_shflsync_bfly_p) ;  /* 0x000001a000007944 */ /* 0x022fea0003c00000 */
[----:B------:R-:W2:Y:S02]  /*182d0*/  LDL.LU R2, [R1+0xc] ;  /* 0x00000c0001027983 */ /* 0x000ea40000300800 */
[----:B--2---:R-:W-:Y:S01]  /*182e0*/  FADD.FTZ R6, R2, R0 ;  /* 0x0000000002067221 */ /* 0x004fe20000010000 */
[----:B------:R-:W-:Y:S02]  /*182f0*/  MOV R0, 0x1 ;  /* 0x0000000100007802 */ /* 0x000fe40000000f00 */
[----:B------:R-:W-:-:S02]  /*18300*/  MOV R2, 0x18330 ;  /* 0x0001833000027802 */ /* 0x000fc40000000f00 */
        /* <DEDUP_REMOVED lines=10> */
[----:B------:R-:W-:Y:S02]  /*183b0*/  MOV R2, 0x183e0 ;  /* 0x000183e000027802 */ /* 0x000fe40000000f00 */
[----:B------:R-:W-:-:S02]  /*183c0*/  MOV R116, R7 ;  /* 0x0000000700747202 */ /* 0x000fc40000000f00 */
[----:B------:R-:W-:Y:S05]  /*183d0*/  CALL.REL.NOINC `($__internal_16_$__cuda_sm70_shflsync_bfly_p) ;  /* 0x0000009000007944 */ /* 0x000fea0003c00000 */
[----:B------:R-:W-:Y:S01]  /*183e0*/  MOV R8, R0 ;  /* 0x0000000000087202 */ /* 0x000fe20000000f00 */
[----:B------:R-:W-:Y:S05]  /*183f0*/  BRA `(.L_x_1404) ;  /* 0xffff8eb000007947 */ /* 0x000fea000383ffff */
.L_x_1374:
[----:B------:R-:W-:Y:S01]  /*18400*/  IMAD.MOV.U32 R247, RZ, RZ, R24 ;  /* 0x000000fffff77224 */ /* 0x000fe200078e0018 */
[----:B------:R-:W-:Y:S01]  /*18410*/  MOV R249, RZ ;  /* 0x000000ff00f97202 */ /* 0x000fe20000000f00 */
[----:B------:R-:W-:Y:S01]  /*18420*/  IMAD.MOV.U32 R3, RZ, RZ, 0x1f ;  /* 0x0000001fff037424 */ /* 0x000fe200078e00ff */
[----:B---3--:R-:W-:-:S02]  /*18430*/  MOV R2, 0x18450 ;  /* 0x0001845000027802 */ /* 0x008fc40000000f00 */
[----:B-12-45:R-:W-:Y:S05]  /*18440*/  CALL.REL.NOINC `($__internal_17_$__cuda_sm70_shflsync_idx_p) ;  /* 0x0000008000007944 */ /* 0x036fea0003c00000 */
[----:B------:R-:W-:Y:S01]  /*18450*/  MOV R0, R250 ;  /* 0x000000fa00007202 */ /* 0x000fe20000000f00 */
[----:B------:R-:W-:Y:S05]  /*18460*/  BRA `(.L_x_1405) ;  /* 0xffffaae000007947 */ /* 0x000fea000383ffff */
        .weak           $__internal_16_$__cuda_sm70_shflsync_bfly_p
        .type           $__internal_16_$__cuda_sm70_shflsync_bfly_p,@function
        .size           $__internal_16_$__cuda_sm70_shflsync_bfly_p,($__internal_17_$__cuda_sm70_shflsync_idx_p - $__internal_16_$__cuda_sm70_shflsync_bfly_p)
$__internal_16_$__cuda_sm70_shflsync_bfly_p:
[----:B------:R-:W-:Y:S02]  /*18470*/  MOV R197, 0xffffffff ;  /* 0xffffffff00c57802 */ /* 0x000fe40000000f00 */
[----:B------:R-:W-:-:S02]  /*18480*/  MOV R3, 0x1f ;  /* 0x0000001f00037802 */ /* 0x000fc40000000f00 */
[----:B------:R-:W-:Y:S04]  /*18490*/  WARPSYNC R197 ;  /* 0x000000c500007348 */ /* 0x000fe80003800000 */
[----:B------:R1:W2:Y:S02]  /*184a0*/  SHFL.BFLY PT, R0, R116, R0, R3 ;  /* 0x0c00000074007389 */ /* 0x0002a400000e0003 */
[----:B-1----:R-:W-:-:S04]  /*184b0*/  MOV R3, 0x0 ;  /* 0x0000000000037802 */ /* 0x002fc80000000f00 */
[----:B--2---:R-:W-:Y:S05]  /*184c0*/  RET.REL.NODEC R2 `(_ZN7cutlass13device_kernelIN5flash19enable_sm80_to_sm89INS1_16FlashAttnFwdSm80INS1_25CollectiveMainloopFwdSm80ILi4ELi1ELb0EN4cute5tupleIJNS5_1CILi128EEENS7_ILi112EEENS7_ILi64EEEEEELi64ENS_10bfloat16_tEfNS_4arch4Sm80ELb1ELb0ELb0ELb0ELb1ELb0ELb1ELb1EEENS1_21CollectiveEpilogueFwdINS6_IJS8_SA_S9_EEENS6_IJNS7_ILi1EEESI_SI_EEESC_SE_Li128ELb0ELb1ELb1ELb0EEENS1_30DynamicPersistentTileSchedulerILi128ELi128ELb1ELb1ELb0EEEEEEEEEvNT_6ParamsE) ;  /* 0xfffe7b3002007950 */ /* 0x004fea0003c3ffff */
        .weak           $__internal_17_$__cuda_sm70_shflsync_idx_p
        .type           $__internal_17_$__cuda_sm70_shflsync_idx_p,@function
        .size           $__internal_17_$__cuda_sm70_shflsync_idx_p,(.L_x_1931 - $__internal_17_$__cuda_sm70_shflsync_idx_p)
$__internal_17_$__cuda_sm70_shflsync_idx_p:
[----:B------:R-:W-:-:S04]  /*184d0*/  MOV R250, 0xffffffff ;  /* 0xffffffff00fa7802 */ /* 0x000fc80000000f00 */
[----:B------:R-:W-:Y:S04]  /*184e0*/  WARPSYNC R250 ;  /* 0x000000fa00007348 */ /* 0x000fe80003800000 */
[----:B------:R1:W2:Y:S02]  /*184f0*/  SHFL.IDX PT, R250, R247, R249, R3 ;  /* 0x000000f9f7fa7389 */ /* 0x0002a400000e0003 */
[----:B-1----:R-:W-:-:S04]  /*18500*/  MOV R3, 0x0 ;  /* 0x0000000000037802 */ /* 0x002fc80000000f00 */
[----:B--2---:R-:W-:Y:S05]  /*18510*/  RET.REL.NODEC R2 `(_ZN7cutlass13device_kernelIN5flash19enable_sm80_to_sm89INS1_16FlashAttnFwdSm80INS1_25CollectiveMainloopFwdSm80ILi4ELi1ELb0EN4cute5tupleIJNS5_1CILi128EEENS7_ILi112EEENS7_ILi64EEEEEELi64ENS_10bfloat16_tEfNS_4arch4Sm80ELb1ELb0ELb0ELb0ELb1ELb0ELb1ELb1EEENS1_21CollectiveEpilogueFwdINS6_IJS8_SA_S9_EEENS6_IJNS7_ILi1EEESI_SI_EEESC_SE_Li128ELb0ELb1ELb1ELb0EEENS1_30DynamicPersistentTileSchedulerILi128ELi128ELb1ELb1ELb0EEEEEEEEEvNT_6ParamsE) ;  /* 0xfffe7ae002007950 */ /* 0x004fea0003c3ffff */
.L_x_1406:
        /* <DEDUP_REMOVED lines=14> */
.L_x_1931:


//--------------------- .text._ZN7cutlass13device_kernelIN5flash19enable_sm80_to_sm89INS1_16FlashAttnFwdSm80INS1_25CollectiveMainloopFwdSm80ILi4ELi1ELb0EN4cute5tupleIJNS5_1CILi128EEENS7_ILi80EEENS7_ILi64EEEEEELi64ENS_10bfloat16_tEfNS_4arch4Sm80ELb1ELb0ELb0ELb1ELb1ELb0ELb1ELb1EEENS1_21CollectiveEpilogueFwdINS6_IJS8_SA_S9_EEENS6_IJNS7_ILi1EEESI_SI_EEESC_SE_Li128ELb1ELb1ELb1ELb0EEENS1_36VarlenDynamicPersistentTileSchedulerILi128ELi80ELi128ELi128ELb1ELb1ELb0ELb1ELb1ELb1EEEEEEEEEvNT_6ParamsE --------------------------
	.section	.text._ZN7cutlass13device_kernelIN5flash19enable_sm80_to_sm89INS1_16FlashAttnFwdSm80INS1_25CollectiveMainloopFwdSm80ILi4ELi1ELb0EN4cute5tupleIJNS5_1CILi128EEENS7_ILi80EEENS7_ILi64EEEEEELi64ENS_10bfloat16_tEfNS_4arch4Sm80ELb1ELb0ELb0ELb1ELb1ELb0ELb1ELb1EEENS1_21CollectiveEpilogueFwdINS6_IJS8_SA_S9_EEENS6_IJNS7_ILi1EEESI_SI_EEESC_SE_Li128ELb1ELb1ELb1ELb0EEENS1_36VarlenDynamicPersistentTileSchedulerILi128ELi80ELi128ELi128ELb1ELb1ELb0ELb1ELb1ELb1EEEEEEEEEvNT_6ParamsE,"ax",@progbits
	.sectioninfo	@"SHI_REGISTERS=255"
	.align	128
.text._ZN7cutlass13device_kernelIN5flash19enable_sm80_to_sm89INS1_16FlashAttnFwdSm80INS1_25CollectiveMainloopFwdSm80ILi4ELi1ELb0EN4cute5tupleIJNS5_1CILi128EEENS7_ILi80EEENS7_ILi64EEEEEELi64ENS_10bfloat16_tEfNS_4arch4Sm80ELb1ELb0ELb0ELb1ELb1ELb0ELb1ELb1EEENS1_21CollectiveEpilogueFwdINS6_IJS8_SA_S9_EEENS6_IJNS7_ILi1EEESI_SI_EEESC_SE_Li128ELb1ELb1ELb1ELb0EEENS1_36VarlenDynamicPersistentTileSchedulerILi128ELi80ELi128ELi128ELb1ELb1ELb0ELb1ELb1ELb1EEEEEEEEEvNT_6ParamsE:
        .type           _ZN7cutlass13device_kernelIN5flash19enable_sm80_to_sm89INS1_16FlashAttnFwdSm80INS1_25CollectiveMainloopFwdSm80ILi4ELi1ELb0EN4cute5tupleIJNS5_1CILi128EEENS7_ILi80EEENS7_ILi64EEEEEELi64ENS_10bfloat16_tEfNS_4arch4Sm80ELb1ELb0ELb0ELb1ELb1ELb0ELb1ELb1EEENS1_21CollectiveEpilogueFwdINS6_IJS8_SA_S9_EEENS6_IJNS7_ILi1EEESI_SI_EEESC_SE_Li128ELb1ELb1ELb1ELb0EEENS1_36VarlenDynamicPersistentTileSchedulerILi128ELi80ELi128ELi128ELb1ELb1ELb0ELb1ELb1ELb1EEEEEEEEEvNT_6ParamsE,@function
        .size           _ZN7cutlass13device_kernelIN5flash19enable_sm80_to_sm89INS1_16FlashAttnFwdSm80INS1_25CollectiveMainloopFwdSm80ILi4ELi1ELb0EN4cute5tupleIJNS5_1CILi128EEENS7_ILi80EEENS7_ILi64EEEEEELi64ENS_10bfloat16_tEfNS_4arch4Sm80ELb1ELb0ELb0ELb1ELb1ELb0ELb1ELb1EEENS1_21CollectiveEpilogueFwdINS6_IJS8_SA_S9_EEENS6_IJNS7_ILi1EEESI_SI_EEESC_SE_Li128ELb1ELb1ELb1ELb0EEENS1_36VarlenDynamicPersistentTileSchedulerILi128ELi80ELi128ELi128ELb1ELb1ELb0ELb1ELb1ELb1EEEEEEEEEvNT_6ParamsE,(.L_x_1934 - _ZN7cutlass13device_kernelIN5flash19enable_sm80_to_sm89INS1_16FlashAttnFwdSm80INS1_25CollectiveMainloopFwdSm80ILi4ELi1ELb0EN4cute5tupleIJNS5_1CILi128EEENS7_ILi80EEENS7_ILi64EEEEEELi64ENS_10bfloat16_tEfNS_4arch4Sm80ELb1ELb0ELb0ELb1ELb1ELb0ELb1ELb1EEENS1_21CollectiveEpilogueFwdINS6_IJS8_SA_S9_EEENS6_IJNS7_ILi1EEESI_SI_EEESC_SE_Li128ELb1ELb1ELb1ELb0EEENS1_36VarlenDynamicPersistentTileSchedulerILi128ELi80ELi128ELi128ELb1ELb1ELb0ELb1ELb1ELb1EEEEEEEEEvNT_6ParamsE)
        .other          _ZN7cutlass13device_kernelIN5flash19enable_sm80_to_sm89INS1_16FlashAttnFwdSm80INS1_25CollectiveMainloopFwdSm80ILi4ELi1ELb0EN4cute5tupleIJNS5_1CILi128EEENS7_ILi80EEENS7_ILi64EEEEEELi64ENS_10bfloat16_tEfNS_4arch4Sm80ELb1ELb0ELb0ELb1ELb1ELb0ELb1ELb1EEENS1_21CollectiveEpilogueFwdINS6_IJS8_SA_S9_EEENS6_IJNS7_ILi1EEESI_SI_EEESC_SE_Li128ELb1ELb1ELb1ELb0EEENS1_36VarlenDynamicPersistentTileSchedulerILi128ELi80ELi128ELi128ELb1ELb1ELb0ELb1ELb1ELb1EEEEEEEEEvNT_6ParamsE,@"STO_CUDA_ENTRY STV_DEFAULT"
_ZN7cutlass13device_kernelIN5flash19enable_sm80_to_sm89INS1_16FlashAttnFwdSm80INS1_25CollectiveMainloopFwdSm80ILi4ELi1ELb0EN4cute5tupleIJNS5_1CILi128EEENS7_ILi80EEENS7_ILi64EEEEEELi64ENS_10bfloat16_tEfNS_4arch4Sm80ELb1ELb0ELb0ELb1ELb1ELb0ELb1ELb1EEENS1_21CollectiveEpilogueFwdINS6_IJS8_SA_S9_EEENS6_IJNS7_ILi1EEESI_SI_EEESC_SE_Li128ELb1ELb1ELb1ELb0EEENS1_36VarlenDynamicPersistentTileSchedulerILi128ELi80ELi128ELi128ELb1ELb1ELb0ELb1ELb1ELb1EEEEEEEEEvNT_6ParamsE:
        /* <DEDUP_REMOVED lines=54> */
.L_x_1412:
        /* <DEDUP_REMOVED lines=16> */
.L_x_1550:
        /* <DEDUP_REMOVED lines=16> */
.L_x_1551:
[----:B--2---:R-:W-:-:S05]  /*0560*/  IMAD R0, R0, c[0x0][0x538], RZ ;  /* 0x00014e0000007a24 */ /* 0x004fca00078e02ff */
[----:B------:R-:W-:-:S04]  /*0570*/  IADD3 R7, R0, R7, RZ ;  /* 0x0000000700077210 */ /* 0x000fc80007ffe0ff */
[----:B------:R-:W-:-:S13]  /*0580*/  ISETP.GT.AND P0, PT, R7, UR4, PT ;  /* 0x0000000407007c0c */ /* 0x000fda000bf04270 */
[----:B-1----:R-:W-:Y:S05]  /*0590*/  @!P0 BRA `(.L_x_1412) ;  /* 0xfffffdc000008947 */ /* 0x002fea000383ffff */
.L_x_1408:
[----:B------:R-:W-:-:S05]  /*05a0*/  IADD3 R10, -R0, R7, RZ ;  /* 0x00000007000a7210 */ /* 0x000fca0007ffe1ff */
[----:B------:R-:W-:-:S05]  /*05b0*/  IMAD R0, R4, c[0x0][0x538], R10 ;  /* 0x00014e0004007a24 */ /* 0x000fca00078e020a */
[----:B------:R-:W-:Y:S01]  /*05c0*/  ISETP.GT.AND P0, PT, R0, UR4, PT ;  /* 0x0000000400007c0c */ /* 0x000fe2000bf04270 */
[----:B------:R-:W-:-:S12]  /*05d0*/  BRA.DIV ~URZ, `(.L_x_1413) ;  /* 0x000125a27f007947 */ /* 0x000fd8000b800000 */
[----:B------:R-:W-:-:S04]  /*05e0*/  VOTE.ANY R7, PT, !P0 ;  /* 0x0000000000077806 */ /* 0x000fc800040e0100 */
.L_x_1552:
[----:B------:R-:W1:Y:S02]  /*05f0*/  POPC R0, R7 ;  /* 0x0000000700007309 */ /* 0x000e640000000000 */
[----:B-1----:R-:W-:-:S05]  /*0600*/  IADD3 R2, R0, R6, RZ ;  /* 0x0000000600027210 */ /* 0x002fca0007ffe0ff */
[----:B------:R1:W-:Y:S01]  /*0610*/  STL [R1+0x3c], R2 ;  /* 0x00003c0201007387 */ /* 0x0003e20000100800 */
[----:B------:R-:W-:Y:S05]  /*0620*/  BRA.DIV ~URZ, `(.L_x_1414) ;  /* 0x000125a27f007947 */ /* 0x000fea000b800000 */
[----:B------:R2:W3:Y:S01]  /*0630*/  SHFL.IDX PT, R12, R9, R0, 0x1f ;  /* 0x00001f00090c7589 */ /* 0x0004e200000e0000 */
[----:B------:R-:W-:-:S03]  /*0640*/  MOV R5, RZ ;  /* 0x000000ff00057202 */ /* 0x000fc60000000f00 */
[----:B------:R2:W4:Y:S04]  /*0650*/  SHFL.IDX PT, R9, R8, R0, 0x1f ;  /* 0x00001f0008097589 */ /* 0x00052800000e0000 */
.L_x_1553:
[----:B------:R-:W-:Y:S01]  /*0660*/  ISETP.NE.AND P0, PT, R7, RZ, PT ;  /* 0x000000ff0700720c */ /* 0x000fe20003f05270 */
[----:B------:R-:W-:-:S12]  /*0670*/  BSSY B0, `(.L_x_1415) ;  /* 0x0000005000007945 */ /* 0x000fd80003800000 */
[----:B------:R-:W-:Y:S05]  /*0680*/  @!P0 BRA `(.L_x_1416) ;  /* 0x0000003000008947 */ /* 0x000fea0003800000 */
[----:B--2---:R-:W-:Y:S01]  /*0690*/  IADD3 R0, R0, -0x1, RZ ;  /* 0xffffffff00007810 */ /* 0x004fe20007ffe0ff */
[----:B------:R-:W-:Y:S05]  /*06a0*/  BRA.DIV ~URZ, `(.L_x_1417) ;  /* 0x000126027f007947 */ /* 0x000fea000b800000 */
[----:B------:R2:W1:Y:S02]  /*06b0*/  SHFL.IDX PT, R5, R4, R0, 0x1f ;  /* 0x00001f0004057589 */ /* 0x00046400000e0000 */
.L_x_1416:
[----:B------:R-:W-:Y:S05]  /*06c0*/  BSYNC B0 ;  /* 0x0000000000007941 */ /* 0x000fea0003800000 */
.L_x_1415:
        /* <DEDUP_REMOVED lines=69> */
.L_x_1419:
        /* <DEDUP_REMOVED lines=70> */
.L_x_1420:
[----:B------:R-:W-:Y:S05]  /*0f80*/  BSYNC B0 ;  /* 0x0000000000007941 */ /* 0x000fea0003800000 */
.L_x_1418:
[----:B------:R-:W-:-:S04]  /*0f90*/  LOP3.LUT R0, RZ, R0, RZ, 0x33, !PT ;  /* 0x00000000ff007212 */ /* 0x000fc800078e33ff */
[----:B------:R-:W-:-:S05]  /*0fa0*/  IADD3 R0, R0, R12, RZ ;  /* 0x0000000c00007210 */ /* 0x000fca0007ffe0ff */
[----:B------:R2:W-:Y:S01]  /*0fb0*/  STL [R1+0x34], R0 ;  /* 0x0000340001007387 */ /* 0x0005e20000100800 */
[----:B------:R-:W-:Y:S05]  /*0fc0*/  BRA `(.L_x_1421) ;  /* 0x0000006000007947 */ /* 0x000fea0003800000 */
.L_x_1409:
[----:B------:R-:W-:Y:S01]  /*0fd0*/  MOV R0, UR4 ;  /* 0x0000000400007c02 */ /* 0x000fe20008000f00 */
[----:B------:R-:W-:Y:S04]  /*0fe0*/  STL [R1+0x34], RZ ;  /* 0x000034ff01007387 */ /* 0x000fe80000100800 */
[----:B------:R-:W-:Y:S04]  /*0ff0*/  STL [R1+0x38], RZ ;  /* 0x000038ff01007387 */ /* 0x000fe80000100800 */
[----:B------:R1:W-:Y:S02]  /*1000*/  STL [R1+0x30], R0 ;  /* 0x0000300001007387 */ /* 0x0003e40000100800 */
[----:B-1----:R-:W-:-:S05]  /*1010*/  MOV R0, c[0x0][0x53c] ;  /* 0x00014f0000007a02 */ /* 0x002fca0000000f00 */
[----:B------:R1:W-:Y:S02]  /*1020*/  STL [R1+0x3c], R0 ;  /* 0x00003c0001007387 */ /* 0x0003e40000100800 */
.L_x_1421:
        /* <DEDUP_REMOVED lines=8> */
.L_x_1407:
        /* <DEDUP_REMOVED lines=23> */
[----:B------:R-:W-:Y:S01]  /*1220*/  LOP3.LUT R3, R2, 0xfffffff8, RZ, 0xc0, !PT ;  /* 0xfffffff802037812 */ /* 0x000fe200078ec0ff */
[----:B------:R-:W-:Y:S01]  /*1230*/  IMAD R248, R10, 0x10, R20 ;  /* 0x000000100af87824 */ /* 0x000fe200078e0214 */
        /* <DEDUP_REMOVED lines=51> */
[----:B------:R-:W-:Y:S01]  /*1570*/  IMAD.MOV.U32 R11, RZ, RZ, 0x40 ;  /* 0x00000040ff0b7424 */ /* 0x000fe200078e00ff */
        /* <DEDUP_REMOVED lines=10> */
[----:B------:R-:W-:Y:S01]  /*1620*/  LOP3.LUT P4, RZ, R10, 0x2, RZ, 0xc0, !PT ;  /* 0x000000020aff7812 */ /* 0x000fe2000788c0ff */
[----:B------:R-:W-:Y:S01]  /*1630*/  STL [R1+0xbc], R18 ;  /* 0x0000bc1201007387 */ /* 0x000fe20000100800 */
[CC--:B------:R-:W-:Y:S01]  /*1640*/  IADD3 R4, R2.reuse, R3.reuse, R5 ;  /* 0x0000000302047210 */ /* 0x0c0fe20007ffe005 */
[----:B------:R-:W-:Y:S01]  /*1650*/  IMAD.MOV.U32 R7, RZ, RZ, -0x10 ;  /* 0xfffffff0ff077424 */ /* 0x000fe200078e00ff */
[----:B------:R-:W-:Y:S01]  /*1660*/  LOP3.LUT R5, R2, R3, RZ, 0xfc, !PT ;  /* 0x0000000302057212 */ /* 0x000fe200078efcff */
[----:B------:R-:W-:Y:S01]  /*1670*/  IMAD.SHL.U32 R209, R17, 0x2, RZ ;  /* 0x0000000211d17824 */ /* 0x000fe200078e00ff */
[----:B------:R-:W-:Y:S01]  /*1680*/  LOP3.LUT R3, R12, 0x7ffffffc, RZ, 0xc0, !PT ;  /* 0x7ffffffc0c037812 */ /* 0x000fe200078ec0ff */
[----:B------:R-:W-:Y:S01]  /*1690*/  IMAD.IADD R12, R18, 0x1, R13 ;  /* 0x00000001120c7824 */ /* 0x000fe200078e020d */
[----:B------:R-:W-:-:S02]  /*16a0*/  SHF.R.S32.HI R10, RZ, 0x1f, R204 ;  /* 0x0000001fff0a7819 */ /* 0x000fc400000114cc */
[----:B------:R-:W-:Y:S01]  /*16b0*/  LEA R188, R0, 0x2900, 0x1 ;  /* 0x0000290000bc7811 */ /* 0x000fe200078e08ff */
[----:B------:R-:W-:Y:S01]  /*16c0*/  IMAD.IADD R3, R19, 0x1, -R3 ;  /* 0x0000000113037824 */ /* 0x000fe200078e0a03 */
[C---:B------:R-:W-:Y:S01]  /*16d0*/  SEL R6, R9.reuse, 0xffffffe0, !P1 ;  /* 0xffffffe009067807 */ /* 0x040fe20004800000 */
[----:B------:R1:W-:Y:S01]  /*16e0*/  STL [R1+0x40], R12 ;  /* 0x0000400c01007387 */ /* 0x0003e20000100800 */
[----:B------:R-:W-:Y:S01]  /*16f0*/  SEL R0, R9, 0xffffffe0, !P6 ;  /* 0xffffffe009007807 */ /* 0x000fe20007000000 */
[----:B------:R-:W-:Y:S01]  /*1700*/  IMAD.SHL.U32 R10, R3, 0x2, RZ ;  /* 0x00000002030a7824 */ /* 0x000fe200078e00ff */
[C---:B------:R-:W-:Y:S02]  /*1710*/  SEL R2, R11.reuse, 0xffffffc0, !P3 ;  /* 0xffffffc00b027807 */ /* 0x040fe40005800000 */
[----:B------:R-:W-:Y:S02]  /*1720*/  SEL R3, R11, 0xffffffc0, !P5 ;  /* 0xffffffc00b037807 */ /* 0x000fe40006800000 */
[----:B------:R-:W-:Y:S01]  /*1730*/  SHF.R.S32.HI R9, RZ, 0x1f, R10 ;  /* 0x0000001fff097819 */ /* 0x000fe2000001140a */
[----:B------:R-:W-:Y:S01]  /*1740*/  STL [R1+0x2c], R10 ;  /* 0x00002c0a01007387 */ /* 0x000fe20000100800 */
[----:B------:R-:W-:Y:S01]  /*1750*/  IADD3 R16, R10, 0x8, RZ ;  /* 0x000000080a107810 */ /* 0x000fe20007ffe0ff */
[----:B------:R-:W-:Y:S01]  /*1760*/  IMAD.IADD R194, R188, 0x1, R2 ;  /* 0x00000001bcc27824 */ /* 0x000fe200078e0202 */
[C---:B------:R-:W-:Y:S01]  /*1770*/  IADD3 R15, R10.reuse, 0x10, RZ ;  /* 0x000000100a0f7810 */ /* 0x040fe20007ffe0ff */
[----:B------:R2:W-:Y:S01]  /*1780*/  STL [R1+0xac], R9 ;  /* 0x0000ac0901007387 */ /* 0x0005e20000100800 */
[----:B------:R-:W-:-:S02]  /*1790*/  IADD3 R14, R10, 0x18, RZ ;  /* 0x000000180a0e7810 */ /* 0x000fc40007ffe0ff */
[C---:B------:R-:W-:Y:S01]  /*17a0*/  IADD3 R13, R10.reuse, 0x20, RZ ;  /* 0x000000200a0d7810 */ /* 0x040fe20007ffe0ff */
[----:B------:R-:W-:Y:S01]  /*17b0*/  STL [R1+0x60], R16 ;  /* 0x0000601001007387 */ /* 0x000fe20000100800 */
[----:B------:R-:W-:Y:S02]  /*17c0*/  IADD3 R11, R10, 0x30, RZ ;  /* 0x000000300a0b7810 */ /* 0x000fe40007ffe0ff */
[----:B------:R-:W-:Y:S01]  /*17d0*/  SEL R7, R7, 0x10, !P0 ;  /* 0x0000001007077807 */ /* 0x000fe20004000000 */
[----:B------:R3:W-:Y:S01]  /*17e0*/  STL [R1+0x5c], R15 ;  /* 0x00005c0f01007387 */ /* 0x0007e20000100800 */
[C---:B------:R-:W-:Y:S02]  /*17f0*/  IADD3 R199, R188.reuse, 0x20, RZ ;  /* 0x00000020bcc77810 */ /* 0x040fe40007ffe0ff */
[----:B------:R-:W-:Y:S01]  /*1800*/  @P4 IADD3 R199, R188, -0x20, RZ ;  /* 0xffffffe0bcc74810 */ /* 0x000fe20007ffe0ff */
[----:B------:R4:W-:Y:S01]  /*1810*/  STL [R1+0x58], R14 ;  /* 0x0000580e01007387 */ /* 0x0009e20000100800 */
[----:B-1----:R-:W-:-:S02]  /*1820*/  IADD3 R12, R10, 0x28, RZ ;  /* 0x000000280a0c7810 */ /* 0x002fc40007ffe0ff */
[----:B------:R-:W-:Y:S01]  /*1830*/  LEA R195, R4, 0x5100, 0x1 ;  /* 0x0000510004c37811 */ /* 0x000fe200078e08ff */
[----:B------:R-:W-:Y:S01]  /*1840*/  STL [R1+0x54], R13 ;  /* 0x0000540d01007387 */ /* 0x000fe20000100800 */
[----:B------:R-:W-:Y:S01]  /*1850*/  IMAD.IADD R191, R2, 0x1, R199 ;  /* 0x0000000102bf7824 */ /* 0x000fe200078e02c7 */
[----:B------:R-:W-:Y:S02]  /*1860*/  LEA R189, R5, 0x100, 0x1 ;  /* 0x0000010005bd7811 */ /* 0x000fe400078e08ff */
[----:B------:R1:W-:Y:S01]  /*1870*/  STL [R1+0x50], R12 ;  /* 0x0000500c01007387 */ /* 0x0003e20000100800 */
[----:B------:R-:W-:Y:S01]  /*1880*/  IMAD.IADD R196, R195, 0x1, R3 ;  /* 0x00000001c3c47824 */ /* 0x000fe200078e0203 */
[----:B------:R-:W-:Y:S01]  /*1890*/  IADD3 R203, R199, 0x800, RZ ;  /* 0x00000800c7cb7810 */ /* 0x000fe20007ffe0ff */
[--C-:B------:R-:W-:Y:S01]  /*18a0*/  IMAD.IADD R190, R3, 0x1, R189.reuse ;  /* 0x0000000103be7824 */ /* 0x100fe200078e02bd */
[----:B------:R5:W-:Y:S01]  /*18b0*/  STL [R1+0x4c], R11 ;  /* 0x00004c0b01007387 */ /* 0x000be20000100800 */
[----:B--2---:R-:W-:Y:S01]  /*18c0*/  IADD3 R9, R10, 0x38, RZ ;  /* 0x000000380a097810 */ /* 0x004fe20007ffe0ff */
[----:B------:R-:W-:Y:S01]  /*18d0*/  IMAD.IADD R198, R195, 0x1, R0 ;  /* 0x00000001c3c67824 */ /* 0x000fe200078e0200 */
[----:B------:R-:W-:Y:S01]  /*18e0*/  LEA R10, R8, 0x80, 0x1 ;  /* 0x00000080080a7811 */ /* 0x000fe200078e08ff */
[C---:B------:R-:W-:Y:S01]  /*18f0*/  IMAD.IADD R193, R0.reuse, 0x1, R189 ;  /* 0x0000000100c17824 */ /* 0x040fe200078e02bd */
[----:B------:R-:W-:Y:S01]  /*1900*/  SHF.R.S32.HI R8, RZ, 0x1f, R16 ;  /* 0x0000001fff087819 */ /* 0x000fe20000011410 */
[----:B------:R-:W-:Y:S01]  /*1910*/  STL [R1+0x48], R9 ;  /* 0x0000480901007387 */ /* 0x000fe20000100800 */
[C---:B------:R-:W-:Y:S01]  /*1920*/  IADD3 R202, R199.reuse, 0x1000, RZ ;  /* 0x00001000c7ca7810 */ /* 0x040fe20007ffe0ff */
[C---:B------:R-:W-:Y:S01]  /*1930*/  IMAD.IADD R197, R0.reuse, 0x1, R196 ;  /* 0x0000000100c57824 */ /* 0x040fe200078e02c4 */
[----:B---3--:R-:W-:Y:S01]  /*1940*/  SHF.R.S32.HI R15, RZ, 0x1f, R15 ;  /* 0x0000001fff0f7819 */ /* 0x008fe2000001140f */
[----:B------:R-:W-:Y:S01]  /*1950*/  STL [R1+0x74], R10 ;  /* 0x0000740a01007387 */ /* 0x000fe20000100800 */
[C---:B------:R-:W-:Y:S01]  /*1960*/  IADD3 R201, R199.reuse, 0x1800, RZ ;  /* 0x00001800c7c97810 */ /* 0x040fe20007ffe0ff */
[----:B------:R-:W-:Y:S01]  /*1970*/  IMAD.IADD R192, R0, 0x1, R190 ;  /* 0x0000000100c07824 */ /* 0x000fe200078e02be */
[----:B----4-:R-:W-:Y:S01]  /*1980*/  SHF.R.S32.HI R14, RZ, 0x1f, R14 ;  /* 0x0000001fff0e7819 */ /* 0x010fe2000001140e */
[----:B------:R2:W-:Y:S01]  /*1990*/  STL [R1+0xa4], R8 ;  /* 0x0000a40801007387 */ /* 0x0005e20000100800 */
[----:B------:R-:W-:-:S03]  /*19a0*/  IADD3 R200, R199, 0x2000, RZ ;  /* 0x00002000c7c87810 */ /* 0x000fc60007ffe0ff */
[----:B------:R-:W-:Y:S01]  /*19b0*/  STL [R1+0xa0], R15 ;  /* 0x0000a00f01007387 */ /* 0x000fe20000100800 */
[----:B-1----:R-:W-:-:S03]  /*19c0*/  SHF.R.S32.HI R12, RZ, 0x1f, R12 ;  /* 0x0000001fff0c7819 */ /* 0x002fc6000001140c */
[----:B------:R-:W-:Y:S01]  /*19d0*/  STL [R1+0x9c], R14 ;  /* 0x00009c0e01007387 */ /* 0x000fe20000100800 */
[----:B-----5:R-:W-:Y:S02]  /*19e0*/  SHF.R.S32.HI R11, RZ, 0x1f, R11 ;  /* 0x0000001fff0b7819 */ /* 0x020fe4000001140b */
[----:B--2---:R-:W-:-:S05]  /*19f0*/  SHF.R.S32.HI R8, RZ, 0x1f, R13 ;  /* 0x0000001fff087819 */ /* 0x004fca000001140d */
[----:B------:R1:W-:Y:S04]  /*1a00*/  STL [R1+0x98], R8 ;  /* 0x0000980801007387 */ /* 0x0003e80000100800 */
[----:B------:R-:W-:Y:S04]  /*1a10*/  STL [R1+0x94], R12 ;  /* 0x0000940c01007387 */ /* 0x000fe80000100800 */
[----:B------:R2:W-:Y:S01]  /*1a20*/  STL [R1+0x90], R11 ;  /* 0x0000900b01007387 */ /* 0x0005e20000100800 */
[----:B-1----:R-:W-:Y:S02]  /*1a30*/  SHF.R.S32.HI R8, RZ, 0x1f, R9 ;  /* 0x0000001fff087819 */ /* 0x002fe40000011409 */
[----:B------:R-:W-:-:S02]  /*1a40*/  IADD3 R9, R10, 0x40, RZ ;  /* 0x000000400a097810 */ /* 0x000fc40007ffe0ff */
[C---:B------:R-:W-:Y:S01]  /*1a50*/  @P2 IADD3 R9, R10.reuse, -0x40, RZ ;  /* 0xffffffc00a092810 */ /* 0x040fe20007ffe0ff */
[----:B------:R1:W-:Y:S01]  /*1a60*/  STL [R1+0x8c], R8 ;  /* 0x00008c0801007387 */ /* 0x0003e20000100800 */
[----:B--2---:R-:W-:-:S05]  /*1a70*/  IMAD.IADD R11, R10, 0x1, R6 ;  /* 0x000000010a0b7824 */ /* 0x004fca00078e0206 */
[----:B------:R-:W-:Y:S01]  /*1a80*/  STL [R1+0xa8], R11 ;  /* 0x0000a80b01007387 */ /* 0x000fe20000100800 */
[----:B-1----:R-:W-:-:S04]  /*1a90*/  IMAD.IADD R8, R10, 0x1, R7 ;  /* 0x000000010a087824 */ /* 0x002fc800078e0207 */
[----:B------:R-:W-:Y:S01]  /*1aa0*/  IMAD.IADD R2, R8, 0x1, R6 ;  /* 0x0000000108027824 */ /* 0x000fe200078e0206 */
[----:B------:R1:W-:Y:S04]  /*1ab0*/  STL [R1+0x84], R8 ;  /* 0x0000840801007387 */ /* 0x0003e80000100800 */
[----:B------:R2:W-:Y:S04]  /*1ac0*/  STL [R1+0x88], R2 ;  /* 0x0000880201007387 */ /* 0x0005e80000100800 */
[----:B------:R-:W-:Y:S01]  /*1ad0*/  STL [R1+0x78], R9 ;  /* 0x0000780901007387 */ /* 0x000fe20000100800 */
[----:B-1----:R-:W-:-:S02]  /*1ae0*/  IMAD.IADD R8, R6, 0x1, R9 ;  /* 0x0000000106087824 */ /* 0x002fc400078e0209 */
[----:B--2---:R-:W-:-:S03]  /*1af0*/  IMAD.IADD R2, R7, 0x1, R9 ;  /* 0x0000000107027824 */ /* 0x004fc600078e0209 */
[----:B------:R-:W-:Y:S01]  /*1b00*/  STL [R1+0x7c], R8 ;  /* 0x00007c0801007387 */ /* 0x000fe20000100800 */
[----:B------:R-:W-:-:S03]  /*1b10*/  IMAD.IADD R3, R7, 0x1, R8 ;  /* 0x0000000107037824 */ /* 0x000fc600078e0208 */
[----:B------:R1:W-:Y:S04]  /*1b20*/  STL [R1+0x80], R2 ;  /* 0x0000800201007387 */ /* 0x0003e80000100800 */
[----:B------:R2:W-:Y:S01]  /*1b30*/  STL [R1+0xb4], R3 ;  /* 0x0000b40301007387 */ /* 0x0005e20000100800 */
[----:B-1----:R-:W-:-:S05]  /*1b40*/  IMAD.IADD R2, R6, 0x1, R2 ;  /* 0x0000000106027824 */ /* 0x002fca00078e0202 */
[----:B------:R2:W-:Y:S02]  /*1b50*/  STL [R1+0xb0], R2 ;  /* 0x0000b00201007387 */ /* 0x0005e40000100800 */
.L_x_1549:
[----:B------:R-:W3:Y:S01]  /*1b60*/  LDL R0, [R1+0x3c] ;  /* 0x00003c0001007983 */ /* 0x000ee20000100800 */
[----:B------:R-:W-:Y:S01]  /*1b70*/  IMAD.MOV.U32 R8, RZ, RZ, 0x4 ;  /* 0x00000004ff087424 */ /* 0x000fe200078e00ff */
[----:B------:R-:W-:-:S03]  /*1b80*/  ISETP.NE.U32.AND P3, PT, RZ, c[0x0][0x360], PT ;  /* 0x0000d800ff007a0c */ /* 0x000fc60003f65070 */
[----:B--23--:R-:W-:-:S05]  /*1b90*/  IMAD.WIDE R2, R0, R8, c[0x0][0x588] ;  /* 0x0001620000027625 */ /* 0x00cfca00078e0208 */
[----:B------:R-:W2:Y:S01]  /*1ba0*/  LDG.E R12, [R2.64] ;  /* 0x00000006020c7981 */ /* 0x000ea2000c1e1900 */
[----:B------:R-:W-:Y:S01]  /*1bb0*/  ISETP.NE.AND.EX P3, PT, RZ, c[0x0][0x364], PT, P3 ;  /* 0x0000d900ff007a0c */ /* 0x000fe20003f65330 */
[----:B------:R-:W-:Y:S01]  /*1bc0*/  IMAD.MOV.U32 R251, RZ, RZ, RZ ;  /* 0x000000fffffb7224 */ /* 0x000fe200078e00ff */
[----:B------:R-:W-:Y:S01]  /*1bd0*/  ISETP.NE.U32.AND P4, PT, RZ, c[0x0][0x370], PT ;  /* 0x0000dc00ff007a0c */ /* 0x000fe20003f85070 */
[----:B------:R-:W-:Y:S01]  /*1be0*/  IMAD.MOV.U32 R11, RZ, RZ, RZ ;  /* 0x000000ffff0b7224 */ /* 0x000fe200078e00ff */
[----:B------:R-:W-:Y:S02]  /*1bf0*/  ISETP.NE.U32.AND P0, PT, RZ, c[0x0][0x348], PT ;  /* 0x0000d200ff007a0c */ /* 0x000fe40003f05070 */
[----:B------:R-:W-:Y:S02]  /*1c00*/  ISETP.NE.AND.EX P4, PT, RZ, c[0x0][0x374], PT, P4 ;  /* 0x0000dd00ff007a0c */ /* 0x000fe40003f85340 */
[----:B------:R-:W-:Y:S01]  /*1c10*/  ISETP.NE.AND.EX P0, PT, RZ, c[0x0][0x34c], PT, P0 ;  /* 0x0000d300ff007a0c */ /* 0x000fe20003f05300 */
[C---:B--2---:R-:W-:Y:S01]  /*1c20*/  IMAD.SHL.U32 R17, R12.reuse, 0x4, RZ ;  /* 0x000000040c117824 */ /* 0x044fe200078e00ff */
[----:B------:R-:W-:Y:S01]  /*1c30*/  SHF.R.S32.HI R13, RZ, 0x1f, R12 ;  /* 0x0000001fff0d7819 */ /* 0x000fe2000001140c */
[----:B------:R1:W-:Y:S08]  /*1c40*/  STL [R1+0x44], R12 ;  /* 0x0000440c01007387 */ /* 0x0003f00000100800 */
[----:B------:R-:W-:-:S02]  /*1c50*/  @P4 LEA R6, P2, R12, c[0x0][0x370], 0x2 ;  /* 0x0000dc000c064a11 */ /* 0x000fc400078410ff */
[C-C-:B------:R-:W-:Y:S01]  /*1c60*/  SHF.L.U64.HI R16, R12.reuse, 0x2, R13.reuse ;  /* 0x000000020c107819 */ /* 0x140fe2000001020d */
[----:B------:R1:W-:Y:S01]  /*1c70*/  STL [R1+0x70], R13 ;  /* 0x0000700d01007387 */ /* 0x0003e20000100800 */
[C---:B------:R-:W-:Y:S02]  /*1c80*/  @P3 IADD3 R4, P1, R17.reuse, c[0x0][0x360], RZ ;  /* 0x0000d80011043a10 */ /* 0x040fe40007f3e0ff */
[----:B------:R-:W-:Y:S01]  /*1c90*/  @P4 LEA.HI.X R7, R12, c[0x0][0x374], R13, 0x2, P2 ;  /* 0x0000dd000c074a11 */ /* 0x000fe200010f140d */
[----:B------:R1:W-:Y:S01]  /*1ca0*/  STL [R1+0x64], R17 ;  /* 0x0000641101007387 */ /* 0x0003e20000100800 */
[C---:B------:R-:W-:Y:S02]  /*1cb0*/  @P3 IADD3.X R5, R16.reuse, c[0x0][0x364], RZ, P1, !PT ;  /* 0x0000d90010053a10 */ /* 0x040fe40000ffe4ff */
[----:B------:R-:W-:Y:S01]  /*1cc0*/  IADD3 R2, P2, R17, c[0x0][0x348], RZ ;  /* 0x0000d20011027a10 */ /* 0x000fe20007f5e0ff */
[----:B------:R1:W5:Y:S03]  /*1cd0*/  @P4 LDG.E R251, [R6.64] ;  /* 0x0000000606fb4981 */ /* 0x000366000c1e1900 */
[----:B------:R-:W-:Y:S01]  /*1ce0*/  IADD3.X R3, R16, c[0x0][0x34c], RZ, P2, !PT ;  /* 0x0000d30010037a10 */ /* 0x000fe200017fe4ff */
[----:B------:R-:W2:Y:S04]  /*1cf0*/  @P3 LDG.E R0, [R4.64] ;  /* 0x0000000604003981 */ /* 0x000ea8000c1e1900 */
[----:B------:R1:W5:Y:S04]  /*1d00*/  @P0 LDG.E R11, [R2.64] ;  /* 0x00000006020b0981 */ /* 0x000368000c1e1900 */
[----:B------:R1:W-:Y:S01]  /*1d10*/  STL [R1+0x68], R16 ;  /* 0x0000681001007387 */ /* 0x0003e20000100800 */
[----:B------:R-:W-:Y:S03]  /*1d20*/  YIELD ;  /* 0x0000000000007946 */ /* 0x000fe60003800000 */
[----:B--2---:R1:W-:Y:S01]  /*1d30*/  @P3 STL [R1+0x20], R0 ;  /* 0x0000200001003387 */ /* 0x0043e20000100800 */
[----:B------:R-:W-:Y:S05]  /*1d40*/  @P3 BRA `(.L_x_1422) ;  /* 0x0000007000003947 */ /* 0x000fea0003800000 */
[----:B-1----:R-:W-:-:S05]  /*1d50*/  MOV R0, c[0x0][0x168] ;  /* 0x00005a0000007a02 */ /* 0x002fca0000000f00 */
[----:B------:R1:W-:Y:S01]  /*1d60*/  STL [R1+0x20], R0 ;  /* 0x0000200001007387 */ /* 0x0003e20000100800 */
[----:B------:R-:W-:Y:S05]  /*1d70*/  @!P0 BRA `(.L_x_1422) ;  /* 0x0000004000008947 */ /* 0x000fea0003800000 */
[----:B-1----:R1:W2:Y:S04]  /*1d80*/  LDG.E R0, [R2.64] ;  /* 0x0000000602007981 */ /* 0x0022a8000c1e1900 */
[----:B-1----:R-:W2:Y:S02]  /*1d90*/  LDG.E R2, [R2.64+0x4] ;  /* 0x0000040602027981 */ /* 0x002ea4000c1e1900 */
[----:B--2---:R-:W-:-:S05]  /*1da0*/  IADD3 R0, -R0, R2, RZ ;  /* 0x0000000200007210 */ /* 0x004fca0007ffe1ff */
[----:B------:R1:W-:Y:S02]  /*1db0*/  STL [R1+0x20], R0 ;  /* 0x0000200001007387 */ /* 0x0003e40000100800 */
.L_x_1422:
[----:B------:R-:W-:-:S04]  /*1dc0*/  ISETP.NE.U32.AND P1, PT, RZ, c[0x0][0x368], PT ;  /* 0x0000da00ff007a0c */ /* 0x000fc80003f25070 */
[----:B------:R-:W-:-:S13]  /*1dd0*/  ISETP.NE.AND.EX P1, PT, RZ, c[0x0][0x36c], PT, P1 ;  /* 0x0000db00ff007a0c */ /* 0x000fda0003f25310 */
[----:B------:R-:W-:Y:S05]  /*1de0*/  @!P1 BRA `(.L_x_1423) ;  /* 0x0000004000009947 */ /* 0x000fea0003800000 */
[----:B-1----:R-:W-:-:S04]  /*1df0*/  IADD3 R2, P1, R17, c[0x0][0x368], RZ ;  /* 0x0000da0011027a10 */ /* 0x002fc80007f3e0ff */
[----:B------:R-:W-:-:S05]  /*1e00*/  IADD3.X R3, R16, c[0x0][0x36c], RZ, P1, !PT ;  /* 0x0000db0010037a10 */ /* 0x000fca0000ffe4ff */
[----:B------:R1:W5:Y:S01]  /*1e10*/  LDG.E R0, [R2.64] ;  /* 0x0000000602007981 */ /* 0x000362000c1e1900 */
[----:B------:R-:W-:Y:S05]  /*1e20*/  BRA `(.L_x_1424) ;  /* 0x0000008000007947 */ /* 0x000fea0003800000 */
.L_x_1423:
[----:B------:R-:W-:Y:S01]  /*1e30*/  ISETP.NE.U32.AND P1, PT, RZ, c[0x0][0x350], PT ;  /* 0x0000d400ff007a0c */ /* 0x000fe20003f25070 */
[----:B-1----:R-:W-:-:S03]  /*1e40*/  IMAD.U32 R0, RZ, RZ, UR5 ;  /* 0x00000005ff007e24 */ /* 0x002fc6000f8e00ff */
[----:B------:R-:W-:-:S13]  /*1e50*/  ISETP.NE.AND.EX P1, PT, RZ, c[0x0][0x354], PT, P1 ;  /* 0x0000d500ff007a0c */ /* 0x000fda0003f25310 */
[----:B------:R-:W-:Y:S05]  /*1e60*/  @!P1 BRA `(.L_x_1424) ;  /* 0x0000004000009947 */ /* 0x000fea0003800000 */
[----:B------:R-:W-:-:S05]  /*1e70*/  IMAD.WIDE R2, R12, R8, c[0x0][0x350] ;  /* 0x0000d4000c027625 */ /* 0x000fca00078e0208 */
[----:B------:R-:W2:Y:S04]  /*1e80*/  LDG.E R4, [R2.64] ;  /* 0x0000000602047981 */ /* 0x000ea8000c1e1900 */
[----:B------:R-:W2:Y:S02]  /*1e90*/  LDG.E R0, [R2.64+0x4] ;  /* 0x0000040602007981 */ /* 0x000ea4000c1e1900 */
[----:B--2---:R-:W-:Y:S02]  /*1ea0*/  IADD3 R0, -R4, R0, RZ ;  /* 0x0000000004007210 */ /* 0x004fe40007ffe1ff */
.L_x_1424:
[----:B-1----:R-:W2:Y:S04]  /*1eb0*/  LDL R2, [R1+0x20] ;  /* 0x0000200001027983 */ /* 0x002ea80000100800 */
[----:B------:R-:W3:Y:S04]  /*1ec0*/  LDL.LU R3, [R1+0x34] ;  /* 0x0000340001037983 */ /* 0x000ee80000300800 */
[----:B------:R-:W4:Y:S01]  /*1ed0*/  LDL R15, [R1+0x38] ;  /* 0x00003800010f7983 */ /* 0x000f220000100800 */
[----:B-----5:R-:W-:Y:S01]  /*1ee0*/  IMAD.IADD R4, R0, 0x1, -R251 ;  /* 0x0000000100047824 */ /* 0x020fe200078e0afb */
[----:B------:R-:W-:Y:S01]  /*1ef0*/  BSSY B0, `(.L_x_1425) ;  /* 0x000003e000007945 */ /* 0x000fe20003800000 */
[----:B--2---:R-:W-:-:S02]  /*1f00*/  IMAD.MOV.U32 R5, RZ, RZ, R2 ;  /* 0x000000ffff057224 */ /* 0x004fc400078e0002 */
[----:B------:R-:W-:Y:S02]  /*1f10*/  IMAD.MOV.U32 R2, RZ, RZ, c[0x0][0x2c4] ;  /* 0x0000b100ff027624 */ /* 0x000fe400078e00ff */
[----:B---3--:R-:W-:-:S03]  /*1f20*/  IMAD.SHL.U32 R14, R3, 0x80, RZ ;  /* 0x00000080030e7824 */ /* 0x008fc600078e00ff */
[----:B------:R-:W-:Y:S02]  /*1f30*/  ISETP.NE.AND P5, PT, R2, 0x1, PT ;  /* 0x000000010200780c */ /* 0x000fe40003fa5270 */
[----:B------:R-:W-:-:S05]  /*1f40*/  IADD3 R2, R14, 0x7f, RZ ;  /* 0x0000007f0e027810 */ /* 0x000fca0007ffe0ff */
[----:B------:R-:W-:-:S06]  /*1f50*/  IMAD.MOV.U32 R0, RZ, RZ, R2 ;  /* 0x000000ffff007224 */ /* 0x000fcc00078e0002 */
[----:B------:R-:W-:Y:S01]  /*1f60*/  @P5 IMAD.HI.U32 R3, R2, c[0x0][0x2c8], RZ ;  /* 0x0000b20002035a27 */ /* 0x000fe200078e00ff */
[----:B------:R-:W-:-:S04]  /*1f70*/  IADD3 R2, R4, 0x50, -R5 ;  /* 0x0000005004027810 */ /* 0x000fc80007ffe805 */
[----:B------:R-:W-:Y:S02]  /*1f80*/  @P5 SHF.R.U32.HI R0, RZ, c[0x0][0x2cc], R3 ;  /* 0x0000b300ff005a19 */ /* 0x000fe40000011603 */
[----:B------:R-:W-:-:S03]  /*1f90*/  IADD3 R3, R4, 0x4f, RZ ;  /* 0x0000004f04037810 */ /* 0x000fc60007ffe0ff */
[----:B------:R-:W-:Y:S02]  /*1fa0*/  IMAD.IADD R0, R2, 0x1, R0 ;  /* 0x0000000102007824 */ /* 0x000fe400078e0200 */
[----:B------:R-:W-:Y:S01]  /*1fb0*/  IMAD.HI R2, R3, 0x66666667, RZ ;  /* 0x6666666703027827 */ /* 0x000fe200078e02ff */
[----:B------:R-:W-:Y:S03]  /*1fc0*/  STL [R1+0x28], R14 ;  /* 0x0000280e01007387 */ /* 0x000fe60000100800 */
[----:B------:R-:W-:Y:S01]  /*1fd0*/  IMAD.HI R0, R0, 0x66666667, RZ ;  /* 0x6666666700007827 */ /* 0x000fe200078e02ff */
[----:B------:R1:W-:Y:S04]  /*1fe0*/  STL [R1+0x24], R4 ;  /* 0x0000240401007387 */ /* 0x0003e80000100800 */
[----:B------:R-:W-:-:S04]  /*1ff0*/  SHF.R.U32.HI R3, RZ, 0x1f, R0 ;  /* 0x0000001fff037819 */ /* 0x000fc80000011600 */
[----:B------:R-:W-:Y:S02]  /*2000*/  LEA.HI.SX32 R0, R0, R3, 0x1b ;  /* 0x0000000300007211 */ /* 0x000fe400078fdaff */
[----:B----4-:R-:W-:Y:S02]  /*2010*/  LOP3.LUT R3, R15, 0xff0000, RZ, 0xc0, !PT ;  /* 0x00ff00000f037812 */ /* 0x010fe400078ec0ff */
[----:B-1----:R-:W-:-:S04]  /*2020*/  SHF.R.U32.HI R4, RZ, 0x1f, R2 ;  /* 0x0000001fff047819 */ /* 0x002fc80000011602 */
[----:B------:R-:W-:Y:S02]  /*2030*/  LEA.HI.SX32 R4, R2, R4, 0x1b ;  /* 0x0000000402047211 */ /* 0x000fe400078fdaff */
[----:B------:R-:W-:Y:S02]  /*2040*/  LOP3.LUT R2, R15, 0xff000000, RZ, 0xc0, !PT ;  /* 0xff0000000f027812 */ /* 0x000fe400078ec0ff */
[----:B------:R-:W-:Y:S02]  /*2050*/  IMNMX R6, R4, R0, PT ;  /* 0x0000000004067217 */ /* 0x000fe40003800200 */
[----:B------:R-:W-:-:S04]  /*2060*/  SHF.R.U32.HI R0, RZ, 0x8, R2 ;  /* 0x00000008ff007819 */ /* 0x000fc80000011602 */
[----:B------:R-:W-:-:S04]  /*2070*/  LEA.HI R0, R3, R0, RZ, 0x10 ;  /* 0x0000000003007211 */ /* 0x000fc800078f80ff */
[----:B------:R-:W-:Y:S02]  /*2080*/  LOP3.LUT R18, R0, 0xff, RZ, 0xc0, !PT ;  /* 0x000000ff00127812 */ /* 0x000fe400078ec0ff */
[----:B------:R-:W-:-:S03]  /*2090*/  SHF.R.U32.HI R5, RZ, 0x10, R0 ;  /* 0x00000010ff057819 */ /* 0x000fc60000011600 */
[----:B------:R1:W-:Y:S04]  /*20a0*/  STL [R1+0x6c], R18 ;  /* 0x00006c1201007387 */ /* 0x0003e80000100800 */
[----:B------:R1:W-:Y:S01]  /*20b0*/  STL [R1+0x34], R5 ;  /* 0x0000340501007387 */ /* 0x0003e20000100800 */
[----:B------:R-:W-:Y:S01]  /*20c0*/  ISETP.GE.AND P1, PT, R6, 0x1, PT ;  /* 0x000000010600780c */ /* 0x000fe20003f26270 */
[----:B------:R-:W-:-:S12]  /*20d0*/  IMAD.MOV.U32 R2, RZ, RZ, RZ ;  /* 0x000000ffff027224 */ /* 0x000fd800078e00ff */
[----:B------:R-:W-:Y:S05]  /*20e0*/  @!P1 BRA `(.L_x_1426) ;  /* 0x000001e000009947 */ /* 0x000fea0003800000 */
[----:B------:R-:W-:-:S04]  /*20f0*/  ISETP.NE.AND P1, PT, R5, RZ, PT ;  /* 0x000000ff0500720c */ /* 0x000fc80003f25270 */
        /* <DEDUP_REMOVED lines=29> */
.L_x_1426:
[----:B------:R-:W-:Y:S05]  /*22d0*/  BSYNC B0 ;  /* 0x0000000000007941 */ /* 0x000fea0003800000 */
.L_x_1425:
[----:B------:R-:W-:Y:S01]  /*22e0*/  IMAD R249, R18, R2, RZ ;  /* 0x0000000212f97224 */ /* 0x000fe200078e02ff */
[----:B------:R-:W-:Y:S01]  /*22f0*/  PRMT R0, RZ, 0x7610, R0 ;  /* 0x00007610ff007816 */ /* 0x000fe20000000000 */
[----:B------:R-:W-:Y:S01]  /*2300*/  CS2R R22, SRZ ;  /* 0x0000000000167805 */ /* 0x000fe2000001ff00 */
[----:B------:R-:W-:Y:S01]  /*2310*/  CS2R R24, SRZ ;  /* 0x0000000000187805 */ /* 0x000fe2000001ff00 */
        /* <DEDUP_REMOVED lines=36> */
[----:B------:R-:W-:-:S04]  /*2560*/  ISETP.NE.U32.AND P2, PT, RZ, c[0x0][0x340], PT ;  /* 0x0000d000ff007a0c */ /* 0x000fc80003f45070 */
[----:B------:R-:W-:-:S13]  /*2570*/  ISETP.NE.AND.EX P2, PT, RZ, c[0x0][0x344], PT, P2 ;  /* 0x0000d100ff007a0c */ /* 0x000fda0003f45320 */
[----:B------:R-:W-:-:S04]  /*2580*/  @P2 IADD3 R2, P1, R17, c[0x0][0x340], RZ ;  /* 0x0000d00011022a10 */ /* 0x000fc80007f3e0ff */
[----:B------:R-:W-:-:S05]  /*2590*/  @P2 IADD3.X R3, R16, c[0x0][0x344], RZ, P1, !PT ;  /* 0x0000d10010032a10 */ /* 0x000fca0000ffe4ff */
[----:B------:R2:W5:Y:S01]  /*25a0*/  @P2 LDG.E R8, [R2.64] ;  /* 0x0000000602082981 */ /* 0x000562000c1e1900 */
[----:B------:R-:W-:Y:S01]  /*25b0*/  SHF.R.S32.HI R0, RZ, 0x1f, R11 ;  /* 0x0000001fff007819 */ /* 0x000fe2000001140b */
[----:B------:R-:W-:Y:S01]  /*25c0*/  IMAD.IADD R4, R248, 0x1, R14 ;  /* 0x00000001f8047824 */ /* 0x000fe200078e020e */
[----:B------:R-:W-:Y:S02]  /*25d0*/  LOP3.LUT R20, R15, 0xffff, RZ, 0xc0, !PT ;  /* 0x0000ffff0f147812 */ /* 0x000fe400078ec0ff */
[----:B------:R-:W-:Y:S01]  /*25e0*/  SEL R6, R13, RZ, !P0 ;  /* 0x000000ff0d067207 */ /* 0x000fe20004000000 */
[----:B------:R-:W-:Y:S01]  /*25f0*/  IMAD R0, R0, c[0x0][0x178], RZ ;  /* 0x00005e0000007a24 */ /* 0x000fe200078e02ff */
[----:B-1----:R-:W-:Y:S01]  /*2600*/  SEL R5, R12, RZ, !P0 ;  /* 0x000000ff0c057207 */ /* 0x002fe20004000000 */
[----:B------:R-:W-:Y:S01]  /*2610*/  @P5 IMAD.HI.U32 R7, R4, c[0x0][0x2c8], RZ ;  /* 0x0000b20004075a27 */ /* 0x000fe200078e00ff */
[----:B------:R-:W-:Y:S02]  /*2620*/  ISETP.GE.AND P1, PT, R204, c[0x0][0x198], PT ;  /* 0x00006600cc007a0c */ /* 0x000fe40003f26270 */
[----:B------:R-:W-:Y:S01]  /*2630*/  IADD3 R150, R205, -0x1, RZ ;  /* 0xffffffffcd967810 */ /* 0x000fe20007ffe0ff */
[----:B------:R-:W-:-:S02]  /*2640*/  IMAD R0, R11, c[0x0][0x17c], R0 ;  /* 0x00005f000b007a24 */ /* 0x000fc400078e0200 */
[----:B------:R-:W-:-:S04]  /*2650*/  IMAD R6, R6, c[0x0][0x1c0], RZ ;  /* 0x0000700006067a24 */ /* 0x000fc800078e02ff */
[----:B------:R-:W-:Y:S02]  /*2660*/  IMAD R6, R5, c[0x0][0x1c4], R6 ;  /* 0x0000710005067a24 */ /* 0x000fe400078e0206 */
[----:B--2---:R-:W-:-:S05]  /*2670*/  IMAD.WIDE.U32 R2, R11, c[0x0][0x178], RZ ;  /* 0x00005e000b027a25 */ /* 0x004fca00078e00ff */
[----:B------:R-:W-:Y:S02]  /*2680*/  IADD3 R3, R3, R0, RZ ;  /* 0x0000000003037210 */ /* 0x000fe40007ffe0ff */
[----:B------:R-:W-:Y:S02]  /*2690*/  MOV R0, R4 ;  /* 0x0000000400007202 */ /* 0x000fe40000000f00 */
[----:B------:R-:W-:Y:S01]  /*26a0*/  @P5 SHF.R.U32.HI R0, RZ, c[0x0][0x2cc], R7 ;  /* 0x0000b300ff005a19 */ /* 0x000fe20000011607 */
[----:B------:R-:W-:-:S03]  /*26b0*/  IMAD.WIDE.U32 R2, R20, c[0x0][0x1b8], R2 ;  /* 0x00006e0014027a25 */ /* 0x000fc600078e0002 */
[----:B------:R-:W-:Y:S01]  /*26c0*/  SHF.R.S32.HI R7, RZ, 0x1f, R0 ;  /* 0x0000001fff077819 */ /* 0x000fe20000011400 */
[----:B------:R-:W-:-:S04]  /*26d0*/  IMAD R3, R20, c[0x0][0x1bc], R3 ;  /* 0x00006f0014037a24 */ /* 0x000fc800078e0203 */
[----:B------:R-:W-:-:S04]  /*26e0*/  IMAD.WIDE.U32 R2, R5, c[0x0][0x1c0], R2 ;  /* 0x0000700005027a25 */ /* 0x000fc800078e0002 */
[----:B------:R-:W-:Y:S01]  /*26f0*/  IMAD.MOV R5, RZ, RZ, -R0 ;  /* 0x000000ffff057224 */ /* 0x000fe200078e0a00 */
[----:B------:R-:W-:-:S03]  /*2700*/  IADD3 R3, R3, R6, RZ ;  /* 0x0000000603037210 */ /* 0x000fc60007ffe0ff */
[----:B------:R-:W-:Y:S02]  /*2710*/  IMAD R4, R5, c[0x0][0x2c4], R4 ;  /* 0x0000b10005047a24 */ /* 0x000fe400078e0204 */
[----:B------:R-:W-:Y:S02]  /*2720*/  IMAD R5, R7, c[0x0][0x1b0], RZ ;  /* 0x00006c0007057a24 */ /* 0x000fe400078e02ff */
[----:B------:R-:W-:-:S04]  /*2730*/  IMAD.WIDE.U32 R2, R0, c[0x0][0x1b0], R2 ;  /* 0x00006c0000027a25 */ /* 0x000fc800078e0002 */
        /* <DEDUP_REMOVED lines=8> */
[----:B------:R-:W-:Y:S02]  /*27c0*/  LEA.HI.X R5, R2, c[0x0][0x164], R0, 0x1, P0 ;  /* 0x0000590002057a11 */ /* 0x000fe400000f0c00 */
[----:B------:R-:W-:Y:S01]  /*27d0*/  @!P2 MOV R8, R12 ;  /* 0x0000000c0008a202 */ /* 0x000fe20000000f00 */
[----:B------:R-:W-:Y:S05]  /*27e0*/  BRA.DIV ~URZ, `(.L_x_1428) ;  /* 0x000105327f007947 */ /* 0x000fea000b800000 */
[----:B------:R1:W2:Y:S02]  /*27f0*/  SHFL.IDX PT, R7, R5, RZ, 0x181f ;  /* 0x00181fff05077589 */ /* 0x0002a400000e0000 */
.L_x_1554:
[----:B------:R-:W-:Y:S05]  /*2800*/  BRA.DIV ~URZ, `(.L_x_1429) ;  /* 0x000105827f007947 */ /* 0x000fea000b800000 */
[----:B------:R3:W4:Y:S02]  /*2810*/  SHFL.IDX PT, R2, R6, RZ, 0x181f ;  /* 0x00181fff06027589 */ /* 0x00072400000e0000 */
.L_x_1555:
[----:B---3--:R-:W3:Y:S04]  /*2820*/  LDL R4, [R1+0x20] ;  /* 0x0000200001047983 */ /* 0x008ee80000100800 */
[----:B----4-:R-:W4:Y:S04]  /*2830*/  LDL R3, [R1+0x28] ;  /* 0x0000280001037983 */ /* 0x010f280000100800 */
[----:B------:R-:W1:Y:S02]  /*2840*/  S2R R9, SR_TID.X ;  /* 0x0000000000097919 */ /* 0x000e640000002100 */
[----:B-1----:R-:W-:-:S04]  /*2850*/  SHF.R.S32.HI R0, RZ, 0x1f, R9 ;  /* 0x0000001fff007819 */ /* 0x002fc80000011409 */
[----:B------:R-:W-:-:S04]  /*2860*/  LEA.HI R0, R0, R9, RZ, 0x3 ;  /* 0x0000000900007211 */ /* 0x000fc800078f18ff */
[----:B------:R-:W-:Y:S01]  /*2870*/  SHF.R.S32.HI R0, RZ, 0x3, R0 ;  /* 0x00000003ff007819 */ /* 0x000fe20000011400 */
[----:B------:R-:W-:Y:S01]  /*2880*/  BSSY B0, `(.L_x_1430) ;  /* 0x000000c000007945 */ /* 0x000fe20003800000 */
[----:B---3--:R-:W-:-:S03]  /*2890*/  IMAD R4, R4, c[0x0][0x2c4], RZ ;  /* 0x0000b10004047a24 */ /* 0x008fc600078e02ff */
[----:B----4-:R-:W-:-:S05]  /*28a0*/  IMAD.IADD R0, R0, 0x1, R3 ;  /* 0x0000000100007824 */ /* 0x010fca00078e0203 */
[----:B------:R-:W-:-:S13]  /*28b0*/  ISETP.GE.AND P0, PT, R0, R4, PT ;  /* 0x000000040000720c */ /* 0x000fda0003f06270 */
[----:B------:R-:W-:Y:S05]  /*28c0*/  @P0 BRA `(.L_x_1431) ;  /* 0x0000007000000947 */ /* 0x000fea0003800000 */
[----:B------:R-:W-:Y:S02]  /*28d0*/  SHF.R.S32.HI R9, RZ, 0x1f, R204 ;  /* 0x0000001fff097819 */ /* 0x000fe400000114cc */
[----:B------:R-:W-:-:S04]  /*28e0*/  LEA R2, P0, R204, R2, 0x1 ;  /* 0x00000002cc027211 */ /* 0x000fc800078008ff */
[----:B--2---:R-:W-:-:S05]  /*28f0*/  LEA.HI.X R3, R204, R7, R9, 0x1, P0 ;  /* 0x00000007cc037211 */ /* 0x004fca00000f0c09 */
[----:B------:R-:W-:Y:S01]  /*2900*/  @!PT LDS RZ, [RZ] ;  /* 0x00000000fffff984 */ /* 0x000fe20000000800 */
[----:B------:R-:W-:Y:S01]  /*2910*/  @!PT LDS RZ, [RZ] ;  /* 0x00000000fffff984 */ /* 0x000fe20000000800 */
[----:B------:R-:W-:Y:S01]  /*2920*/  @!PT LDS RZ, [RZ] ;  /* 0x00000000fffff984 */ /* 0x000fe20000000800 */
[----:B------:R1:W-:Y:S04]  /*2930*/  LDGSTS.E.BYPASS.LTC128B.128 [R209+0x5100], [R2.64], !P1 ;  /* 0x0510000002d17fae */ /* 0x0003e8000c901d46 */
.L_x_1431:
[----:B------:R-:W-:Y:S05]  /*2940*/  BSYNC B0 ;  /* 0x0000000000007941 */ /* 0x000fea0003800000 */
.L_x_1430:
[----:B------:R-:W-:Y:S05]  /*2950*/  BRA.DIV ~URZ, `(.L_x_1432) ;  /* 0x000104a27f007947 */ /* 0x000fea000b800000 */
[----:B--2---:R2:W3:Y:S04]  /*2960*/  SHFL.IDX PT, R7, R5, 0x1, 0x181f ;  /* 0x00381f0005077f89 */ /* 0x0044e800000e0000 */
[----:B-1----:R2:W1:Y:S02]  /*2970*/  SHFL.IDX PT, R2, R6, 0x1, 0x181f ;  /* 0x00381f0006027f89 */ /* 0x00246400000e0000 */
.L_x_1556:
        /* <DEDUP_REMOVED lines=11> */
.L_x_1434:
[----:B------:R-:W-:Y:S05]  /*2a30*/  BSYNC B0 ;  /* 0x0000000000007941 */ /* 0x000fea0003800000 */
.L_x_1433:
[----:B------:R-:W-:Y:S05]  /*2a40*/  BRA.DIV ~URZ, `(.L_x_1435) ;  /* 0x000104827f007947 */ /* 0x000fea000b800000 */
[----:B---3--:R3:W4:Y:S02]  /*2a50*/  SHFL.IDX PT, R7, R5, 0x2, 0x181f ;  /* 0x00581f0005077f89 */ /* 0x00872400000e0000 */
.L_x_1557:
[----:B------:R-:W-:Y:S05]  /*2a60*/  BRA.DIV ~URZ, `(.L_x_1436) ;  /* 0x000104d27f007947 */ /* 0x000fea000b800000 */
[----:B-1----:R1:W2:Y:S02]  /*2a70*/  SHFL.IDX PT, R2, R6, 0x2, 0x181f ;  /* 0x00581f0006027f89 */ /* 0x0022a400000e0000 */
.L_x_1558:
        /* <DEDUP_REMOVED lines=11> */
.L_x_1438:
[----:B------:R-:W-:Y:S05]  /*2b30*/  BSYNC B0 ;  /* 0x0000000000007941 */ /* 0x000fea0003800000 */
.L_x_1437:
[----:B------:R-:W-:Y:S05]  /*2b40*/  BRA.DIV ~URZ, `(.L_x_1439) ;  /* 0x000104627f007947 */ /* 0x000fea000b800000 */
[----:B----4-:R4:W1:Y:S04]  /*2b50*/  SHFL.IDX PT, R7, R5, 0x3, 0x181f ;  /* 0x00781f0005077f89 */ /* 0x01086800000e0000 */
[----:B--2---:R4:W2:Y:S02]  /*2b60*/  SHFL.IDX PT, R2, R6, 0x3, 0x181f ;  /* 0x00781f0006027f89 */ /* 0x0048a400000e0000 */
.L_x_1559:
        /* <DEDUP_REMOVED lines=11> */
.L_x_1441:
[----:B------:R-:W-:Y:S05]  /*2c20*/  BSYNC B0 ;  /* 0x0000000000007941 */ /* 0x000fea0003800000 */
.L_x_1440:
[----:B------:R-:W-:Y:S05]  /*2c30*/  BRA.DIV ~URZ, `(.L_x_1442) ;  /* 0x000104427f007947 */ /* 0x000fea000b800000 */
[----:B-1----:R1:W3:Y:S02]  /*2c40*/  SHFL.IDX PT, R7, R5, 0x4, 0x181f ;  /* 0x00981f0005077f89 */ /* 0x0022e400000e0000 */
.L_x_1560:
[----:B------:R-:W-:Y:S05]  /*2c50*/  BRA.DIV ~URZ, `(.L_x_1443) ;  /* 0x000104927f007947 */ /* 0x000fea000b800000 */
[----:B--2---:R2:W1:Y:S02]  /*2c60*/  SHFL.IDX PT, R2, R6, 0x4, 0x181f ;  /* 0x00981f0006027f89 */ /* 0x00446400000e0000 */
.L_x_1561:
        /* <DEDUP_REMOVED lines=11> */
.L_x_1445:
[----:B------:R-:W-:Y:S05]  /*2d20*/  BSYNC B0 ;  /* 0x0000000000007941 */ /* 0x000fea0003800000 */
.L_x_1444:
[----:B------:R-:W-:Y:S05]  /*2d30*/  BRA.DIV ~URZ, `(.L_x_1446) ;  /* 0x000104227f007947 */ /* 0x000fea000b800000 */
[----:B---3--:R3:W2:Y:S04]  /*2d40*/  SHFL.IDX PT, R7, R5, 0x5, 0x181f ;  /* 0x00b81f0005077f89 */ /* 0x0086a800000e0000 */
[----:B-1----:R3:W1:Y:S02]  /*2d50*/  SHFL.IDX PT, R2, R6, 0x5, 0x181f ;  /* 0x00b81f0006027f89 */ /* 0x00266400000e0000 */
.L_x_1562:
        /* <DEDUP_REMOVED lines=11> */
.L_x_1448:
[----:B------:R-:W-:Y:S05]  /*2e10*/  BSYNC B0 ;  /* 0x0000000000007941 */ /* 0x000fea0003800000 */
.L_x_1447:
[----:B------:R-:W-:Y:S05]  /*2e20*/  BRA.DIV ~URZ, `(.L_x_1449) ;  /* 0x000104027f007947 */ /* 0x000fea000b800000 */
[----:B--2---:R2:W3:Y:S02]  /*2e30*/  SHFL.IDX PT, R7, R5, 0x6, 0x181f ;  /* 0x00d81f0005077f89 */ /* 0x0044e400000e0000 */
.L_x_1563:
[----:B------:R-:W-:Y:S05]  /*2e40*/  BRA.DIV ~URZ, `(.L_x_1450) ;  /* 0x000104527f007947 */ /* 0x000fea000b800000 */
[----:B-1----:R1:W2:Y:S02]  /*2e50*/  SHFL.IDX PT, R2, R6, 0x6, 0x181f ;  /* 0x00d81f0006027f89 */ /* 0x0022a400000e0000 */
.L_x_1564:
        /* <DEDUP_REMOVED lines=11> */
.L_x_1452:
[----:B------:R-:W-:Y:S05]  /*2f10*/  BSYNC B0 ;  /* 0x0000000000007941 */ /* 0x000fea0003800000 */
.L_x_1451:
[----:B------:R-:W-:Y:S05]  /*2f20*/  BRA.DIV ~URZ, `(.L_x_1453) ;  /* 0x000103e27f007947 */ /* 0x000fea000b800000 */
[----:B--234-:R-:W2:Y:S04]  /*2f30*/  SHFL.IDX PT, R5, R5, 0x7, 0x181f ;  /* 0x00f81f0005057f89 */ /* 0x01cea800000e0000 */
[----:B------:R3:W4:Y:S02]  /*2f40*/  SHFL.IDX PT, R2, R6, 0x7, 0x181f ;  /* 0x00f81f0006027f89 */ /* 0x00072400000e0000 */
.L_x_1565:
        /* <DEDUP_REMOVED lines=8> */
[C---:B----4-:R-:W-:Y:S02]  /*2fd0*/  @!P2 LEA R2, P0, R204.reuse, R2, 0x1 ;  /* 0x00000002cc02a211 */ /* 0x050fe400078008ff */
        /* <DEDUP_REMOVED lines=9> */
[----:B------:R-:W2:Y:S01]  /*3070*/  LDL R9, [R1+0x24] ;  /* 0x0000240001097983 */ /* 0x000ea20000100800 */
[----:B------:R-:W-:-:S02]  /*3080*/  IMAD.MOV.U32 R149, RZ, RZ, 0x50 ;  /* 0x00000050ff957424 */ /* 0x000fc400078e00ff */
[----:B------:R-:W-:Y:S02]  /*3090*/  IMAD.MOV.U32 R0, RZ, RZ, c[0x0][0x2b8] ;  /* 0x0000ae00ff007624 */ /* 0x000fe400078e00ff */
[----:B------:R-:W-:Y:S02]  /*30a0*/  IMAD R149, R205, R149, -0x50 ;  /* 0xffffffb0cd957424 */ /* 0x000fe400078e0295 */
[----:B------:R-:W-:Y:S01]  /*30b0*/  IMAD.MOV.U32 R210, RZ, RZ, RZ ;  /* 0x000000ffffd27224 */ /* 0x000fe200078e00ff */
[----:B------:R-:W-:Y:S01]  /*30c0*/  BAR.SYNC.DEFER_BLOCKING 0x0 ;  /* 0x0000000000007b1d */ /* 0x000fe20000010000 */
[----:B------:R-:W-:Y:S01]  /*30d0*/  ISETP.NE.AND P4, PT, R0, 0x1, PT ;  /* 0x000000010000780c */ /* 0x000fe20003f85270 */
[----:B-1----:R-:W-:-:S05]  /*30e0*/  IMAD.IADD R2, R248, 0x1, R149 ;  /* 0x00000001f8027824 */ /* 0x002fca00078e0295 */
[C---:B--2---:R-:W-:Y:S01]  /*30f0*/  ISETP.GE.AND P1, PT, R2.reuse, R9, PT ;  /* 0x000000090200720c */ /* 0x044fe20003f26270 */
[----:B------:R-:W-:-:S03]  /*3100*/  IMAD.IADD R2, R2, 0x1, R251 ;  /* 0x0000000102027824 */ /* 0x000fc600078e02fb */
[----:B------:R-:W-:-:S03]  /*3110*/  ISETP.GT.OR P1, PT, R248, 0x4f, P1 ;  /* 0x0000004ff800780c */ /* 0x000fc60000f24670 */
[----:B------:R-:W-:-:S04]  /*3120*/  @P4 IMAD.HI.U32 R3, R2, c[0x0][0x2bc], RZ ;  /* 0x0000af0002034a27 */ /* 0x000fc800078e00ff */
[----:B------:R-:W-:Y:S01]  /*3130*/  IMAD.MOV.U32 R0, RZ, RZ, R2 ;  /* 0x000000ffff007224 */ /* 0x000fe200078e0002 */
[----:B------:R-:W-:-:S05]  /*3140*/  @P4 SHF.R.U32.HI R0, RZ, c[0x0][0x2c0], R3 ;  /* 0x0000b000ff004a19 */ /* 0x000fca0000011603 */
[----:B------:R-:W-:-:S04]  /*3150*/  @!P1 IADD3 R3, P0, R0, R174, RZ ;  /* 0x000000ae00039210 */ /* 0x000fc80007f1e0ff */
[----:B------:R-:W-:Y:S02]  /*3160*/  @!P1 LEA.HI.X.SX32 R5, R0, R151, 0x1, P0 ;  /* 0x0000009700059211 */ /* 0x000fe400000f0eff */
[----:B------:R-:W-:-:S04]  /*3170*/  @!P1 LEA R4, P0, R3, c[0x0][0x2a0], 0x2 ;  /* 0x0000a80003049a11 */ /* 0x000fc800078010ff */
[----:B------:R-:W-:-:S05]  /*3180*/  @!P1 LEA.HI.X R5, R3, c[0x0][0x2a4], R5, 0x2, P0 ;  /* 0x0000a90003059a11 */ /* 0x000fca00000f1405 */
[----:B------:R-:W2:Y:S01]  /*3190*/  @!P1 LDG.E R210, [R4.64] ;  /* 0x0000000604d29981 */ /* 0x000ea2000c1e1900 */
[----:B------:R-:W-:Y:S01]  /*31a0*/  IMAD.MOV R0, RZ, RZ, -R0 ;  /* 0x000000ffff007224 */ /* 0x000fe200078e0a00 */
[----:B------:R-:W-:Y:S01]  /*31b0*/  BSSY B0, `(.L_x_1454) ;  /* 0x0000122000007945 */ /* 0x000fe20003800000 */
[----:B------:R-:W-:Y:S01]  /*31c0*/  IMAD.WIDE.U32 R172, R20, c[0x0][0x1e8], RZ ;  /* 0x00007a0014ac7a25 */ /* 0x000fe200078e00ff */
[----:B------:R-:W1:Y:S03]  /*31d0*/  S2R R10, SR_TID.X ;  /* 0x00000000000a7919 */ /* 0x000e660000002100 */
[----:B------:R-:W-:Y:S01]  /*31e0*/  IMAD R211, R0, c[0x0][0x2b8], R2 ;  /* 0x0000ae0000d37a24 */ /* 0x000fe200078e0202 */
[----:B------:R-:W-:Y:S01]  /*31f0*/  STL.64 [R1], R172 ;  /* 0x000000ac01007387 */ /* 0x000fe20000100a00 */
[----:B------:R-:W-:Y:S02]  /*3200*/  IMAD R252, R20, c[0x0][0x1ec], R173 ;  /* 0x00007b0014fc7a24 */ /* 0x000fe400078e02ad */
[----:B------:R-:W-:Y:S01]  /*3210*/  IMAD.WIDE.U32 R2, R211, c[0x0][0x1e0], RZ ;  /* 0x00007800d3027a25 */ /* 0x000fe200078e00ff */
[----:B------:R-:W-:-:S03]  /*3220*/  SHF.R.S32.HI R22, RZ, 0x1f, R211 ;  /* 0x0000001fff167819 */ /* 0x000fc600000114d3 */
[----:B------:R-:W-:Y:S02]  /*3230*/  IMAD R148, R150, -0x50, R9 ;  /* 0xffffffb096947824 */ /* 0x000fe400078e0209 */
[----:B------:R-:W-:Y:S02]  /*3240*/  IMAD R0, R22, c[0x0][0x1e0], RZ ;  /* 0x0000780016007a24 */ /* 0x000fe400078e02ff */
[----:B------:R-:W-:-:S04]  /*3250*/  IMAD.WIDE.U32 R78, R20, c[0x0][0x210], RZ ;  /* 0x00008400144e7a25 */ /* 0x000fc800078e00ff */
[----:B------:R-:W-:Y:S01]  /*3260*/  IMAD R0, R211, c[0x0][0x1e4], R0 ;  /* 0x00007900d3007a24 */ /* 0x000fe200078e0200 */
[----:B------:R-:W-:Y:S01]  /*3270*/  STL.64 [R1+0x10], R78 ;  /* 0x0000104e01007387 */ /* 0x000fe20000100a00 */
[----:B------:R-:W-:Y:S01]  /*3280*/  IMAD R76, R20, c[0x0][0x214], R79 ;  /* 0x00008500144c7a24 */ /* 0x000fe200078e024f */
[----:B------:R-:W-:Y:S01]  /*3290*/  SHF.L.U64.HI R20, R204, 0x1, R104 ;  /* 0x00000001cc147819 */ /* 0x000fe20000010268 */
[----:B------:R-:W-:Y:S01]  /*32a0*/  IMAD.IADD R3, R3, 0x1, R0 ;  /* 0x0000000103037824 */ /* 0x000fe200078e0200 */
[----:B-1----:R-:W-:Y:S02]  /*32b0*/  SHF.R.S32.HI R7, RZ, 0x1f, R10 ;  /* 0x0000001fff077819 */ /* 0x002fe4000001140a */
[----:B------:R-:W-:Y:S02]  /*32c0*/  STL [R1+0x1c], R76 ;  /* 0x00001c4c01007387 */ /* 0x000fe40000100800 */
[----:B------:R-:W-:-:S04]  /*32d0*/  LEA.HI R7, R7, R10, RZ, 0x3 ;  /* 0x0000000a07077211 */ /* 0x000fc800078f18ff */
[----:B------:R-:W-:-:S05]  /*32e0*/  SHF.R.S32.HI R7, RZ, 0x3, R7 ;  /* 0x00000003ff077819 */ /* 0x000fca0000011407 */
[----:B------:R-:W-:-:S05]  /*32f0*/  IMAD.IADD R21, R148, 0x1, -R7 ;  /* 0x0000000194157824 */ /* 0x000fca00078e0a07 */
[C---:B------:R-:W-:Y:S02]  /*3300*/  ISETP.GE.AND P6, PT, R21.reuse, 0x1, PT ;  /* 0x000000011500780c */ /* 0x040fe40003fc6270 */
[----:B------:R-:W-:Y:S02]  /*3310*/  ISETP.GE.AND P3, PT, R21, 0x11, PT ;  /* 0x000000111500780c */ /* 0x000fe40003f66270 */
[----:B--2---:R-:W-:Y:S01]  /*3320*/  SHF.R.S32.HI R23, RZ, 0x1f, R210 ;  /* 0x0000001fff177819 */ /* 0x004fe200000114d2 */
[----:B------:R-:W-:-:S04]  /*3330*/  IMAD.WIDE.U32 R2, R210, c[0x0][0x1f0], R2 ;  /* 0x00007c00d2027a25 */ /* 0x000fc800078e0002 */
[----:B------:R-:W-:Y:S01]  /*3340*/  IMAD R0, R23, c[0x0][0x1f0], RZ ;  /* 0x00007c0017007a24 */ /* 0x000fe200078e02ff */
[----:B------:R-:W-:-:S03]  /*3350*/  IADD3 R2, P0, R2, R172, RZ ;  /* 0x000000ac02027210 */ /* 0x000fc60007f1e0ff */
[----:B------:R-:W-:-:S05]  /*3360*/  IMAD R0, R210, c[0x0][0x1f4], R0 ;  /* 0x00007d00d2007a24 */ /* 0x000fca00078e0200 */
[----:B------:R-:W-:Y:S02]  /*3370*/  IADD3.X R3, R252, R3, R0, P0, !PT ;  /* 0x00000003fc037210 */ /* 0x000fe400007fe400 */
[----:B------:R-:W-:-:S04]  /*3380*/  LEA R0, P0, R2, c[0x0][0x1c8], 0x1 ;  /* 0x0000720002007a11 */ /* 0x000fc800078008ff */
[----:B---3--:R-:W-:Y:S01]  /*3390*/  LEA.HI.X R6, R2, c[0x0][0x1cc], R3, 0x1, P0 ;  /* 0x0000730002067a11 */ /* 0x008fe200000f0c03 */
[----:B------:R-:W-:Y:S01]  /*33a0*/  SHFL.IDX PT, R10, R0, 0x2, 0x181f ;  /* 0x00581f00000a7f89 */ /* 0x000fe200000e0000 */
[----:B------:R-:W-:-:S03]  /*33b0*/  @P6 ISETP.GE.AND P0, PT, R204, c[0x0][0x1d4], PT ;  /* 0x00007500cc006a0c */ /* 0x000fc60003f06270 */
[----:B------:R-:W1:Y:S04]  /*33c0*/  SHFL.IDX PT, R2, R0, RZ, 0x181f ;  /* 0x00181fff00027589 */ /* 0x000e6800000e0000 */
[----:B------:R-:W2:Y:S04]  /*33d0*/  SHFL.IDX PT, R3, R0, 0x1, 0x181f ;  /* 0x00381f0000037f89 */ /* 0x000ea800000e0000 */
[----:B------:R-:W3:Y:S04]  /*33e0*/  SHFL.IDX PT, R5, R6, RZ, 0x181f ;  /* 0x00181fff06057589 */ /* 0x000ee800000e0000 */
[----:B------:R-:W4:Y:S04]  /*33f0*/  SHFL.IDX PT, R7, R6, 0x1, 0x181f ;  /* 0x00381f0006077f89 */ /* 0x000f2800000e0000 */
[----:B------:R-:W5:Y:S04]  /*3400*/  SHFL.IDX PT, R11, R6, 0x2, 0x181f ;  /* 0x00581f00060b7f89 */ /* 0x000f6800000e0000 */
[----:B------:R-:W5:Y:S01]  /*3410*/  SHFL.IDX PT, R8, R0, 0x3, 0x181f ;  /* 0x00781f0000087f89 */ /* 0x000f6200000e0000 */
[----:B-1----:R-:W-:-:S03]  /*3420*/  @P6 LEA R4, P1, R204, R2, 0x1 ;  /* 0x00000002cc046211 */ /* 0x002fc600078208ff */
[----:B------:R-:W1:Y:S01]  /*3430*/  SHFL.IDX PT, R9, R6, 0x3, 0x181f ;  /* 0x00781f0006097f89 */ /* 0x000e6200000e0000 */
[C---:B--2---:R-:W-:Y:S02]  /*3440*/  @P3 LEA R2, P2, R204.reuse, R3, 0x1 ;  /* 0x00000003cc023211 */ /* 0x044fe400078408ff */
[C-C-:B---3--:R-:W-:Y:S02]  /*3450*/  @P6 LEA.HI.X R5, R204.reuse, R5, R104.reuse, 0x1, P1 ;  /* 0x00000005cc056211 */ /* 0x148fe400008f0c68 */
[C---:B------:R-:W-:Y:S02]  /*3460*/  ISETP.GE.AND P1, PT, R21.reuse, 0x21, PT ;  /* 0x000000211500780c */ /* 0x040fe40003f26270 */
[C---:B----4-:R-:W-:Y:S01]  /*3470*/  @P3 LEA.HI.X R3, R204.reuse, R7, R104, 0x1, P2 ;  /* 0x00000007cc033211 */ /* 0x050fe200010f0c68 */
[----:B------:R2:W-:Y:S01]  /*3480*/  @P6 LDGSTS.E.BYPASS.LTC128B.128 [R209+0x2900], [R4.64], !P0 ;  /* 0x0290000004d16fae */ /* 0x0005e2000c101d46 */
[C---:B------:R-:W-:Y:S02]  /*3490*/  @P3 ISETP.GE.AND P2, PT, R204.reuse, c[0x0][0x1d4], PT ;  /* 0x00007500cc003a0c */ /* 0x040fe40003f46270 */
[----:B------:R-:W-:Y:S01]  /*34a0*/  ISETP.GE.AND P6, PT, R21, 0x31, PT ;  /* 0x000000311500780c */ /* 0x000fe20003fc6270 */
[----:B------:R-:W3:Y:S04]  /*34b0*/  SHFL.IDX PT, R7, R0, 0x4, 0x181f ;  /* 0x00981f0000077f89 */ /* 0x000ee800000e0000 */
[----:B------:R-:W4:Y:S02]  /*34c0*/  SHFL.IDX PT, R0, R6, 0x4, 0x181f ;  /* 0x00981f0006007f89 */ /* 0x000f2400000e0000 */
[----:B------:R-:W-:-:S04]  /*34d0*/  @P1 ISETP.GE.AND P0, PT, R204, c[0x0][0x1d4], PT ;  /* 0x00007500cc001a0c */ /* 0x000fc80003f06270 */
[----:B------:R1:W-:Y:S01]  /*34e0*/  @P3 LDGSTS.E.BYPASS.LTC128B.128 [R209+0x3100], [R2.64], !P2 ;  /* 0x0310000002d13fae */ /* 0x0003e2000d101d46 */
[----:B------:R-:W-:Y:S02]  /*34f0*/  ISETP.GE.AND P3, PT, R21, 0x41, PT ;  /* 0x000000411500780c */ /* 0x000fe40003f66270 */
[----:B-1----:R-:W-:-:S04]  /*3500*/  @P1 LEA R2, P2, R204, R10, 0x1 ;  /* 0x0000000acc021211 */ /* 0x002fc800078408ff */
[C---:B-----5:R-:W-:Y:S02]  /*3510*/  @P1 LEA.HI.X R3, R204.reuse, R11, R104, 0x1, P2 ;  /* 0x0000000bcc031211 */ /* 0x060fe400010f0c68 */
[----:B--2---:R-:W-:-:S03]  /*3520*/  @P6 LEA R4, P2, R204, R8, 0x1 ;  /* 0x00000008cc046211 */ /* 0x004fc600078408ff */
[----:B------:R3:W-:Y:S01]  /*3530*/  @P1 LDGSTS.E.BYPASS.LTC128B.128 [R209+0x3900], [R2.64], !P0 ;  /* 0x0390000002d11fae */ /* 0x0007e2000c101d46 */
[C---:B------:R-:W-:Y:S02]  /*3540*/  @P6 ISETP.GE.AND P1, PT, R204.reuse, c[0x0][0x1d4], PT ;  /* 0x00007500cc006a0c */ /* 0x040fe40003f26270 */
[C---:B------:R-:W-:Y:S02]  /*3550*/  @P3 ISETP.GE.AND P0, PT, R204.reuse, c[0x0][0x1d4], PT ;  /* 0x00007500cc003a0c */ /* 0x040fe40003f06270 */
[----:B------:R-:W-:-:S09]  /*3560*/  @P6 LEA.HI.X R5, R204, R9, R104, 0x1, P2 ;  /* 0x00000009cc056211 */ /* 0x000fd200010f0c68 */
[----:B------:R1:W-:Y:S01]  /*3570*/  @P6 LDGSTS.E.BYPASS.LTC128B.128 [R209+0x4100], [R4.64], !P1 ;  /* 0x0410000004d16fae */ /* 0x0003e2000c901d46 */
[----:B------:R-:W-:-:S04]  /*3580*/  ISETP.GE.AND P1, PT, R204, c[0x0][0x1d4], PT ;  /* 0x00007500cc007a0c */ /* 0x000fc80003f26270 */
[----:B------:R-:W-:Y:S02]  /*3590*/  ISETP.LT.OR P6, PT, R21, 0x11, P1 ;  /* 0x000000111500780c */ /* 0x000fe40000fc1670 */
[----:B---3--:R-:W-:-:S04]  /*35a0*/  @P3 LEA R2, P2, R204, R7, 0x1 ;  /* 0x00000007cc023211 */ /* 0x008fc800078408ff */
[----:B----4-:R-:W-:Y:S01]  /*35b0*/  @P3 LEA.HI.X R3, R204, R0, R104, 0x1, P2 ;  /* 0x00000000cc033211 */ /* 0x010fe200010f0c68 */
[----:B------:R-:W-:Y:S02]  /*35c0*/  IMAD R0, R22, c[0x0][0x208], RZ ;  /* 0x0000820016007a24 */ /* 0x000fe400078e02ff */
[----:B------:R-:W-:Y:S02]  /*35d0*/  IMAD.SHL.U32 R22, R204, 0x2, RZ ;  /* 0x00000002cc167824 */ /* 0x000fe400078e00ff */
[----:B------:R2:W-:Y:S01]  /*35e0*/  @P3 LDGSTS.E.BYPASS.LTC128B.128 [R209+0x4900], [R2.64], !P0 ;  /* 0x0490000002d13fae */ /* 0x0005e2000c101d46 */
[----:B------:R-:W-:-:S03]  /*35f0*/  IMAD R0, R211, c[0x0][0x20c], R0 ;  /* 0x00008300d3007a24 */ /* 0x000fc600078e0200 */
[----:B------:R-:W0:Y:S01]  /*3600*/  LDGDEPBAR ;  /* 0x00000000000079af */ /* 0x000e220000000000 */
[----:B--2---:R-:W-:Y:S01]  /*3610*/  IMAD.WIDE.U32 R2, R211, c[0x0][0x208], RZ ;  /* 0x00008200d3027a25 */ /* 0x004fe200078e00ff */
[----:B------:R-:W-:-:S04]  /*3620*/  DEPBAR.LE SB0, 0x1 ;  /* 0x000080400000791a */ /* 0x000fc80000000000 */
[----:B------:R-:W-:-:S04]  /*3630*/  DEPBAR.LE SB0, 0x0 ;  /* 0x000080000000791a */ /* 0x000fc80000000000 */
[----:B------:R-:W-:Y:S01]  /*3640*/  BAR.SYNC.DEFER_BLOCKING 0x0 ;  /* 0x0000000000007b1d */ /* 0x000fe20000010000 */
[----:B------:R-:W-:Y:S02]  /*3650*/  IMAD.IADD R3, R3, 0x1, R0 ;  /* 0x0000000103037824 */ /* 0x000fe400078e0200 */
[----:B------:R-:W-:Y:S02]  /*3660*/  IMAD R0, R23, c[0x0][0x218], RZ ;  /* 0x0000860017007a24 */ /* 0x000fe400078e02ff */
[----:B------:R-:W-:-:S04]  /*3670*/  IMAD.WIDE.U32 R2, R210, c[0x0][0x218], R2 ;  /* 0x00008600d2027a25 */ /* 0x000fc800078e0002 */
[----:B------:R-:W-:Y:S01]  /*3680*/  IMAD R0, R210, c[0x0][0x21c], R0 ;  /* 0x00008700d2007a24 */ /* 0x000fe200078e0200 */
[----:B------:R-:W-:-:S04]  /*3690*/  IADD3 R2, P0, R2, R78, RZ ;  /* 0x0000004e02027210 */ /* 0x000fc80007f1e0ff */
[----:B------:R-:W-:Y:S02]  /*36a0*/  IADD3.X R3, R76, R3, R0, P0, !PT ;  /* 0x000000034c037210 */ /* 0x000fe400007fe400 */
[----:B------:R-:W-:-:S04]  /*36b0*/  LEA R0, P0, R2, c[0x0][0x1f8], 0x1 ;  /* 0x00007e0002007a11 */ /* 0x000fc800078008ff */
[----:B------:R-:W-:Y:S02]  /*36c0*/  LEA.HI.X R2, R2, c[0x0][0x1fc], R3, 0x1, P0 ;  /* 0x00007f0002027a11 */ /* 0x000fe400000f0c03 */
[----:B------:R-:W-:Y:S01]  /*36d0*/  SHFL.IDX PT, R3, R0, 0x1, 0x181f ;  /* 0x00381f0000037f89 */ /* 0x000fe200000e0000 */
[----:B------:R-:W-:-:S03]  /*36e0*/  ISETP.LT.OR P0, PT, R21, 0x1, P1 ;  /* 0x000000011500780c */ /* 0x000fc60000f01670 */
[----:B-1----:R-:W-:Y:S04]  /*36f0*/  LDSM.16.M88.4 R4, [R195+0x2000] ;  /* 0x00200000c304783b */ /* 0x002fe80000000200 */
[----:B------:R-:W1:Y:S04]  /*3700*/  LDSM.16.M88.4 R12, [R188+0x800] ;  /* 0x00080000bc0c783b */ /* 0x000e680000000200 */
[----:B------:R-:W2:Y:S04]  /*3710*/  LDSM.16.M88.4 R8, [R195] ;  /* 0x00000000c308783b */ /* 0x000ea80000000200 */
[----:B------:R-:W3:Y:S04]  /*3720*/  LDSM.16.M88.4 R16, [R188] ;  /* 0x00000000bc10783b */ /* 0x000ee80000000200 */
[----:B------:R-:W4:Y:S04]  /*3730*/  LDSM.16.M88.4 R24, [R188+0x1000] ;  /* 0x00100000bc18783b */ /* 0x000f280000000200 */
[----:B------:R-:W5:Y:S04]  /*3740*/  LDSM.16.M88.4 R28, [R188+0x1800] ;  /* 0x00180000bc1c783b */ /* 0x000f680000000200 */
[----:B------:R-:W4:Y:S04]  /*3750*/  LDSM.16.M88.4 R32, [R188+0x2000] ;  /* 0x00200000bc20783b */ /* 0x000f280000000200 */
[----:B------:R-:W-:Y:S04]  /*3760*/  LDSM.16.M88.4 R36, [R202] ;  /* 0x00000000ca24783b */ /* 0x000fe80000000200 */
[----:B------:R-:W-:Y:S04]  /*3770*/  LDSM.16.M88.4 R64, [R199] ;  /* 0x00000000c740783b */ /* 0x000fe80000000200 */
[----:B------:R-:W-:Y:S01]  /*3780*/  LDSM.16.M88.4 R40, [R203] ;  /* 0x00000000cb28783b */ /* 0x000fe20000000200 */
[-C--:B-1----:R-:W-:Y:S08]  /*3790*/  HMMA.16816.F32.BF16 R48, R4, R12.reuse, RZ ;  /* 0x0000000c0430723c */ /* 0x082ff000000418ff */
[C---:B--2---:R-:W-:Y:S01]  /*37a0*/  HMMA.16816.F32.BF16 R152, R8.reuse, R12, RZ ;  /* 0x0000000c0898723c */ /* 0x044fe200000418ff */
[----:B------:R-:W-:Y:S04]  /*37b0*/  SHFL.IDX PT, R12, R0, RZ, 0x181f ;  /* 0x00181fff000c7589 */ /* 0x000fe800000e0000 */
[----:B------:R-:W-:Y:S03]  /*37c0*/  SHFL.IDX PT, R13, R2, 0x3, 0x181f ;  /* 0x00781f00020d7f89 */ /* 0x000fe600000e0000 */
[C---:B---3--:R-:W-:Y:S08]  /*37d0*/  HMMA.16816.F32.BF16 R124, R8.reuse, R16, RZ ;  /* 0x00000010087c723c */ /* 0x048ff000000418ff */
[C---:B------:R-:W-:Y:S08]  /*37e0*/  HMMA.16816.F32.BF16 R128, R8.reuse, R18, RZ ;  /* 0x000000120880723c */ /* 0x040ff000000418ff */
[C---:B------:R-:W-:Y:S08]  /*37f0*/  HMMA.16816.F32.BF16 R112, R8.reuse, R14, RZ ;  /* 0x0000000e0870723c */ /* 0x040ff000000418ff */
[C---:B----4-:R-:W-:Y:S08]  /*3800*/  HMMA.16816.F32.BF16 R100, R8.reuse, R24, RZ ;  /* 0x000000180864723c */ /* 0x050ff000000418ff */
[C---:B------:R-:W-:Y:S08]  /*3810*/  HMMA.16816.F32.BF16 R132, R8.reuse, R26, RZ ;  /* 0x0000001a0884723c */ /* 0x040ff000000418ff */
[C---:B-----5:R-:W-:Y:S08]  /*3820*/  HMMA.16816.F32.BF16 R96, R8.reuse, R28, RZ ;  /* 0x0000001c0860723c */ /* 0x060ff000000418ff */
[C---:B------:R-:W-:Y:S08]  /*3830*/  HMMA.16816.F32.BF16 R144, R8.reuse, R30, RZ ;  /* 0x0000001e0890723c */ /* 0x040ff000000418ff */
[C---:B------:R-:W-:Y:S08]  /*3840*/  HMMA.16816.F32.BF16 R88, R8.reuse, R32, RZ ;  /* 0x000000200858723c */ /* 0x040ff000000418ff */
[----:B------:R-:W-:Y:S01]  /*3850*/  HMMA.16816.F32.BF16 R84, R8, R34, RZ ;  /* 0x000000220854723c */ /* 0x000fe200000418ff */
[----:B------:R-:W-:Y:S04]  /*3860*/  SHFL.IDX PT, R9, R2, RZ, 0x181f ;  /* 0x00181fff02097589 */ /* 0x000fe800000e0000 */
[----:B------:R-:W-:Y:S03]  /*3870*/  SHFL.IDX PT, R8, R0, 0x2, 0x181f ;  /* 0x00581f0000087f89 */ /* 0x000fe600000e0000 */
[C---:B------:R-:W-:Y:S01]  /*3880*/  HMMA.16816.F32.BF16 R44, R4.reuse, R16, RZ ;  /* 0x00000010042c723c */ /* 0x040fe200000418ff */
[----:B------:R-:W1:Y:S04]  /*3890*/  SHFL.IDX PT, R11, R2, 0x1, 0x181f ;  /* 0x00381f00020b7f89 */ /* 0x000e6800000e0000 */
[----:B------:R-:W2:Y:S02]  /*38a0*/  SHFL.IDX PT, R10, R0, 0x3, 0x181f ;  /* 0x00781f00000a7f89 */ /* 0x000ea400000e0000 */
[----:B------:R-:W-:Y:S01]  /*38b0*/  IADD3 R16, P2, R3, R22, RZ ;  /* 0x0000001603107210 */ /* 0x000fe20007f5e0ff */
[C---:B------:R-:W-:Y:S01]  /*38c0*/  HMMA.16816.F32.BF16 R52, R4.reuse, R24, RZ ;  /* 0x000000180434723c */ /* 0x040fe200000418ff */
[----:B------:R-:W-:Y:S07]  /*38d0*/  SHFL.IDX PT, R0, R0, 0x4, 0x181f ;  /* 0x00981f0000007f89 */ /* 0x000fee00000e0000 */
[C---:B------:R-:W-:Y:S08]  /*38e0*/  HMMA.16816.F32.BF16 R56, R4.reuse, R28, RZ ;  /* 0x0000001c0438723c */ /* 0x040ff000000418ff */
[----:B------:R-:W-:Y:S01]  /*38f0*/  HMMA.16816.F32.BF16 R60, R4, R32, RZ ;  /* 0x00000020043c723c */ /* 0x000fe200000418ff */
[----:B-1----:R-:W-:-:S07]  /*3900*/  IMAD.X R17, R11, 0x1, R20, P2 ;  /* 0x000000010b117824 */ /* 0x002fce00010e0614 */
[C---:B------:R-:W-:Y:S01]  /*3910*/  HMMA.16816.F32.BF16 R72, R4.reuse, R18, RZ ;  /* 0x000000120448723c */ /* 0x040fe200000418ff */
[----:B------:R-:W-:Y:S07]  /*3920*/  SHFL.IDX PT, R18, R2, 0x4, 0x181f ;  /* 0x00981f0002127f89 */ /* 0x000fee00000e0000 */
[C---:B------:R-:W-:Y:S01]  /*3930*/  HMMA.16816.F32.BF16 R68, R4.reuse, R14, RZ ;  /* 0x0000000e0444723c */ /* 0x040fe200000418ff */
[----:B------:R1:W3:Y:S07]  /*3940*/  SHFL.IDX PT, R15, R2, 0x2, 0x181f ;  /* 0x00581f00020f7f89 */ /* 0x0002ee00000e0000 */
[C---:B------:R-:W-:Y:S01]  /*3950*/  HMMA.16816.F32.BF16 R92, R4.reuse, R26, RZ ;  /* 0x0000001a045c723c */ /* 0x040fe200000418ff */
[----:B------:R-:W-:Y:S07]  /*3960*/  LDSM.16.M88.4 R24, [R200] ;  /* 0x00000000c818783b */ /* 0x000fee0000000200 */
[C---:B------:R-:W-:Y:S01]  /*3970*/  HMMA.16816.F32.BF16 R120, R4.reuse, R30, RZ ;  /* 0x0000001e0478723c */ /* 0x040fe200000418ff */
[----:B------:R-:W-:Y:S07]  /*3980*/  LDSM.16.M88.4 R28, [R201] ;  /* 0x00000000c91c783b */ /* 0x000fee0000000200 */
[----:B------:R-:W-:Y:S01]  /*3990*/  HMMA.16816.F32.BF16 R116, R4, R34, RZ ;  /* 0x000000220474723c */ /* 0x000fe200000418ff */
[----:B------:R-:W4:Y:S01]  /*39a0*/  LDSM.16.M88.4 R4, [R198+0x2000] ;  /* 0x00200000c604783b */ /* 0x000f220000000200 */
[----:B-1----:R-:W-:-:S02]  /*39b0*/  IADD3 R2, P3, R12, R22, RZ ;  /* 0x000000160c027210 */ /* 0x002fc40007f7e0ff */
[----:B--2---:R-:W-:-:S03]  /*39c0*/  IADD3 R12, P2, R10, R22, RZ ;  /* 0x000000160a0c7210 */ /* 0x004fc60007f5e0ff */
[--C-:B------:R-:W-:Y:S01]  /*39d0*/  IMAD.X R3, R9, 0x1, R20.reuse, P3 ;  /* 0x0000000109037824 */ /* 0x100fe200018e0614 */
[----:B------:R-:W-:Y:S01]  /*39e0*/  IADD3 R14, P3, R8, R22, RZ ;  /* 0x00000016080e7210 */ /* 0x000fe20007f7e0ff */
[--C-:B------:R-:W-:Y:S01]  /*39f0*/  IMAD.X R13, R13, 0x1, R20.reuse, P2 ;  /* 0x000000010d0d7824 */ /* 0x100fe200010e0614 */
[----:B------:R-:W-:Y:S01]  /*3a00*/  ISETP.LT.OR P2, PT, R21, 0x31, P1 ;  /* 0x000000311500780c */ /* 0x000fe20000f41670 */
[----:B------:R-:W1:Y:S02]  /*3a10*/  LDSM.16.M88.4 R8, [R198] ;  /* 0x00000000c608783b */ /* 0x000e640000000200 */
[----:B---3--:R-:W-:Y:S01]  /*3a20*/  IMAD.X R15, R15, 0x1, R20, P3 ;  /* 0x000000010f0f7824 */ /* 0x008fe200018e0614 */
[C---:B------:R-:W-:Y:S01]  /*3a30*/  ISETP.LT.OR P3, PT, R21.reuse, 0x21, P1 ;  /* 0x000000211500780c */ /* 0x040fe20000f61670 */
[----:B------:R-:W-:Y:S01]  /*3a40*/  @!PT LDS RZ, [RZ] ;  /* 0x00000000fffff984 */ /* 0x000fe20000000800 */
[----:B------:R-:W-:Y:S01]  /*3a50*/  @!PT LDS RZ, [RZ] ;  /* 0x00000000fffff984 */ /* 0x000fe20000000800 */
[----:B------:R-:W-:Y:S01]  /*3a60*/  @!PT LDS RZ, [RZ] ;  /* 0x00000000fffff984 */ /* 0x000fe20000000800 */
[----:B------:R2:W-:Y:S01]  /*3a70*/  LDGSTS.E.BYPASS.LTC128B.128 [R209+0x100], [R2.64], !P0 ;  /* 0x0010000002d17fae */ /* 0x0005e2000c101d46 */
[----:B------:R-:W-:-:S03]  /*3a80*/  ISETP.LT.OR P1, PT, R21, 0x41, P1 ;  /* 0x000000411500780c */ /* 0x000fc60000f21670 */
[----:B------:R3:W-:Y:S08]  /*3a90*/  LDGSTS.E.BYPASS.LTC128B.128 [R209+0x900], [R16.64], !P6 ;  /* 0x0090000010d17fae */ /* 0x0007f0000f101d46 */
[----:B------:R5:W-:Y:S01]  /*3aa0*/  LDGSTS.E.BYPASS.LTC128B.128 [R209+0x1100], [R14.64], !P3 ;  /* 0x011000000ed17fae */ /* 0x000be2000d901d46 */
[----:B------:R-:W-:-:S03]  /*3ab0*/  ISETP.GT.AND P3, PT, R248, 0x4f, PT ;  /* 0x0000004ff800780c */ /* 0x000fc60003f64270 */
[----:B------:R5:W-:Y:S01]  /*3ac0*/  LDGSTS.E.BYPASS.LTC128B.128 [R209+0x1900], [R12.64], !P2 ;  /* 0x019000000cd17fae */ /* 0x000be2000d101d46 */
[----:B----4-:R-:W-:Y:S01]  /*3ad0*/  HMMA.16816.F32.BF16 R32, R4, R36, R52 ;  /* 0x000000240420723c */ /* 0x010fe20000041834 */
[----:B--2---:R-:W-:-:S05]  /*3ae0*/  IADD3 R2, P0, R0, R22, RZ ;  /* 0x0000001600027210 */ /* 0x004fca0007f1e0ff */
[----:B------:R-:W-:Y:S01]  /*3af0*/  IMAD.X R3, R18, 0x1, R20, P0 ;  /* 0x0000000112037824 */ /* 0x000fe200000e0614 */
[----:B------:R-:W-:Y:S01]  /*3b00*/  ISETP.GT.AND P0, PT, R150, R249, PT ;  /* 0x000000f99600720c */ /* 0x000fe20003f04270 */
[C---:B------:R-:W-:Y:S03]  /*3b10*/  HMMA.16816.F32.BF16 R104, R4.reuse, R24, R60 ;  /* 0x000000180468723c */ /* 0x040fe6000004183c */
[----:B------:R2:W-:Y:S04]  /*3b20*/  LDGSTS.E.BYPASS.LTC128B.128 [R209+0x2100], [R2.64], !P1 ;  /* 0x0210000002d17fae */ /* 0x0005e8000c901d46 */
[----:B---3--:R-:W-:Y:S01]  /*3b30*/  LDSM.16.M88.4 R16, [R196+0x2000] ;  /* 0x00200000c410783b */ /* 0x008fe20000000200 */
[C---:B------:R-:W-:Y:S03]  /*3b40*/  HMMA.16816.F32.BF16 R108, R4.reuse, R28, R56 ;  /* 0x0000001c046c723c */ /* 0x040fe60000041838 */
[----:B------:R-:W3:Y:S04]  /*3b50*/  LDSM.16.M88.4 R52, [R194+0x1000] ;  /* 0x00100000c234783b */ /* 0x000ee80000000200 */
[----:B------:R-:W4:Y:S01]  /*3b60*/  LDSM.16.M88.4 R60, [R194] ;  /* 0x00000000c23c783b */ /* 0x000f220000000200 */
[C---:B------:R-:W-:Y:S03]  /*3b70*/  HMMA.16816.F32.BF16 R80, R4.reuse, R64, R44 ;  /* 0x000000400450723c */ /* 0x040fe6000004182c */
[----:B------:R-:W2:Y:S04]  /*3b80*/  LDSM.16.M88.4 R56, [R194+0x800] ;  /* 0x00080000c238783b */ /* 0x000ea80000000200 */
[----:B-----5:R-:W5:Y:S01]  /*3b90*/  LDSM.16.M88.4 R12, [R196] ;  /* 0x00000000c40c783b */ /* 0x020f620000000200 */
[C---:B------:R-:W-:Y:S03]  /*3ba0*/  HMMA.16816.F32.BF16 R76, R4.reuse, R40, R48 ;  /* 0x00000028044c723c */ /* 0x040fe60000041830 */
[----:B------:R-:W2:Y:S04]  /*3bb0*/  LDSM.16.M88.4 R48, [R194+0x1800] ;  /* 0x00180000c230783b */ /* 0x000ea80000000200 */
[----:B------:R-:W2:Y:S01]  /*3bc0*/  LDSM.16.M88.4 R44, [R194+0x2000] ;  /* 0x00200000c22c783b */ /* 0x000ea20000000200 */
[----:B------:R-:W-:Y:S03]  /*3bd0*/  HMMA.16816.F32.BF16 R72, R4, R66, R72 ;  /* 0x000000420448723c */ /* 0x000fe60000041848 */
[----:B------:R-:W0:Y:S05]  /*3be0*/  LDGDEPBAR ;  /* 0x00000000000079af */ /* 0x000e2a0000000000 */
[----:B-1----:R-:W-:Y:S08]  /*3bf0*/  HMMA.16816.F32.BF16 R124, R8, R64, R124 ;  /* 0x00000040087c723c */ /* 0x002ff0000004187c */
[----:B------:R-:W-:Y:S08]  /*3c00*/  HMMA.16816.F32.BF16 R68, R4, R42, R68 ;  /* 0x0000002a0444723c */ /* 0x000ff00000041844 */
[C---:B------:R-:W-:Y:S08]  /*3c10*/  HMMA.16816.F32.BF16 R156, R8.reuse, R36, R100 ;  /* 0x00000024089c723c */ /* 0x040ff00000041864 */
[C---:B------:R-:W-:Y:S08]  /*3c20*/  HMMA.16816.F32.BF16 R64, R8.reuse, R66, R128 ;  /* 0x000000420840723c */ /* 0x040ff00000041880 */
[C---:B------:R-:W-:Y:S08]  /*3c30*/  HMMA.16816.F32.BF16 R152, R8.reuse, R40, R152 ;  /* 0x000000280898723c */ /* 0x040ff00000041898 */
[----:B------:R-:W-:Y:S01]  /*3c40*/  HMMA.16816.F32.BF16 R100, R8, R42, R112 ;  /* 0x0000002a0864723c */ /* 0x000fe20000041870 */
[----:B------:R-:W-:Y:S07]  /*3c50*/  LDSM.16.M88.4 R40, [R191] ;  /* 0x00000000bf28783b */ /* 0x000fee0000000200 */
[-C--:B------:R-:W-:Y:S08]  /*3c60*/  HMMA.16816.F32.BF16 R164, R4, R38.reuse, R92 ;  /* 0x0000002604a4723c */ /* 0x080ff0000004185c */
[----:B------:R-:W-:Y:S01]  /*3c70*/  HMMA.16816.F32.BF16 R132, R8, R38, R132 ;  /* 0x000000260884723c */ /* 0x000fe20000041884 */
[----:B------:R-:W-:Y:S07]  /*3c80*/  LDSM.16.M88.4 R36, [R191+0x800] ;  /* 0x00080000bf24783b */ /* 0x000fee0000000200 */
[C---:B------:R-:W-:Y:S08]  /*3c90*/  HMMA.16816.F32.BF16 R120, R4.reuse, R30, R120 ;  /* 0x0000001e0478723c */ /* 0x040ff00000041878 */
[----:B------:R-:W-:Y:S01]  /*3ca0*/  HMMA.16816.F32.BF16 R116, R4, R26, R116 ;  /* 0x0000001a0474723c */ /* 0x000fe20000041874 */
[----:B------:R-:W-:Y:S07]  /*3cb0*/  LDSM.16.M88.4 R4, [R197+0x2000] ;  /* 0x00200000c504783b */ /* 0x000fee0000000200 */
[C---:B------:R-:W-:Y:S08]  /*3cc0*/  HMMA.16816.F32.BF16 R160, R8.reuse, R28, R96 ;  /* 0x0000001c08a0723c */ /* 0x040ff00000041860 */
[C---:B------:R-:W-:Y:S08]  /*3cd0*/  HMMA.16816.F32.BF16 R168, R8.reuse, R24, R88 ;  /* 0x0000001808a8723c */ /* 0x040ff00000041858 */
[C---:B------:R-:W-:Y:S01]  /*3ce0*/  HMMA.16816.F32.BF16 R144, R8.reuse, R30, R144 ;  /* 0x0000001e0890723c */ /* 0x040fe20000041890 */
[----:B------:R-:W-:Y:S07]  /*3cf0*/  LDSM.16.M88.4 R28, [R191+0x1800] ;  /* 0x00180000bf1c783b */ /* 0x000fee0000000200 */
[----:B------:R-:W-:Y:S01]  /*3d00*/  HMMA.16816.F32.BF16 R140, R8, R26, R84 ;  /* 0x0000001a088c723c */ /* 0x000fe20000041854 */
[----:B------:R-:W-:Y:S04]  /*3d10*/  LDSM.16.M88.4 R8, [R197] ;  /* 0x00000000c508783b */ /* 0x000fe80000000200 */
[----:B------:R-:W-:Y:S03]  /*3d20*/  LDSM.16.M88.4 R24, [R191+0x2000] ;  /* 0x00200000bf18783b */ /* 0x000fe60000000200 */
[----:B---3--:R-:W-:Y:S01]  /*3d30*/  HMMA.16816.F32.BF16 R112, R16, R52, R32 ;  /* 0x000000341070723c */ /* 0x008fe20000041820 */
[----:B------:R-:W1:Y:S01]  /*3d40*/  LDSM.16.M88.4 R32, [R191+0x1000] ;  /* 0x00100000bf20783b */ /* 0x000e620000000200 */
[----:B------:R-:W-:-:S06]  /*3d50*/  DEPBAR.LE SB0, 0x0 ;  /* 0x000080000000791a */ /* 0x000fcc0000000000 */
[C---:B----4-:R-:W-:Y:S08]  /*3d60*/  HMMA.16816.F32.BF16 R96, R16.reuse, R62, R72 ;  /* 0x0000003e1060723c */ /* 0x050ff00000041848 */
[C---:B--2---:R-:W-:Y:S08]  /*3d70*/  HMMA.16816.F32.BF16 R128, R16.reuse, R56, R76 ;  /* 0x000000381080723c */ /* 0x044ff0000004184c */
[----:B------:R-:W-:Y:S08]  /*3d80*/  HMMA.16816.F32.BF16 R92, R16, R58, R68 ;  /* 0x0000003a105c723c */ /* 0x000ff00000041844 */
[----:B-----5:R-:W-:Y:S08]  /*3d90*/  HMMA.16816.F32.BF16 R72, R12, R62, R64 ;  /* 0x0000003e0c48723c */ /* 0x020ff00000041840 */
        /* <DEDUP_REMOVED lines=14> */
[----:B------:R-:W-:Y:S08]  /*3e80*/  HMMA.16816.F32.BF16 R12, R12, R46, R140 ;  /* 0x0000002e0c0c723c */ /* 0x000ff0000004188c */
[C---:B-1----:R-:W-:Y:S08]  /*3e90*/  HMMA.16816.F32.BF16 R112, R4.reuse, R32, R112 ;  /* 0x000000200470723c */ /* 0x042ff00000041870 */
[----:B------:R-:W-:Y:S08]  /*3ea0*/  HMMA.16816.F32.BF16 R88, R4, R34, R88 ;  /* 0x000000220458723c */ /* 0x000ff00000041858 */
[C---:B------:R-:W-:Y:S08]  /*3eb0*/  HMMA.16816.F32.BF16 R60, R8.reuse, R32, R60 ;  /* 0x00000020083c723c */ /* 0x040ff0000004183c */
[----:B------:R-:W-:Y:S08]  /*3ec0*/  HMMA.16816.F32.BF16 R56, R8, R34, R56 ;  /* 0x000000220838723c */ /* 0x000ff00000041838 */
[C---:B------:R-:W-:Y:S08]  /*3ed0*/  HMMA.16816.F32.BF16 R104, R4.reuse, R24, R104 ;  /* 0x000000180468723c */ /* 0x040ff00000041868 */
[----:B------:R-:W-:Y:S08]  /*3ee0*/  HMMA.16816.F32.BF16 R80, R4, R26, R80 ;  /* 0x0000001a0450723c */ /* 0x000ff00000041850 */
[----:B------:R-:W-:Y:S08]  /*3ef0*/  HMMA.16816.F32.BF16 R32, R8, R24, R16 ;  /* 0x000000180820723c */ /* 0x000ff00000041810 */
        /* <DEDUP_REMOVED lines=44> */
.L_x_1566:
        /* <DEDUP_REMOVED lines=24> */
.L_x_1567:
        /* <DEDUP_REMOVED lines=9> */
.L_x_1455:
[----:B------:R-:W-:Y:S05]  /*43d0*/  BSYNC B0 ;  /* 0x0000000000007941 */ /* 0x000fea0003800000 */
.L_x_1454:
[----:B-1----:R-:W2:Y:S04]  /*43e0*/  LDL R2, [R1+0x28] ;  /* 0x0000280001027983 */ /* 0x002ea80000100800 */
[----:B------:R-:W2:Y:S04]  /*43f0*/  LDL R0, [R1+0x40] ;  /* 0x0000400001007983 */ /* 0x000ea80000100800 */
[----:B------:R-:W3:Y:S04]  /*4400*/  LDL R5, [R1+0x2c] ;  /* 0x00002c0001057983 */ /* 0x000ee80000100800 */
[----:B------:R-:W4:Y:S04]  /*4410*/  LDL R4, [R1+0x20] ;  /* 0x0000200001047983 */ /* 0x000f280000100800 */
[----:B------:R-:W0:Y:S01]  /*4420*/  LDGDEPBAR ;  /* 0x00000000000079af */ /* 0x000e220000000000 */
[----:B--2---:R-:W-:-:S04]  /*4430*/  IMAD.IADD R0, R0, 0x1, R2 ;  /* 0x0000000100007824 */ /* 0x004fc800078e0202 */
[----:B------:R-:W-:Y:S01]  /*4440*/  @P5 IMAD.HI.U32 R3, R0, c[0x0][0x2c8], RZ ;  /* 0x0000b20000035a27 */ /* 0x000fe200078e00ff */
[C---:B---3--:R-:W-:Y:S02]  /*4450*/  IADD3 R2, -R5.reuse, 0x1, R148 ;  /* 0x0000000105027810 */ /* 0x048fe40007ffe194 */
[----:B------:R-:W-:Y:S02]  /*4460*/  IADD3 R5, -R5, R148, RZ ;  /* 0x0000009405057210 */ /* 0x000fe40007ffe1ff */
[----:B------:R-:W-:Y:S01]  /*4470*/  @P5 SHF.R.U32.HI R0, RZ, c[0x0][0x2cc], R3 ;  /* 0x0000b300ff005a19 */ /* 0x000fe20000011603 */
[----:B----4-:R-:W-:Y:S01]  /*4480*/  IMAD.IADD R4, R2, 0x1, -R4 ;  /* 0x0000000102047824 */ /* 0x010fe200078e0a04 */
[----:B------:R-:W-:Y:S05]  /*4490*/  BRA.DIV ~URZ, `(.L_x_1458) ;  /* 0x0000f5127f007947 */ /* 0x000fea000b800000 */
[----:B------:R1:W2:Y:S02]  /*44a0*/  SHFL.IDX PT, R2, R0, RZ, 0x1c1f ;  /* 0x001c1fff00027589 */ /* 0x0002a400000e0000 */
.L_x_1568:
        /* <DEDUP_REMOVED lines=41> */
[----:B------:R-:W-:Y:S01]  /*4740*/  FSEL R153, R25, -INF , P0 ;  /* 0xff80000019997808 */ /* 0x000fe20000000000 */
[----:B------:R-:W-:Y:S05]  /*4750*/  BRA.DIV ~URZ, `(.L_x_1459) ;  /* 0x0000f2c27f007947 */ /* 0x000fea000b800000 */
[----:B------:R-:W2:Y:S04]  /*4760*/  SHFL.IDX PT, R3, R0, 0x1, 0x1c1f ;  /* 0x003c1f0000037f89 */ /* 0x000ea800000e0000 */
[----:B------:R-:W3:Y:S04]  /*4770*/  SHFL.IDX PT, R2, R0, 0x2, 0x1c1f ;  /* 0x005c1f0000027f89 */ /* 0x000ee800000e0000 */
[----:B-1----:R-:W1:Y:S01]  /*4780*/  SHFL.IDX PT, R0, R0, 0x3, 0x1c1f ;  /* 0x007c1f0000007f89 */ /* 0x002e6200000e0000 */
[----:B--2---:R-:W-:-:S02]  /*4790*/  IMAD.IADD R3, R4, 0x1, R3 ;  /* 0x0000000104037824 */ /* 0x004fc400078e0203 */
[----:B---3--:R-:W-:-:S03]  /*47a0*/  IMAD.IADD R2, R4, 0x1, R2 ;  /* 0x0000000104027824 */ /* 0x008fc600078e0202 */
[----:B------:R-:W-:Y:S01]  /*47b0*/  IMNMX R3, R5, R3, PT ;  /* 0x0000000305037217 */ /* 0x000fe20003800200 */
[----:B-1----:R-:W-:-:S03]  /*47c0*/  IMAD.IADD R0, R4, 0x1, R0 ;  /* 0x0000000104007824 */ /* 0x002fc600078e0200 */
[C---:B------:R-:W-:Y:S02]  /*47d0*/  ISETP.GT.AND P0, PT, R3.reuse, 0x9, PT ;  /* 0x000000090300780c */ /* 0x040fe40003f04270 */
[----:B------:R-:W-:Y:S02]  /*47e0*/  ISETP.GT.AND P2, PT, R3, 0x1, PT ;  /* 0x000000010300780c */ /* 0x000fe40003f44270 */
[----:B------:R-:W-:Y:S02]  /*47f0*/  FSEL R17, R75, -INF , P0 ;  /* 0xff8000004b117808 */ /* 0x000fe40000000000 */
[C---:B------:R-:W-:Y:S02]  /*4800*/  ISETP.GT.AND P0, PT, R3.reuse, 0x19, PT ;  /* 0x000000190300780c */ /* 0x040fe40003f04270 */
[----:B------:R-:W-:Y:S02]  /*4810*/  ISETP.GT.AND P1, PT, R3, 0x8, PT ;  /* 0x000000080300780c */ /* 0x000fe40003f24270 */
[----:B------:R-:W-:-:S02]  /*4820*/  FSEL R30, R67, -INF , P0 ;  /* 0xff800000431e7808 */ /* 0x000fc40000000000 */
[----:B------:R-:W-:Y:S02]  /*4830*/  ISETP.GT.AND P0, PT, R3, 0x29, PT ;  /* 0x000000290300780c */ /* 0x000fe40003f04270 */
[----:B------:R-:W-:Y:S02]  /*4840*/  FSEL R13, R79, -INF , P2 ;  /* 0xff8000004f0d7808 */ /* 0x000fe40001000000 */
[----:B------:R-:W-:Y:S02]  /*4850*/  FSEL R117, R59, -INF , P0 ;  /* 0xff8000003b757808 */ /* 0x000fe40000000000 */
[C---:B------:R-:W-:Y:S02]  /*4860*/  ISETP.GT.AND P0, PT, R3.reuse, 0x39, PT ;  /* 0x000000390300780c */ /* 0x040fe40003f04270 */
[----:B------:R-:W-:Y:S02]  /*4870*/  FSEL R15, R74, -INF , P1 ;  /* 0xff8000004a0f7808 */ /* 0x000fe40000800000 */
[----:B------:R-:W-:-:S02]  /*4880*/  ISETP.GT.AND P2, PT, R3, 0x11, PT ;  /* 0x000000110300780c */ /* 0x000fc40003f44270 */
[----:B------:R-:W-:Y:S02]  /*4890*/  FSEL R141, R51, -INF , P0 ;  /* 0xff800000338d7808 */ /* 0x000fe40000000000 */
[C---:B------:R-:W-:Y:S02]  /*48a0*/  ISETP.GT.AND P1, PT, R3.reuse, 0x18, PT ;  /* 0x000000180300780c */ /* 0x040fe40003f24270 */
[----:B------:R-:W-:Y:S02]  /*48b0*/  ISETP.GT.AND P0, PT, R3, 0x41, PT ;  /* 0x000000410300780c */ /* 0x000fe40003f04270 */
[----:B------:R-:W-:Y:S02]  /*48c0*/  IMNMX R2, R5, R2, PT ;  /* 0x0000000205027217 */ /* 0x000fe40003800200 */
[----:B------:R-:W-:Y:S02]  /*48d0*/  FSEL R23, R71, -INF , P2 ;  /* 0xff80000047177808 */ /* 0x000fe40001000000 */
[----:B------:R-:W-:-:S02]  /*48e0*/  FSEL R24, R66, -INF , P1 ;  /* 0xff80000042187808 */ /* 0x000fc40000800000 */
[----:B------:R-:W-:Y:S02]  /*48f0*/  ISETP.GT.AND P2, PT, R3, 0x21, PT ;  /* 0x000000210300780c */ /* 0x000fe40003f44270 */
[----:B------:R-:W-:Y:S02]  /*4900*/  FSEL R144, R35, -INF , P0 ;  /* 0xff80000023907808 */ /* 0x000fe40000000000 */
[----:B------:R-:W-:Y:S02]  /*4910*/  ISETP.GT.AND P1, PT, R3, 0x28, PT ;  /* 0x000000280300780c */ /* 0x000fe40003f24270 */
[----:B------:R-:W-:Y:S02]  /*4920*/  ISETP.GT.AND P0, PT, R2, RZ, PT ;  /* 0x000000ff0200720c */ /* 0x000fe40003f04270 */
[----:B------:R-:W-:Y:S02]  /*4930*/  IMNMX R0, R5, R0, PT ;  /* 0x0000000005007217 */ /* 0x000fe40003800200 */
[----:B------:R-:W-:-:S02]  /*4940*/  FSEL R119, R63, -INF , P2 ;  /* 0xff8000003f777808 */ /* 0x000fc40001000000 */
[----:B------:R-:W-:Y:S02]  /*4950*/  FSEL R118, R58, -INF , P1 ;  /* 0xff8000003a767808 */ /* 0x000fe40000800000 */
[C---:B------:R-:W-:Y:S02]  /*4960*/  ISETP.GT.AND P2, PT, R3.reuse, 0x31, PT ;  /* 0x000000310300780c */ /* 0x040fe40003f44270 */
[----:B------:R-:W-:Y:S02]  /*4970*/  FSEL R19, R136, -INF , P0 ;  /* 0xff80000088137808 */ /* 0x000fe40000000000 */
[----:B------:R-:W-:Y:S02]  /*4980*/  ISETP.GT.AND P1, PT, R3, 0x38, PT ;  /* 0x000000380300780c */ /* 0x000fe40003f24270 */
[----:B------:R-:W-:Y:S02]  /*4990*/  ISETP.GT.AND P0, PT, R0, 0x1, PT ;  /* 0x000000010000780c */ /* 0x000fe40003f04270 */
[----:B------:R-:W-:-:S02]  /*49a0*/  FSEL R135, R55, -INF , P2 ;  /* 0xff80000037877808 */ /* 0x000fc40001000000 */
[C---:B------:R-:W-:Y:S02]  /*49b0*/  ISETP.GT.AND P6, PT, R3.reuse, RZ, PT ;  /* 0x000000ff0300720c */ /* 0x040fe40003fc4270 */
[----:B------:R-:W-:Y:S02]  /*49c0*/  FSEL R134, R50, -INF , P1 ;  /* 0xff80000032867808 */ /* 0x000fe40000800000 */
[----:B------:R-:W-:Y:S02]  /*49d0*/  ISETP.GT.AND P2, PT, R3, 0x48, PT ;  /* 0x000000480300780c */ /* 0x000fe40003f44270 */
[----:B------:R-:W-:Y:S02]  /*49e0*/  FSEL R32, R139, -INF , P0 ;  /* 0xff8000008b207808 */ /* 0x000fe40000000000 */
[----:B------:R-:W-:Y:S02]  /*49f0*/  ISETP.GT.AND P1, PT, R3, 0x49, PT ;  /* 0x000000490300780c */ /* 0x000fe40003f24270 */
        /* <DEDUP_REMOVED lines=18> */
[----:B------:R-:W-:-:S02]  /*4b20*/  ISETP.GT.AND P2, PT, R0, RZ, PT ;  /* 0x000000ff0000720c */ /* 0x000fc40003f44270 */
[----:B------:R-:W-:Y:S02]  /*4b30*/  ISETP.GT.AND P1, PT, R0, 0x9, PT ;  /* 0x000000090000780c */ /* 0x000fe40003f24270 */
[----:B------:R-:W-:Y:S02]  /*4b40*/  ISETP.GT.AND P0, PT, R2, 0x19, PT ;  /* 0x000000190200780c */ /* 0x000fe40003f04270 */
[----:B------:R-:W-:Y:S02]  /*4b50*/  FSEL R140, R54, -INF , P6 ;  /* 0xff800000368c7808 */ /* 0x000fe40003000000 */
[----:B------:R-:W-:Y:S02]  /*4b60*/  ISETP.GT.AND P6, PT, R3, 0x40, PT ;  /* 0x000000400300780c */ /* 0x000fe40003fc4270 */
[----:B------:R-:W-:Y:S02]  /*4b70*/  FSEL R31, R138, -INF , P2 ;  /* 0xff8000008a1f7808 */ /* 0x000fe40001000000 */
[----:B------:R-:W-:-:S02]  /*4b80*/  FSEL R48, R99, -INF , P1 ;  /* 0xff80000063307808 */ /* 0x000fc40000800000 */
[----:B------:R-:W-:Y:S02]  /*4b90*/  FSEL R50, R93, -INF , P0 ;  /* 0xff8000005d327808 */ /* 0x000fe40000000000 */
[----:B------:R-:W-:Y:S02]  /*4ba0*/  ISETP.GT.AND P2, PT, R0, 0x8, PT ;  /* 0x000000080000780c */ /* 0x000fe40003f44270 */
[C---:B------:R-:W-:Y:S02]  /*4bb0*/  ISETP.GT.AND P1, PT, R2.reuse, 0x11, PT ;  /* 0x000000110200780c */ /* 0x040fe40003f24270 */
[----:B------:R-:W-:Y:S02]  /*4bc0*/  ISETP.GT.AND P0, PT, R2, 0x20, PT ;  /* 0x000000200200780c */ /* 0x000fe40003f04270 */
[----:B------:R-:W-:Y:S02]  /*4bd0*/  FSEL R145, R34, -INF , P6 ;  /* 0xff80000022917808 */ /* 0x000fe40003000000 */
[----:B------:R-:W-:-:S02]  /*4be0*/  FSEL R34, R98, -INF , P2 ;  /* 0xff80000062227808 */ /* 0x000fc40001000000 */
[----:B------:R-:W-:Y:S02]  /*4bf0*/  FSEL R33, R129, -INF , P1 ;  /* 0xff80000081217808 */ /* 0x000fe40000800000 */
[----:B------:R-:W-:Y:S02]  /*4c00*/  FSEL R101, R112, -INF , P0 ;  /* 0xff80000070657808 */ /* 0x000fe40000000000 */
[----:B------:R-:W-:Y:S02]  /*4c10*/  ISETP.GT.AND P2, PT, R0, 0x10, PT ;  /* 0x000000100000780c */ /* 0x000fe40003f44270 */
[----:B------:R-:W-:Y:S02]  /*4c20*/  ISETP.GT.AND P1, PT, R2, 0x18, PT ;  /* 0x000000180200780c */ /* 0x000fe40003f24270 */
[----:B------:R-:W-:Y:S02]  /*4c30*/  ISETP.GT.AND P0, PT, R0, 0x21, PT ;  /* 0x000000210000780c */ /* 0x000fe40003f04270 */
[----:B------:R-:W-:-:S02]  /*4c40*/  FSEL R49, R130, -INF , P2 ;  /* 0xff80000082317808 */ /* 0x000fc40001000000 */
[----:B------:R-:W-:Y:S02]  /*4c50*/  FSEL R35, R92, -INF , P1 ;  /* 0xff8000005c237808 */ /* 0x000fe40000800000 */
[----:B------:R-:W-:Y:S02]  /*4c60*/  FSEL R70, R115, -INF , P0 ;  /* 0xff80000073467808 */ /* 0x000fe40000000000 */
[C---:B------:R-:W-:Y:S02]  /*4c70*/  ISETP.GT.AND P2, PT, R0.reuse, 0x18, PT ;  /* 0x000000180000780c */ /* 0x040fe40003f44270 */
[----:B------:R-:W-:Y:S02]  /*4c80*/  ISETP.GT.AND P1, PT, R0, 0x19, PT ;  /* 0x000000190000780c */ /* 0x000fe40003f24270 */
[----:B------:R-:W-:Y:S02]  /*4c90*/  ISETP.GT.AND P0, PT, R2, 0x29, PT ;  /* 0x000000290200780c */ /* 0x000fe40003f04270 */
[----:B------:R-:W-:-:S02]  /*4ca0*/  FSEL R53, R94, -INF , P2 ;  /* 0xff8000005e357808 */ /* 0x000fc40001000000 */
[----:B------:R-:W-:Y:S02]  /*4cb0*/  FSEL R54, R95, -INF , P1 ;  /* 0xff8000005f367808 */ /* 0x000fe40000800000 */
[----:B------:R-:W-:Y:S02]  /*4cc0*/  FSEL R116, R89, -INF , P0 ;  /* 0xff80000059747808 */ /* 0x000fe40000000000 */
[----:B------:R-:W-:Y:S02]  /*4cd0*/  ISETP.GT.AND P2, PT, R2, 0x21, PT ;  /* 0x000000210200780c */ /* 0x000fe40003f44270 */
[C---:B------:R-:W-:Y:S02]  /*4ce0*/  ISETP.GT.AND P1, PT, R0.reuse, 0x20, PT ;  /* 0x000000200000780c */ /* 0x040fe40003f24270 */
        /* <DEDUP_REMOVED lines=101> */
[----:B------:R-:W-:Y:S02]  /*5340*/  FMNMX.FTZ R0, R155, R0, !PT ;  /* 0x000000009b007209 */ /* 0x000fe40007810000 */
[----:B------:R-:W-:Y:S02]  /*5350*/  FMNMX.FTZ R2, R163, R2, !PT ;  /* 0x00000002a3027209 */ /* 0x000fe40007810000 */
[----:B------:R-:W-:-:S02]  /*5360*/  FMNMX.FTZ R5, R139, R5, !PT ;  /* 0x000000058b057209 */ /* 0x000fc40007810000 */
[----:B------:R-:W-:Y:S02]  /*5370*/  FMNMX.FTZ R4, R143, R3, !PT ;  /* 0x000000038f047209 */ /* 0x000fe40007810000 */
[----:B------:R-:W-:Y:S02]  /*5380*/  FSEL R157, R81, -INF , P6 ;  /* 0xff800000519d7808 */ /* 0x000fe40003000000 */
[----:B------:R-:W-:Y:S02]  /*5390*/  FSEL R136, R82, -INF , P1 ;  /* 0xff80000052887808 */ /* 0x000fe40000800000 */
[----:B------:R-:W-:Y:S02]  /*53a0*/  FMNMX.FTZ R0, R154, R0, !PT ;  /* 0x000000009a007209 */ /* 0x000fe40007810000 */
[----:B------:R-:W-:Y:S02]  /*53b0*/  FMNMX.FTZ R3, R162, R2, !PT ;  /* 0x00000002a2037209 */ /* 0x000fe40007810000 */
[----:B------:R-:W-:-:S02]  /*53c0*/  FMNMX.FTZ R5, R137, R5, !PT ;  /* 0x0000000589057209 */ /* 0x000fc40007810000 */
[----:B------:R-:W-:Y:S02]  /*53d0*/  FMNMX.FTZ R2, R142, R4, !PT ;  /* 0x000000048e027209 */ /* 0x000fe40007810000 */
[----:B------:R-:W-:Y:S02]  /*53e0*/  FMNMX.FTZ R0, R153, R0, !PT ;  /* 0x0000000099007209 */ /* 0x000fe40007810000 */
[----:B------:R-:W-:Y:S02]  /*53f0*/  FMNMX.FTZ R3, R157, R3, !PT ;  /* 0x000000039d037209 */ /* 0x000fe40007810000 */
[----:B------:R-:W-:Y:S01]  /*5400*/  FSEL R133, R83, -INF , P0 ;  /* 0xff80000053857808 */ /* 0x000fe20000000000 */
[----:B------:R-:W1:Y:S01]  /*5410*/  SHFL.BFLY PT, R6, R0, 0x2, 0x1f ;  /* 0x0c401f0000067f89 */ /* 0x000e6200000e0000 */
[----:B------:R-:W-:-:S03]  /*5420*/  FMNMX.FTZ R4, R136, R5, !PT ;  /* 0x0000000588047209 */ /* 0x000fc60007810000 */
[----:B------:R-:W2:Y:S01]  /*5430*/  SHFL.BFLY PT, R5, R2, 0x2, 0x1f ;  /* 0x0c401f0002057f89 */ /* 0x000ea200000e0000 */
[----:B------:R-:W-:-:S03]  /*5440*/  FMNMX.FTZ R4, R133, R4, !PT ;  /* 0x0000000485047209 */ /* 0x000fc60007810000 */
[----:B------:R-:W3:Y:S04]  /*5450*/  SHFL.BFLY PT, R7, R3, 0x2, 0x1f ;  /* 0x0c401f0003077f89 */ /* 0x000ee800000e0000 */
[----:B------:R-:W4:Y:S01]  /*5460*/  SHFL.BFLY PT, R8, R4, 0x2, 0x1f ;  /* 0x0c401f0004087f89 */ /* 0x000f2200000e0000 */
[----:B-1----:R-:W-:Y:S02]  /*5470*/  FMNMX.FTZ R0, R6, R0, !PT ;  /* 0x0000000006007209 */ /* 0x002fe40007810000 */
        /* <DEDUP_REMOVED lines=10> */
.L_x_1569:
[C---:B------:R-:W-:Y:S01]  /*5520*/  FMUL.FTZ R0, R100.reuse, c[0x0][0x2d0] ;  /* 0x0000b40064007a20 */ /* 0x040fe20000410000 */
[----:B------:R-:W-:Y:S01]  /*5530*/  FSETP.NEU.FTZ.AND P0, PT, R100, -INF , PT ;  /* 0xff8000006400780b */ /* 0x000fe20003f1d000 */
[----:B------:R-:W2:Y:S03]  /*5540*/  LDL R240, [R1+0x28] ;  /* 0x0000280001f07983 */ /* 0x000ea60000100800 */
[----:B------:R-:W-:Y:S01]  /*5550*/  FSEL R4, R0, RZ, P0 ;  /* 0x000000ff00047208 */ /* 0x000fe20000000000 */
[----:B------:R-:W3:Y:S04]  /*5560*/  LDL R239, [R1+0x20] ;  /* 0x0000200001ef7983 */ /* 0x000ee80000100800 */
[--C-:B------:R-:W-:Y:S01]  /*5570*/  FFMA.FTZ R0, R10, c[0x0][0x2d0], -R4.reuse ;  /* 0x0000b4000a007a23 */ /* 0x100fe20000010804 */
[----:B------:R-:W3:Y:S01]  /*5580*/  LDL R238, [R1+0x24] ;  /* 0x0000240001ee7983 */ /* 0x000ee20000100800 */
[C---:B------:R-:W-:Y:S01]  /*5590*/  FMUL.FTZ R3, R99.reuse, c[0x0][0x2d0] ;  /* 0x0000b40063037a20 */ /* 0x040fe20000410000 */
[----:B------:R-:W-:Y:S01]  /*55a0*/  FSETP.NEU.FTZ.AND P0, PT, R99, -INF , PT ;  /* 0xff8000006300780b */ /* 0x000fe20003f1d000 */
[----:B------:R1:W-:Y:S01]  /*55b0*/  MUFU.EX2 R206, R0 ;  /* 0x0000000000ce7308 */ /* 0x0003e20000000800 */
[----:B------:R-:W-:Y:S01]  /*55c0*/  FFMA.FTZ R2, R28, c[0x0][0x2d0], -R4 ;  /* 0x0000b4001c027a23 */ /* 0x000fe20000010804 */
[----:B----4-:R-:W-:Y:S01]  /*55d0*/  FMNMX.FTZ R68, R9, R8, !PT ;  /* 0x0000000809447209 */ /* 0x010fe20007810000 */
[----:B------:R-:W-:Y:S01]  /*55e0*/  WARPSYNC 0xffffffff ;  /* 0xffffffff00007948 */ /* 0x000fe20003800000 */
[----:B------:R-:W-:Y:S01]  /*55f0*/  FSEL R3, R3, RZ, P0 ;  /* 0x000000ff03037208 */ /* 0x000fe20000000000 */
[----:B------:R-:W4:Y:S01]  /*5600*/  LDSM.16.MT88.4 R40, [R189] ;  /* 0x00000000bd28783b */ /* 0x000f220000004200 */
[----:B------:R-:W-:-:S02]  /*5610*/  FSETP.NEU.FTZ.AND P0, PT, R98, -INF , PT ;  /* 0xff8000006200780b */ /* 0x000fc40003f1d000 */
[----:B------:R5:W-:Y:S01]  /*5620*/  MUFU.EX2 R236, R2 ;  /* 0x0000000200ec7308 */ /* 0x000be20000000800 */
[----:B------:R-:W-:Y:S01]  /*5630*/  FFMA.FTZ R5, R24, c[0x0][0x2d0], -R3 ;  /* 0x0000b40018057a23 */ /* 0x000fe20000010803 */
[----:B------:R-:W2:Y:S01]  /*5640*/  LDSM.16.MT88.4 R44, [R193] ;  /* 0x00000000c12c783b */ /* 0x000ea20000004200 */
[----:B------:R-:W-:-:S03]  /*5650*/  IADD3 R205, R205, -0x2, RZ ;  /* 0xfffffffecdcd7810 */ /* 0x000fc60007ffe0ff */
[----:B------:R-:W2:Y:S01]  /*5660*/  LDSM.16.MT88.4 R36, [R190] ;  /* 0x00000000be24783b */ /* 0x000ea20000004200 */
[----:B-1----:R-:W-:Y:S01]  /*5670*/  FFMA.FTZ R0, R12, c[0x0][0x2d0], -R4 ;  /* 0x0000b4000c007a23 */ /* 0x002fe20000010804 */
[----:B------:R1:W-:Y:S01]  /*5680*/  MUFU.EX2 R234, R5 ;  /* 0x0000000500ea7308 */ /* 0x0003e20000000800 */
[----:B-----5:R-:W-:-:S07]  /*5690*/  FMUL.FTZ R2, R98, c[0x0][0x2d0] ;  /* 0x0000b40062027a20 */ /* 0x020fce0000410000 */
[----:B------:R5:W-:Y:S01]  /*56a0*/  MUFU.EX2 R187, R0 ;  /* 0x0000000000bb7308 */ /* 0x000be20000000800 */
[----:B------:R-:W-:Y:S02]  /*56b0*/  FSEL R2, R2, RZ, P0 ;  /* 0x000000ff02027208 */ /* 0x000fe40000000000 */
[----:B------:R-:W-:-:S03]  /*56c0*/  FSETP.NEU.FTZ.AND P0, PT, R68, -INF , PT ;  /* 0xff8000004400780b */ /* 0x000fc60003f1d000 */
[----:B-1----:R-:W-:-:S04]  /*56d0*/  FFMA.FTZ R5, R33, c[0x0][0x2d0], -R2 ;  /* 0x0000b40021057a23 */ /* 0x002fc80000010802 */
[----:B------:R1:W-:Y:S01]  /*56e0*/  MUFU.EX2 R222, R5 ;  /* 0x0000000500de7308 */ /* 0x0003e20000000800 */
[----:B-----5:R-:W-:-:S07]  /*56f0*/  FFMA.FTZ R0, R14, c[0x0][0x2d0], -R4 ;  /* 0x0000b4000e007a23 */ /* 0x020fce0000010804 */
[----:B------:R5:W-:Y:S01]  /*5700*/  MUFU.EX2 R218, R0 ;  /* 0x0000000000da7308 */ /* 0x000be20000000800 */
[----:B-1----:R-:W-:-:S07]  /*5710*/  FFMA.FTZ R5, R35, c[0x0][0x2d0], -R2 ;  /* 0x0000b40023057a23 */ /* 0x002fce0000010802 */
[----:B------:R-:W-:Y:S01]  /*5720*/  MUFU.EX2 R233, R5 ;  /* 0x0000000500e97308 */ /* 0x000fe20000000800 */
[----:B-----5:R-:W-:-:S07]  /*5730*/  FFMA.FTZ R0, R16, c[0x0][0x2d0], -R4 ;  /* 0x0000b40010007a23 */ /* 0x020fce0000010804 */
[----:B------:R1:W-:Y:S02]  /*5740*/  MUFU.EX2 R221, R0 ;  /* 0x0000000000dd7308 */ /* 0x0003e40000000800 */
[----:B-1----:R-:W-:-:S06]  /*5750*/  FFMA.FTZ R0, R18, c[0x0][0x2d0], -R4 ;  /* 0x0000b40012007a23 */ /* 0x002fcc0000010804 */
[----:B------:R1:W-:Y:S02]  /*5760*/  MUFU.EX2 R227, R0 ;  /* 0x0000000000e37308 */ /* 0x0003e40000000800 */
[----:B-1----:R-:W-:-:S06]  /*5770*/  FFMA.FTZ R0, R21, c[0x0][0x2d0], -R4 ;  /* 0x0000b40015007a23 */ /* 0x002fcc0000010804 */
[----:B------:R1:W5:Y:S02]  /*5780*/  MUFU.EX2 R231, R0 ;  /* 0x0000000000e77308 */ /* 0x0003640000000800 */
[----:B-1----:R-:W-:Y:S01]  /*5790*/  FFMA.FTZ R0, R29, c[0x0][0x2d0], -R4 ;  /* 0x0000b4001d007a23 */ /* 0x002fe20000010804 */
[----:B-----5:R-:W-:-:S05]  /*57a0*/  F2FP.BF16.PACK_AB R12, R231, R227 ;  /* 0x000000e3e70c723e */ /* 0x020fca00000010ff */
[----:B------:R1:W5:Y:S02]  /*57b0*/  MUFU.EX2 R237, R0 ;  /* 0x0000000000ed7308 */ /* 0x0003640000000800 */
[----:B-1----:R-:W-:Y:S01]  /*57c0*/  FFMA.FTZ R0, R11, c[0x0][0x2d0], -R3 ;  /* 0x0000b4000b007a23 */ /* 0x002fe20000010803 */
[----:B-----5:R-:W-:-:S05]  /*57d0*/  F2FP.BF16.PACK_AB R14, R237, R236 ;  /* 0x000000eced0e723e */ /* 0x020fca00000010ff */
[----:B------:R1:W-:Y:S02]  /*57e0*/  MUFU.EX2 R178, R0 ;  /* 0x0000000000b27308 */ /* 0x0003e40000000800 */
[----:B-1----:R-:W-:-:S06]  /*57f0*/  FFMA.FTZ R0, R13, c[0x0][0x2d0], -R3 ;  /* 0x0000b4000d007a23 */ /* 0x002fcc0000010803 */
[----:B------:R1:W5:Y:S02]  /*5800*/  MUFU.EX2 R176, R0 ;  /* 0x0000000000b07308 */ /* 0x0003640000000800 */
[----:B-1----:R-:W-:Y:S01]  /*5810*/  FFMA.FTZ R0, R15, c[0x0][0x2d0], -R3 ;  /* 0x0000b4000f007a23 */ /* 0x002fe20000010803 */
[----:B-----5:R-:W-:-:S05]  /*5820*/  F2FP.BF16.PACK_AB R21, R176, R178 ;  /* 0x000000b2b015723e */ /* 0x020fca00000010ff */
[----:B------:R1:W-:Y:S02]  /*5830*/  MUFU.EX2 R216, R0 ;  /* 0x0000000000d87308 */ /* 0x0003e40000000800 */
[----:B-1----:R-:W-:-:S06]  /*5840*/  FFMA.FTZ R0, R17, c[0x0][0x2d0], -R3 ;  /* 0x0000b40011007a23 */ /* 0x002fcc0000010803 */
[----:B------:R1:W5:Y:S02]  /*5850*/  MUFU.EX2 R217, R0 ;  /* 0x0000000000d97308 */ /* 0x0003640000000800 */
[----:B-1----:R-:W-:Y:S01]  /*5860*/  FFMA.FTZ R0, R20, c[0x0][0x2d0], -R3 ;  /* 0x0000b40014007a23 */ /* 0x002fe20000010803 */
[----:B------:R-:W-:-:S05]  /*5870*/  F2FP.BF16.PACK_AB R20, R187, R206 ;  /* 0x000000cebb14723e */ /* 0x000fca00000010ff */
[----:B------:R1:W-:Y:S02]  /*5880*/  MUFU.EX2 R224, R0 ;  /* 0x0000000000e07308 */ /* 0x0003e40000000800 */
[----:B-1----:R-:W-:Y:S01]  /*5890*/  FFMA.FTZ R0, R23, c[0x0][0x2d0], -R3 ;  /* 0x0000b40017007a23 */ /* 0x002fe20000010803 */
[----:B-----5:R-:W-:-:S05]  /*58a0*/  F2FP.BF16.PACK_AB R23, R217, R216 ;  /* 0x000000d8d917723e */ /* 0x020fca00000010ff */
[----:B------:R1:W5:Y:S02]  /*58b0*/  MUFU.EX2 R225, R0 ;  /* 0x0000000000e17308 */ /* 0x0003640000000800 */
[----:B-1----:R-:W-:Y:S01]  /*58c0*/  FFMA.FTZ R0, R30, c[0x0][0x2d0], -R3 ;  /* 0x0000b4001e007a23 */ /* 0x002fe20000010803 */
[----:B-----5:R-:W-:-:S05]  /*58d0*/  F2FP.BF16.PACK_AB R13, R225, R224 ;  /* 0x000000e0e10d723e */ /* 0x020fca00000010ff */
[----:B------:R1:W5:Y:S02]  /*58e0*/  MUFU.EX2 R235, R0 ;  /* 0x0000000000eb7308 */ /* 0x0003640000000800 */
[----:B-1----:R-:W-:Y:S01]  /*58f0*/  FFMA.FTZ R0, R19, c[0x0][0x2d0], -R2 ;  /* 0x0000b40013007a23 */ /* 0x002fe20000010802 */
[----:B-----5:R-:W-:-:S05]  /*5900*/  F2FP.BF16.PACK_AB R15, R235, R234 ;  /* 0x000000eaeb0f723e */ /* 0x020fca00000010ff */
[----:B------:R1:W-:Y:S02]  /*5910*/  MUFU.EX2 R213, R0 ;  /* 0x0000000000d57308 */ /* 0x0003e40000000800 */
[----:B-1----:R-:W-:Y:S01]  /*5920*/  FFMA.FTZ R0, R22, c[0x0][0x2d0], -R2 ;  /* 0x0000b40016007a23 */ /* 0x002fe20000010802 */
[----:B------:R-:W-:-:S05]  /*5930*/  F2FP.BF16.PACK_AB R22, R221, R218 ;  /* 0x000000dadd16723e */ /* 0x000fca00000010ff */
[----:B------:R1:W5:Y:S02]  /*5940*/  MUFU.EX2 R212, R0 ;  /* 0x0000000000d47308 */ /* 0x0003640000000800 */
[C---:B----4-:R-:W-:Y:S08]  /*5950*/  HMMA.16816.F32.BF16 R76, R20.reuse, R40, RZ ;  /* 0x00000028144c723c */ /* 0x050ff000000418ff */
[----:B--2---:R-:W-:Y:S01]  /*5960*/  HMMA.16816.F32.BF16 R72, R20, R44, RZ ;  /* 0x0000002c1448723c */ /* 0x004fe200000418ff */
[----:B-1----:R-:W-:Y:S01]  /*5970*/  FFMA.FTZ R0, R25, c[0x0][0x2d0], -R2 ;  /* 0x0000b40019007a23 */ /* 0x002fe20000010802 */
[----:B-----5:R-:W-:-:S03]  /*5980*/  F2FP.BF16.PACK_AB R16, R212, R213 ;  /* 0x000000d5d410723e */ /* 0x020fc600000010ff */
[----:B------:R1:W-:Y:S03]  /*5990*/  MUFU.EX2 R214, R0 ;  /* 0x0000000000d67308 */ /* 0x0003e60000000800 */
[----:B------:R-:W-:Y:S01]  /*59a0*/  HMMA.16816.F32.BF16 R64, R20, R36, RZ ;  /* 0x000000241440723c */ /* 0x000fe200000418ff */
[----:B-1----:R-:W-:-:S04]  /*59b0*/  FFMA.FTZ R0, R26, c[0x0][0x2d0], -R2 ;  /* 0x0000b4001a007a23 */ /* 0x002fc80000010802 */
[----:B------:R1:W2:Y:S02]  /*59c0*/  MUFU.EX2 R215, R0 ;  /* 0x0000000000d77308 */ /* 0x0002a40000000800 */
[----:B-1----:R-:W-:Y:S01]  /*59d0*/  FFMA.FTZ R0, R27, c[0x0][0x2d0], -R2 ;  /* 0x0000b4001b007a23 */ /* 0x002fe20000010802 */
[----:B--2---:R-:W-:Y:S01]  /*59e0*/  F2FP.BF16.PACK_AB R18, R215, R214 ;  /* 0x000000d6d712723e */ /* 0x004fe200000010ff */
[----:B------:R-:W-:Y:S04]  /*59f0*/  LDSM.16.MT88.4 R24, [R192] ;  /* 0x00000000c018783b */ /* 0x000fe80000004200 */
[----:B------:R1:W2:Y:S02]  /*5a00*/  MUFU.EX2 R223, R0 ;  /* 0x0000000000df7308 */ /* 0x0002a40000000800 */
[----:B-1----:R-:W-:Y:S01]  /*5a10*/  FMUL.FTZ R0, R68, c[0x0][0x2d0] ;  /* 0x0000b40044007a20 */ /* 0x002fe20000410000 */
[----:B--2---:R-:W-:-:S04]  /*5a20*/  F2FP.BF16.PACK_AB R8, R222, R223 ;  /* 0x000000dfde08723e */ /* 0x004fc800000010ff */
[----:B------:R-:W-:-:S05]  /*5a30*/  FSEL R0, R0, RZ, P0 ;  /* 0x000000ff00007208 */ /* 0x000fca0000000000 */
[--C-:B------:R-:W-:Y:S02]  /*5a40*/  FFMA.FTZ R5, R31, c[0x0][0x2d0], -R0.reuse ;  /* 0x0000b4001f057a23 */ /* 0x100fe40000010800 */
[----:B------:R-:W1:Y:S02]  /*5a50*/  LDSM.16.MT88.4 R28, [R190+0x800] ;  /* 0x00080000be1c783b */ /* 0x000e640000004200 */
[----:B------:R2:W-:Y:S02]  /*5a60*/  MUFU.EX2 R208, R5 ;  /* 0x0000000500d07308 */ /* 0x0005e40000000800 */
[----:B--2---:R-:W-:-:S06]  /*5a70*/  FFMA.FTZ R5, R32, c[0x0][0x2d0], -R0 ;  /* 0x0000b40020057a23 */ /* 0x004fcc0000010800 */
[----:B------:R2:W4:Y:S02]  /*5a80*/  MUFU.EX2 R207, R5 ;  /* 0x0000000500cf7308 */ /* 0x0005240000000800 */
[--C-:B--2---:R-:W-:Y:S01]  /*5a90*/  FFMA.FTZ R5, R34, c[0x0][0x2d0], -R0.reuse ;  /* 0x0000b40022057a23 */ /* 0x104fe20000010800 */
[----:B----4-:R-:W-:Y:S01]  /*5aa0*/  F2FP.BF16.PACK_AB R17, R207, R208 ;  /* 0x000000d0cf11723e */ /* 0x010fe200000010ff */
[----:B------:R-:W2:Y:S01]  /*5ab0*/  LDSM.16.MT88.4 R32, [R193+0x800] ;  /* 0x00080000c120783b */ /* 0x000ea20000004200 */
[----:B-1----:R-:W-:Y:S03]  /*5ac0*/  HMMA.16816.F32.BF16 R104, R12, R28, R64 ;  /* 0x0000001c0c68723c */ /* 0x002fe60000041840 */
[----:B------:R1:W-:Y:S02]  /*5ad0*/  MUFU.EX2 R219, R5 ;  /* 0x0000000500db7308 */ /* 0x0003e40000000800 */
[----:B-1----:R-:W-:-:S06]  /*5ae0*/  FFMA.FTZ R5, R48, c[0x0][0x2d0], -R0 ;  /* 0x0000b40030057a23 */ /* 0x002fcc0000010800 */
[----:B------:R1:W4:Y:S02]  /*5af0*/  MUFU.EX2 R220, R5 ;  /* 0x0000000500dc7308 */ /* 0x0003240000000800 */
[----:B-1----:R-:W-:Y:S01]  /*5b00*/  FFMA.FTZ R5, R50, c[0x0][0x2d0], -R2 ;  /* 0x0000b40032057a23 */ /* 0x002fe20000010802 */
[----:B----4-:R-:W-:Y:S01]  /*5b10*/  F2FP.BF16.PACK_AB R19, R220, R219 ;  /* 0x000000dbdc13723e */ /* 0x010fe200000010ff */
[----:B--2---:R-:W-:Y:S04]  /*5b20*/  HMMA.16816.F32.BF16 R112, R12, R32, R72 ;  /* 0x000000200c70723c */ /* 0x004fe80000041848 */
[----:B------:R1:W2:Y:S04]  /*5b30*/  MUFU.EX2 R232, R5 ;  /* 0x0000000500e87308 */ /* 0x0002a80000000800 */
[C---:B------:R-:W-:Y:S08]  /*5b40*/  HMMA.16816.F32.BF16 R60, R16.reuse, R40, RZ ;  /* 0x00000028103c723c */ /* 0x040ff000000418ff */
[C---:B------:R-:W-:Y:S01]  /*5b50*/  HMMA.16816.F32.BF16 R56, R16.reuse, R44, RZ ;  /* 0x0000002c1038723c */ /* 0x040fe200000418ff */
[--C-:B-1----:R-:W-:Y:S01]  /*5b60*/  FFMA.FTZ R5, R49, c[0x0][0x2d0], -R0.reuse ;  /* 0x0000b40031057a23 */ /* 0x102fe20000010800 */
[----:B--2---:R-:W-:Y:S01]  /*5b70*/  F2FP.BF16.PACK_AB R10, R232, R233 ;  /* 0x000000e9e80a723e */ /* 0x004fe200000010ff */
[----:B------:R-:W1:Y:S02]  /*5b80*/  LDSM.16.MT88.4 R48, [R189+0x800] ;  /* 0x00080000bd30783b */ /* 0x000e640000004200 */
[----:B------:R2:W-:Y:S03]  /*5b90*/  MUFU.EX2 R226, R5 ;  /* 0x0000000500e27308 */ /* 0x0005e60000000800 */
[C---:B------:R-:W-:Y:S08]  /*5ba0*/  HMMA.16816.F32.BF16 R64, R16.reuse, R42, RZ ;  /* 0x0000002a1040723c */ /* 0x040ff000000418ff */
[----:B------:R-:W-:Y:S01]  /*5bb0*/  HMMA.16816.F32.BF16 R72, R16, R38, RZ ;  /* 0x000000261048723c */ /* 0x000fe200000418ff */
[----:B--2---:R-:W-:-:S04]  /*5bc0*/  FFMA.FTZ R5, R52, c[0x0][0x2d0], -R0 ;  /* 0x0000b40034057a23 */ /* 0x004fc80000010800 */
[----:B------:R2:W4:Y:S02]  /*5bd0*/  MUFU.EX2 R228, R5 ;  /* 0x0000000500e47308 */ /* 0x0005240000000800 */
[--C-:B--2---:R-:W-:Y:S01]  /*5be0*/  FFMA.FTZ R5, R53, c[0x0][0x2d0], -R0.reuse ;  /* 0x0000b40035057a23 */ /* 0x104fe20000010800 */
[----:B----4-:R-:W-:Y:S01]  /*5bf0*/  F2FP.BF16.PACK_AB R9, R228, R226 ;  /* 0x000000e2e409723e */ /* 0x010fe200000010ff */
[----:B-1----:R-:W-:Y:S04]  /*5c00*/  HMMA.16816.F32.BF16 R84, R12, R48, R76 ;  /* 0x000000300c54723c */ /* 0x002fe8000004184c */
[----:B------:R1:W-:Y:S04]  /*5c10*/  MUFU.EX2 R230, R5 ;  /* 0x0000000500e67308 */ /* 0x0003e80000000800 */
[-C--:B------:R-:W-:Y:S08]  /*5c20*/  HMMA.16816.F32.BF16 R76, R16, R46.reuse, RZ ;  /* 0x0000002e104c723c */ /* 0x080ff000000418ff */
[----:B------:R-:W-:Y:S01]  /*5c30*/  HMMA.16816.F32.BF16 R44, R20, R46, RZ ;  /* 0x0000002e142c723c */ /* 0x000fe200000418ff */
[----:B-1----:R-:W-:-:S04]  /*5c40*/  FFMA.FTZ R5, R54, c[0x0][0x2d0], -R0 ;  /* 0x0000b40036057a23 */ /* 0x002fc80000010800 */
[----:B------:R1:W2:Y:S03]  /*5c50*/  MUFU.EX2 R229, R5 ;  /* 0x0000000500e57308 */ /* 0x0002a60000000800 */
[----:B------:R-:W-:Y:S01]  /*5c60*/  HMMA.16816.F32.BF16 R52, R16, R36, RZ ;  /* 0x000000241034723c */ /* 0x000fe200000418ff */
[----:B-1----:R-:W-:Y:S01]  /*5c70*/  FFMA.FTZ R5, R132, c[0x0][0x2d0], -R4 ;  /* 0x0000b40084057a23 */ /* 0x002fe20000010804 */
[----:B--2---:R-:W-:-:S03]  /*5c80*/  F2FP.BF16.PACK_AB R11, R229, R230 ;  /* 0x000000e6e50b723e */ /* 0x004fc600000010ff */
[----:B------:R1:W-:Y:S04]  /*5c90*/  MUFU.EX2 R183, R5 ;  /* 0x0000000500b77308 */ /* 0x0003e80000000800 */
[C---:B------:R-:W-:Y:S08]  /*5ca0*/  HMMA.16816.F32.BF16 R80, R8.reuse, R48, R60 ;  /* 0x000000300850723c */ /* 0x040ff0000004183c */
[----:B------:R-:W-:Y:S01]  /*5cb0*/  HMMA.16816.F32.BF16 R108, R8, R32, R56 ;  /* 0x00000020086c723c */ /* 0x000fe20000041838 */
[----:B-1----:R-:W-:-:S04]  /*5cc0*/  FFMA.FTZ R5, R127, c[0x0][0x2d0], -R4 ;  /* 0x0000b4007f057a23 */ /* 0x002fc80000010804 */
[----:B------:R1:W2:Y:S03]  /*5cd0*/  MUFU.EX2 R184, R5 ;  /* 0x0000000500b87308 */ /* 0x0002a60000000800 */
[C---:B------:R-:W-:Y:S08]  /*5ce0*/  HMMA.16816.F32.BF16 R60, R16.reuse, R24, RZ ;  /* 0x00000018103c723c */ /* 0x040ff000000418ff */
[----:B------:R-:W-:Y:S01]  /*5cf0*/  HMMA.16816.F32.BF16 R56, R16, R26, RZ ;  /* 0x0000001a1038723c */ /* 0x000fe200000418ff */
[----:B------:R-:W4:Y:S01]  /*5d00*/  LDSM.16.MT88.4 R16, [R192+0x800] ;  /* 0x00080000c010783b */ /* 0x000f220000004200 */
[----:B-1----:R-:W-:-:S06]  /*5d10*/  FFMA.FTZ R5, R126, c[0x0][0x2d0], -R4 ;  /* 0x0000b4007e057a23 */ /* 0x002fcc0000010804 */
[----:B------:R-:W-:Y:S01]  /*5d20*/  HMMA.16816.F32.BF16 R120, R8, R28, R52 ;  /* 0x0000001c0878723c */ /* 0x000fe20000041834 */
[----:B------:R1:W-:Y:S07]  /*5d30*/  MUFU.EX2 R185, R5 ;  /* 0x0000000500b97308 */ /* 0x0003ee0000000800 */
[C---:B------:R-:W-:Y:S08]  /*5d40*/  HMMA.16816.F32.BF16 R52, R20.reuse, R42, RZ ;  /* 0x0000002a1434723c */ /* 0x040ff000000418ff */
[----:B------:R-:W-:Y:S01]  /*5d50*/  HMMA.16816.F32.BF16 R40, R20, R38, RZ ;  /* 0x000000261428723c */ /* 0x000fe200000418ff */
[----:B-1----:R-:W-:-:S04]  /*5d60*/  FFMA.FTZ R5, R125, c[0x0][0x2d0], -R4 ;  /* 0x0000b4007d057a23 */ /* 0x002fc80000010804 */
[----:B------:R1:W-:Y:S03]  /*5d70*/  MUFU.EX2 R186, R5 ;  /* 0x0000000500ba7308 */ /* 0x0003e60000000800 */
[C---:B------:R-:W-:Y:S08]  /*5d80*/  HMMA.16816.F32.BF16 R36, R20.reuse, R24, RZ ;  /* 0x000000181424723c */ /* 0x040ff000000418ff */
[----:B------:R-:W-:Y:S01]  /*5d90*/  HMMA.16816.F32.BF16 R20, R20, R26, RZ ;  /* 0x0000001a1414723c */ /* 0x000fe200000418ff */
[----:B------:R-:W-:Y:S01]  /*5da0*/  LDSM.16.MT88.4 R24, [R193+0x1000] ;  /* 0x00100000c118783b */ /* 0x000fe20000004200 */
[----:B-1----:R-:W-:-:S06]  /*5db0*/  FFMA.FTZ R5, R124, c[0x0][0x2d0], -R3 ;  /* 0x0000b4007c057a23 */ /* 0x002fcc0000010803 */
[-C--:B------:R-:W-:Y:S01]  /*5dc0*/  HMMA.16816.F32.BF16 R40, R12, R30.reuse, R40 ;  /* 0x0000001e0c28723c */ /* 0x080fe20000041828 */
[----:B------:R1:W-:Y:S07]  /*5dd0*/  MUFU.EX2 R179, R5 ;  /* 0x0000000500b37308 */ /* 0x0003ee0000000800 */
[----:B------:R-:W-:Y:S08]  /*5de0*/  HMMA.16816.F32.BF16 R72, R8, R30, R72 ;  /* 0x0000001e0848723c */ /* 0x000ff00000041848 */
[----:B----4-:R-:W-:Y:S01]  /*5df0*/  HMMA.16816.F32.BF16 R92, R12, R16, R36 ;  /* 0x000000100c5c723c */ /* 0x010fe20000041824 */
[----:B-1----:R-:W-:-:S04]  /*5e00*/  FFMA.FTZ R5, R119, c[0x0][0x2d0], -R3 ;  /* 0x0000b40077057a23 */ /* 0x002fc80000010803 */
[----:B------:R1:W4:Y:S03]  /*5e10*/  MUFU.EX2 R180, R5 ;  /* 0x0000000500b47308 */ /* 0x0003260000000800 */
[----:B------:R-:W-:Y:S01]  /*5e20*/  HMMA.16816.F32.BF16 R88, R12, R18, R20 ;  /* 0x000000120c58723c */ /* 0x000fe20000041814 */
[----:B------:R-:W-:Y:S07]  /*5e30*/  LDSM.16.MT88.4 R20, [R190+0x1000] ;  /* 0x00100000be14783b */ /* 0x000fee0000004200 */
[----:B------:R-:W-:Y:S01]  /*5e40*/  HMMA.16816.F32.BF16 R60, R8, R16, R60 ;  /* 0x00000010083c723c */ /* 0x000fe2000004183c */
[----:B-1----:R-:W-:-:S07]  /*5e50*/  FFMA.FTZ R5, R118, c[0x0][0x2d0], -R3 ;  /* 0x0000b40076057a23 */ /* 0x002fce0000010803 */
[----:B------:R-:W-:Y:S01]  /*5e60*/  HMMA.16816.F32.BF16 R28, R8, R18, R56 ;  /* 0x00000012081c723c */ /* 0x000fe20000041838 */
[----:B------:R-:W1:Y:S01]  /*5e70*/  LDSM.16.MT88.4 R16, [R189+0x1000] ;  /* 0x00100000bd10783b */ /* 0x000e620000004200 */
[----:B------:R5:W-:Y:S06]  /*5e80*/  MUFU.EX2 R181, R5 ;  /* 0x0000000500b57308 */ /* 0x000bec0000000800 */
[-C--:B------:R-:W-:Y:S08]  /*5e90*/  HMMA.16816.F32.BF16 R52, R12, R50.reuse, R52 ;  /* 0x000000320c34723c */ /* 0x080ff00000041834 */
[----:B------:R-:W-:Y:S01]  /*5ea0*/  HMMA.16816.F32.BF16 R48, R8, R50, R64 ;  /* 0x000000320830723c */ /* 0x000fe20000041840 */
[----:B-----5:R-:W-:-:S04]  /*5eb0*/  FFMA.FTZ R5, R117, c[0x0][0x2d0], -R3 ;  /* 0x0000b40075057a23 */ /* 0x020fc80000010803 */
[----:B------:R5:W1:Y:S03]  /*5ec0*/  MUFU.EX2 R182, R5 ;  /* 0x0000000500b67308 */ /* 0x000a660000000800 */
[-C--:B------:R-:W-:Y:S08]  /*5ed0*/  HMMA.16816.F32.BF16 R76, R8, R34.reuse, R76 ;  /* 0x00000022084c723c */ /* 0x080ff0000004184c */
[----:B------:R-:W-:Y:S01]  /*5ee0*/  HMMA.16816.F32.BF16 R36, R12, R34, R44 ;  /* 0x000000220c24723c */ /* 0x000fe2000004182c */
[----:B-----5:R-:W-:-:S06]  /*5ef0*/  FFMA.FTZ R5, R101, c[0x0][0x2d0], -R2 ;  /* 0x0000b40065057a23 */ /* 0x020fcc0000010802 */
[----:B--2---:R-:W-:Y:S02]  /*5f00*/  F2FP.BF16.PACK_AB R12, R184, R183 ;  /* 0x000000b7b80c723e */ /* 0x004fe400000010ff */
[----:B----4-:R-:W-:Y:S01]  /*5f10*/  F2FP.BF16.PACK_AB R13, R180, R179 ;  /* 0x000000b3b40d723e */ /* 0x010fe200000010ff */
[----:B------:R2:W-:Y:S01]  /*5f20*/  MUFU.EX2 R171, R5 ;  /* 0x0000000500ab7308 */ /* 0x0005e20000000800 */
[----:B------:R-:W-:Y:S02]  /*5f30*/  F2FP.BF16.PACK_AB R14, R186, R185 ;  /* 0x000000b9ba0e723e */ /* 0x000fe400000010ff */
[----:B-1----:R-:W-:-:S07]  /*5f40*/  F2FP.BF16.PACK_AB R15, R182, R181 ;  /* 0x000000b5b60f723e */ /* 0x002fce00000010ff */
[----:B------:R-:W-:Y:S01]  /*5f50*/  HMMA.16816.F32.BF16 R84, R12, R16, R84 ;  /* 0x000000100c54723c */ /* 0x000fe20000041854 */
[----:B--2---:R-:W-:-:S07]  /*5f60*/  FFMA.FTZ R5, R102, c[0x0][0x2d0], -R2 ;  /* 0x0000b40066057a23 */ /* 0x004fce0000010802 */
[C---:B------:R-:W-:Y:S01]  /*5f70*/  HMMA.16816.F32.BF16 R56, R12.reuse, R24, R112 ;  /* 0x000000180c38723c */ /* 0x040fe20000041870 */
[----:B------:R-:W-:Y:S01]  /*5f80*/  LDSM.16.MT88.4 R112, [R189+0x2000] ;  /* 0x00200000bd70783b */ /* 0x000fe20000004200 */
[----:B------:R1:W2:Y:S06]  /*5f90*/  MUFU.EX2 R173, R5 ;  /* 0x0000000500ad7308 */ /* 0x0002ac0000000800 */
[C---:B------:R-:W-:Y:S08]  /*5fa0*/  HMMA.16816.F32.BF16 R44, R12.reuse, R20, R104 ;  /* 0x000000140c2c723c */ /* 0x040ff00000041868 */
[----:B------:R-:W-:Y:S01]  /*5fb0*/  HMMA.16816.F32.BF16 R40, R12, R22, R40 ;  /* 0x000000160c28723c */ /* 0x000fe20000041828 */
[----:B-1----:R-:W-:Y:S01]  /*5fc0*/  FFMA.FTZ R5, R103, c[0x0][0x2d0], -R2 ;  /* 0x0000b40067057a23 */ /* 0x002fe20000010802 */
[----:B--2---:R-:W-:-:S03]  /*5fd0*/  F2FP.BF16.PACK_AB R8, R173, R171 ;  /* 0x000000abad08723e */ /* 0x004fc600000010ff */
        /* <DEDUP_REMOVED lines=12> */
[----:B------:R-:W1:Y:S02]  /*60a0*/  MUFU.EX2 R174, R5 ;  /* 0x0000000500ae7308 */ /* 0x000e640000000800 */
[----:B-1----:R-:W-:Y:S01]  /*60b0*/  F2FP.BF16.PACK_AB R11, R174, R172 ;  /* 0x000000acae0b723e */ /* 0x002fe200000010ff */
[----:B------:R-:W-:-:S05]  /*60c0*/  FFMA.FTZ R5, R151, c[0x0][0x2d0], -R4 ;  /* 0x0000b40097057a23 */ /* 0x000fca0000010804 */
[----:B------:R1:W-:Y:S01]  /*60d0*/  MUFU.EX2 R165, R5 ;  /* 0x0000000500a57308 */ /* 0x0003e20000000800 */
[----:B------:R-:W-:Y:S08]  /*60e0*/  HMMA.16816.F32.BF16 R128, R8, R16, R80 ;  /* 0x000000100880723c */ /* 0x000ff00000041850 */
[----:B------:R-:W-:Y:S01]  /*60f0*/  HMMA.16816.F32.BF16 R80, R12, R18, R52 ;  /* 0x000000120c50723c */ /* 0x000fe20000041834 */
[----:B-1----:R-:W-:-:S07]  /*6100*/  FFMA.FTZ R5, R150, c[0x0][0x2d0], -R4 ;  /* 0x0000b40096057a23 */ /* 0x002fce0000010804 */
[----:B------:R-:W-:Y:S01]  /*6110*/  HMMA.16816.F32.BF16 R116, R8, R18, R48 ;  /* 0x000000120874723c */ /* 0x000fe20000041830 */
[----:B------:R-:W1:Y:S01]  /*6120*/  LDSM.16.MT88.4 R16, [R192+0x1000] ;  /* 0x00100000c010783b */ /* 0x000e620000004200 */
[----:B------:R2:W-:Y:S01]  /*6130*/  MUFU.EX2 R166, R5 ;  /* 0x0000000500a67308 */ /* 0x0005e20000000800 */
[----:B------:R-:W-:-:S05]  /*6140*/  FFMA.FTZ R52, R142, c[0x0][0x2d0], -R3 ;  /* 0x0000b4008e347a23 */ /* 0x000fca0000010803 */
[----:B------:R-:W-:Y:S02]  /*6150*/  HMMA.16816.F32.BF16 R48, R12, R26, R36 ;  /* 0x0000001a0c30723c */ /* 0x000fe40000041824 */
[----:B------:R-:W-:Y:S06]  /*6160*/  MUFU.EX2 R52, R52 ;  /* 0x0000003400347308 */ /* 0x000fec0000000800 */
[----:B------:R-:W-:Y:S01]  /*6170*/  HMMA.16816.F32.BF16 R124, R8, R24, R108 ;  /* 0x00000018087c723c */ /* 0x000fe2000004186c */
[----:B--2---:R-:W-:-:S04]  /*6180*/  FFMA.FTZ R5, R149, c[0x0][0x2d0], -R4 ;  /* 0x0000b40095057a23 */ /* 0x004fc80000010804 */
[----:B------:R2:W-:Y:S02]  /*6190*/  MUFU.EX2 R167, R5 ;  /* 0x0000000500a77308 */ /* 0x0005e40000000800 */
[--C-:B------:R-:W-:Y:S01]  /*61a0*/  FFMA.FTZ R25, R145, c[0x0][0x2d0], -R3.reuse ;  /* 0x0000b40091197a23 */ /* 0x100fe20000010803 */
[----:B------:R-:W-:Y:S01]  /*61b0*/  HMMA.16816.F32.BF16 R72, R8, R22, R72 ;  /* 0x000000160848723c */ /* 0x000fe20000041848 */
[----:B------:R-:W-:-:S04]  /*61c0*/  FFMA.FTZ R24, R144, c[0x0][0x2d0], -R3 ;  /* 0x0000b40090187a23 */ /* 0x000fc80000010803 */
[----:B------:R-:W-:Y:S01]  /*61d0*/  MUFU.EX2 R25, R25 ;  /* 0x0000001900197308 */ /* 0x000fe20000000800 */
[----:B--2---:R-:W-:-:S07]  /*61e0*/  FFMA.FTZ R5, R148, c[0x0][0x2d0], -R4 ;  /* 0x0000b40094057a23 */ /* 0x004fce0000010804 */
[----:B------:R-:W-:Y:S01]  /*61f0*/  MUFU.EX2 R24, R24 ;  /* 0x0000001800187308 */ /* 0x000fe20000000800 */
[C---:B-1----:R-:W-:Y:S07]  /*6200*/  HMMA.16816.F32.BF16 R64, R12.reuse, R16, R92 ;  /* 0x000000100c40723c */ /* 0x042fee000004185c */
[----:B------:R1:W2:Y:S01]  /*6210*/  MUFU.EX2 R168, R5 ;  /* 0x0000000500a87308 */ /* 0x0002a20000000800 */
[----:B------:R-:W-:Y:S01]  /*6220*/  HMMA.16816.F32.BF16 R32, R12, R18, R88 ;  /* 0x000000120c20723c */ /* 0x000fe20000041858 */
[----:B------:R-:W4:Y:S07]  /*6230*/  LDSM.16.MT88.4 R12, [R190+0x1800] ;  /* 0x00180000be0c783b */ /* 0x000f2e0000004200 */
[----:B------:R-:W-:Y:S01]  /*6240*/  HMMA.16816.F32.BF16 R88, R8, R26, R76 ;  /* 0x0000001a0858723c */ /* 0x000fe2000004184c */
[----:B-1----:R-:W-:Y:S01]  /*6250*/  FFMA.FTZ R5, R140, c[0x0][0x2d0], -R3 ;  /* 0x0000b4008c057a23 */ /* 0x002fe20000010803 */
[----:B--2---:R-:W-:-:S05]  /*6260*/  F2FP.BF16.PACK_AB R6, R168, R167 ;  /* 0x000000a7a806723e */ /* 0x004fca00000010ff */
[----:B------:R-:W-:Y:S01]  /*6270*/  FFMA.FTZ R27, R143, c[0x0][0x2d0], -R3 ;  /* 0x0000b4008f1b7a23 */ /* 0x000fe20000010803 */
[----:B------:R-:W-:Y:S01]  /*6280*/  HMMA.16816.F32.BF16 R76, R8, R20, R120 ;  /* 0x00000014084c723c */ /* 0x000fe20000041878 */
[----:B------:R1:W-:Y:S01]  /*6290*/  MUFU.EX2 R97, R5 ;  /* 0x0000000500617308 */ /* 0x0003e20000000800 */
[----:B------:R-:W2:Y:S01]  /*62a0*/  LDSM.16.MT88.4 R20, [R189+0x1800] ;  /* 0x00180000bd14783b */ /* 0x000ea20000004200 */
[----:B------:R-:W-:Y:S01]  /*62b0*/  FFMA.FTZ R26, R153, c[0x0][0x2d0], -R4 ;  /* 0x0000b400991a7a23 */ /* 0x000fe20000010804 */
[----:B------:R-:W-:-:S04]  /*62c0*/  F2FP.BF16.PACK_AB R153, R24, R25 ;  /* 0x000000191899723e */ /* 0x000fc800000010ff */
[C---:B------:R-:W-:Y:S01]  /*62d0*/  HMMA.16816.F32.BF16 R60, R8.reuse, R16, R60 ;  /* 0x00000010083c723c */ /* 0x040fe2000004183c */
[----:B------:R-:W-:Y:S07]  /*62e0*/  MUFU.EX2 R26, R26 ;  /* 0x0000001a001a7308 */ /* 0x000fee0000000800 */
[----:B------:R-:W-:Y:S01]  /*62f0*/  HMMA.16816.F32.BF16 R36, R8, R18, R28 ;  /* 0x000000120824723c */ /* 0x000fe2000004181c */
[----:B-1----:R-:W-:Y:S01]  /*6300*/  FFMA.FTZ R5, R135, c[0x0][0x2d0], -R3 ;  /* 0x0000b40087057a23 */ /* 0x002fe20000010803 */
[----:B------:R-:W1:Y:S01]  /*6310*/  LDSM.16.MT88.4 R16, [R193+0x1800] ;  /* 0x00180000c110783b */ /* 0x000e620000004200 */
[----:B------:R-:W5:Y:S03]  /*6320*/  MUFU.EX2 R27, R27 ;  /* 0x0000001b001b7308 */ /* 0x000f660000000800 */
[----:B------:R-:W1:Y:S01]  /*6330*/  LDSM.16.MT88.4 R8, [R192+0x1800] ;  /* 0x00180000c008783b */ /* 0x000e620000004200 */
[----:B------:R-:W-:-:S02]  /*6340*/  FFMA.FTZ R30, R156, c[0x0][0x2d0], -R4 ;  /* 0x0000b4009c1e7a23 */ /* 0x000fc40000010804 */
[--C-:B------:R-:W-:Y:S02]  /*6350*/  FFMA.FTZ R29, R155, c[0x0][0x2d0], -R4.reuse ;  /* 0x0000b4009b1d7a23 */ /* 0x100fe40000010804 */
[----:B------:R2:W-:Y:S01]  /*6360*/  MUFU.EX2 R101, R5 ;  /* 0x0000000500657308 */ /* 0x0005e20000000800 */
[----:B------:R-:W-:Y:S01]  /*6370*/  FFMA.FTZ R28, R154, c[0x0][0x2d0], -R4 ;  /* 0x0000b4009a1c7a23 */ /* 0x000fe20000010804 */
[----:B------:R-:W-:Y:S01]  /*6380*/  F2FP.BF16.PACK_AB R4, R166, R165 ;  /* 0x000000a5a604723e */ /* 0x000fe200000010ff */
[----:B------:R-:W-:-:S05]  /*6390*/  FFMA.FTZ R31, R164, c[0x0][0x2d0], -R2 ;  /* 0x0000b400a41f7a23 */ /* 0x000fca0000010802 */
[----:B------:R-:W-:Y:S01]  /*63a0*/  MUFU.EX2 R30, R30 ;  /* 0x0000001e001e7308 */ /* 0x000fe20000000800 */
[----:B-----5:R-:W-:Y:S01]  /*63b0*/  F2FP.BF16.PACK_AB R155, R52, R27 ;  /* 0x0000001b349b723e */ /* 0x020fe200000010ff */
[----:B--2---:R-:W-:-:S06]  /*63c0*/  FFMA.FTZ R5, R134, c[0x0][0x2d0], -R3 ;  /* 0x0000b40086057a23 */ /* 0x004fcc0000010803 */
[----:B------:R-:W-:Y:S08]  /*63d0*/  MUFU.EX2 R29, R29 ;  /* 0x0000001d001d7308 */ /* 0x000ff00000000800 */
[----:B------:R2:W-:Y:S08]  /*63e0*/  MUFU.EX2 R102, R5 ;  /* 0x0000000500667308 */ /* 0x0005f00000000800 */
[----:B------:R-:W5:Y:S01]  /*63f0*/  MUFU.EX2 R28, R28 ;  /* 0x0000001c001c7308 */ /* 0x000f620000000800 */
[----:B--2---:R-:W-:-:S07]  /*6400*/  FFMA.FTZ R5, R141, c[0x0][0x2d0], -R3 ;  /* 0x0000b4008d057a23 */ /* 0x004fce0000010803 */
[----:B------:R-:W-:Y:S01]  /*6410*/  MUFU.EX2 R31, R31 ;  /* 0x0000001f001f7308 */ /* 0x000fe20000000800 */
[----:B------:R-:W-:Y:S01]  /*6420*/  FFMA.FTZ R3, R161, c[0x0][0x2d0], -R2 ;  /* 0x0000b400a1037a23 */ /* 0x000fe20000010802 */
[----:B-----5:R-:W-:-:S06]  /*6430*/  F2FP.BF16.PACK_AB R154, R26, R28 ;  /* 0x0000001c1a9a723e */ /* 0x020fcc00000010ff */
[----:B------:R2:W5:Y:S08]  /*6440*/  MUFU.EX2 R103, R5 ;  /* 0x0000000500677308 */ /* 0x0005700000000800 */
[----:B------:R1:W-:Y:S01]  /*6450*/  MUFU.EX2 R54, R3 ;  /* 0x0000000300367308 */ /* 0x0003e20000000800 */
[----:B--2---:R-:W-:Y:S02]  /*6460*/  F2FP.BF16.PACK_AB R5, R101, R97 ;  /* 0x000000616505723e */ /* 0x004fe400000010ff */
[----:B-----5:R-:W-:Y:S01]  /*6470*/  F2FP.BF16.PACK_AB R7, R103, R102 ;  /* 0x000000666707723e */ /* 0x020fe200000010ff */
[----:B-1----:R-:W-:-:S06]  /*6480*/  FFMA.FTZ R3, R160, c[0x0][0x2d0], -R2 ;  /* 0x0000b400a0037a23 */ /* 0x002fcc0000010802 */
[C---:B----4-:R-:W-:Y:S01]  /*6490*/  HMMA.16816.F32.BF16 R148, R4.reuse, R14, R40 ;  /* 0x0000000e0494723c */ /* 0x050fe20000041828 */
[----:B------:R1:W2:Y:S06]  /*64a0*/  MUFU.EX2 R69, R3 ;  /* 0x0000000300457308 */ /* 0x0002ac0000000800 */
[--C-:B------:R-:W-:Y:S01]  /*64b0*/  FFMA.FTZ R40, R137, c[0x0][0x2d0], -R0.reuse ;  /* 0x0000b40089287a23 */ /* 0x100fe20000010800 */
[----:B------:R-:W-:Y:S01]  /*64c0*/  HMMA.16816.F32.BF16 R84, R4, R20, R84 ;  /* 0x000000140454723c */ /* 0x000fe20000041854 */
[--C-:B------:R-:W-:Y:S02]  /*64d0*/  FFMA.FTZ R41, R136, c[0x0][0x2d0], -R0.reuse ;  /* 0x0000b40088297a23 */ /* 0x100fe40000010800 */
[----:B------:R-:W-:-:S02]  /*64e0*/  FFMA.FTZ R42, R133, c[0x0][0x2d0], -R0 ;  /* 0x0000b400852a7a23 */ /* 0x000fc40000010800 */
[----:B------:R-:W-:Y:S03]  /*64f0*/  MUFU.EX2 R40, R40 ;  /* 0x0000002800287308 */ /* 0x000fe60000000800 */
[----:B------:R-:W-:Y:S01]  /*6500*/  HMMA.16816.F32.BF16 R80, R4, R22, R80 ;  /* 0x000000160450723c */ /* 0x000fe20000041850 */
[----:B-1----:R-:W-:-:S04]  /*6510*/  FFMA.FTZ R3, R159, c[0x0][0x2d0], -R2 ;  /* 0x0000b4009f037a23 */ /* 0x002fc80000010802 */
[----:B------:R-:W-:Y:S03]  /*6520*/  MUFU.EX2 R41, R41 ;  /* 0x0000002900297308 */ /* 0x000fe60000000800 */
[C---:B------:R-:W-:Y:S05]  /*6530*/  HMMA.16816.F32.BF16 R56, R4.reuse, R16, R56 ;  /* 0x000000100438723c */ /* 0x040fea0000041838 */
[----:B------:R1:W-:Y:S03]  /*6540*/  MUFU.EX2 R71, R3 ;  /* 0x0000000300477308 */ /* 0x0003e60000000800 */
[C---:B------:R-:W-:Y:S05]  /*6550*/  HMMA.16816.F32.BF16 R48, R4.reuse, R18, R48 ;  /* 0x000000120430723c */ /* 0x040fea0000041830 */
[----:B------:R-:W-:Y:S03]  /*6560*/  MUFU.EX2 R42, R42 ;  /* 0x0000002a002a7308 */ /* 0x000fe60000000800 */
[----:B------:R-:W-:Y:S01]  /*6570*/  HMMA.16816.F32.BF16 R44, R4, R12, R44 ;  /* 0x0000000c042c723c */ /* 0x000fe2000004182c */
[----:B-1----:R-:W-:-:S07]  /*6580*/  FFMA.FTZ R3, R158, c[0x0][0x2d0], -R2 ;  /* 0x0000b4009e037a23 */ /* 0x002fce0000010802 */
[C---:B------:R-:W-:Y:S01]  /*6590*/  HMMA.16816.F32.BF16 R64, R4.reuse, R8, R64 ;  /* 0x000000080440723c */ /* 0x040fe20000041840 */
[----:B------:R-:W1:Y:S07]  /*65a0*/  MUFU.EX2 R96, R3 ;  /* 0x0000000300607308 */ /* 0x000e6e0000000800 */
[----:B------:R-:W-:Y:S07]  /*65b0*/  HMMA.16816.F32.BF16 R92, R4, R10, R32 ;  /* 0x0000000a045c723c */ /* 0x000fee0000041820 */
[----:B--2---:R-:W-:Y:S01]  /*65c0*/  F2FP.BF16.PACK_AB R4, R69, R54 ;  /* 0x000000364504723e */ /* 0x004fe200000010ff */
[----:B------:R-:W-:Y:S01]  /*65d0*/  FFMA.FTZ R32, R163, c[0x0][0x2d0], -R2 ;  /* 0x0000b400a3207a23 */ /* 0x000fe20000010802 */
[----:B-1----:R-:W-:Y:S01]  /*65e0*/  F2FP.BF16.PACK_AB R6, R96, R71 ;  /* 0x000000476006723e */ /* 0x002fe200000010ff */
[----:B------:R-:W-:Y:S01]  /*65f0*/  FFMA.FTZ R3, R152, c[0x0][0x2d0], -R0 ;  /* 0x0000b40098037a23 */ /* 0x000fe20000010800 */
[----:B------:R-:W-:Y:S01]  /*6600*/  F2FP.BF16.PACK_AB R152, R29, R30 ;  /* 0x0000001e1d98723e */ /* 0x000fe200000010ff */
[----:B------:R-:W-:-:S02]  /*6610*/  FFMA.FTZ R33, R162, c[0x0][0x2d0], -R2 ;  /* 0x0000b400a2217a23 */ /* 0x000fc40000010802 */
[----:B------:R1:W-:Y:S01]  /*6620*/  MUFU.EX2 R43, R3 ;  /* 0x00000003002b7308 */ /* 0x0003e20000000800 */
[----:B------:R-:W-:Y:S02]  /*6630*/  FFMA.FTZ R34, R157, c[0x0][0x2d0], -R2 ;  /* 0x0000b4009d227a23 */ /* 0x000fe40000010802 */
[----:B------:R-:W-:Y:S01]  /*6640*/  FADD.FTZ R2, R178, R176 ;  /* 0x000000b0b2027221 */ /* 0x000fe20000010000 */
[----:B------:R-:W-:Y:S01]  /*6650*/  HMMA.16816.F32.BF16 R104, R152, R112, R84 ;  /* 0x000000709868723c */ /* 0x000fe20000041854 */
[----:B------:R-:W-:Y:S02]  /*6660*/  FFMA.FTZ R35, R139, c[0x0][0x2d0], -R0 ;  /* 0x0000b4008b237a23 */ /* 0x000fe40000010800 */
[----:B------:R-:W-:Y:S01]  /*6670*/  FADD.FTZ R2, R216, R2 ;  /* 0x00000002d8027221 */ /* 0x000fe20000010000 */
[----:B------:R-:W-:Y:S03]  /*6680*/  MUFU.EX2 R32, R32 ;  /* 0x0000002000207308 */ /* 0x000fe60000000800 */
[----:B------:R-:W-:-:S04]  /*6690*/  FADD.FTZ R2, R217, R2 ;  /* 0x00000002d9027221 */ /* 0x000fc80000010000 */
[----:B------:R-:W-:Y:S01]  /*66a0*/  FADD.FTZ R2, R224, R2 ;  /* 0x00000002e0027221 */ /* 0x000fe20000010000 */
[----:B------:R-:W-:Y:S01]  /*66b0*/  MUFU.EX2 R33, R33 ;  /* 0x0000002100217308 */ /* 0x000fe20000000800 */
[----:B-1----:R-:W-:-:S07]  /*66c0*/  FFMA.FTZ R3, R147, c[0x0][0x2d0], -R0 ;  /* 0x0000b40093037a23 */ /* 0x002fce0000010800 */
[----:B------:R1:W2:Y:S08]  /*66d0*/  MUFU.EX2 R53, R3 ;  /* 0x0000000300357308 */ /* 0x0002b00000000800 */
[----:B------:R-:W-:Y:S01]  /*66e0*/  MUFU.EX2 R34, R34 ;  /* 0x0000002200227308 */ /* 0x000fe20000000800 */
[--C-:B-1----:R-:W-:Y:S01]  /*66f0*/  FFMA.FTZ R3, R146, c[0x0][0x2d0], -R0.reuse ;  /* 0x0000b40092037a23 */ /* 0x102fe20000010800 */
[----:B--2---:R-:W-:Y:S01]  /*6700*/  F2FP.BF16.PACK_AB R5, R53, R43 ;  /* 0x0000002b3505723e */ /* 0x004fe200000010ff */
[----:B------:R-:W1:Y:S05]  /*6710*/  LDSM.16.MT88.4 R144, [R190+0x2000] ;  /* 0x00200000be90783b */ /* 0x000e6a0000004200 */
[----:B------:R-:W-:Y:S08]  /*6720*/  MUFU.EX2 R35, R35 ;  /* 0x0000002300237308 */ /* 0x000ff00000000800 */
[----:B------:R2:W-:Y:S02]  /*6730*/  MUFU.EX2 R55, R3 ;  /* 0x0000000300377308 */ /* 0x0005e40000000800 */
[----:B--2---:R-:W-:-:S02]  /*6740*/  FFMA.FTZ R3, R138, c[0x0][0x2d0], -R0 ;  /* 0x0000b4008a037a23 */ /* 0x004fc40000010800 */
[----:B------:R-:W-:-:S04]  /*6750*/  FADD.FTZ R0, R213, R212 ;  /* 0x000000d4d5007221 */ /* 0x000fc80000010000 */
[----:B------:R-:W2:Y:S01]  /*6760*/  MUFU.EX2 R70, R3 ;  /* 0x0000000300467308 */ /* 0x000ea20000000800 */
[----:B------:R-:W-:-:S04]  /*6770*/  FADD.FTZ R0, R214, R0 ;  /* 0x00000000d6007221 */ /* 0x000fc80000010000 */
[----:B------:R-:W-:-:S04]  /*6780*/  FADD.FTZ R0, R215, R0 ;  /* 0x00000000d7007221 */ /* 0x000fc80000010000 */
[----:B------:R-:W-:Y:S01]  /*6790*/  FADD.FTZ R0, R223, R0 ;  /* 0x00000000df007221 */ /* 0x000fe20000010000 */
[----:B-1----:R-:W-:Y:S01]  /*67a0*/  HMMA.16816.F32.BF16 R136, R152, R144, R44 ;  /* 0x000000909888723c */ /* 0x002fe2000004182c */
[----:B--2---:R-:W-:Y:S01]  /*67b0*/  F2FP.BF16.PACK_AB R7, R70, R55 ;  /* 0x000000374607723e */ /* 0x004fe200000010ff */
[----:B------:R-:W-:-:S06]  /*67c0*/  FADD.FTZ R3, R206, R187 ;  /* 0x000000bbce037221 */ /* 0x000fcc0000010000 */
[----:B------:R-:W-:Y:S01]  /*67d0*/  HMMA.16816.F32.BF16 R148, R152, R146, R148 ;  /* 0x000000929894723c */ /* 0x000fe20000041894 */
[----:B------:R-:W-:-:S04]  /*67e0*/  FADD.FTZ R3, R218, R3 ;  /* 0x00000003da037221 */ /* 0x000fc80000010000 */
[----:B------:R-:W-:-:S03]  /*67f0*/  FADD.FTZ R3, R221, R3 ;  /* 0x00000003dd037221 */ /* 0x000fc60000010000 */
[----:B------:R-:W-:Y:S01]  /*6800*/  HMMA.16816.F32.BF16 R108, R4, R20, R128 ;  /* 0x00000014046c723c */ /* 0x000fe20000041880 */
[----:B------:R-:W1:Y:S01]  /*6810*/  LDSM.16.MT88.4 R128, [R193+0x2000] ;  /* 0x00200000c180783b */ /* 0x000e620000004200 */
[----:B------:R-:W-:-:S06]  /*6820*/  FADD.FTZ R3, R227, R3 ;  /* 0x00000003e3037221 */ /* 0x000fcc0000010000 */
[C---:B------:R-:W-:Y:S08]  /*6830*/  HMMA.16816.F32.BF16 R20, R4.reuse, R22, R116 ;  /* 0x000000160414723c */ /* 0x040ff00000041874 */
[C---:B------:R-:W-:Y:S08]  /*6840*/  HMMA.16816.F32.BF16 R124, R4.reuse, R16, R124 ;  /* 0x00000010047c723c */ /* 0x040ff0000004187c */
[C---:B------:R-:W-:Y:S08]  /*6850*/  HMMA.16816.F32.BF16 R88, R4.reuse, R18, R88 ;  /* 0x000000120458723c */ /* 0x040ff00000041858 */
[C---:B------:R-:W-:Y:S08]  /*6860*/  HMMA.16816.F32.BF16 R76, R4.reuse, R12, R76 ;  /* 0x0000000c044c723c */ /* 0x040ff0000004184c */
[C---:B------:R-:W-:Y:S08]  /*6870*/  HMMA.16816.F32.BF16 R72, R4.reuse, R14, R72 ;  /* 0x0000000e0448723c */ /* 0x040ff00000041848 */
[C---:B------:R-:W-:Y:S07]  /*6880*/  HMMA.16816.F32.BF16 R60, R4.reuse, R8, R60 ;  /* 0x00000008043c723c */ /* 0x040fee000004183c */
[----:B------:R-:W-:Y:S01]  /*6890*/  FADD.FTZ R8, R208, R207 ;  /* 0x000000cfd0087221 */ /* 0x000fe20000010000 */
[----:B------:R-:W-:Y:S01]  /*68a0*/  HMMA.16816.F32.BF16 R36, R4, R10, R36 ;  /* 0x0000000a0424723c */ /* 0x000fe20000041824 */
[----:B------:R-:W2:Y:S01]  /*68b0*/  LDSM.16.MT88.4 R4, [R192+0x2000] ;  /* 0x00200000c004783b */ /* 0x000ea20000004200 */
[----:B------:R-:W-:-:S02]  /*68c0*/  FADD.FTZ R9, R231, R3 ;  /* 0x00000003e7097221 */ /* 0x000fc40000010000 */
[----:B------:R-:W-:Y:S02]  /*68d0*/  FADD.FTZ R8, R219, R8 ;  /* 0x00000008db087221 */ /* 0x000fe40000010000 */
[----:B------:R-:W-:Y:S02]  /*68e0*/  FADD.FTZ R3, R225, R2 ;  /* 0x00000002e1037221 */ /* 0x000fe40000010000 */
[----:B------:R-:W-:Y:S01]  /*68f0*/  @P5 IMAD.HI.U32 R2, R240, c[0x0][0x2c8], RZ ;  /* 0x0000b200f0025a27 */ /* 0x000fe200078e00ff */
[C---:B------:R-:W-:Y:S03]  /*6900*/  HMMA.16816.F32.BF16 R116, R152.reuse, R114, R80 ;  /* 0x000000729874723c */ /* 0x040fe60000041850 */
[----:B------:R-:W-:Y:S02]  /*6910*/  FADD.FTZ R10, R220, R8 ;  /* 0x00000008dc0a7221 */ /* 0x000fe40000010000 */
[----:B------:R-:W-:Y:S01]  /*6920*/  FADD.FTZ R8, R222, R0 ;  /* 0x00000000de087221 */ /* 0x000fe20000010000 */
[----:B------:R-:W-:Y:S01]  /*6930*/  MOV R0, R240 ;  /* 0x000000f000007202 */ /* 0x000fe20000000f00 */
[----:B------:R-:W-:Y:S01]  /*6940*/  FADD.FTZ R3, R234, R3 ;  /* 0x00000003ea037221 */ /* 0x000fe20000010000 */
[----:B------:R-:W-:Y:S01]  /*6950*/  @P5 SHF.R.U32.HI R0, RZ, c[0x0][0x2cc], R2 ;  /* 0x0000b300ff005a19 */ /* 0x000fe20000011602 */
[----:B-1----:R-:W-:Y:S02]  /*6960*/  HMMA.16816.F32.BF16 R120, R152, R128, R56 ;  /* 0x000000809878723c */ /* 0x002fe40000041838 */
[----:B------:R-:W-:Y:S01]  /*6970*/  FADD.FTZ R3, R235, R3 ;  /* 0x00000003eb037221 */ /* 0x000fe20000010000 */
[----:B---3--:R-:W-:-:S03]  /*6980*/  IADD3 R0, R0, R238, -R239 ;  /* 0x000000ee00007210 */ /* 0x008fc60007ffe8ef */
[----:B------:R-:W-:Y:S02]  /*6990*/  FADD.FTZ R3, R179, R3 ;  /* 0x00000003b3037221 */ /* 0x000fe40000010000 */
[----:B------:R-:W-:Y:S01]  /*69a0*/  IMAD.HI R0, R0, 0x66666667, RZ ;  /* 0x6666666700007827 */ /* 0x000fe200078e02ff */
[----:B------:R-:W-:Y:S03]  /*69b0*/  HMMA.16816.F32.BF16 R132, R152, R130, R48 ;  /* 0x000000829884723c */ /* 0x000fe60000041830 */
[----:B------:R-:W-:Y:S01]  /*69c0*/  FADD.FTZ R3, R180, R3 ;  /* 0x00000003b4037221 */ /* 0x000fe20000010000 */
[----:B------:R-:W-:-:S03]  /*69d0*/  SHF.R.U32.HI R2, RZ, 0x1f, R0 ;  /* 0x0000001fff027819 */ /* 0x000fc60000011600 */
[----:B------:R-:W-:Y:S01]  /*69e0*/  FADD.FTZ R3, R181, R3 ;  /* 0x00000003b5037221 */ /* 0x000fe20000010000 */
[----:B------:R-:W-:Y:S01]  /*69f0*/  LEA.HI.SX32 R11, R0, R2, 0x1b ;  /* 0x00000002000b7211 */ /* 0x000fe200078fdaff */
[----:B------:R-:W-:Y:S02]  /*6a00*/  FADD.FTZ R0, R226, R10 ;  /* 0x0000000ae2007221 */ /* 0x000fe40000010000 */
[----:B------:R-:W-:Y:S01]  /*6a10*/  FADD.FTZ R2, R236, R9 ;  /* 0x00000009ec027221 */ /* 0x000fe20000010000 */
[----:B------:R-:W-:Y:S01]  /*6a20*/  IMNMX R250, R249, R11, !PT ;  /* 0x0000000bf9fa7217 */ /* 0x000fe20007800200 */
[----:B------:R-:W-:Y:S01]  /*6a30*/  FADD.FTZ R3, R182, R3 ;  /* 0x00000003b6037221 */ /* 0x000fe20000010000 */
[----:B--2---:R-:W-:Y:S02]  /*6a40*/  HMMA.16816.F32.BF16 R84, R152, R4, R64 ;  /* 0x000000049854723c */ /* 0x004fe40000041840 */
[----:B------:R-:W-:Y:S01]  /*6a50*/  ISETP.GE.AND P0, PT, R205, R250, PT ;  /* 0x000000facd00720c */ /* 0x000fe20003f06270 */
[----:B------:R-:W-:-:S04]  /*6a60*/  FADD.FTZ R3, R97, R3 ;  /* 0x0000000361037221 */ /* 0x000fc80000010000 */
[----:B------:R-:W-:Y:S01]  /*6a70*/  FADD.FTZ R3, R101, R3 ;  /* 0x0000000365037221 */ /* 0x000fe20000010000 */
[----:B------:R-:W-:Y:S07]  /*6a80*/  HMMA.16816.F32.BF16 R152, R152, R6, R92 ;  /* 0x000000069898723c */ /* 0x000fee000004185c */
[----:B------:R-:W-:Y:S02]  /*6a90*/  F2FP.BF16.PACK_AB R92, R32, R31 ;  /* 0x0000001f205c723e */ /* 0x000fe400000010ff */
[----:B------:R-:W-:-:S02]  /*6aa0*/  F2FP.BF16.PACK_AB R94, R34, R33 ;  /* 0x00000021225e723e */ /* 0x000fc400000010ff */
[----:B------:R-:W-:Y:S02]  /*6ab0*/  F2FP.BF16.PACK_AB R93, R40, R35 ;  /* 0x00000023285d723e */ /* 0x000fe400000010ff */
[----:B------:R-:W-:-:S07]  /*6ac0*/  F2FP.BF16.PACK_AB R95, R42, R41 ;  /* 0x000000292a5f723e */ /* 0x000fce00000010ff */
[C---:B------:R-:W-:Y:S08]  /*6ad0*/  HMMA.16816.F32.BF16 R124, R92.reuse, R128, R124 ;  /* 0x000000805c7c723c */ /* 0x040ff0000004187c */
[C---:B------:R-:W-:Y:S08]  /*6ae0*/  HMMA.16816.F32.BF16 R128, R92.reuse, R130, R88 ;  /* 0x000000825c80723c */ /* 0x040ff00000041858 */
[C---:B------:R-:W-:Y:S07]  /*6af0*/  HMMA.16816.F32.BF16 R88, R92.reuse, R4, R60 ;  /* 0x000000045c58723c */ /* 0x040fee000004183c */
        /* <DEDUP_REMOVED lines=53> */
[----:B------:R-:W-:Y:S05]  /*6e50*/  @!P0 BRA `(.L_x_1460) ;  /* 0x00003f0000008947 */ /* 0x000fea0003800000 */
[----:B------:R-:W-:Y:S01]  /*6e60*/  MOV R101, R99 ;  /* 0x0000006300657202 */ /* 0x000fe20000000f00 */
[----:B------:R-:W-:Y:S01]  /*6e70*/  IMAD.MOV.U32 R103, RZ, RZ, R68 ;  /* 0x000000ffff677224 */ /* 0x000fe200078e0044 */
[----:B------:R-:W-:Y:S01]  /*6e80*/  MOV R97, R100 ;  /* 0x0000006400617202 */ /* 0x000fe20000000f00 */
[----:B------:R-:W-:Y:S01]  /*6e90*/  IMAD.MOV.U32 R212, RZ, RZ, R205 ;  /* 0x000000ffffd47224 */ /* 0x000fe200078e00cd */
[----:B------:R-:W-:-:S02]  /*6ea0*/  MOV R102, R98 ;  /* 0x0000006200667202 */ /* 0x000fc40000000f00 */
.L_x_1471:
[----:B------:R-:W-:Y:S04]  /*6eb0*/  DEPBAR.LE SB0, 0x0 ;  /* 0x000080000000791a */ /* 0x000fe80000000000 */
[----:B------:R-:W-:Y:S01]  /*6ec0*/  WARPSYNC 0xffffffff ;  /* 0xffffffff00007948 */ /* 0x000fe20003800000 */
[----:B------:R-:W-:Y:S01]  /*6ed0*/  BAR.SYNC.DEFER_BLOCKING 0x0 ;  /* 0x0000000000007b1d */ /* 0x000fe20000010000 */
[----:B------:R-:W-:Y:S05]  /*6ee0*/  ISETP.GT.AND P0, PT, R249, R212, PT ;  /* 0x000000d4f900720c */ /* 0x000fea0003f04270 */
[----:B------:R1:W2:Y:S01]  /*6ef0*/  LDSM.16.M88.4 R80, [R195] ;  /* 0x00000000c350783b */ /* 0x0002a20000000200 */
[----:B------:R-:W-:Y:S03]  /*6f00*/  BSSY B0, `(.L_x_1461) ;  /* 0x0000044000007945 */ /* 0x000fe60003800000 */
[----:B------:R1:W3:Y:S04]  /*6f10*/  LDSM.16.M88.4 R76, [R195+0x2000] ;  /* 0x00200000c34c783b */ /* 0x0002e80000000200 */
[----:B------:R1:W4:Y:S04]  /*6f20*/  LDSM.16.M88.4 R16, [R188] ;  /* 0x00000000bc10783b */ /* 0x0003280000000200 */
        /* <DEDUP_REMOVED lines=11> */
[----:B------:R-:W-:-:S05]  /*6fe0*/  @P0 BRA `(.L_x_1462) ;  /* 0x0000035000000947 */ /* 0x000fca0003800000 */
[C---:B--234-:R-:W-:Y:S01]  /*6ff0*/  IMAD.WIDE.U32 R2, R211.reuse, c[0x0][0x208], RZ ;  /* 0x00008200d3027a25 */ /* 0x05cfe200078e00ff */
        /* <DEDUP_REMOVED lines=8> */
[----:B------:R-:W-:Y:S04]  /*7080*/  IMAD.WIDE.U32 R2, R210, c[0x0][0x218], R2 ;  /* 0x00008600d2027a25 */ /* 0x000fe800078e0002 */
        /* <DEDUP_REMOVED lines=9> */
[----:B------:R2:W3:Y:S02]  /*7120*/  SHFL.IDX PT, R7, R4, RZ, 0x181f ;  /* 0x00181fff04077589 */ /* 0x0004e400000e0000 */
.L_x_1570:
[----:B------:R-:W-:-:S05]  /*7130*/  BRA.DIV ~URZ, `(.L_x_1464) ;  /* 0x0000d9727f007947 */ /* 0x000fca000b800000 */
[----:B------:R-:W4:Y:S01]  /*7140*/  SHFL.IDX PT, R2, R0, RZ, 0x181f ;  /* 0x00181fff00027589 */ /* 0x000f2200000e0000 */
[----:B------:R-:W-:Y:S03]  /*7150*/  ISETP.GE.AND P0, PT, R204, c[0x0][0x1d4], PT ;  /* 0x00007500cc007a0c */ /* 0x000fe60003f06270 */
[----:B------:R-:W5:Y:S04]  /*7160*/  SHFL.IDX PT, R3, R0, 0x1, 0x181f ;  /* 0x00381f0000037f89 */ /* 0x000f6800000e0000 */
[----:B------:R-:W2:Y:S04]  /*7170*/  SHFL.IDX PT, R6, R0, 0x2, 0x181f ;  /* 0x00581f0000067f89 */ /* 0x000ea800000e0000 */
[----:B------:R-:W3:Y:S04]  /*7180*/  SHFL.IDX PT, R9, R0, 0x3, 0x181f ;  /* 0x00781f0000097f89 */ /* 0x000ee800000e0000 */
[----:B------:R-:W1:Y:S04]  /*7190*/  SHFL.IDX PT, R14, R4, 0x1, 0x181f ;  /* 0x00381f00040e7f89 */ /* 0x000e6800000e0000 */
[----:B------:R-:W1:Y:S04]  /*71a0*/  SHFL.IDX PT, R13, R4, 0x2, 0x181f ;  /* 0x00581f00040d7f89 */ /* 0x000e6800000e0000 */
[----:B------:R-:W1:Y:S04]  /*71b0*/  SHFL.IDX PT, R12, R4, 0x3, 0x181f ;  /* 0x00781f00040c7f89 */ /* 0x000e6800000e0000 */
[----:B------:R-:W1:Y:S04]  /*71c0*/  SHFL.IDX PT, R0, R0, 0x4, 0x181f ;  /* 0x00981f0000007f89 */ /* 0x000e6800000e0000 */
[----:B--2---:R-:W2:Y:S01]  /*71d0*/  SHFL.IDX PT, R4, R4, 0x4, 0x181f ;  /* 0x00981f0004047f89 */ /* 0x004ea200000e0000 */
[-C--:B----4-:R-:W-:Y:S02]  /*71e0*/  IADD3 R10, P1, R2, R15.reuse, RZ ;  /* 0x0000000f020a7210 */ /* 0x090fe40007f3e0ff */
[-C--:B-----5:R-:W-:Y:S02]  /*71f0*/  IADD3 R8, P6, R3, R15.reuse, RZ ;  /* 0x0000000f03087210 */ /* 0x0a0fe40007fde0ff */
[-C--:B------:R-:W-:Y:S01]  /*7200*/  IADD3 R6, P2, R6, R15.reuse, RZ ;  /* 0x0000000f06067210 */ /* 0x080fe20007f5e0ff */
[--C-:B---3--:R-:W-:Y:S01]  /*7210*/  IMAD.X R11, R7, 0x1, R5.reuse, P1 ;  /* 0x00000001070b7824 */ /* 0x108fe200008e0605 */
[----:B------:R-:W-:Y:S01]  /*7220*/  IADD3 R2, P1, R9, R15, RZ ;  /* 0x0000000f09027210 */ /* 0x000fe20007f3e0ff */
[--C-:B-1----:R-:W-:Y:S03]  /*7230*/  IMAD.X R9, R14, 0x1, R5.reuse, P6 ;  /* 0x000000010e097824 */ /* 0x102fe600030e0605 */
[----:B------:R1:W-:Y:S01]  /*7240*/  LDGSTS.E.BYPASS.LTC128B.128 [R209+0x100], [R10.64], !P0 ;  /* 0x001000000ad17fae */ /* 0x0003e2000c101d46 */
[--C-:B------:R-:W-:Y:S03]  /*7250*/  IMAD.X R7, R13, 0x1, R5.reuse, P2 ;  /* 0x000000010d077824 */ /* 0x100fe600010e0605 */
[----:B------:R1:W-:Y:S01]  /*7260*/  LDGSTS.E.BYPASS.LTC128B.128 [R209+0x900], [R8.64], !P0 ;  /* 0x0090000008d17fae */ /* 0x0003e2000c101d46 */
[----:B------:R-:W-:Y:S03]  /*7270*/  IMAD.X R3, R12, 0x1, R5, P1 ;  /* 0x000000010c037824 */ /* 0x000fe600008e0605 */
[----:B------:R3:W-:Y:S04]  /*7280*/  LDGSTS.E.BYPASS.LTC128B.128 [R209+0x1100], [R6.64], !P0 ;  /* 0x0110000006d17fae */ /* 0x0007e8000c101d46 */
[----:B------:R1:W-:Y:S01]  /*7290*/  LDGSTS.E.BYPASS.LTC128B.128 [R209+0x1900], [R2.64], !P0 ;  /* 0x0190000002d17fae */ /* 0x0003e2000c101d46 */
[----:B---3--:R-:W-:Y:S04]  /*72a0*/  SEL R6, RZ, 0x10, P0 ;  /* 0x00000010ff067807 */ /* 0x008fe80000000000 */
.L_x_1571:
[C---:B-12---:R-:W-:Y:S02]  /*72b0*/  IADD3 R2, -R6.reuse, 0x10, RZ ;  /* 0x0000001006027810 */ /* 0x046fe40007ffe1ff */
[----:B------:R-:W-:Y:S02]  /*72c0*/  ISETP.NE.U32.AND P2, PT, R6, RZ, PT ;  /* 0x000000ff0600720c */ /* 0x000fe40003f45070 */
[----:B------:R-:W-:Y:S04]  /*72d0*/  LOP3.LUT R2, R2, 0xf, RZ, 0xc0, !PT ;  /* 0x0000000f02027812 */ /* 0x000fe800078ec0ff */
[----:B------:R-:W-:Y:S04]  /*72e0*/  IADD3 R2, P1, P0, R2, R0, R15 ;  /* 0x0000000002027210 */ /* 0x000fe8000783e00f */
[----:B------:R-:W-:Y:S05]  /*72f0*/  IADD3.X R3, RZ, R4, R5, P1, P0 ;  /* 0x00000004ff037210 */ /* 0x000fea0000fe0405 */
[----:B------:R-:W-:Y:S01]  /*7300*/  @!PT LDS RZ, [RZ] ;  /* 0x00000000fffff984 */ /* 0x000fe20000000800 */
[----:B------:R-:W-:Y:S01]  /*7310*/  @!PT LDS RZ, [RZ] ;  /* 0x00000000fffff984 */ /* 0x000fe20000000800 */
[----:B------:R-:W-:Y:S01]  /*7320*/  @!PT LDS RZ, [RZ] ;  /* 0x00000000fffff984 */ /* 0x000fe20000000800 */
[----:B------:R1:W-:Y:S04]  /*7330*/  LDGSTS.E.BYPASS.LTC128B.128.ZFILL [R209+0x2100], [R2.64], P2 ;  /* 0x0210000002d17fae */ /* 0x0003e80009141d46 */
.L_x_1462:
[----:B--234-:R-:W-:Y:S05]  /*7340*/  BSYNC B0 ;  /* 0x0000000000007941 */ /* 0x01cfea0003800000 */
.L_x_1461:
[----:B------:R-:W0:Y:S01]  /*7350*/  LDGDEPBAR ;  /* 0x00000000000079af */ /* 0x000e220000000000 */
[----:B------:R-:W-:Y:S01]  /*7360*/  WARPSYNC 0xffffffff ;  /* 0xffffffff00007948 */ /* 0x000fe20003800000 */
[-C--:B------:R-:W-:Y:S01]  /*7370*/  HMMA.16816.F32.BF16 R4, R80, R16.reuse, RZ ;  /* 0x000000105004723c */ /* 0x080fe200000418ff */
[----:B------:R-:W-:Y:S02]  /*7380*/  BSSY B0, `(.L_x_1465) ;  /* 0x00000a6000007945 */ /* 0x000fe40003800000 */
[----:B------:R-:W-:Y:S05]  /*7390*/  ISETP.GT.AND P0, PT, R212, R249, PT ;  /* 0x000000f9d400720c */ /* 0x000fea0003f04270 */
[C---:B------:R-:W-:Y:S08]  /*73a0*/  HMMA.16816.F32.BF16 R8, R76.reuse, R16, RZ ;  /* 0x000000104c08723c */ /* 0x040ff000000418ff */
[-C--:B------:R-:W-:Y:S08]  /*73b0*/  HMMA.16816.F32.BF16 R12, R76, R18.reuse, RZ ;  /* 0x000000124c0c723c */ /* 0x080ff000000418ff */
[C---:B------:R-:W-:Y:S08]  /*73c0*/  HMMA.16816.F32.BF16 R16, R80.reuse, R18, RZ ;  /* 0x000000125010723c */ /* 0x040ff000000418ff */
[-C--:B-1----:R-:W-:Y:S08]  /*73d0*/  HMMA.16816.F32.BF16 R20, R80, R32.reuse, RZ ;  /* 0x000000205014723c */ /* 0x082ff000000418ff */
        /* <DEDUP_REMOVED lines=39> */
[----:B------:R-:W4:Y:S07]  /*7650*/  LDSM.16.M88.4 R168, [R194+0x1000] ;  /* 0x00100000c2a8783b */ /* 0x000f2e0000000200 */
[----:B------:R-:W-:Y:S01]  /*7660*/  HMMA.16816.F32.BF16 R80, R160, R186, R80 ;  /* 0x000000baa050723c */ /* 0x000fe20000041850 */
[----:B------:R-:W5:Y:S07]  /*7670*/  LDSM.16.M88.4 R160, [R194+0x1800] ;  /* 0x00180000c2a0783b */ /* 0x000f6e0000000200 */
        /* <DEDUP_REMOVED lines=51> */
[----:B------:R-:W-:Y:S01]  /*79b0*/  IMAD R2, R212, 0x50, R251 ;  /* 0x00000050d4027824 */ /* 0x000fe200078e02fb */
[----:B------:R-:W2:Y:S01]  /*79c0*/  LDL.64 R98, [R1+0x8] ;  /* 0x0000080001627983 */ /* 0x000ea20000100a00 */
[----:B------:R-:W-:Y:S01]  /*79d0*/  IMAD.MOV.U32 R210, RZ, RZ, RZ ;  /* 0x000000ffffd27224 */ /* 0x000fe200078e00ff */
[----:B------:R-:W-:Y:S01]  /*79e0*/  SHF.R.S32.HI R100, RZ, 0x1f, R204 ;  /* 0x0000001fff647819 */ /* 0x000fe200000114cc */
[----:B------:R-:W-:Y:S01]  /*79f0*/  IMAD.SHL.U32 R164, R204, 0x2, RZ ;  /* 0x00000002cca47824 */ /* 0x000fe200078e00ff */
[----:B------:R-:W-:Y:S02]  /*7a00*/  IADD3 R2, R2, -0x50, R248 ;  /* 0xffffffb002027810 */ /* 0x000fe40007ffe0f8 */
[----:B------:R-:W3:Y:S03]  /*7a10*/  LDL R96, [R1+0x18] ;  /* 0x0000180001607983 */ /* 0x000ee60000100800 */
[----:B------:R-:W-:Y:S01]  /*7a20*/  @P4 IMAD.HI.U32 R3, R2, c[0x0][0x2bc], RZ ;  /* 0x0000af0002034a27 */ /* 0x000fe200078e00ff */
[----:B------:R-:W4:Y:S03]  /*7a30*/  LDL.64 R206, [R1] ;  /* 0x0000000001ce7983 */ /* 0x000f260000100a00 */
[----:B------:R-:W-:Y:S01]  /*7a40*/  IMAD.MOV.U32 R0, RZ, RZ, R2 ;  /* 0x000000ffff007224 */ /* 0x000fe200078e0002 */
[----:B------:R-:W-:Y:S04]  /*7a50*/  @P4 SHF.R.U32.HI R0, RZ, c[0x0][0x2c0], R3 ;  /* 0x0000b000ff004a19 */ /* 0x000fe80000011603 */
[C---:B--2---:R-:W-:Y:S04]  /*7a60*/  @!P3 IADD3 R3, P0, R0.reuse, R98, RZ ;  /* 0x000000620003b210 */ /* 0x044fe80007f1e0ff */
[----:B---3--:R-:W-:Y:S01]  /*7a70*/  @!P3 LEA.HI.X.SX32 R96, R0, R96, 0x1, P0 ;  /* 0x000000600060b211 */ /* 0x008fe200000f0eff */
[----:B------:R-:W-:Y:S01]  /*7a80*/  IMAD.MOV R0, RZ, RZ, -R0 ;  /* 0x000000ffff007224 */ /* 0x000fe200078e0a00 */
[C---:B------:R-:W-:Y:S03]  /*7a90*/  @!P3 LEA R98, P0, R3.reuse, c[0x0][0x2a0], 0x2 ;  /* 0x0000a8000362ba11 */ /* 0x040fe600078010ff */
[----:B------:R-:W-:Y:S01]  /*7aa0*/  IMAD R211, R0, c[0x0][0x2b8], R2 ;  /* 0x0000ae0000d37a24 */ /* 0x000fe200078e0202 */
[----:B------:R-:W-:Y:S03]  /*7ab0*/  @!P3 LEA.HI.X R99, R3, c[0x0][0x2a4], R96, 0x2, P0 ;  /* 0x0000a9000363ba11 */ /* 0x000fe600000f1460 */
[C---:B------:R-:W-:Y:S01]  /*7ac0*/  IMAD.WIDE.U32 R2, R211.reuse, c[0x0][0x1e0], RZ ;  /* 0x00007800d3027a25 */ /* 0x040fe200078e00ff */
[----:B------:R-:W-:Y:S01]  /*7ad0*/  SHF.R.S32.HI R0, RZ, 0x1f, R211 ;  /* 0x0000001fff007819 */ /* 0x000fe200000114d3 */
[----:B------:R1:W2:Y:S04]  /*7ae0*/  @!P3 LDG.E R210, [R98.64] ;  /* 0x0000000662d2b981 */ /* 0x0002a8000c1e1900 */
[----:B------:R-:W-:Y:S04]  /*7af0*/  IMAD R0, R0, c[0x0][0x1e0], RZ ;  /* 0x0000780000007a24 */ /* 0x000fe800078e02ff */
[----:B------:R-:W-:Y:S04]  /*7b00*/  IMAD R0, R211, c[0x0][0x1e4], R0 ;  /* 0x00007900d3007a24 */ /* 0x000fe800078e0200 */
[----:B------:R-:W-:Y:S01]  /*7b10*/  IMAD.IADD R3, R3, 0x1, R0 ;  /* 0x0000000103037824 */ /* 0x000fe200078e0200 */
[----:B-1----:R-:W-:Y:S02]  /*7b20*/  SHF.L.U64.HI R98, R204, 0x1, R100 ;  /* 0x00000001cc627819 */ /* 0x002fe40000010264 */
[----:B--2---:R-:W-:Y:S01]  /*7b30*/  SHF.R.S32.HI R0, RZ, 0x1f, R210 ;  /* 0x0000001fff007819 */ /* 0x004fe200000114d2 */
[----:B------:R-:W-:Y:S04]  /*7b40*/  IMAD.WIDE.U32 R2, R210, c[0x0][0x1f0], R2 ;  /* 0x00007c00d2027a25 */ /* 0x000fe800078e0002 */
[----:B------:R-:W-:Y:S01]  /*7b50*/  IMAD R0, R0, c[0x0][0x1f0], RZ ;  /* 0x00007c0000007a24 */ /* 0x000fe200078e02ff */
[----:B----4-:R-:W-:Y:S03]  /*7b60*/  IADD3 R2, P1, R206, R2, RZ ;  /* 0x00000002ce027210 */ /* 0x010fe60007f3e0ff */
[----:B------:R-:W-:Y:S01]  /*7b70*/  IMAD R96, R210, c[0x0][0x1f4], R0 ;  /* 0x00007d00d2607a24 */ /* 0x000fe200078e0200 */
[----:B------:R-:W-:Y:S04]  /*7b80*/  LEA R0, P0, R2, c[0x0][0x1c8], 0x1 ;  /* 0x0000720002007a11 */ /* 0x000fe800078008ff */
[----:B------:R-:W-:Y:S04]  /*7b90*/  IADD3.X R3, R252, R3, R96, P1, !PT ;  /* 0x00000003fc037210 */ /* 0x000fe80000ffe460 */
[----:B------:R-:W-:Y:S01]  /*7ba0*/  LEA.HI.X R96, R2, c[0x0][0x1cc], R3, 0x1, P0 ;  /* 0x0000730002607a11 */ /* 0x000fe200000f0c03 */
[----:B------:R-:W-:-:S05]  /*7bb0*/  BRA.DIV ~URZ, `(.L_x_1467) ;  /* 0x0000d4527f007947 */ /* 0x000fca000b800000 */
[----:B------:R1:W2:Y:S02]  /*7bc0*/  SHFL.IDX PT, R100, R96, RZ, 0x181f ;  /* 0x00181fff60647589 */ /* 0x0002a400000e0000 */
.L_x_1572:
        /* <DEDUP_REMOVED lines=14> */
[--C-:B--2---:R-:W-:Y:S01]  /*7cb0*/  IMAD.X R161, R100, 0x1, R98.reuse, P1 ;  /* 0x0000000164a17824 */ /* 0x104fe200008e0662 */
[----:B------:R-:W-:Y:S01]  /*7cc0*/  SEL R99, RZ, 0x10, P0 ;  /* 0x00000010ff637807 */ /* 0x000fe20000000000 */
        /* <DEDUP_REMOVED lines=8> */
.L_x_1573:
[C---:B--2---:R-:W-:Y:S02]  /*7d50*/  IADD3 R2, -R99.reuse, 0x10, RZ ;  /* 0x0000001063027810 */ /* 0x044fe40007ffe1ff */
[----:B------:R-:W-:Y:S02]  /*7d60*/  ISETP.NE.U32.AND P2, PT, R99, RZ, PT ;  /* 0x000000ff6300720c */ /* 0x000fe40003f45070 */
[----:B------:R-:W-:Y:S04]  /*7d70*/  LOP3.LUT R2, R2, 0xf, RZ, 0xc0, !PT ;  /* 0x0000000f02027812 */ /* 0x000fe800078ec0ff */
[----:B------:R-:W-:Y:S04]  /*7d80*/  IADD3 R2, P1, P0, R2, R0, R164 ;  /* 0x0000000002027210 */ /* 0x000fe8000783e0a4 */
[----:B-1----:R-:W-:Y:S05]  /*7d90*/  IADD3.X R3, RZ, R96, R98, P1, P0 ;  /* 0x00000060ff037210 */ /* 0x002fea0000fe0462 */
[----:B------:R-:W-:Y:S01]  /*7da0*/  @!PT LDS RZ, [RZ] ;  /* 0x00000000fffff984 */ /* 0x000fe20000000800 */
[----:B------:R-:W-:Y:S01]  /*7db0*/  @!PT LDS RZ, [RZ] ;  /* 0x00000000fffff984 */ /* 0x000fe20000000800 */
[----:B------:R-:W-:Y:S01]  /*7dc0*/  @!PT LDS RZ, [RZ] ;  /* 0x00000000fffff984 */ /* 0x000fe20000000800 */
[----:B------:R1:W-:Y:S04]  /*7dd0*/  LDGSTS.E.BYPASS.LTC128B.128.ZFILL [R209+0x4900], [R2.64], P2 ;  /* 0x0490000002d17fae */ /* 0x0003e80009141d46 */
.L_x_1466:
[----:B------:R-:W-:Y:S05]  /*7de0*/  BSYNC B0 ;  /* 0x0000000000007941 */ /* 0x000fea0003800000 */
.L_x_1465:
[----:B-1----:R-:W2:Y:S04]  /*7df0*/  LDL R2, [R1+0x28] ;  /* 0x0000280001027983 */ /* 0x002ea80000100800 */
[----:B------:R-:W2:Y:S04]  /*7e00*/  LDL R0, [R1+0x40] ;  /* 0x0000400001007983 */ /* 0x000ea80000100800 */
[----:B------:R-:W3:Y:S04]  /*7e10*/  LDL R99, [R1+0x2c] ;  /* 0x00002c0001637983 */ /* 0x000ee80000100800 */
[----:B------:R-:W4:Y:S04]  /*7e20*/  LDL R98, [R1+0x24] ;  /* 0x0000240001627983 */ /* 0x000f280000100800 */
[----:B------:R-:W4:Y:S04]  /*7e30*/  LDL R3, [R1+0x20] ;  /* 0x0000200001037983 */ /* 0x000f280000100800 */
[----:B------:R-:W0:Y:S01]  /*7e40*/  LDGDEPBAR ;  /* 0x00000000000079af */ /* 0x000e220000000000 */
[----:B--2---:R-:W-:Y:S01]  /*7e50*/  IADD3 R96, R0, R2, RZ ;  /* 0x0000000200607210 */ /* 0x004fe20007ffe0ff */
[----:B------:R-:W-:Y:S04]  /*7e60*/  IMAD R0, R212, -0x50, RZ ;  /* 0xffffffb0d4007824 */ /* 0x000fe800078e02ff */
[----:B------:R-:W-:Y:S01]  /*7e70*/  @P5 IMAD.HI.U32 R2, R96, c[0x0][0x2c8], RZ ;  /* 0x0000b20060025a27 */ /* 0x000fe200078e00ff */
[----:B---3--:R-:W-:Y:S04]  /*7e80*/  IADD3 R0, -R99, 0x1, R0 ;  /* 0x0000000163007810 */ /* 0x008fe80007ffe100 */
[----:B------:R-:W-:Y:S02]  /*7e90*/  @P5 SHF.R.U32.HI R96, RZ, c[0x0][0x2cc], R2 ;  /* 0x0000b300ff605a19 */ /* 0x000fe40000011602 */
[----:B----4-:R-:W-:Y:S01]  /*7ea0*/  IADD3 R98, -R3, R0, R98 ;  /* 0x0000000003627210 */ /* 0x010fe20007ffe162 */
[----:B------:R-:W-:-:S05]  /*7eb0*/  BRA.DIV ~URZ, `(.L_x_1469) ;  /* 0x0000d7227f007947 */ /* 0x000fca000b800000 */
[----:B------:R1:W2:Y:S02]  /*7ec0*/  SHFL.IDX PT, R0, R96, RZ, 0x1c1f ;  /* 0x001c1fff60007589 */ /* 0x0002a400000e0000 */
.L_x_1574:
        /* <DEDUP_REMOVED lines=43> */
[----:B------:R-:W-:Y:S08]  /*8180*/  SHFL.IDX PT, R2, R96, 0x2, 0x1c1f ;  /* 0x005c1f0060027f89 */ /* 0x000ff000000e0000 */
[----:B------:R-:W-:Y:S08]  /*8190*/  SHFL.IDX PT, R3, R96, 0x1, 0x1c1f ;  /* 0x003c1f0060037f89 */ /* 0x000ff000000e0000 */
[----:B------:R-:W2:Y:S02]  /*81a0*/  SHFL.IDX PT, R0, R96, 0x3, 0x1c1f ;  /* 0x007c1f0060007f89 */ /* 0x000ea400000e0000 */
[C---:B--2---:R-:W-:Y:S02]  /*81b0*/  IMAD.IADD R0, R98.reuse, 0x1, R0 ;  /* 0x0000000162007824 */ /* 0x044fe400078e0200 */
[C---:B------:R-:W-:Y:S02]  /*81c0*/  IMAD.IADD R2, R98.reuse, 0x1, R2 ;  /* 0x0000000162027824 */ /* 0x040fe400078e0202 */
[----:B------:R-:W-:Y:S03]  /*81d0*/  IMAD.IADD R3, R98, 0x1, R3 ;  /* 0x0000000162037824 */ /* 0x000fe600078e0203 */
[C---:B------:R-:W-:Y:S02]  /*81e0*/  ISETP.GT.AND P6, PT, R2.reuse, RZ, PT ;  /* 0x000000ff0200720c */ /* 0x040fe40003fc4270 */
[----:B------:R-:W-:Y:S02]  /*81f0*/  ISETP.GT.AND P2, PT, R2, 0x1, PT ;  /* 0x000000010200780c */ /* 0x000fe40003f44270 */
[----:B------:R-:W-:Y:S02]  /*8200*/  FSEL R21, R8, -INF , P6 ;  /* 0xff80000008157808 */ /* 0x000fe40003000000 */
[----:B------:R-:W-:Y:S02]  /*8210*/  ISETP.GT.AND P6, PT, R3, 0x8, PT ;  /* 0x000000080300780c */ /* 0x000fe40003fc4270 */
[----:B------:R-:W-:Y:S02]  /*8220*/  FSEL R48, R9, -INF , P2 ;  /* 0xff80000009307808 */ /* 0x000fe40001000000 */
[----:B------:R-:W-:Y:S02]  /*8230*/  ISETP.GT.AND P2, PT, R3, 0x9, PT ;  /* 0x000000090300780c */ /* 0x000fe40003f44270 */
[----:B------:R-:W-:Y:S02]  /*8240*/  FSEL R33, R18, -INF , P6 ;  /* 0xff80000012217808 */ /* 0x000fe40003000000 */
[----:B------:R-:W-:Y:S02]  /*8250*/  FSEL R36, R19, -INF , P2 ;  /* 0xff80000013247808 */ /* 0x000fe40001000000 */
[C---:B------:R-:W-:Y:S02]  /*8260*/  ISETP.GT.AND P6, PT, R2.reuse, 0x8, PT ;  /* 0x000000080200780c */ /* 0x040fe40003fc4270 */
        /* <DEDUP_REMOVED lines=12> */
[C---:B------:R-:W-:Y:S02]  /*8330*/  ISETP.GT.AND P2, PT, R3.reuse, 0x19, PT ;  /* 0x000000190300780c */ /* 0x040fe40003f44270 */
[C---:B------:R-:W-:Y:S02]  /*8340*/  ISETP.GT.AND P1, PT, R3.reuse, RZ, PT ;  /* 0x000000ff0300720c */ /* 0x040fe40003f24270 */
[----:B------:R-:W-:Y:S02]  /*8350*/  ISETP.GT.AND P0, PT, R3, 0x1, PT ;  /* 0x000000010300780c */ /* 0x000fe40003f04270 */
[----:B------:R-:W-:Y:S02]  /*8360*/  FSEL R168, R34, -INF , P6 ;  /* 0xff80000022a87808 */ /* 0x000fe40003000000 */
[----:B------:R-:W-:Y:S02]  /*8370*/  FSEL R166, R35, -INF , P2 ;  /* 0xff80000023a67808 */ /* 0x000fe40001000000 */
[C---:B------:R-:W-:Y:S02]  /*8380*/  ISETP.GT.AND P6, PT, R2.reuse, 0x18, PT ;  /* 0x000000180200780c */ /* 0x040fe40003fc4270 */
[----:B------:R-:W-:Y:S02]  /*8390*/  ISETP.GT.AND P2, PT, R2, 0x19, PT ;  /* 0x000000190200780c */ /* 0x000fe40003f44270 */
[----:B------:R-:W-:Y:S02]  /*83a0*/  FSEL R20, R6, -INF , P1 ;  /* 0xff80000006147808 */ /* 0x000fe40000800000 */
[----:B------:R-:W-:Y:S02]  /*83b0*/  FSEL R32, R7, -INF , P0 ;  /* 0xff80000007207808 */ /* 0x000fe40000000000 */
        /* <DEDUP_REMOVED lines=78> */
[----:B------:R-:W-:Y:S02]  /*88a0*/  FMNMX.FTZ R3, R172, R4, !PT ;  /* 0x00000004ac037209 */ /* 0x000fe40007810000 */
[----:B------:R-:W-:Y:S02]  /*88b0*/  FSEL R13, R74, -INF , P6 ;  /* 0xff8000004a0d7808 */ /* 0x000fe40003000000 */
[----:B------:R-:W-:Y:S02]  /*88c0*/  FSEL R12, R75, -INF , P2 ;  /* 0xff8000004b0c7808 */ /* 0x000fe40001000000 */
[C---:B------:R-:W-:Y:S02]  /*88d0*/  ISETP.GT.AND P6, PT, R2.reuse, 0x48, PT ;  /* 0x000000480200780c */ /* 0x040fe40003fc4270 */
[----:B------:R-:W-:Y:S02]  /*88e0*/  ISETP.GT.AND P2, PT, R2, 0x49, PT ;  /* 0x000000490200780c */ /* 0x000fe40003f44270 */
[----:B------:R-:W-:Y:S02]  /*88f0*/  FSEL R23, R82, -INF , P1 ;  /* 0xff80000052177808 */ /* 0x000fe40000800000 */
[----:B------:R-:W-:Y:S02]  /*8900*/  FSEL R22, R83, -INF , P0 ;  /* 0xff80000053167808 */ /* 0x000fe40000000000 */
[----:B------:R-:W-:Y:S02]  /*8910*/  FMNMX.FTZ R3, R175, R3, !PT ;  /* 0x00000003af037209 */ /* 0x000fe40007810000 */
[C---:B------:R-:W-:Y:S02]  /*8920*/  ISETP.GT.AND P1, PT, R0.reuse, 0x48, PT ;  /* 0x000000480000780c */ /* 0x040fe40003f24270 */
[----:B------:R-:W-:Y:S02]  /*8930*/  ISETP.GT.AND P0, PT, R0, 0x49, PT ;  /* 0x000000490000780c */ /* 0x000fe40003f04270 */
        /* <DEDUP_REMOVED lines=69> */
[----:B------:R-:W-:Y:S02]  /*8d90*/  FSEL R16, R77, -INF , P2 ;  /* 0xff8000004d107808 */ /* 0x000fe40001000000 */
[----:B------:R-:W-:Y:S02]  /*8da0*/  FSEL R11, R78, -INF , P1 ;  /* 0xff8000004e0b7808 */ /* 0x000fe40000800000 */
        /* <DEDUP_REMOVED lines=8> */
[----:B------:R-:W-:Y:S02]  /*8e30*/  FSEL R10, R79, -INF , P0 ;  /* 0xff8000004f0a7808 */ /* 0x000fe40000000000 */
[----:B------:R-:W-:Y:S04]  /*8e40*/  FMNMX.FTZ R0, R11, R6, !PT ;  /* 0x000000060b007209 */ /* 0x000fe80007810000 */
[----:B------:R-:W-:Y:S01]  /*8e50*/  FMNMX.FTZ R0, R10, R0, !PT ;  /* 0x000000000a007209 */ /* 0x000fe20007810000 */
[----:B------:R-:W3:Y:S08]  /*8e60*/  SHFL.BFLY PT, R6, R4, 0x2, 0x1f ;  /* 0x0c401f0004067f89 */ /* 0x000ef000000e0000 */
[----:B------:R-:W4:Y:S08]  /*8e70*/  SHFL.BFLY PT, R7, R3, 0x2, 0x1f ;  /* 0x0c401f0003077f89 */ /* 0x000f3000000e0000 */
[----:B------:R-:W5:Y:S01]  /*8e80*/  SHFL.BFLY PT, R9, R0, 0x2, 0x1f ;  /* 0x0c401f0000097f89 */ /* 0x000f6200000e0000 */
[----:B--2---:R-:W-:Y:S02]  /*8e90*/  FMNMX.FTZ R5, R5, R2, !PT ;  /* 0x0000000205057209 */ /* 0x004fe40007810000 */
[----:B---3--:R-:W-:Y:S05]  /*8ea0*/  FMNMX.FTZ R2, R4, R6, !PT ;  /* 0x0000000604027209 */ /* 0x008fea0007810000 */
[----:B------:R-:W2:Y:S01]  /*8eb0*/  SHFL.BFLY PT, R6, R5, 0x1, 0x1f ;  /* 0x0c201f0005067f89 */ /* 0x000ea200000e0000 */
[----:B----4-:R-:W-:Y:S07]  /*8ec0*/  FMNMX.FTZ R3, R3, R7, !PT ;  /* 0x0000000703037209 */ /* 0x010fee0007810000 */
[----:B------:R-:W3:Y:S01]  /*8ed0*/  SHFL.BFLY PT, R7, R2, 0x1, 0x1f ;  /* 0x0c201f0002077f89 */ /* 0x000ee200000e0000 */
[----:B-----5:R-:W-:Y:S07]  /*8ee0*/  FMNMX.FTZ R4, R0, R9, !PT ;  /* 0x0000000900047209 */ /* 0x020fee0007810000 */
[----:B------:R-:W4:Y:S08]  /*8ef0*/  SHFL.BFLY PT, R8, R3, 0x1, 0x1f ;  /* 0x0c201f0003087f89 */ /* 0x000f3000000e0000 */
[----:B------:R1:W1:Y:S01]  /*8f00*/  SHFL.BFLY PT, R0, R4, 0x1, 0x1f ;  /* 0x0c201f0004007f89 */ /* 0x00026200000e0000 */
[----:B--2---:R-:W-:Y:S02]  /*8f10*/  FMNMX.FTZ R100, R5, R6, !PT ;  /* 0x0000000605647209 */ /* 0x004fe40007810000 */
[----:B---3--:R-:W-:Y:S02]  /*8f20*/  FMNMX.FTZ R99, R2, R7, !PT ;  /* 0x0000000702637209 */ /* 0x008fe40007810000 */
[----:B----4-:R-:W-:Y:S03]  /*8f30*/  FMNMX.FTZ R98, R3, R8, !PT ;  /* 0x0000000803627209 */ /* 0x010fe60007810000 */
.L_x_1575:
[C---:B------:R-:W-:Y:S01]  /*8f40*/  FMUL.FTZ R2, R100.reuse, c[0x0][0x2d0] ;  /* 0x0000b40064027a20 */ /* 0x040fe20000410000 */
[----:B------:R-:W-:Y:S01]  /*8f50*/  FSETP.NEU.FTZ.AND P2, PT, R100, -INF , PT ;  /* 0xff8000006400780b */ /* 0x000fe20003f5d000 */
[----:B------:R-:W-:Y:S01]  /*8f60*/  WARPSYNC 0xffffffff ;  /* 0xffffffff00007948 */ /* 0x000fe20003800000 */
[----:B------:R-:W-:Y:S02]  /*8f70*/  FSETP.NEU.FTZ.AND P1, PT, R99, -INF , PT ;  /* 0xff8000006300780b */ /* 0x000fe40003f3d000 */
[----:B------:R-:W-:Y:S02]  /*8f80*/  FSEL R6, R2, RZ, P2 ;  /* 0x000000ff02067208 */ /* 0x000fe40001000000 */
[----:B------:R-:W-:Y:S02]  /*8f90*/  FSETP.NEU.FTZ.AND P0, PT, R98, -INF , PT ;  /* 0xff8000006200780b */ /* 0x000fe40003f1d000 */
[----:B-1----:R-:W-:Y:S01]  /*8fa0*/  FMNMX.FTZ R68, R0, R4, !PT ;  /* 0x0000000400447209 */ /* 0x002fe20007810000 */
[--C-:B------:R-:W-:Y:S01]  /*8fb0*/  FFMA.FTZ R2, R156, c[0x0][0x2d0], -R6.reuse ;  /* 0x0000b4009c027a23 */ /* 0x100fe20000010806 */
[----:B------:R-:W-:Y:S01]  /*8fc0*/  FSEL R5, R98, RZ, P0 ;  /* 0x000000ff62057208 */ /* 0x000fe20000000000 */
[--C-:B------:R-:W-:Y:S02]  /*8fd0*/  FFMA.FTZ R3, R172, c[0x0][0x2d0], -R6.reuse ;  /* 0x0000b400ac037a23 */ /* 0x100fe40000010806 */
[----:B------:R1:W-:Y:S01]  /*8fe0*/  MUFU.EX2 R42, R2 ;  /* 0x00000002002a7308 */ /* 0x0003e20000000800 */
[----:B------:R-:W-:Y:S02]  /*8ff0*/  FMUL.FTZ R4, R68, c[0x0][0x2d0] ;  /* 0x0000b40044047a20 */ /* 0x000fe40000410000 */
        /* <DEDUP_REMOVED lines=13> */
[----:B-1----:R-:W-:Y:S05]  /*90d0*/  FMUL.FTZ R2, R99, c[0x0][0x2d0] ;  /* 0x0000b40063027a20 */ /* 0x002fea0000410000 */
[----:B------:R-:W-:Y:S01]  /*90e0*/  MUFU.EX2 R246, R186 ;  /* 0x000000ba00f67308 */ /* 0x000fe20000000800 */
[----:B------:R-:W-:Y:S01]  /*90f0*/  FSEL R7, R2, RZ, P1 ;  /* 0x000000ff02077208 */ /* 0x000fe20000800000 */
[--C-:B--2---:R-:W-:Y:S04]  /*9100*/  FFMA.FTZ R3, R175, c[0x0][0x2d0], -R6.reuse ;  /* 0x0000b400af037a23 */ /* 0x104fe80000010806 */
        /* <DEDUP_REMOVED lines=17> */
[--C-:B-1----:R-:W-:Y:S02]  /*9220*/  FFMA.FTZ R2, R32, c[0x0][0x2d0], -R7.reuse ;  /* 0x0000b40020027a23 */ /* 0x102fe40000010807 */
[--C-:B------:R-:W-:Y:S02]  /*9230*/  FFMA.FTZ R177, R50, c[0x0][0x2d0], -R7.reuse ;  /* 0x0000b40032b17a23 */ /* 0x100fe40000010807 */
[--C-:B------:R-:W-:Y:S01]  /*9240*/  FFMA.FTZ R156, R161, c[0x0][0x2d0], -R7.reuse ;  /* 0x0000b400a19c7a23 */ /* 0x100fe20000010807 */
[----:B------:R1:W-:Y:S01]  /*9250*/  MUFU.EX2 R227, R2 ;  /* 0x0000000200e37308 */ /* 0x0003e20000000800 */
[--C-:B------:R-:W-:Y:S02]  /*9260*/  FFMA.FTZ R159, R159, c[0x0][0x2d0], -R7.reuse ;  /* 0x0000b4009f9f7a23 */ /* 0x100fe40000010807 */
[--C-:B--2---:R-:W-:Y:S07]  /*9270*/  FFMA.FTZ R3, R36, c[0x0][0x2d0], -R7.reuse ;  /* 0x0000b40024037a23 */ /* 0x104fee0000010807 */
[----:B------:R2:W-:Y:S10]  /*9280*/  MUFU.EX2 R237, R3 ;  /* 0x0000000300ed7308 */ /* 0x0005f40000000800 */
[----:B------:R-:W-:Y:S01]  /*9290*/  MUFU.EX2 R245, R184 ;  /* 0x000000b800f57308 */ /* 0x000fe20000000800 */
[--C-:B-1----:R-:W-:Y:S02]  /*92a0*/  FFMA.FTZ R2, R174, c[0x0][0x2d0], -R6.reuse ;  /* 0x0000b400ae027a23 */ /* 0x102fe40000010806 */
[----:B------:R-:W-:Y:S02]  /*92b0*/  FFMA.FTZ R174, R207, c[0x0][0x2d0], -R6 ;  /* 0x0000b400cfae7a23 */ /* 0x000fe40000010806 */
[--C-:B------:R-:W-:Y:S05]  /*92c0*/  FFMA.FTZ R207, R23, c[0x0][0x2d0], -R7.reuse ;  /* 0x0000b40017cf7a23 */ /* 0x100fea0000010807 */
[----:B------:R1:W-:Y:S01]  /*92d0*/  MUFU.EX2 R236, R2 ;  /* 0x0000000200ec7308 */ /* 0x0003e20000000800 */
[----:B--2---:R-:W-:Y:S09]  /*92e0*/  FSEL R3, R99, RZ, P1 ;  /* 0x000000ff63037208 */ /* 0x004ff20000800000 */
[----:B------:R-:W-:Y:S10]  /*92f0*/  MUFU.EX2 R239, R159 ;  /* 0x0000009f00ef7308 */ /* 0x000ff40000000800 */
[----:B------:R-:W-:Y:S01]  /*9300*/  MUFU.EX2 R186, R168 ;  /* 0x000000a800ba7308 */ /* 0x000fe20000000800 */
[----:B-1----:R-:W-:Y:S09]  /*9310*/  FFMA.FTZ R2, R33, c[0x0][0x2d0], -R7 ;  /* 0x0000b40021027a23 */ /* 0x002ff20000010807 */
[----:B------:R1:W-:Y:S10]  /*9320*/  MUFU.EX2 R233, R2 ;  /* 0x0000000200e97308 */ /* 0x0003f40000000800 */
[----:B------:R-:W-:Y:S10]  /*9330*/  MUFU.EX2 R170, R170 ;  /* 0x000000aa00aa7308 */ /* 0x000ff40000000800 */
[----:B------:R-:W-:Y:S01]  /*9340*/  MUFU.EX2 R181, R181 ;  /* 0x000000b500b57308 */ /* 0x000fe20000000800 */
[----:B-1----:R-:W-:Y:S05]  /*9350*/  FMUL.FTZ R2, R98, c[0x0][0x2d0] ;  /* 0x0000b40062027a20 */ /* 0x002fea0000410000 */
[----:B------:R-:W-:Y:S04]  /*9360*/  FSEL R8, R2, RZ, P0 ;  /* 0x000000ff02087208 */ /* 0x000fe80000000000 */
[----:B------:R-:W-:Y:S01]  /*9370*/  MUFU.EX2 R179, R179 ;  /* 0x000000b300b37308 */ /* 0x000fe20000000800 */
[----:B------:R-:W-:Y:S01]  /*9380*/  FSETP.NEU.FTZ.AND P0, PT, R68, -INF , PT ;  /* 0xff8000004400780b */ /* 0x000fe20003f1d000 */
[--C-:B------:R-:W-:Y:S03]  /*9390*/  FFMA.FTZ R2, R48, c[0x0][0x2d0], -R8.reuse ;  /* 0x0000b40030027a23 */ /* 0x100fe60000010808 */
[----:B------:R-:W-:Y:S01]  /*93a0*/  FSEL R4, R4, RZ, P0 ;  /* 0x000000ff04047208 */ /* 0x000fe20000000000 */
[--C-:B------:R-:W-:Y:S02]  /*93b0*/  FFMA.FTZ R9, R21, c[0x0][0x2d0], -R8.reuse ;  /* 0x0000b40015097a23 */ /* 0x100fe40000010808 */
[----:B------:R-:W1:Y:S01]  /*93c0*/  LDSM.16.MT88.4 R20, [R189] ;  /* 0x00000000bd14783b */ /* 0x000e620000004200 */
[----:B------:R-:W-:Y:S01]  /*93d0*/  FFMA.FTZ R165, R38, c[0x0][0x2d0], -R8 ;  /* 0x0000b40026a57a23 */ /* 0x000fe20000010808 */
[----:B------:R2:W-:Y:S01]  /*93e0*/  MUFU.EX2 R225, R2 ;  /* 0x0000000200e17308 */ /* 0x0005e20000000800 */
[----:B------:R-:W-:Y:S02]  /*93f0*/  FFMA.FTZ R66, R81, c[0x0][0x2d0], -R4 ;  /* 0x0000b40051427a23 */ /* 0x000fe40000010804 */
[--C-:B------:R-:W-:Y:S02]  /*9400*/  FFMA.FTZ R59, R173, c[0x0][0x2d0], -R8.reuse ;  /* 0x0000b400ad3b7a23 */ /* 0x100fe40000010808 */
[--C-:B------:R-:W-:Y:S01]  /*9410*/  FFMA.FTZ R58, R171, c[0x0][0x2d0], -R8.reuse ;  /* 0x0000b400ab3a7a23 */ /* 0x100fe20000010808 */
[----:B------:R-:W-:Y:S01]  /*9420*/  LDSM.16.MT88.4 R80, [R192] ;  /* 0x00000000c050783b */ /* 0x000fe20000004200 */
[----:B------:R-:W-:Y:S02]  /*9430*/  FFMA.FTZ R71, R64, c[0x0][0x2d0], -R8 ;  /* 0x0000b40040477a23 */ /* 0x000fe40000010808 */
        /* <DEDUP_REMOVED lines=10> */
[--C-:B--2---:R-:W-:Y:S02]  /*94e0*/  FFMA.FTZ R2, R37, c[0x0][0x2d0], -R8.reuse ;  /* 0x0000b40025027a23 */ /* 0x104fe40000010808 */
[--C-:B------:R-:W-:Y:S02]  /*94f0*/  FFMA.FTZ R57, R164, c[0x0][0x2d0], -R8.reuse ;  /* 0x0000b400a4397a23 */ /* 0x100fe40000010808 */
[----:B------:R-:W-:Y:S01]  /*9500*/  FFMA.FTZ R56, R160, c[0x0][0x2d0], -R8 ;  /* 0x0000b400a0387a23 */ /* 0x000fe20000010808 */
[----:B------:R2:W-:Y:S01]  /*9510*/  MUFU.EX2 R232, R2 ;  /* 0x0000000200e87308 */ /* 0x0005e20000000800 */
[--C-:B------:R-:W-:Y:S02]  /*9520*/  FFMA.FTZ R222, R11, c[0x0][0x2d0], -R4.reuse ;  /* 0x0000b4000bde7a23 */ /* 0x100fe40000010804 */
[----:B------:R-:W-:Y:S02]  /*9530*/  FFMA.FTZ R223, R10, c[0x0][0x2d0], -R4 ;  /* 0x0000b4000adf7a23 */ /* 0x000fe40000010804 */
[--C-:B---3--:R-:W-:Y:S02]  /*9540*/  FFMA.FTZ R9, R49, c[0x0][0x2d0], -R8.reuse ;  /* 0x0000b40031097a23 */ /* 0x108fe40000010808 */
        /* <DEDUP_REMOVED lines=9> */
[----:B--2---:R-:W-:Y:S05]  /*95e0*/  FSEL R2, R100, RZ, P2 ;  /* 0x000000ff64027208 */ /* 0x004fea0001000000 */
[----:B------:R-:W-:Y:S04]  /*95f0*/  FADD.FTZ R0, -R2, R97 ;  /* 0x0000006102007221 */ /* 0x000fe80000010100 */
[----:B------:R-:W-:Y:S01]  /*9600*/  MUFU.EX2 R185, R161 ;  /* 0x000000a100b97308 */ /* 0x000fe20000000800 */
[----:B------:R-:W-:Y:S02]  /*9610*/  FADD.FTZ R2, -R3, R101 ;  /* 0x0000006503027221 */ /* 0x000fe40000010100 */
[----:B------:R-:W-:Y:S02]  /*9620*/  FMUL.FTZ R0, R0, c[0x0][0x2d0] ;  /* 0x0000b40000007a20 */ /* 0x000fe40000410000 */
[----:B------:R-:W-:Y:S02]  /*9630*/  FADD.FTZ R3, -R5, R102 ;  /* 0x0000006605037221 */ /* 0x000fe40000010100 */
[--C-:B------:R-:W-:Y:S02]  /*9640*/  FFMA.FTZ R102, R206, c[0x0][0x2d0], -R6.reuse ;  /* 0x0000b400ce667a23 */ /* 0x100fe40000010806 */
[----:B------:R-:W-:Y:S01]  /*9650*/  FFMA.FTZ R97, R205, c[0x0][0x2d0], -R6 ;  /* 0x0000b400cd617a23 */ /* 0x000fe20000010806 */
[----:B------:R2:W-:Y:S01]  /*9660*/  MUFU.EX2 R65, R0 ;  /* 0x0000000000417308 */ /* 0x0005e20000000800 */
[--C-:B------:R-:W-:Y:S02]  /*9670*/  FFMA.FTZ R205, R15, c[0x0][0x2d0], -R4.reuse ;  /* 0x0000b4000fcd7a23 */ /* 0x100fe40000010804 */
[----:B------:R-:W-:Y:S02]  /*9680*/  FFMA.FTZ R206, R14, c[0x0][0x2d0], -R4 ;  /* 0x0000b4000ece7a23 */ /* 0x000fe40000010804 */
[----:B------:R-:W-:Y:S02]  /*9690*/  FFMA.FTZ R101, R157, c[0x0][0x2d0], -R7 ;  /* 0x0000b4009d657a23 */ /* 0x000fe40000010807 */
[----:B------:R-:W-:Y:S03]  /*96a0*/  FFMA.FTZ R157, R41, c[0x0][0x2d0], -R8 ;  /* 0x0000b400299d7a23 */ /* 0x000fe60000010808 */
[----:B------:R-:W-:Y:S10]  /*96b0*/  MUFU.EX2 R244, R101 ;  /* 0x0000006500f47308 */ /* 0x000ff40000000800 */
[----:B------:R-:W-:Y:S01]  /*96c0*/  MUFU.EX2 R184, R157 ;  /* 0x0000009d00b87308 */ /* 0x000fe20000000800 */
[----:B--2---:R-:W-:Y:S09]  /*96d0*/  FMUL.FTZ R0, R2, c[0x0][0x2d0] ;  /* 0x0000b40002007a20 */ /* 0x004ff20000410000 */
[----:B------:R2:W-:Y:S10]  /*96e0*/  MUFU.EX2 R67, R0 ;  /* 0x0000000000437308 */ /* 0x0005f40000000800 */
[----:B------:R-:W-:Y:S10]  /*96f0*/  MUFU.EX2 R159, R173 ;  /* 0x000000ad009f7308 */ /* 0x000ff40000000800 */
[----:B------:R-:W-:Y:S01]  /*9700*/  MUFU.EX2 R158, R187 ;  /* 0x000000bb009e7308 */ /* 0x000fe20000000800 */
[----:B--2---:R-:W-:Y:S02]  /*9710*/  FMUL.FTZ R0, R3, c[0x0][0x2d0] ;  /* 0x0000b40003007a20 */ /* 0x004fe40000410000 */
[--C-:B------:R-:W-:Y:S02]  /*9720*/  FFMA.FTZ R3, R167, c[0x0][0x2d0], -R4.reuse ;  /* 0x0000b400a7037a23 */ /* 0x100fe40000010804 */
[--C-:B------:R-:W-:Y:S05]  /*9730*/  FFMA.FTZ R167, R26, c[0x0][0x2d0], -R4.reuse ;  /* 0x0000b4001aa77a23 */ /* 0x100fea0000010804 */
[----:B------:R2:W-:Y:S10]  /*9740*/  MUFU.EX2 R2, R0 ;  /* 0x0000000000027308 */ /* 0x0005f40000000800 */
[----:B------:R3:W-:Y:S10]  /*9750*/  MUFU.EX2 R238, R3 ;  /* 0x0000000300ee7308 */ /* 0x0007f40000000800 */
[----:B------:R-:W-:Y:S01]  /*9760*/  MUFU.EX2 R167, R167 ;  /* 0x000000a700a77308 */ /* 0x000fe20000000800 */
[--C-:B--2---:R-:W-:Y:S02]  /*9770*/  FFMA.FTZ R0, R53, c[0x0][0x2d0], -R4.reuse ;  /* 0x0000b40035007a23 */ /* 0x104fe40000010804 */
[----:B------:R-:W-:Y:S07]  /*9780*/  LDSM.16.MT88.4 R52, [R190] ;  /* 0x00000000be34783b */ /* 0x000fee0000004200 */
[----:B------:R2:W-:Y:S01]  /*9790*/  MUFU.EX2 R216, R0 ;  /* 0x0000000000d87308 */ /* 0x0005e20000000800 */
[--C-:B---3--:R-:W-:Y:S09]  /*97a0*/  FFMA.FTZ R3, R31, c[0x0][0x2d0], -R4.reuse ;  /* 0x0000b4001f037a23 */ /* 0x108ff20000010804 */
[----:B------:R-:W-:Y:S10]  /*97b0*/  MUFU.EX2 R178, R178 ;  /* 0x000000b200b27308 */ /* 0x000ff40000000800 */
[----:B------:R-:W-:Y:S01]  /*97c0*/  MUFU.EX2 R161, R213 ;  /* 0x000000d500a17308 */ /* 0x000fe20000000800 */
[----:B--2---:R-:W-:Y:S02]  /*97d0*/  FFMA.FTZ R0, R163, c[0x0][0x2d0], -R4 ;  /* 0x0000b400a3007a23 */ /* 0x004fe40000010804 */
[----:B------:R-:W-:Y:S02]  /*97e0*/  FFMA.FTZ R163, R39, c[0x0][0x2d0], -R8 ;  /* 0x0000b40027a37a23 */ /* 0x000fe40000010808 */
[----:B------:R-:W2:Y:S05]  /*97f0*/  LDSM.16.MT88.4 R36, [R193] ;  /* 0x00000000c124783b */ /* 0x000eaa0000004200 */
[----:B------:R3:W-:Y:S10]  /*9800*/  MUFU.EX2 R230, R0 ;  /* 0x0000000000e67308 */ /* 0x0007f40000000800 */
[----:B------:R-:W-:Y:S10]  /*9810*/  MUFU.EX2 R172, R163 ;  /* 0x000000a300ac7308 */ /* 0x000ff40000000800 */
[----:B------:R-:W-:Y:S01]  /*9820*/  MUFU.EX2 R163, R208 ;  /* 0x000000d000a37308 */ /* 0x000fe20000000800 */
[----:B---3--:R-:W-:Y:S02]  /*9830*/  FFMA.FTZ R0, R162, c[0x0][0x2d0], -R4 ;  /* 0x0000b400a2007a23 */ /* 0x008fe40000010804 */
[----:B------:R-:W-:Y:S07]  /*9840*/  FFMA.FTZ R162, R34, c[0x0][0x2d0], -R8 ;  /* 0x0000b40022a27a23 */ /* 0x000fee0000010808 */
[----:B------:R3:W-:Y:S10]  /*9850*/  MUFU.EX2 R229, R0 ;  /* 0x0000000000e57308 */ /* 0x0007f40000000800 */
[----:B------:R-:W-:Y:S10]  /*9860*/  MUFU.EX2 R157, R215 ;  /* 0x000000d7009d7308 */ /* 0x000ff40000000800 */
[----:B------:R-:W-:Y:S01]  /*9870*/  MUFU.EX2 R101, R217 ;  /* 0x000000d900657308 */ /* 0x000fe20000000800 */
[----:B---3--:R-:W-:Y:S02]  /*9880*/  FSEL R0, R68, RZ, P0 ;  /* 0x000000ff44007208 */ /* 0x008fe40000000000 */
[----:B------:R-:W-:Y:S03]  /*9890*/  ISETP.GT.AND P0, PT, R212, R250, PT ;  /* 0x000000fad400720c */ /* 0x000fe60003f04270 */
[----:B------:R-:W-:Y:S02]  /*98a0*/  FADD.FTZ R0, -R0, R103 ;  /* 0x0000006700007221 */ /* 0x000fe40000010100 */
[----:B------:R-:W-:Y:S02]  /*98b0*/  FFMA.FTZ R103, R30, c[0x0][0x2d0], -R4 ;  /* 0x0000b4001e677a23 */ /* 0x000fe40000010804 */
[----:B------:R-:W-:Y:S06]  /*98c0*/  FMUL.FTZ R0, R0, c[0x0][0x2d0] ;  /* 0x0000b40000007a20 */ /* 0x000fec0000410000 */
[----:B------:R-:W3:Y:S02]  /*98d0*/  MUFU.EX2 R0, R0 ;  /* 0x0000000000007308 */ /* 0x000ee40000000800 */
[----:B---3--:R-:W-:Y:S01]  /*98e0*/  FMUL.FTZ R10, R0, R110 ;  /* 0x0000006e000a7220 */ /* 0x008fe20000410000 */
[----:B------:R-:W-:Y:S01]  /*98f0*/  F2FP.BF16.PACK_AB R72, R228, R42 ;  /* 0x0000002ae448723e */ /* 0x000fe200000010ff */
[----:B------:R-:W-:Y:S01]  /*9900*/  FMUL.FTZ R4, R65, R104 ;  /* 0x0000006841047220 */ /* 0x000fe20000410000 */
[----:B------:R-:W-:Y:S01]  /*9910*/  F2FP.BF16.PACK_AB R73, R227, R226 ;  /* 0x000000e2e349723e */ /* 0x000fe200000010ff */
[----:B------:R-:W-:Y:S01]  /*9920*/  FMUL.FTZ R5, R65, R105 ;  /* 0x0000006941057220 */ /* 0x000fe20000410000 */
[----:B------:R-:W-:Y:S01]  /*9930*/  F2FP.BF16.PACK_AB R74, R236, R235 ;  /* 0x000000ebec4a723e */ /* 0x000fe200000010ff */
        /* <DEDUP_REMOVED lines=8> */
[C---:B------:R-:W-:Y:S01]  /*99c0*/  FMUL.FTZ R18, R67.reuse, R118 ;  /* 0x0000007643127220 */ /* 0x040fe20000410000 */
[-C--:B-1----:R-:W-:Y:S01]  /*99d0*/  HMMA.16816.F32.BF16 R4, R72, R20.reuse, R4 ;  /* 0x000000144804723c */ /* 0x082fe20000041804 */
[----:B------:R-:W-:Y:S04]  /*99e0*/  MUFU.EX2 R110, R57 ;  /* 0x00000039006e7308 */ /* 0x000fe80000000800 */
[----:B------:R-:W-:Y:S01]  /*99f0*/  F2FP.BF16.PACK_AB R79, R238, R229 ;  /* 0x000000e5ee4f723e */ /* 0x000fe200000010ff */
[C---:B------:R-:W-:Y:S02]  /*9a00*/  FMUL.FTZ R8, R2.reuse, R108 ;  /* 0x0000006c02087220 */ /* 0x040fe40000410000 */
[----:B------:R-:W-:Y:S03]  /*9a10*/  FMUL.FTZ R9, R2, R109 ;  /* 0x0000006d02097220 */ /* 0x000fe60000410000 */
[----:B------:R-:W-:Y:S01]  /*9a20*/  MUFU.EX2 R104, R63 ;  /* 0x0000003f00687308 */ /* 0x000fe20000000800 */
[----:B------:R-:W-:Y:S02]  /*9a30*/  FMUL.FTZ R11, R0, R111 ;  /* 0x0000006f000b7220 */ /* 0x000fe40000410000 */
[----:B------:R-:W-:Y:S02]  /*9a40*/  FMUL.FTZ R19, R67, R119 ;  /* 0x0000007743137220 */ /* 0x000fe40000410000 */
[----:B------:R-:W-:Y:S01]  /*9a50*/  LDSM.16.MT88.4 R116, [R189+0x2000] ;  /* 0x00200000bd74783b */ /* 0x000fe20000004200 */
[C---:B------:R-:W-:Y:S02]  /*9a60*/  FMUL.FTZ R32, R65.reuse, R132 ;  /* 0x0000008441207220 */ /* 0x040fe40000410000 */
[C---:B------:R-:W-:Y:S02]  /*9a70*/  HMMA.16816.F32.BF16 R8, R76.reuse, R20, R8 ;  /* 0x000000144c08723c */ /* 0x040fe40000041808 */
[----:B------:R-:W-:Y:S02]  /*9a80*/  MUFU.EX2 R107, R62 ;  /* 0x0000003e006b7308 */ /* 0x000fe40000000800 */
[C---:B------:R-:W-:Y:S02]  /*9a90*/  FMUL.FTZ R12, R2.reuse, R112 ;  /* 0x00000070020c7220 */ /* 0x040fe40000410000 */
[----:B------:R-:W-:Y:S02]  /*9aa0*/  FMUL.FTZ R13, R2, R113 ;  /* 0x00000071020d7220 */ /* 0x000fe40000410000 */
[C---:B------:R-:W-:Y:S04]  /*9ab0*/  FMUL.FTZ R14, R0.reuse, R114 ;  /* 0x00000072000e7220 */ /* 0x040fe80000410000 */
[----:B------:R-:W-:Y:S01]  /*9ac0*/  FMUL.FTZ R15, R0, R115 ;  /* 0x00000073000f7220 */ /* 0x000fe20000410000 */
[----:B------:R1:W-:Y:S01]  /*9ad0*/  MUFU.EX2 R114, R56 ;  /* 0x0000003800727308 */ /* 0x0003e20000000800 */
[----:B------:R-:W-:Y:S02]  /*9ae0*/  FMUL.FTZ R33, R65, R133 ;  /* 0x0000008541217220 */ /* 0x000fe40000410000 */
[C---:B------:R-:W-:Y:S02]  /*9af0*/  FMUL.FTZ R34, R67.reuse, R134 ;  /* 0x0000008643227220 */ /* 0x040fe40000410000 */
[----:B------:R-:W-:Y:S01]  /*9b00*/  FMUL.FTZ R35, R67, R135 ;  /* 0x0000008743237220 */ /* 0x000fe20000410000 */
[-C--:B------:R-:W-:Y:S01]  /*9b10*/  HMMA.16816.F32.BF16 R12, R76, R22.reuse, R12 ;  /* 0x000000164c0c723c */ /* 0x080fe2000004180c */
[----:B------:R-:W-:Y:S02]  /*9b20*/  LDSM.16.MT88.4 R132, [R193+0x2000] ;  /* 0x00200000c184783b */ /* 0x000fe40000004200 */
[C---:B------:R-:W-:Y:S01]  /*9b30*/  FMUL.FTZ R48, R65.reuse, R148 ;  /* 0x0000009441307220 */ /* 0x040fe20000410000 */
[----:B------:R3:W-:Y:S01]  /*9b40*/  MUFU.EX2 R111, R61 ;  /* 0x0000003d006f7308 */ /* 0x0007e20000000800 */
[----:B------:R-:W-:Y:S02]  /*9b50*/  FMUL.FTZ R49, R65, R149 ;  /* 0x0000009541317220 */ /* 0x000fe40000410000 */
[----:B------:R-:W-:Y:S01]  /*9b60*/  FMUL.FTZ R50, R67, R150 ;  /* 0x0000009643327220 */ /* 0x000fe20000410000 */
[C---:B------:R-:W-:Y:S04]  /*9b70*/  HMMA.16816.F32.BF16 R16, R72.reuse, R22, R16 ;  /* 0x000000164810723c */ /* 0x040fe80000041810 */
[C---:B------:R-:W-:Y:S02]  /*9b80*/  FMUL.FTZ R20, R65.reuse, R120 ;  /* 0x0000007841147220 */ /* 0x040fe40000410000 */
[----:B------:R-:W-:Y:S01]  /*9b90*/  FMUL.FTZ R21, R65, R121 ;  /* 0x0000007941157220 */ /* 0x000fe20000410000 */
[----:B------:R-:W-:Y:S01]  /*9ba0*/  MUFU.EX2 R112, R102 ;  /* 0x0000006600707308 */ /* 0x000fe20000000800 */
[C---:B------:R-:W-:Y:S04]  /*9bb0*/  FMUL.FTZ R22, R67.reuse, R122 ;  /* 0x0000007a43167220 */ /* 0x040fe80000410000 */
[C---:B------:R-:W-:Y:S02]  /*9bc0*/  FMUL.FTZ R23, R67.reuse, R123 ;  /* 0x0000007b43177220 */ /* 0x040fe40000410000 */
[----:B------:R-:W-:Y:S02]  /*9bd0*/  FMUL.FTZ R51, R67, R151 ;  /* 0x0000009743337220 */ /* 0x000fe40000410000 */
[----:B------:R-:W-:Y:S01]  /*9be0*/  LDSM.16.MT88.4 R148, [R190+0x2000] ;  /* 0x00200000be94783b */ /* 0x000fe20000004200 */
[C---:B-1----:R-:W-:Y:S01]  /*9bf0*/  FMUL.FTZ R56, R2.reuse, R88 ;  /* 0x0000005802387220 */ /* 0x042fe20000410000 */
[----:B------:R1:W-:Y:S01]  /*9c00*/  MUFU.EX2 R102, R58 ;  /* 0x0000003a00667308 */ /* 0x0003e20000000800 */
[-C--:B--2---:R-:W-:Y:S03]  /*9c10*/  HMMA.16816.F32.BF16 R20, R72, R36.reuse, R20 ;  /* 0x000000244814723c */ /* 0x084fe60000041814 */
[C---:B------:R-:W-:Y:S02]  /*9c20*/  FMUL.FTZ R24, R2.reuse, R124 ;  /* 0x0000007c02187220 */ /* 0x040fe40000410000 */
[----:B------:R-:W-:Y:S02]  /*9c30*/  FMUL.FTZ R25, R2, R125 ;  /* 0x0000007d02197220 */ /* 0x000fe40000410000 */
[C---:B------:R-:W-:Y:S02]  /*9c40*/  FMUL.FTZ R26, R0.reuse, R126 ;  /* 0x0000007e001a7220 */ /* 0x040fe40000410000 */
[----:B------:R-:W-:Y:S01]  /*9c50*/  FMUL.FTZ R27, R0, R127 ;  /* 0x0000007f001b7220 */ /* 0x000fe20000410000 */
[----:B------:R2:W-:Y:S02]  /*9c60*/  MUFU.EX2 R115, R60 ;  /* 0x0000003c00737308 */ /* 0x0005e40000000800 */
[C---:B------:R-:W-:Y:S02]  /*9c70*/  FMUL.FTZ R57, R2.reuse, R89 ;  /* 0x0000005902397220 */ /* 0x040fe40000410000 */
[C---:B---3--:R-:W-:Y:S02]  /*9c80*/  FMUL.FTZ R61, R2.reuse, R93 ;  /* 0x0000005d023d7220 */ /* 0x048fe40000410000 */
[C---:B------:R-:W-:Y:S04]  /*9c90*/  HMMA.16816.F32.BF16 R24, R76.reuse, R36, R24 ;  /* 0x000000244c18723c */ /* 0x040fe80000041818 */
[C---:B------:R-:W-:Y:S01]  /*9ca0*/  FMUL.FTZ R28, R2.reuse, R128 ;  /* 0x00000080021c7220 */ /* 0x040fe20000410000 */
[----:B------:R-:W-:Y:S01]  /*9cb0*/  MUFU.EX2 R113, R97 ;  /* 0x0000006100717308 */ /* 0x000fe20000000800 */
[----:B------:R-:W-:Y:S02]  /*9cc0*/  FMUL.FTZ R29, R2, R129 ;  /* 0x00000081021d7220 */ /* 0x000fe40000410000 */
[C---:B------:R-:W-:Y:S04]  /*9cd0*/  FMUL.FTZ R30, R0.reuse, R130 ;  /* 0x00000082001e7220 */ /* 0x040fe80000410000 */
[C---:B------:R-:W-:Y:S02]  /*9ce0*/  FMUL.FTZ R31, R0.reuse, R131 ;  /* 0x00000083001f7220 */ /* 0x040fe40000410000 */
[C---:B-1----:R-:W-:Y:S01]  /*9cf0*/  FMUL.FTZ R58, R0.reuse, R90 ;  /* 0x0000005a003a7220 */ /* 0x042fe20000410000 */
[----:B------:R1:W3:Y:S01]  /*9d00*/  MUFU.EX2 R97, R59 ;  /* 0x0000003b00617308 */ /* 0x0002e20000000800 */
[----:B------:R-:W-:Y:S02]  /*9d10*/  FMUL.FTZ R62, R0, R94 ;  /* 0x0000005e003e7220 */ /* 0x000fe40000410000 */
[----:B--2---:R-:W-:Y:S01]  /*9d20*/  FMUL.FTZ R60, R2, R92 ;  /* 0x0000005c023c7220 */ /* 0x004fe20000410000 */
[-C--:B------:R-:W-:Y:S03]  /*9d30*/  HMMA.16816.F32.BF16 R28, R76, R38.reuse, R28 ;  /* 0x000000264c1c723c */ /* 0x080fe6000004181c */
[----:B------:R-:W-:Y:S02]  /*9d40*/  FMUL.FTZ R63, R0, R95 ;  /* 0x0000005f003f7220 */ /* 0x000fe40000410000 */
[----:B------:R-:W-:Y:S01]  /*9d50*/  LDSM.16.MT88.4 R92, [R192+0x1000] ;  /* 0x00100000c05c783b */ /* 0x000fe20000004200 */
[----:B------:R-:W-:Y:S01]  /*9d60*/  FMUL.FTZ R40, R2, R140 ;  /* 0x0000008c02287220 */ /* 0x000fe20000410000 */
[----:B------:R-:W-:Y:S01]  /*9d70*/  MUFU.EX2 R108, R66 ;  /* 0x00000042006c7308 */ /* 0x000fe20000000800 */
[C---:B------:R-:W-:Y:S04]  /*9d80*/  HMMA.16816.F32.BF16 R32, R72.reuse, R38, R32 ;  /* 0x000000264820723c */ /* 0x040fe80000041820 */
[C---:B------:R-:W-:Y:S02]  /*9d90*/  FMUL.FTZ R36, R65.reuse, R136 ;  /* 0x0000008841247220 */ /* 0x040fe40000410000 */
[----:B------:R-:W-:Y:S02]  /*9da0*/  FMUL.FTZ R37, R65, R137 ;  /* 0x0000008941257220 */ /* 0x000fe40000410000 */
[C---:B------:R-:W-:Y:S01]  /*9db0*/  FMUL.FTZ R38, R67.reuse, R138 ;  /* 0x0000008a43267220 */ /* 0x040fe20000410000 */
[----:B------:R2:W-:Y:S03]  /*9dc0*/  MUFU.EX2 R109, R64 ;  /* 0x00000040006d7308 */ /* 0x0005e60000000800 */
[----:B------:R-:W-:Y:S02]  /*9dd0*/  FMUL.FTZ R39, R67, R139 ;  /* 0x0000008b43277220 */ /* 0x000fe40000410000 */
[----:B-1----:R-:W-:Y:S02]  /*9de0*/  FMUL.FTZ R59, R0, R91 ;  /* 0x0000005b003b7220 */ /* 0x002fe40000410000 */
[----:B------:R-:W-:Y:S01]  /*9df0*/  LDSM.16.MT88.4 R88, [R190+0x800] ;  /* 0x00080000be58783b */ /* 0x000fe20000004200 */
[----:B------:R-:W-:Y:S02]  /*9e00*/  FMUL.FTZ R41, R2, R141 ;  /* 0x0000008d02297220 */ /* 0x000fe40000410000 */
[-C--:B------:R-:W-:Y:S01]  /*9e10*/  HMMA.16816.F32.BF16 R36, R72, R52.reuse, R36 ;  /* 0x000000344824723c */ /* 0x080fe20000041824 */
[----:B------:R-:W-:Y:S02]  /*9e20*/  MUFU.EX2 R105, R175 ;  /* 0x000000af00697308 */ /* 0x000fe40000000800 */
[C---:B------:R-:W-:Y:S02]  /*9e30*/  FMUL.FTZ R43, R0.reuse, R143 ;  /* 0x0000008f002b7220 */ /* 0x040fe40000410000 */
[C---:B------:R-:W-:Y:S02]  /*9e40*/  FFMA.FTZ R70, R65.reuse, R231, R42 ;  /* 0x000000e741467223 */ /* 0x040fe4000001002a */
[----:B------:R-:W-:Y:S02]  /*9e50*/  FMUL.FTZ R42, R0, R142 ;  /* 0x0000008e002a7220 */ /* 0x000fe40000410000 */
[C---:B------:R-:W-:Y:S02]  /*9e60*/  FMUL.FTZ R44, R2.reuse, R144 ;  /* 0x00000090022c7220 */ /* 0x040fe40000410000 */
[----:B------:R-:W-:Y:S01]  /*9e70*/  MUFU.EX2 R106, R174 ;  /* 0x000000ae006a7308 */ /* 0x000fe20000000800 */
[----:B------:R-:W-:Y:S02]  /*9e80*/  FMUL.FTZ R45, R2, R145 ;  /* 0x00000091022d7220 */ /* 0x000fe40000410000 */
[C---:B------:R-:W-:Y:S04]  /*9e90*/  HMMA.16816.F32.BF16 R40, R76.reuse, R52, R40 ;  /* 0x000000344c28723c */ /* 0x040fe80000041828 */
[C---:B------:R-:W-:Y:S02]  /*9ea0*/  FMUL.FTZ R46, R0.reuse, R146 ;  /* 0x00000092002e7220 */ /* 0x040fe40000410000 */
[----:B------:R-:W-:Y:S01]  /*9eb0*/  FMUL.FTZ R47, R0, R147 ;  /* 0x00000093002f7220 */ /* 0x000fe20000410000 */
[----:B------:R1:W-:Y:S01]  /*9ec0*/  MUFU.EX2 R146, R3 ;  /* 0x0000000300927308 */ /* 0x0003e20000000800 */
[C---:B------:R-:W-:Y:S04]  /*9ed0*/  FMUL.FTZ R52, R65.reuse, R84 ;  /* 0x0000005441347220 */ /* 0x040fe80000410000 */
[C---:B------:R-:W-:Y:S01]  /*9ee0*/  FMUL.FTZ R53, R65.reuse, R85 ;  /* 0x0000005541357220 */ /* 0x040fe20000410000 */
[-C--:B------:R-:W-:Y:S03]  /*9ef0*/  HMMA.16816.F32.BF16 R44, R76, R54.reuse, R44 ;  /* 0x000000364c2c723c */ /* 0x080fe6000004182c */
[C---:B--2---:R-:W-:Y:S01]  /*9f00*/  FMUL.FTZ R64, R65.reuse, R152 ;  /* 0x0000009841407220 */ /* 0x044fe20000410000 */
[----:B------:R-:W-:Y:S01]  /*9f10*/  MUFU.EX2 R174, R183 ;  /* 0x000000b700ae7308 */ /* 0x000fe20000000800 */
[----:B------:R-:W-:Y:S01]  /*9f20*/  FMUL.FTZ R65, R65, R153 ;  /* 0x0000009941417220 */ /* 0x000fe20000410000 */
[----:B------:R-:W-:Y:S01]  /*9f30*/  F2FP.BF16.PACK_AB R152, R178, R179 ;  /* 0x000000b3b298723e */ /* 0x000fe200000010ff */
[----:B------:R-:W-:Y:S01]  /*9f40*/  FMUL.FTZ R66, R67, R154 ;  /* 0x0000009a43427220 */ /* 0x000fe20000410000 */
[C---:B------:R-:W-:Y:S04]  /*9f50*/  HMMA.16816.F32.BF16 R48, R72.reuse, R54, R48 ;  /* 0x000000364830723c */ /* 0x040fe80000041830 */
[----:B------:R-:W-:Y:S01]  /*9f60*/  FFMA.FTZ R2, R2, R243, R224 ;  /* 0x000000f302027223 */ /* 0x000fe200000100e0 */
[----:B------:R-:W-:Y:S01]  /*9f70*/  F2FP.BF16.PACK_AB R154, R161, R163 ;  /* 0x000000a3a19a723e */ /* 0x000fe200000010ff */
[----:B------:R-:W-:Y:S01]  /*9f80*/  MUFU.EX2 R147, R96 ;  /* 0x0000006000937308 */ /* 0x000fe20000000800 */
[C---:B------:R-:W-:Y:S02]  /*9f90*/  FMUL.FTZ R54, R67.reuse, R86 ;  /* 0x0000005643367220 */ /* 0x040fe40000410000 */
[C---:B------:R-:W-:Y:S02]  /*9fa0*/  FMUL.FTZ R55, R67.reuse, R87 ;  /* 0x0000005743377220 */ /* 0x040fe40000410000 */
[----:B------:R-:W-:Y:S01]  /*9fb0*/  LDSM.16.MT88.4 R84, [R193+0x800] ;  /* 0x00080000c154783b */ /* 0x000fe20000004200 */
[----:B------:R-:W-:Y:S02]  /*9fc0*/  FFMA.FTZ R0, R0, R242, R216 ;  /* 0x000000f200007223 */ /* 0x000fe400000100d8 */
[C---:B-1----:R-:W-:Y:S02]  /*9fd0*/  FFMA.FTZ R3, R67.reuse, R241, R226 ;  /* 0x000000f143037223 */ /* 0x042fe400000100e2 */
[-C--:B------:R-:W-:Y:S01]  /*9fe0*/  HMMA.16816.F32.BF16 R52, R72, R80.reuse, R52 ;  /* 0x000000504834723c */ /* 0x080fe20000041834 */
[----:B------:R-:W1:Y:S02]  /*9ff0*/  MUFU.EX2 R96, R69 ;  /* 0x0000004500607308 */ /* 0x000e640000000800 */
[----:B------:R-:W-:Y:S02]  /*a000*/  FMUL.FTZ R67, R67, R155 ;  /* 0x0000009b43437220 */ /* 0x000fe40000410000 */
[----:B------:R-:W-:Y:S02]  /*a010*/  FADD.FTZ R3, R227, R3 ;  /* 0x00000003e3037221 */ /* 0x000fe40000010000 */
[----:B------:R-:W-:Y:S01]  /*a020*/  FADD.FTZ R2, R225, R2 ;  /* 0x00000002e1027221 */ /* 0x000fe20000010000 */
[C---:B------:R-:W-:Y:S03]  /*a030*/  HMMA.16816.F32.BF16 R56, R76.reuse, R80, R56 ;  /* 0x000000504c38723c */ /* 0x040fe60000041838 */
[----:B------:R-:W-:Y:S01]  /*a040*/  MUFU.EX2 R224, R180 ;  /* 0x000000b400e07308 */ /* 0x000fe20000000800 */
[----:B------:R-:W-:Y:S02]  /*a050*/  FADD.FTZ R70, R228, R70 ;  /* 0x00000046e4467221 */ /* 0x000fe40000010000 */
[----:B------:R-:W-:Y:S01]  /*a060*/  FADD.FTZ R3, R233, R3 ;  /* 0x00000003e9037221 */ /* 0x000fe20000010000 */
[----:B---3--:R-:W-:Y:S01]  /*a070*/  F2FP.BF16.PACK_AB R80, R102, R97 ;  /* 0x000000616650723e */ /* 0x008fe200000010ff */
[-C--:B------:R-:W-:Y:S01]  /*a080*/  HMMA.16816.F32.BF16 R60, R76, R82.reuse, R60 ;  /* 0x000000524c3c723c */ /* 0x080fe2000004183c */
[----:B------:R-:W2:Y:S03]  /*a090*/  LDSM.16.MT88.4 R76, [R189+0x800] ;  /* 0x00080000bd4c783b */ /* 0x000ea60000004200 */
[----:B------:R-:W-:Y:S01]  /*a0a0*/  FADD.FTZ R2, R232, R2 ;  /* 0x00000002e8027221 */ /* 0x000fe20000010000 */
[----:B------:R-:W-:Y:S03]  /*a0b0*/  MUFU.EX2 R183, R182 ;  /* 0x000000b600b77308 */ /* 0x000fe60000000800 */
[----:B------:R-:W-:Y:S04]  /*a0c0*/  HMMA.16816.F32.BF16 R64, R72, R82, R64 ;  /* 0x000000524840723c */ /* 0x000fe80000041840 */
[----:B-1----:R-:W-:Y:S01]  /*a0d0*/  F2FP.BF16.PACK_AB R81, R108, R96 ;  /* 0x000000606c51723e */ /* 0x002fe200000010ff */
[----:B------:R-:W-:Y:S02]  /*a0e0*/  FADD.FTZ R69, R230, R0 ;  /* 0x00000000e6457221 */ /* 0x000fe40000010000 */
[----:B------:R-:W-:Y:S01]  /*a0f0*/  F2FP.BF16.PACK_AB R72, R106, R105 ;  /* 0x000000696a48723e */ /* 0x000fe200000010ff */
[----:B------:R-:W-:Y:S01]  /*a100*/  MUFU.EX2 R182, R169 ;  /* 0x000000a900b67308 */ /* 0x000fe20000000800 */
[----:B------:R-:W-:Y:S03]  /*a110*/  F2FP.BF16.PACK_AB R73, R107, R104 ;  /* 0x000000686b49723e */ /* 0x000fe600000010ff */
        /* <DEDUP_REMOVED lines=8> */
[----:B------:R-:W-:Y:S02]  /*a1a0*/  FADD.FTZ R3, R234, R2 ;  /* 0x00000002ea037221 */ /* 0x000fe40000010000 */
[----:B------:R-:W-:Y:S02]  /*a1b0*/  FADD.FTZ R2, R238, R70 ;  /* 0x00000046ee027221 */ /* 0x000fe40000010000 */
[----:B------:R-:W-:Y:S02]  /*a1c0*/  FADD.FTZ R3, R97, R3 ;  /* 0x0000000361037221 */ /* 0x000fe40000010000 */
[----:B------:R-:W-:Y:S02]  /*a1d0*/  FADD.FTZ R2, R96, R2 ;  /* 0x0000000260027221 */ /* 0x000fe40000010000 */
[----:B------:R-:W-:Y:S01]  /*a1e0*/  FADD.FTZ R3, R102, R3 ;  /* 0x0000000366037221 */ /* 0x000fe20000010000 */
[----:B------:R-:W1:Y:S01]  /*a1f0*/  MUFU.EX2 R231, R156 ;  /* 0x0000009c00e77308 */ /* 0x000e620000000800 */
[----:B------:R-:W-:Y:S02]  /*a200*/  FADD.FTZ R0, R236, R0 ;  /* 0x00000000ec007221 */ /* 0x000fe40000010000 */
[----:B------:R-:W-:Y:S01]  /*a210*/  FADD.FTZ R69, R104, R69 ;  /* 0x0000004568457221 */ /* 0x000fe20000010000 */
[-C--:B--2---:R-:W-:Y:S03]  /*a220*/  HMMA.16816.F32.BF16 R4, R72, R76.reuse, R4 ;  /* 0x0000004c4804723c */ /* 0x084fe60000041804 */
[----:B------:R-:W-:Y:S02]  /*a230*/  FADD.FTZ R0, R105, R0 ;  /* 0x0000000069007221 */ /* 0x000fe40000010000 */
[----:B------:R-:W-:Y:S01]  /*a240*/  FADD.FTZ R69, R107, R69 ;  /* 0x000000456b457221 */ /* 0x000fe20000010000 */
[----:B------:R2:W3:Y:S01]  /*a250*/  MUFU.EX2 R145, R71 ;  /* 0x0000004700917308 */ /* 0x0004e20000000800 */
[----:B------:R-:W-:Y:S01]  /*a260*/  FADD.FTZ R0, R106, R0 ;  /* 0x000000006a007221 */ /* 0x000fe20000010000 */
[C---:B------:R-:W-:Y:S04]  /*a270*/  HMMA.16816.F32.BF16 R8, R80.reuse, R76, R8 ;  /* 0x0000004c5008723c */ /* 0x040fe80000041808 */
[----:B------:R-:W-:Y:S02]  /*a280*/  FADD.FTZ R2, R108, R2 ;  /* 0x000000026c027221 */ /* 0x000fe40000010000 */
[----:B------:R-:W-:Y:S02]  /*a290*/  FADD.FTZ R69, R111, R69 ;  /* 0x000000456f457221 */ /* 0x000fe40000010000 */
[-C--:B------:R-:W-:Y:S01]  /*a2a0*/  HMMA.16816.F32.BF16 R12, R80, R78.reuse, R12 ;  /* 0x0000004e500c723c */ /* 0x080fe2000004180c */
[----:B------:R-:W-:Y:S03]  /*a2b0*/  MUFU.EX2 R175, R160 ;  /* 0x000000a000af7308 */ /* 0x000fe60000000800 */
[----:B------:R-:W-:Y:S02]  /*a2c0*/  FADD.FTZ R3, R110, R3 ;  /* 0x000000036e037221 */ /* 0x000fe40000010000 */
[----:B------:R-:W-:Y:S02]  /*a2d0*/  FADD.FTZ R0, R112, R0 ;  /* 0x0000000070007221 */ /* 0x000fe40000010000 */
[C---:B------:R-:W-:Y:S01]  /*a2e0*/  HMMA.16816.F32.BF16 R16, R72.reuse, R78, R16 ;  /* 0x0000004e4810723c */ /* 0x040fe20000041810 */
[----:B------:R-:W4:Y:S02]  /*a2f0*/  LDSM.16.MT88.4 R76, [R192+0x800] ;  /* 0x00080000c04c783b */ /* 0x000f240000004200 */
[----:B------:R-:W5:Y:S01]  /*a300*/  MUFU.EX2 R144, R103 ;  /* 0x0000006700907308 */ /* 0x000f620000000800 */
[----:B------:R-:W-:Y:S02]  /*a310*/  FADD.FTZ R70, R113, R0 ;  /* 0x0000000071467221 */ /* 0x000fe40000010000 */
[----:B--2---:R-:W-:Y:S02]  /*a320*/  FADD.FTZ R71, R109, R2 ;  /* 0x000000026d477221 */ /* 0x004fe40000010000 */
        /* <DEDUP_REMOVED lines=10> */
[----:B-1----:R-:W-:Y:S02]  /*a3d0*/  FADD.FTZ R2, R231, R2 ;  /* 0x00000002e7027221 */ /* 0x002fe40000010000 */
[C---:B------:R-:W-:Y:S01]  /*a3e0*/  HMMA.16816.F32.BF16 R32, R72.reuse, R86, R32 ;  /* 0x000000564820723c */ /* 0x040fe20000041820 */
[----:B------:R-:W1:Y:S01]  /*a3f0*/  LDSM.16.MT88.4 R84, [R189+0x1000] ;  /* 0x00100000bd54783b */ /* 0x000e620000004200 */
[----:B------:R-:W-:Y:S02]  /*a400*/  MUFU.EX2 R169, R164 ;  /* 0x000000a400a97308 */ /* 0x000fe40000000800 */
[----:B------:R-:W-:Y:S04]  /*a410*/  FADD.FTZ R3, R246, R3 ;  /* 0x00000003f6037221 */ /* 0x000fe80000010000 */
[-C--:B------:R-:W-:Y:S04]  /*a420*/  HMMA.16816.F32.BF16 R36, R72, R88.reuse, R36 ;  /* 0x000000584824723c */ /* 0x080fe80000041824 */
[----:B------:R2:W-:Y:S04]  /*a430*/  MUFU.EX2 R156, R205 ;  /* 0x000000cd009c7308 */ /* 0x0005e80000000800 */
[C---:B------:R-:W-:Y:S06]  /*a440*/  HMMA.16816.F32.BF16 R40, R80.reuse, R88, R40 ;  /* 0x000000585028723c */ /* 0x040fec0000041828 */
[----:B------:R-:W-:Y:S02]  /*a450*/  MUFU.EX2 R103, R206 ;  /* 0x000000ce00677308 */ /* 0x000fe40000000800 */
[-C--:B------:R-:W-:Y:S08]  /*a460*/  HMMA.16816.F32.BF16 R44, R80, R90.reuse, R44 ;  /* 0x0000005a502c723c */ /* 0x080ff0000004182c */
[C---:B------:R-:W-:Y:S01]  /*a470*/  HMMA.16816.F32.BF16 R48, R72.reuse, R90, R48 ;  /* 0x0000005a4830723c */ /* 0x040fe20000041830 */
[----:B------:R-:W1:Y:S01]  /*a480*/  LDSM.16.MT88.4 R88, [R193+0x1000] ;  /* 0x00100000c158783b */ /* 0x000e620000004200 */
[----:B------:R-:W-:Y:S02]  /*a490*/  MUFU.EX2 R166, R176 ;  /* 0x000000b000a67308 */ /* 0x000fe40000000800 */
[----:B--2---:R-:W-:Y:S04]  /*a4a0*/  IADD3 R205, R212, -0x1, RZ ;  /* 0xffffffffd4cd7810 */ /* 0x004fe80007ffe0ff */
[-C--:B----4-:R-:W-:Y:S04]  /*a4b0*/  HMMA.16816.F32.BF16 R52, R72, R76.reuse, R52 ;  /* 0x0000004c4834723c */ /* 0x090fe80000041834 */
[----:B------:R-:W2:Y:S01]  /*a4c0*/  MUFU.EX2 R164, R177 ;  /* 0x000000b100a47308 */ /* 0x000ea20000000800 */
[----:B------:R-:W-:Y:S03]  /*a4d0*/  MOV R212, R205 ;  /* 0x000000cd00d47202 */ /* 0x000fe60000000f00 */
[C---:B------:R-:W-:Y:S06]  /*a4e0*/  HMMA.16816.F32.BF16 R56, R80.reuse, R76, R56 ;  /* 0x0000004c5038723c */ /* 0x040fec0000041838 */
[----:B------:R-:W4:Y:S01]  /*a4f0*/  MUFU.EX2 R160, R207 ;  /* 0x000000cf00a07308 */ /* 0x000f220000000800 */
[----:B---3--:R-:W-:Y:S01]  /*a500*/  F2FP.BF16.PACK_AB R76, R184, R145 ;  /* 0x00000091b84c723e */ /* 0x008fe200000010ff */
[-C--:B------:R-:W-:Y:S01]  /*a510*/  HMMA.16816.F32.BF16 R60, R80, R78.reuse, R60 ;  /* 0x0000004e503c723c */ /* 0x080fe2000004183c */
[----:B------:R-:W3:Y:S03]  /*a520*/  LDSM.16.MT88.4 R80, [R190+0x1000] ;  /* 0x00100000be50783b */ /* 0x000ee60000004200 */
[----:B-----5:R-:W-:Y:S04]  /*a530*/  F2FP.BF16.PACK_AB R77, R165, R144 ;  /* 0x00000090a54d723e */ /* 0x020fe800000010ff */
[----:B------:R-:W-:Y:S01]  /*a540*/  HMMA.16816.F32.BF16 R64, R72, R78, R64 ;  /* 0x0000004e4840723c */ /* 0x000fe20000041840 */
[----:B------:R-:W5:Y:S03]  /*a550*/  MUFU.EX2 R102, R214 ;  /* 0x000000d600667308 */ /* 0x000f660000000800 */
[----:B--2---:R-:W-:Y:S03]  /*a560*/  F2FP.BF16.PACK_AB R153, R164, R166 ;  /* 0x000000a6a499723e */ /* 0x004fe600000010ff */
[----:B------:R-:W-:Y:S02]  /*a570*/  F2FP.BF16.PACK_AB R72, R246, R247 ;  /* 0x000000f7f648723e */ /* 0x000fe400000010ff */
[----:B------:R-:W-:Y:S02]  /*a580*/  F2FP.BF16.PACK_AB R73, R231, R147 ;  /* 0x00000093e749723e */ /* 0x000fe400000010ff */
[----:B------:R-:W-:Y:S01]  /*a590*/  MUFU.EX2 R97, R218 ;  /* 0x000000da00617308 */ /* 0x000fe20000000800 */
[----:B------:R-:W-:Y:S02]  /*a5a0*/  F2FP.BF16.PACK_AB R74, R245, R240 ;  /* 0x000000f0f54a723e */ /* 0x000fe400000010ff */
[----:B------:R-:W-:Y:S02]  /*a5b0*/  F2FP.BF16.PACK_AB R75, R244, R239 ;  /* 0x000000eff44b723e */ /* 0x000fe400000010ff */
[----:B------:R-:W-:Y:S02]  /*a5c0*/  F2FP.BF16.PACK_AB R78, R172, R175 ;  /* 0x000000afac4e723e */ /* 0x000fe400000010ff */
[----:B------:R-:W-:Y:S02]  /*a5d0*/  F2FP.BF16.PACK_AB R79, R162, R167 ;  /* 0x000000a7a24f723e */ /* 0x000fe400000010ff */
[----:B----4-:R-:W-:Y:S01]  /*a5e0*/  F2FP.BF16.PACK_AB R155, R157, R160 ;  /* 0x000000a09d9b723e */ /* 0x010fe200000010ff */
[-C--:B-1----:R-:W-:Y:S01]  /*a5f0*/  HMMA.16816.F32.BF16 R4, R72, R84.reuse, R4 ;  /* 0x000000544804723c */ /* 0x082fe20000041804 */
[----:B------:R-:W-:Y:S07]  /*a600*/  MUFU.EX2 R96, R220 ;  /* 0x000000dc00607308 */ /* 0x000fee0000000800 */
[C---:B------:R-:W-:Y:S08]  /*a610*/  HMMA.16816.F32.BF16 R8, R76.reuse, R84, R8 ;  /* 0x000000544c08723c */ /* 0x040ff00000041808 */
[-C--:B------:R-:W-:Y:S08]  /*a620*/  HMMA.16816.F32.BF16 R12, R76, R86.reuse, R12 ;  /* 0x000000564c0c723c */ /* 0x080ff0000004180c */
[C---:B------:R-:W-:Y:S01]  /*a630*/  HMMA.16816.F32.BF16 R16, R72.reuse, R86, R16 ;  /* 0x000000564810723c */ /* 0x040fe20000041810 */
[----:B------:R-:W1:Y:S07]  /*a640*/  LDSM.16.MT88.4 R84, [R189+0x1800] ;  /* 0x00180000bd54783b */ /* 0x000e6e0000004200 */
[-C--:B------:R-:W-:Y:S08]  /*a650*/  HMMA.16816.F32.BF16 R20, R72, R88.reuse, R20 ;  /* 0x000000584814723c */ /* 0x080ff00000041814 */
[C---:B------:R-:W-:Y:S08]  /*a660*/  HMMA.16816.F32.BF16 R24, R76.reuse, R88, R24 ;  /* 0x000000584c18723c */ /* 0x040ff00000041818 */
[-C--:B------:R-:W-:Y:S08]  /*a670*/  HMMA.16816.F32.BF16 R28, R76, R90.reuse, R28 ;  /* 0x0000005a4c1c723c */ /* 0x080ff0000004181c */
[C---:B------:R-:W-:Y:S01]  /*a680*/  HMMA.16816.F32.BF16 R32, R72.reuse, R90, R32 ;  /* 0x0000005a4820723c */ /* 0x040fe20000041820 */
[----:B------:R-:W-:Y:S07]  /*a690*/  LDSM.16.MT88.4 R88, [R190+0x1800] ;  /* 0x00180000be58783b */ /* 0x000fee0000004200 */
[-C--:B---3--:R-:W-:Y:S08]  /*a6a0*/  HMMA.16816.F32.BF16 R36, R72, R80.reuse, R36 ;  /* 0x000000504824723c */ /* 0x088ff00000041824 */
[C---:B------:R-:W-:Y:S08]  /*a6b0*/  HMMA.16816.F32.BF16 R40, R76.reuse, R80, R40 ;  /* 0x000000504c28723c */ /* 0x040ff00000041828 */
[-C--:B------:R-:W-:Y:S08]  /*a6c0*/  HMMA.16816.F32.BF16 R44, R76, R82.reuse, R44 ;  /* 0x000000524c2c723c */ /* 0x080ff0000004182c */
[C---:B------:R-:W-:Y:S01]  /*a6d0*/  HMMA.16816.F32.BF16 R48, R72.reuse, R82, R48 ;  /* 0x000000524830723c */ /* 0x040fe20000041830 */
[----:B------:R-:W2:Y:S07]  /*a6e0*/  LDSM.16.MT88.4 R80, [R193+0x1800] ;  /* 0x00180000c150783b */ /* 0x000eae0000004200 */
[-C--:B------:R-:W-:Y:S08]  /*a6f0*/  HMMA.16816.F32.BF16 R52, R72, R92.reuse, R52 ;  /* 0x0000005c4834723c */ /* 0x080ff00000041834 */
        /* <DEDUP_REMOVED lines=13> */
[C---:B------:R-:W-:Y:S08]  /*a7d0*/  HMMA.16816.F32.BF16 R8, R76.reuse, R84, R8 ;  /* 0x000000544c08723c */ /* 0x040ff00000041808 */
[-C--:B------:R-:W-:Y:S08]  /*a7e0*/  HMMA.16816.F32.BF16 R12, R76, R86.reuse, R12 ;  /* 0x000000564c0c723c */ /* 0x080ff0000004180c */
[C---:B------:R-:W-:Y:S08]  /*a7f0*/  HMMA.16816.F32.BF16 R16, R72.reuse, R86, R16 ;  /* 0x000000564810723c */ /* 0x040ff00000041810 */
[-C--:B--2---:R-:W-:Y:S08]  /*a800*/  HMMA.16816.F32.BF16 R20, R72, R80.reuse, R20 ;  /* 0x000000504814723c */ /* 0x084ff00000041814 */
[C---:B------:R-:W-:Y:S01]  /*a810*/  HMMA.16816.F32.BF16 R24, R76.reuse, R80, R24 ;  /* 0x000000504c18723c */ /* 0x040fe20000041818 */
[----:B------:R-:W-:Y:S07]  /*a820*/  MUFU.EX2 R81, R222 ;  /* 0x000000de00517308 */ /* 0x000fee0000000800 */
[-C--:B------:R-:W-:Y:S03]  /*a830*/  HMMA.16816.F32.BF16 R28, R76, R82.reuse, R28 ;  /* 0x000000524c1c723c */ /* 0x080fe6000004181c */
[----:B------:R-:W-:Y:S05]  /*a840*/  MUFU.EX2 R80, R223 ;  /* 0x000000df00507308 */ /* 0x000fea0000000800 */
[C---:B------:R-:W-:Y:S05]  /*a850*/  HMMA.16816.F32.BF16 R32, R72.reuse, R82, R32 ;  /* 0x000000524820723c */ /* 0x040fea0000041820 */
[----:B------:R-:W-:Y:S03]  /*a860*/  MUFU.EX2 R82, R219 ;  /* 0x000000db00527308 */ /* 0x000fe60000000800 */
[-C--:B------:R-:W-:Y:S07]  /*a870*/  HMMA.16816.F32.BF16 R36, R72, R88.reuse, R36 ;  /* 0x000000584824723c */ /* 0x080fee0000041824 */
[----:B------:R-:W1:Y:S01]  /*a880*/  MUFU.EX2 R83, R221 ;  /* 0x000000dd00537308 */ /* 0x000e620000000800 */
[C---:B------:R-:W-:Y:S08]  /*a890*/  HMMA.16816.F32.BF16 R40, R76.reuse, R88, R40 ;  /* 0x000000584c28723c */ /* 0x040ff00000041828 */
[-C--:B------:R-:W-:Y:S08]  /*a8a0*/  HMMA.16816.F32.BF16 R44, R76, R90.reuse, R44 ;  /* 0x0000005a4c2c723c */ /* 0x080ff0000004182c */
[C---:B------:R-:W-:Y:S08]  /*a8b0*/  HMMA.16816.F32.BF16 R48, R72.reuse, R90, R48 ;  /* 0x0000005a4830723c */ /* 0x040ff00000041830 */
[-C--:B---3--:R-:W-:Y:S08]  /*a8c0*/  HMMA.16816.F32.BF16 R52, R72, R92.reuse, R52 ;  /* 0x0000005c4834723c */ /* 0x088ff00000041834 */
[C---:B------:R-:W-:Y:S07]  /*a8d0*/  HMMA.16816.F32.BF16 R56, R76.reuse, R92, R56 ;  /* 0x0000005c4c38723c */ /* 0x040fee0000041838 */
[----:B-----5:R-:W-:Y:S01]  /*a8e0*/  F2FP.BF16.PACK_AB R92, R101, R102 ;  /* 0x00000066655c723e */ /* 0x020fe200000010ff */
[-C--:B------:R-:W-:Y:S04]  /*a8f0*/  HMMA.16816.F32.BF16 R60, R76, R94.reuse, R60 ;  /* 0x0000005e4c3c723c */ /* 0x080fe8000004183c */
[----:B-1----:R-:W-:Y:S04]  /*a900*/  F2FP.BF16.PACK_AB R93, R83, R82 ;  /* 0x00000052535d723e */ /* 0x002fe800000010ff */
[----:B------:R-:W-:Y:S01]  /*a910*/  HMMA.16816.F32.BF16 R64, R72, R94, R64 ;  /* 0x0000005e4840723c */ /* 0x000fe20000041840 */
[----:B------:R-:W1:Y:S06]  /*a920*/  LDSM.16.MT88.4 R72, [R192+0x2000] ;  /* 0x00200000c048783b */ /* 0x000e6c0000004200 */
[----:B------:R-:W-:Y:S01]  /*a930*/  F2FP.BF16.PACK_AB R94, R96, R97 ;  /* 0x00000061605e723e */ /* 0x000fe200000010ff */
[-C--:B------:R-:W-:Y:S05]  /*a940*/  HMMA.16816.F32.BF16 R104, R152, R116.reuse, R4 ;  /* 0x000000749868723c */ /* 0x080fea0000041804 */
[----:B------:R-:W-:Y:S02]  /*a950*/  F2FP.BF16.PACK_AB R95, R80, R81 ;  /* 0x00000051505f723e */ /* 0x000fe400000010ff */
[----:B------:R-:W-:Y:S02]  /*a960*/  FADD.FTZ R5, R145, R69 ;  /* 0x0000004591057221 */ /* 0x000fe40000010000 */
[----:B------:R-:W-:Y:S03]  /*a970*/  FADD.FTZ R4, R144, R0 ;  /* 0x0000000090047221 */ /* 0x000fe60000010000 */
        /* <DEDUP_REMOVED lines=37> */
[----:B------:R-:W-:Y:S01]  /*abd0*/  FADD.FTZ R5, R103, R0 ;  /* 0x0000000067057221 */ /* 0x000fe20000010000 */
[----:B------:R-:W-:Y:S01]  /*abe0*/  MOV R103, R68 ;  /* 0x0000004400677202 */ /* 0x000fe20000000f00 */
[----:B------:R-:W-:Y:S01]  /*abf0*/  FADD.FTZ R3, R179, R7 ;  /* 0x00000007b3037221 */ /* 0x000fe20000010000 */
[C---:B------:R-:W-:Y:S04]  /*ac00*/  HMMA.16816.F32.BF16 R88, R92.reuse, R72, R56 ;  /* 0x000000485c58723c */ /* 0x040fe80000041838 */
[----:B------:R-:W-:Y:S02]  /*ac10*/  FADD.FTZ R2, R166, R6 ;  /* 0x00000006a6027221 */ /* 0x000fe40000010000 */
[----:B------:R-:W-:Y:S01]  /*ac20*/  FADD.FTZ R0, R102, R4 ;  /* 0x0000000466007221 */ /* 0x000fe20000010000 */
[----:B------:R-:W-:Y:S01]  /*ac30*/  MOV R102, R98 ;  /* 0x0000006200667202 */ /* 0x000fe20000000f00 */
[----:B------:R-:W-:Y:S01]  /*ac40*/  FADD.FTZ R5, R82, R5 ;  /* 0x0000000552057221 */ /* 0x000fe20000010000 */
[-C--:B------:R-:W-:Y:S03]  /*ac50*/  HMMA.16816.F32.BF16 R92, R92, R74.reuse, R60 ;  /* 0x0000004a5c5c723c */ /* 0x080fe6000004183c */
[----:B------:R-:W-:Y:S02]  /*ac60*/  FADD.FTZ R4, R178, R3 ;  /* 0x00000003b2047221 */ /* 0x000fe40000010000 */
[----:B------:R-:W-:Y:S02]  /*ac70*/  FADD.FTZ R3, R164, R2 ;  /* 0x00000002a4037221 */ /* 0x000fe40000010000 */
[----:B------:R-:W-:Y:S01]  /*ac80*/  FADD.FTZ R2, R101, R0 ;  /* 0x0000000065027221 */ /* 0x000fe20000010000 */
[----:B------:R-:W-:Y:S04]  /*ac90*/  HMMA.16816.F32.BF16 R152, R152, R74, R64 ;  /* 0x0000004a9898723c */ /* 0x000fe80000041840 */
[----:B------:R-:W-:Y:S01]  /*aca0*/  FADD.FTZ R0, R83, R5 ;  /* 0x0000000553007221 */ /* 0x000fe20000010000 */
[----:B------:R-:W-:Y:S01]  /*acb0*/  MOV R101, R99 ;  /* 0x0000006300657202 */ /* 0x000fe20000000f00 */
[----:B------:R-:W-:Y:S02]  /*acc0*/  FADD.FTZ R4, R163, R4 ;  /* 0x00000004a3047221 */ /* 0x000fe40000010000 */
[----:B------:R-:W-:Y:S04]  /*acd0*/  FADD.FTZ R3, R160, R3 ;  /* 0x00000003a0037221 */ /* 0x000fe80000010000 */
[----:B------:R-:W-:Y:S01]  /*ace0*/  FADD.FTZ R2, R97, R2 ;  /* 0x0000000261027221 */ /* 0x000fe20000010000 */
[----:B------:R-:W-:Y:S01]  /*acf0*/  MOV R97, R100 ;  /* 0x0000006400617202 */ /* 0x000fe20000000f00 */
[----:B------:R-:W-:Y:S02]  /*ad00*/  FADD.FTZ R0, R81, R0 ;  /* 0x0000000051007221 */ /* 0x000fe40000010000 */
[----:B------:R-:W-:Y:S02]  /*ad10*/  FADD.FTZ R231, R161, R4 ;  /* 0x00000004a1e77221 */ /* 0x000fe40000010000 */
[----:B------:R-:W-:Y:S02]  /*ad20*/  FADD.FTZ R241, R157, R3 ;  /* 0x000000039df17221 */ /* 0x000fe40000010000 */
[----:B------:R-:W-:Y:S02]  /*ad30*/  FADD.FTZ R243, R96, R2 ;  /* 0x0000000260f37221 */ /* 0x000fe40000010000 */
[----:B------:R-:W-:Y:S01]  /*ad40*/  FADD.FTZ R242, R80, R0 ;  /* 0x0000000050f27221 */ /* 0x000fe20000010000 */
[----:B------:R-:W-:-:S05]  /*ad50*/  @P0 BRA `(.L_x_1471) ;  /* 0xffffc15000000947 */ /* 0x000fca000383ffff */
.L_x_1460:
[----:B------:R-:W-:-:S13]  /*ad60*/  ISETP.GE.AND P0, PT, R205, R249, PT ;  /* 0x000000f9cd00720c */ /* 0x000fda0003f06270 */
[----:B------:R-:W-:Y:S05]  /*ad70*/  @!P0 BRA `(.L_x_1472) ;  /* 0x0000328000008947 */ /* 0x000fea0003800000 */
[----:B------:R-:W-:Y:S01]  /*ad80*/  IMAD.MOV.U32 R101, RZ, RZ, R99 ;  /* 0x000000ffff657224 */ /* 0x000fe200078e0063 */
[----:B------:R-:W-:Y:S01]  /*ad90*/  MOV R103, R68 ;  /* 0x0000004400677202 */ /* 0x000fe20000000f00 */
[----:B------:R-:W-:Y:S01]  /*ada0*/  IMAD.MOV.U32 R97, RZ, RZ, R100 ;  /* 0x000000ffff617224 */ /* 0x000fe200078e0064 */
[----:B------:R-:W-:Y:S02]  /*adb0*/  MOV R102, R98 ;  /* 0x0000006200667202 */ /* 0x000fe40000000f00 */
.L_x_1479:
[----:B------:R-:W2:Y:S01]  /*adc0*/  LDL.64 R6, [R1+0x10] ;  /* 0x0000100001067983 */ /* 0x000ea20000100a00 */
[----:B------:R-:W-:Y:S04]  /*add0*/  DEPBAR.LE SB0, 0x0 ;  /* 0x000080000000791a */ /* 0x000fe80000000000 */
[----:B------:R-:W3:Y:S01]  /*ade0*/  LDL R5, [R1+0x1c] ;  /* 0x00001c0001057983 */ /* 0x000ee20000100800 */
[----:B------:R-:W-:Y:S01]  /*adf0*/  WARPSYNC 0xffffffff ;  /* 0xffffffff00007948 */ /* 0x000fe20003800000 */
[----:B------:R-:W-:Y:S01]  /*ae00*/  SHF.R.S32.HI R0, RZ, 0x1f, R211 ;  /* 0x0000001fff007819 */ /* 0x000fe200000114d3 */
[C---:B------:R-:W-:Y:S01]  /*ae10*/  IMAD.WIDE.U32 R2, R211.reuse, c[0x0][0x208], RZ ;  /* 0x00008200d3027a25 */ /* 0x040fe200078e00ff */
        /* <DEDUP_REMOVED lines=31> */
.L_x_1576:
[-C--:B------:R-:W-:Y:S01]  /*b010*/  HMMA.16816.F32.BF16 R4, R80, R16.reuse, RZ ;  /* 0x000000105004723c */ /* 0x080fe200000418ff */
[----:B------:R-:W3:Y:S01]  /*b020*/  SHFL.IDX PT, R2, R0, RZ, 0x181f ;  /* 0x00181fff00027589 */ /* 0x000ee200000e0000 */
[----:B------:R-:W-:Y:S01]  /*b030*/  BSSY B0, `(.L_x_1474) ;  /* 0x00000c4000007945 */ /* 0x000fe20003800000 */
[----:B------:R-:W-:Y:S04]  /*b040*/  ISETP.GE.AND P0, PT, R204, c[0x0][0x1d4], PT ;  /* 0x00007500cc007a0c */ /* 0x000fe80003f06270 */
[----:B------:R-:W-:Y:S01]  /*b050*/  SEL R100, RZ, 0x10, P0 ;  /* 0x00000010ff647807 */ /* 0x000fe20000000000 */
[C---:B------:R-:W-:Y:S01]  /*b060*/  HMMA.16816.F32.BF16 R8, R76.reuse, R16, RZ ;  /* 0x000000104c08723c */ /* 0x040fe200000418ff */
[----:B------:R-:W4:Y:S07]  /*b070*/  SHFL.IDX PT, R3, R0, 0x1, 0x181f ;  /* 0x00381f0000037f89 */ /* 0x000f2e00000e0000 */
[-C--:B------:R-:W-:Y:S01]  /*b080*/  HMMA.16816.F32.BF16 R12, R76, R18.reuse, RZ ;  /* 0x000000124c0c723c */ /* 0x080fe200000418ff */
[----:B------:R-:W5:Y:S07]  /*b090*/  SHFL.IDX PT, R52, R0, 0x2, 0x181f ;  /* 0x00581f0000347f89 */ /* 0x000f6e00000e0000 */
[C---:B------:R-:W-:Y:S01]  /*b0a0*/  HMMA.16816.F32.BF16 R16, R80.reuse, R18, RZ ;  /* 0x000000125010723c */ /* 0x040fe200000418ff */
[----:B------:R-:W-:Y:S07]  /*b0b0*/  SHFL.IDX PT, R53, R0, 0x3, 0x181f ;  /* 0x00781f0000357f89 */ /* 0x000fee00000e0000 */
[-C--:B------:R-:W-:Y:S01]  /*b0c0*/  HMMA.16816.F32.BF16 R20, R80, R32.reuse, RZ ;  /* 0x000000205014723c */ /* 0x080fe200000418ff */
[----:B------:R1:W-:Y:S07]  /*b0d0*/  SHFL.IDX PT, R54, R0, 0x4, 0x181f ;  /* 0x00981f0000367f89 */ /* 0x0003ee00000e0000 */
[C---:B------:R-:W-:Y:S01]  /*b0e0*/  HMMA.16816.F32.BF16 R24, R76.reuse, R32, RZ ;  /* 0x000000204c18723c */ /* 0x040fe200000418ff */
[----:B------:R-:W2:Y:S07]  /*b0f0*/  SHFL.IDX PT, R55, R56, 0x1, 0x181f ;  /* 0x00381f0038377f89 */ /* 0x000eae00000e0000 */
[-C--:B------:R-:W-:Y:S01]  /*b100*/  HMMA.16816.F32.BF16 R28, R76, R34.reuse, RZ ;  /* 0x000000224c1c723c */ /* 0x080fe200000418ff */
[----:B------:R-:W2:Y:S07]  /*b110*/  SHFL.IDX PT, R61, R56, 0x2, 0x181f ;  /* 0x00581f00383d7f89 */ /* 0x000eae00000e0000 */
[C---:B------:R-:W-:Y:S01]  /*b120*/  HMMA.16816.F32.BF16 R32, R80.reuse, R34, RZ ;  /* 0x000000225020723c */ /* 0x040fe200000418ff */
[----:B------:R-:W2:Y:S03]  /*b130*/  SHFL.IDX PT, R69, R56, 0x3, 0x181f ;  /* 0x00781f0038457f89 */ /* 0x000ea600000e0000 */
[----:B-1----:R-:W-:Y:S04]  /*b140*/  IADD3 R0, -R100, 0x10, RZ ;  /* 0x0000001064007810 */ /* 0x002fe80007ffe1ff */
[-C--:B------:R-:W-:Y:S01]  /*b150*/  HMMA.16816.F32.BF16 R36, R80, R48.reuse, RZ ;  /* 0x000000305024723c */ /* 0x080fe200000418ff */
[----:B------:R-:W-:Y:S07]  /*b160*/  LOP3.LUT R0, R0, 0xf, RZ, 0xc0, !PT ;  /* 0x0000000f00007812 */ /* 0x000fee00078ec0ff */
[C---:B------:R-:W-:Y:S08]  /*b170*/  HMMA.16816.F32.BF16 R40, R76.reuse, R48, RZ ;  /* 0x000000304c28723c */ /* 0x040ff000000418ff */
[-C--:B------:R-:W-:Y:S01]  /*b180*/  HMMA.16816.F32.BF16 R44, R76, R50.reuse, RZ ;  /* 0x000000324c2c723c */ /* 0x080fe200000418ff */
[-C--:B---3--:R-:W-:Y:S03]  /*b190*/  IADD3 R2, P2, R2, R58.reuse, RZ ;  /* 0x0000003a02027210 */ /* 0x088fe60007f5e0ff */
[-C--:B----4-:R-:W-:Y:S02]  /*b1a0*/  IADD3 R62, P1, R3, R58.reuse, RZ ;  /* 0x0000003a033e7210 */ /* 0x090fe40007f3e0ff */
[--C-:B--2---:R-:W-:Y:S01]  /*b1b0*/  IMAD.X R3, R57, 0x1, R68.reuse, P2 ;  /* 0x0000000139037824 */ /* 0x104fe200010e0644 */
[----:B-----5:R-:W-:Y:S01]  /*b1c0*/  IADD3 R60, P6, R52, R58, RZ ;  /* 0x0000003a343c7210 */ /* 0x020fe20007fde0ff */
[C---:B------:R-:W-:Y:S03]  /*b1d0*/  HMMA.16816.F32.BF16 R48, R80.reuse, R50, RZ ;  /* 0x000000325030723c */ /* 0x040fe600000418ff */
[----:B------:R1:W-:Y:S01]  /*b1e0*/  LDGSTS.E.BYPASS.LTC128B.128 [R209+0x100], [R2.64], !P0 ;  /* 0x0010000002d17fae */ /* 0x0003e2000c101d46 */
[----:B------:R-:W-:Y:S01]  /*b1f0*/  IMAD.X R63, R55, 0x1, R68, P1 ;  /* 0x00000001373f7824 */ /* 0x000fe200008e0644 */
[----:B------:R-:W-:Y:S01]  /*b200*/  IADD3 R72, P2, P1, R0, R54, R58 ;  /* 0x0000003600487210 */ /* 0x000fe2000795e03a */
[--C-:B------:R-:W-:Y:S01]  /*b210*/  IMAD.X R61, R61, 0x1, R68.reuse, P6 ;  /* 0x000000013d3d7824 */ /* 0x100fe200030e0644 */
[----:B------:R-:W-:Y:S02]  /*b220*/  IADD3 R70, P5, R53, R58, RZ ;  /* 0x0000003a35467210 */ /* 0x000fe40007fbe0ff */
[-C--:B------:R-:W-:Y:S02]  /*b230*/  HMMA.16816.F32.BF16 R52, R80, R64.reuse, RZ ;  /* 0x000000405034723c */ /* 0x080fe400000418ff */
[----:B------:R2:W-:Y:S01]  /*b240*/  LDGSTS.E.BYPASS.LTC128B.128 [R209+0x900], [R62.64], !P0 ;  /* 0x009000003ed17fae */ /* 0x0005e2000c101d46 */
[--C-:B------:R-:W-:Y:S01]  /*b250*/  IMAD.X R71, R69, 0x1, R68.reuse, P5 ;  /* 0x0000000145477824 */ /* 0x100fe200028e0644 */
[----:B------:R-:W-:Y:S06]  /*b260*/  ISETP.NE.U32.AND P5, PT, R100, RZ, PT ;  /* 0x000000ff6400720c */ /* 0x000fec0003fa5070 */
[----:B------:R3:W4:Y:S08]  /*b270*/  SHFL.IDX PT, R0, R56, 0x4, 0x181f ;  /* 0x00981f0038007f89 */ /* 0x00073000000e0000 */
[----:B------:R2:W-:Y:S08]  /*b280*/  LDGSTS.E.BYPASS.LTC128B.128 [R209+0x1100], [R60.64], !P0 ;  /* 0x011000003cd17fae */ /* 0x0005f0000c101d46 */
[----:B------:R5:W-:Y:S01]  /*b290*/  LDGSTS.E.BYPASS.LTC128B.128 [R209+0x1900], [R70.64], !P0 ;  /* 0x0190000046d17fae */ /* 0x000be2000c101d46 */
[----:B------:R-:W-:Y:S01]  /*b2a0*/  ISETP.GT.AND P0, PT, R205, R249, PT ;  /* 0x000000f9cd00720c */ /* 0x000fe20003f04270 */
[C---:B---3--:R-:W-:Y:S02]  /*b2b0*/  HMMA.16816.F32.BF16 R56, R76.reuse, R64, RZ ;  /* 0x000000404c38723c */ /* 0x048fe400000418ff */
[----:B----4-:R-:W-:Y:S05]  /*b2c0*/  IADD3.X R73, RZ, R0, R68, P2, P1 ;  /* 0x00000000ff497210 */ /* 0x010fea00017e2444 */
[----:B------:R3:W-:Y:S01]  /*b2d0*/  LDGSTS.E.BYPASS.LTC128B.128.ZFILL [R209+0x2100], [R72.64], P5 ;  /* 0x0210000048d17fae */ /* 0x0007e2000a941d46 */
[-C--:B--2---:R-:W-:Y:S07]  /*b2e0*/  HMMA.16816.F32.BF16 R60, R76, R66.reuse, RZ ;  /* 0x000000424c3c723c */ /* 0x084fee00000418ff */
[----:B------:R-:W0:Y:S01]  /*b2f0*/  LDGDEPBAR ;  /* 0x00000000000079af */ /* 0x000e220000000000 */
[C---:B------:R-:W-:Y:S08]  /*b300*/  HMMA.16816.F32.BF16 R64, R80.reuse, R66, RZ ;  /* 0x000000425040723c */ /* 0x040ff000000418ff */
[-C--:B-----5:R-:W-:Y:S08]  /*b310*/  HMMA.16816.F32.BF16 R68, R80, R156.reuse, RZ ;  /* 0x0000009c5044723c */ /* 0x0a0ff000000418ff */
[C---:B---3--:R-:W-:Y:S08]  /*b320*/  HMMA.16816.F32.BF16 R72, R76.reuse, R156, RZ ;  /* 0x0000009c4c48723c */ /* 0x048ff000000418ff */
        /* <DEDUP_REMOVED lines=28> */
[----:B------:R-:W1:Y:S07]  /*b4f0*/  LDSM.16.M88.4 R160, [R194+0x1800] ;  /* 0x00180000c2a0783b */ /* 0x000e6e0000000200 */
        /* <DEDUP_REMOVED lines=53> */
[----:B------:R-:W-:Y:S02]  /*b850*/  IMAD.MOV.U32 R210, RZ, RZ, RZ ;  /* 0x000000ffffd27224 */ /* 0x000fe400078e00ff */
        /* <DEDUP_REMOVED lines=15> */
[----:B------:R-:W2:Y:S04]  /*b950*/  @!P3 LDG.E R210, [R98.64] ;  /* 0x0000000662d2b981 */ /* 0x000ea8000c1e1900 */
[----:B------:R-:W-:Y:S04]  /*b960*/  IMAD R0, R0, c[0x0][0x1e0], RZ ;  /* 0x0000780000007a24 */ /* 0x000fe800078e02ff */
[----:B------:R-:W-:Y:S04]  /*b970*/  IMAD R0, R211, c[0x0][0x1e4], R0 ;  /* 0x00007900d3007a24 */ /* 0x000fe800078e0200 */
[----:B------:R-:W-:Y:S01]  /*b980*/  IMAD.IADD R3, R3, 0x1, R0 ;  /* 0x0000000103037824 */ /* 0x000fe200078e0200 */
[----:B--2---:R-:W-:Y:S03]  /*b990*/  SHF.R.S32.HI R0, RZ, 0x1f, R210 ;  /* 0x0000001fff007819 */ /* 0x004fe600000114d2 */
[----:B------:R-:W-:Y:S04]  /*b9a0*/  IMAD.WIDE.U32 R2, R210, c[0x0][0x1f0], R2 ;  /* 0x00007c00d2027a25 */ /* 0x000fe800078e0002 */
[----:B------:R-:W-:Y:S01]  /*b9b0*/  IMAD R0, R0, c[0x0][0x1f0], RZ ;  /* 0x00007c0000007a24 */ /* 0x000fe200078e02ff */
[----:B----4-:R-:W-:Y:S02]  /*b9c0*/  IADD3 R2, P1, R206, R2, RZ ;  /* 0x00000002ce027210 */ /* 0x010fe40007f3e0ff */
[----:B------:R-:W-:Y:S01]  /*b9d0*/  SHF.R.S32.HI R206, RZ, 0x1f, R204 ;  /* 0x0000001fffce7819 */ /* 0x000fe200000114cc */
[----:B------:R-:W-:Y:S01]  /*b9e0*/  IMAD R96, R210, c[0x0][0x1f4], R0 ;  /* 0x00007d00d2607a24 */ /* 0x000fe200078e0200 */
[----:B------:R-:W-:Y:S02]  /*b9f0*/  LEA R0, P0, R2, c[0x0][0x1c8], 0x1 ;  /* 0x0000720002007a11 */ /* 0x000fe400078008ff */
[----:B------:R-:W-:Y:S02]  /*ba00*/  SHF.L.U64.HI R98, R204, 0x1, R206 ;  /* 0x00000001cc627819 */ /* 0x000fe400000102ce */
[----:B------:R-:W-:Y:S04]  /*ba10*/  IADD3.X R3, R252, R3, R96, P1, !PT ;  /* 0x00000003fc037210 */ /* 0x000fe80000ffe460 */
[----:B------:R-:W-:Y:S01]  /*ba20*/  LEA.HI.X R96, R2, c[0x0][0x1cc], R3, 0x1, P0 ;  /* 0x0000730002607a11 */ /* 0x000fe200000f0c03 */
[----:B------:R-:W-:-:S05]  /*ba30*/  BRA.DIV ~URZ, `(.L_x_1476) ;  /* 0x0000ac627f007947 */ /* 0x000fca000b800000 */
[----:B------:R1:W2:Y:S02]  /*ba40*/  SHFL.IDX PT, R157, R96, RZ, 0x181f ;  /* 0x00181fff609d7589 */ /* 0x0002a400000e0000 */
.L_x_1577:
        /* <DEDUP_REMOVED lines=25> */
.L_x_1578:
        /* <DEDUP_REMOVED lines=9> */
.L_x_1475:
[----:B------:R-:W-:Y:S05]  /*bc70*/  BSYNC B0 ;  /* 0x0000000000007941 */ /* 0x000fea0003800000 */
.L_x_1474:
        /* <DEDUP_REMOVED lines=96> */
[----:B---3--:R-:W-:Y:S03]  /*c280*/  FMNMX.FTZ R98, R98, R158, !PT ;  /* 0x0000009e62627209 */ /* 0x008fe60007810000 */
.L_x_1579:
[----:B------:R-:W-:Y:S01]  /*c290*/  FADD.FTZ R2, -R100, R97 ;  /* 0x0000006164027221 */ /* 0x000fe20000010100 */
[----:B------:R-:W-:Y:S01]  /*c2a0*/  WARPSYNC 0xffffffff ;  /* 0xffffffff00007948 */ /* 0x000fe20003800000 */
[----:B------:R-:W-:Y:S01]  /*c2b0*/  FMUL.FTZ R165, R98, c[0x0][0x2d0] ;  /* 0x0000b40062a57a20 */ /* 0x000fe20000410000 */
[----:B----4-:R-:W-:Y:S01]  /*c2c0*/  FMNMX.FTZ R96, R0, R96, !PT ;  /* 0x0000006000607209 */ /* 0x010fe20007810000 */
[----:B------:R-:W-:Y:S01]  /*c2d0*/  FMUL.FTZ R2, R2, c[0x0][0x2d0] ;  /* 0x0000b40002027a20 */ /* 0x000fe20000410000 */
[----:B------:R-:W-:Y:S01]  /*c2e0*/  ISETP.GT.AND P0, PT, R205, R249, PT ;  /* 0x000000f9cd00720c */ /* 0x000fe20003f04270 */
[--C-:B------:R-:W-:Y:S02]  /*c2f0*/  FFMA.FTZ R0, R13, c[0x0][0x2d0], -R165.reuse ;  /* 0x0000b4000d007a23 */ /* 0x100fe400000108a5 */
[----:B------:R1:W2:Y:S01]  /*c300*/  MUFU.EX2 R97, R2 ;  /* 0x0000000200617308 */ /* 0x0002a20000000800 */
[----:B------:R-:W-:Y:S02]  /*c310*/  FMUL.FTZ R164, R96, c[0x0][0x2d0] ;  /* 0x0000b40060a47a20 */ /* 0x000fe40000410000 */
[--C-:B------:R-:W-:Y:S02]  /*c320*/  FFMA.FTZ R41, R41, c[0x0][0x2d0], -R165.reuse ;  /* 0x0000b40029297a23 */ /* 0x100fe400000108a5 */
[--C-:B------:R-:W-:Y:S02]  /*c330*/  FFMA.FTZ R24, R24, c[0x0][0x2d0], -R165.reuse ;  /* 0x0000b40018187a23 */ /* 0x100fe400000108a5 */
[----:B------:R-:W-:Y:S02]  /*c340*/  FFMA.FTZ R25, R25, c[0x0][0x2d0], -R165 ;  /* 0x0000b40019197a23 */ /* 0x000fe400000108a5 */
[--C-:B------:R-:W-:Y:S01]  /*c350*/  FFMA.FTZ R26, R26, c[0x0][0x2d0], -R164.reuse ;  /* 0x0000b4001a1a7a23 */ /* 0x100fe200000108a4 */
[----:B------:R3:W-:Y:S01]  /*c360*/  MUFU.EX2 R229, R0 ;  /* 0x0000000000e57308 */ /* 0x0007e20000000800 */
[----:B------:R-:W-:Y:S02]  /*c370*/  FFMA.FTZ R27, R27, c[0x0][0x2d0], -R164 ;  /* 0x0000b4001b1b7a23 */ /* 0x000fe400000108a4 */
[----:B-1----:R-:W-:Y:S02]  /*c380*/  FADD.FTZ R2, -R99, R101 ;  /* 0x0000006563027221 */ /* 0x002fe40000010100 */
[----:B------:R-:W-:Y:S02]  /*c390*/  FMUL.FTZ R101, R100, c[0x0][0x2d0] ;  /* 0x0000b40064657a20 */ /* 0x000fe40000410000 */
[----:B------:R-:W-:Y:S02]  /*c3a0*/  FMUL.FTZ R2, R2, c[0x0][0x2d0] ;  /* 0x0000b40002027a20 */ /* 0x000fe40000410000 */
[--C-:B------:R-:W-:Y:S02]  /*c3b0*/  FFMA.FTZ R156, R5, c[0x0][0x2d0], -R101.reuse ;  /* 0x0000b400059c7a23 */ /* 0x100fe40000010865 */
[----:B------:R1:W-:Y:S01]  /*c3c0*/  MUFU.EX2 R3, R2 ;  /* 0x0000000200037308 */ /* 0x0003e20000000800 */
[--C-:B------:R-:W-:Y:S02]  /*c3d0*/  FFMA.FTZ R5, R16, c[0x0][0x2d0], -R101.reuse ;  /* 0x0000b40010057a23 */ /* 0x100fe40000010865 */
[--C-:B------:R-:W-:Y:S02]  /*c3e0*/  FFMA.FTZ R185, R52, c[0x0][0x2d0], -R101.reuse ;  /* 0x0000b40034b97a23 */ /* 0x100fe40000010865 */
[--C-:B------:R-:W-:Y:S02]  /*c3f0*/  FFMA.FTZ R184, R53, c[0x0][0x2d0], -R101.reuse ;  /* 0x0000b40035b87a23 */ /* 0x100fe40000010865 */
[----:B------:R-:W-:Y:S02]  /*c400*/  FFMA.FTZ R173, R49, c[0x0][0x2d0], -R101 ;  /* 0x0000b40031ad7a23 */ /* 0x000fe40000010865 */
[----:B---3--:R-:W-:Y:S01]  /*c410*/  FADD.FTZ R0, -R96, R103 ;  /* 0x0000006760007221 */ /* 0x008fe20000010100 */
[----:B------:R3:W-:Y:S01]  /*c420*/  MUFU.EX2 R223, R5 ;  /* 0x0000000500df7308 */ /* 0x0007e20000000800 */
[--C-:B------:R-:W-:Y:S02]  /*c430*/  FFMA.FTZ R103, R20, c[0x0][0x2d0], -R101.reuse ;  /* 0x0000b40014677a23 */ /* 0x100fe40000010865 */
[----:B------:R-:W-:Y:S02]  /*c440*/  FMUL.FTZ R0, R0, c[0x0][0x2d0] ;  /* 0x0000b40000007a20 */ /* 0x000fe40000410000 */
[--C-:B------:R-:W-:Y:S02]  /*c450*/  FFMA.FTZ R183, R64, c[0x0][0x2d0], -R101.reuse ;  /* 0x0000b40040b77a23 */ /* 0x100fe40000010865 */
[--C-:B------:R-:W-:Y:S02]  /*c460*/  FFMA.FTZ R182, R65, c[0x0][0x2d0], -R101.reuse ;  /* 0x0000b40041b67a23 */ /* 0x100fe40000010865 */
[--C-:B------:R-:W-:Y:S01]  /*c470*/  FFMA.FTZ R208, R80, c[0x0][0x2d0], -R101.reuse ;  /* 0x0000b40050d07a23 */ /* 0x100fe20000010865 */
[----:B------:R4:W-:Y:S01]  /*c480*/  MUFU.EX2 R224, R156 ;  /* 0x0000009c00e07308 */ /* 0x0009e20000000800 */
[--C-:B------:R-:W-:Y:S02]  /*c490*/  FFMA.FTZ R166, R32, c[0x0][0x2d0], -R101.reuse ;  /* 0x0000b40020a67a23 */ /* 0x100fe40000010865 */
[--C-:B------:R-:W-:Y:S02]  /*c4a0*/  FFMA.FTZ R168, R33, c[0x0][0x2d0], -R101.reuse ;  /* 0x0000b40021a87a23 */ /* 0x100fe40000010865 */
[--C-:B-1----:R-:W-:Y:S02]  /*c4b0*/  FFMA.FTZ R2, R4, c[0x0][0x2d0], -R101.reuse ;  /* 0x0000b40004027a23 */ /* 0x102fe40000010865 */
[----:B------:R-:W-:Y:S02]  /*c4c0*/  FMUL.FTZ R4, R99, c[0x0][0x2d0] ;  /* 0x0000b40063047a20 */ /* 0x000fe40000410000 */
[----:B------:R-:W-:Y:S01]  /*c4d0*/  FFMA.FTZ R176, R36, c[0x0][0x2d0], -R101 ;  /* 0x0000b40024b07a23 */ /* 0x000fe20000010865 */
[----:B------:R1:W5:Y:S01]  /*c4e0*/  MUFU.EX2 R216, R2 ;  /* 0x0000000200d87308 */ /* 0x0003620000000800 */
[--C-:B------:R-:W-:Y:S02]  /*c4f0*/  FFMA.FTZ R180, R54, c[0x0][0x2d0], -R4.reuse ;  /* 0x0000b40036b47a23 */ /* 0x100fe40000010804 */
[--C-:B------:R-:W-:Y:S02]  /*c500*/  FFMA.FTZ R179, R55, c[0x0][0x2d0], -R4.reuse ;  /* 0x0000b40037b37a23 */ /* 0x100fe40000010804 */
[--C-:B---3--:R-:W-:Y:S01]  /*c510*/  FFMA.FTZ R5, R8, c[0x0][0x2d0], -R165.reuse ;  /* 0x0000b40008057a23 */ /* 0x108fe200000108a5 */
[----:B------:R-:W-:Y:S01]  /*c520*/  LDSM.16.MT88.4 R52, [R193] ;  /* 0x00000000c134783b */ /* 0x000fe20000004200 */
[--C-:B------:R-:W-:Y:S02]  /*c530*/  FFMA.FTZ R65, R22, c[0x0][0x2d0], -R4.reuse ;  /* 0x0000b40016417a23 */ /* 0x100fe40000010804 */
[--C-:B------:R-:W-:Y:S01]  /*c540*/  FFMA.FTZ R80, R34, c[0x0][0x2d0], -R4.reuse ;  /* 0x0000b40022507a23 */ /* 0x100fe20000010804 */
[----:B------:R3:W-:Y:S01]  /*c550*/  MUFU.EX2 R214, R5 ;  /* 0x0000000500d67308 */ /* 0x0007e20000000800 */
[--C-:B------:R-:W-:Y:S02]  /*c560*/  FFMA.FTZ R6, R6, c[0x0][0x2d0], -R4.reuse ;  /* 0x0000b40006067a23 */ /* 0x100fe40000010804 */
[--C-:B------:R-:W-:Y:S01]  /*c570*/  FFMA.FTZ R167, R35, c[0x0][0x2d0], -R4.reuse ;  /* 0x0000b40023a77a23 */ /* 0x100fe20000010804 */
[----:B----4-:R-:W4:Y:S01]  /*c580*/  LDSM.16.MT88.4 R156, [R189] ;  /* 0x00000000bd9c783b */ /* 0x010f220000004200 */
[--C-:B------:R-:W-:Y:S02]  /*c590*/  FFMA.FTZ R169, R39, c[0x0][0x2d0], -R4.reuse ;  /* 0x0000b40027a97a23 */ /* 0x100fe40000010804 */
[--C-:B------:R-:W-:Y:S02]  /*c5a0*/  FFMA.FTZ R171, R50, c[0x0][0x2d0], -R4.reuse ;  /* 0x0000b40032ab7a23 */ /* 0x100fe40000010804 */
[--C-:B------:R-:W-:Y:S01]  /*c5b0*/  FFMA.FTZ R172, R51, c[0x0][0x2d0], -R4.reuse ;  /* 0x0000b40033ac7a23 */ /* 0x100fe20000010804 */
[----:B------:R2:W-:Y:S01]  /*c5c0*/  MUFU.EX2 R215, R6 ;  /* 0x0000000600d77308 */ /* 0x0005e20000000800 */
[--C-:B------:R-:W-:Y:S02]  /*c5d0*/  FFMA.FTZ R207, R82, c[0x0][0x2d0], -R4.reuse ;  /* 0x0000b40052cf7a23 */ /* 0x100fe40000010804 */
[--C-:B------:R-:W-:Y:S02]  /*c5e0*/  FFMA.FTZ R212, R83, c[0x0][0x2d0], -R4.reuse ;  /* 0x0000b40053d47a23 */ /* 0x100fe40000010804 */
[--C-:B-1----:R-:W-:Y:S02]  /*c5f0*/  FFMA.FTZ R2, R7, c[0x0][0x2d0], -R4.reuse ;  /* 0x0000b40007027a23 */ /* 0x102fe40000010804 */
[--C-:B------:R-:W-:Y:S02]  /*c600*/  FFMA.FTZ R64, R23, c[0x0][0x2d0], -R4.reuse ;  /* 0x0000b40017407a23 */ /* 0x100fe40000010804 */
[--C-:B------:R-:W-:Y:S01]  /*c610*/  FFMA.FTZ R178, R66, c[0x0][0x2d0], -R4.reuse ;  /* 0x0000b40042b27a23 */ /* 0x100fe20000010804 */
[----:B------:R1:W1:Y:S01]  /*c620*/  MUFU.EX2 R221, R2 ;  /* 0x0000000200dd7308 */ /* 0x0002620000000800 */
[--C-:B------:R-:W-:Y:S02]  /*c630*/  FFMA.FTZ R177, R67, c[0x0][0x2d0], -R4.reuse ;  /* 0x0000b40043b17a23 */ /* 0x100fe40000010804 */
[--C-:B------:R-:W-:Y:S02]  /*c640*/  FFMA.FTZ R187, R70, c[0x0][0x2d0], -R4.reuse ;  /* 0x0000b40046bb7a23 */ /* 0x100fe40000010804 */
[----:B---3--:R-:W-:Y:S02]  /*c650*/  FFMA.FTZ R5, R9, c[0x0][0x2d0], -R165 ;  /* 0x0000b40009057a23 */ /* 0x008fe400000108a5 */
[----:B------:R-:W-:Y:S02]  /*c660*/  FFMA.FTZ R206, R71, c[0x0][0x2d0], -R4 ;  /* 0x0000b40047ce7a23 */ /* 0x000fe40000010804 */
[--C-:B------:R-:W-:Y:S01]  /*c670*/  FFMA.FTZ R175, R37, c[0x0][0x2d0], -R101.reuse ;  /* 0x0000b40025af7a23 */ /* 0x100fe20000010865 */
[----:B------:R3:W-:Y:S01]  /*c680*/  MUFU.EX2 R219, R5 ;  /* 0x0000000500db7308 */ /* 0x0007e20000000800 */
[--C-:B------:R-:W-:Y:S02]  /*c690*/  FFMA.FTZ R174, R48, c[0x0][0x2d0], -R101.reuse ;  /* 0x0000b40030ae7a23 */ /* 0x100fe40000010865 */
[--C-:B------:R-:W-:Y:S02]  /*c6a0*/  FFMA.FTZ R181, R68, c[0x0][0x2d0], -R101.reuse ;  /* 0x0000b40044b57a23 */ /* 0x100fe40000010865 */
[----:B--2---:R-:W-:Y:S02]  /*c6b0*/  FFMA.FTZ R6, R10, c[0x0][0x2d0], -R164 ;  /* 0x0000b4000a067a23 */ /* 0x004fe400000108a4 */
[--C-:B------:R-:W-:Y:S02]  /*c6c0*/  FFMA.FTZ R186, R69, c[0x0][0x2d0], -R101.reuse ;  /* 0x0000b40045ba7a23 */ /* 0x100fe40000010865 */
[--C-:B------:R-:W-:Y:S01]  /*c6d0*/  FFMA.FTZ R170, R38, c[0x0][0x2d0], -R4.reuse ;  /* 0x0000b40026aa7a23 */ /* 0x100fe20000010804 */
[----:B------:R-:W-:Y:S01]  /*c6e0*/  MUFU.EX2 R213, R6 ;  /* 0x0000000600d57308 */ /* 0x000fe20000000800 */
[----:B-1----:R-:W-:Y:S09]  /*c6f0*/  FFMA.FTZ R2, R17, c[0x0][0x2d0], -R101 ;  /* 0x0000b40011027a23 */ /* 0x002ff20000010865 */
[----:B------:R1:W2:Y:S01]  /*c700*/  MUFU.EX2 R236, R2 ;  /* 0x0000000200ec7308 */ /* 0x0002a20000000800 */
[----:B---3--:R-:W-:Y:S09]  /*c710*/  FFMA.FTZ R5, R12, c[0x0][0x2d0], -R165 ;  /* 0x0000b4000c057a23 */ /* 0x008ff200000108a5 */
[----:B------:R3:W-:Y:S10]  /*c720*/  MUFU.EX2 R222, R5 ;  /* 0x0000000500de7308 */ /* 0x0007f40000000800 */
[----:B------:R-:W-:Y:S01]  /*c730*/  MUFU.EX2 R0, R0 ;  /* 0x0000000000007308 */ /* 0x000fe20000000800 */
[----:B-1----:R-:W-:Y:S09]  /*c740*/  FFMA.FTZ R2, R18, c[0x0][0x2d0], -R4 ;  /* 0x0000b40012027a23 */ /* 0x002ff20000010804 */
[----:B------:R1:W-:Y:S01]  /*c750*/  MUFU.EX2 R220, R2 ;  /* 0x0000000200dc7308 */ /* 0x0003e20000000800 */
[----:B---3--:R-:W-:Y:S09]  /*c760*/  FFMA.FTZ R5, R11, c[0x0][0x2d0], -R164 ;  /* 0x0000b4000b057a23 */ /* 0x008ff200000108a4 */
[----:B------:R3:W-:Y:S10]  /*c770*/  MUFU.EX2 R217, R5 ;  /* 0x0000000500d97308 */ /* 0x0007f40000000800 */
[----:B------:R-:W-:Y:S01]  /*c780*/  MUFU.EX2 R227, R64 ;  /* 0x0000004000e37308 */ /* 0x000fe20000000800 */
[----:B-1----:R-:W-:Y:S09]  /*c790*/  FFMA.FTZ R2, R19, c[0x0][0x2d0], -R4 ;  /* 0x0000b40013027a23 */ /* 0x002ff20000010804 */
[----:B------:R1:W1:Y:S01]  /*c7a0*/  MUFU.EX2 R237, R2 ;  /* 0x0000000200ed7308 */ /* 0x0002620000000800 */
[----:B---3--:R-:W-:Y:S09]  /*c7b0*/  FFMA.FTZ R5, R14, c[0x0][0x2d0], -R164 ;  /* 0x0000b4000e057a23 */ /* 0x008ff200000108a4 */
[----:B------:R3:W-:Y:S10]  /*c7c0*/  MUFU.EX2 R218, R5 ;  /* 0x0000000500da7308 */ /* 0x0007f40000000800 */
[----:B------:R-:W-:Y:S01]  /*c7d0*/  MUFU.EX2 R226, R166 ;  /* 0x000000a600e27308 */ /* 0x000fe20000000800 */
[----:B-1----:R-:W-:Y:S02]  /*c7e0*/  FADD.FTZ R2, -R98, R102 ;  /* 0x0000006662027221 */ /* 0x002fe40000010100 */
[--C-:B------:R-:W-:Y:S02]  /*c7f0*/  FFMA.FTZ R102, R21, c[0x0][0x2d0], -R101.reuse ;  /* 0x0000b40015667a23 */ /* 0x100fe40000010865 */
[----:B------:R-:W-:Y:S05]  /*c800*/  FMUL.FTZ R2, R2, c[0x0][0x2d0] ;  /* 0x0000b40002027a20 */ /* 0x000fea0000410000 */
[----:B------:R1:W-:Y:S01]  /*c810*/  MUFU.EX2 R228, R102 ;  /* 0x0000006600e47308 */ /* 0x0003e20000000800 */
[----:B------:R-:W-:Y:S02]  /*c820*/  FFMA.FTZ R101, R81, c[0x0][0x2d0], -R101 ;  /* 0x0000b40051657a23 */ /* 0x000fe40000010865 */
[--C-:B---3--:R-:W-:Y:S07]  /*c830*/  FFMA.FTZ R5, R15, c[0x0][0x2d0], -R164.reuse ;  /* 0x0000b4000f057a23 */ /* 0x108fee00000108a4 */
[----:B------:R3:W-:Y:S10]  /*c840*/  MUFU.EX2 R225, R5 ;  /* 0x0000000500e17308 */ /* 0x0007f40000000800 */
[----:B------:R-:W2:Y:S01]  /*c850*/  MUFU.EX2 R2, R2 ;  /* 0x0000000200027308 */ /* 0x000ea20000000800 */
[--C-:B-1----:R-:W-:Y:S09]  /*c860*/  FFMA.FTZ R102, R44, c[0x0][0x2d0], -R165.reuse ;  /* 0x0000b4002c667a23 */ /* 0x102ff200000108a5 */
        /* <DEDUP_REMOVED lines=21> */
[C---:B------:R-:W-:Y:S01]  /*c9c0*/  FMUL.FTZ R4, R97.reuse, R104 ;  /* 0x0000006861047220 */ /* 0x040fe20000410000 */
[----:B-----5:R-:W-:Y:S01]  /*c9d0*/  F2FP.BF16.PACK_AB R104, R224, R216 ;  /* 0x000000d8e068723e */ /* 0x020fe200000010ff */
[----:B---3--:R-:W-:Y:S01]  /*c9e0*/  FMUL.FTZ R5, R97, R105 ;  /* 0x0000006961057220 */ /* 0x008fe20000410000 */
[----:B------:R-:W-:Y:S01]  /*c9f0*/  F2FP.BF16.PACK_AB R105, R221, R215 ;  /* 0x000000d7dd69723e */ /* 0x000fe200000010ff */
[C---:B------:R-:W-:Y:S01]  /*ca00*/  FMUL.FTZ R6, R3.reuse, R106 ;  /* 0x0000006a03067220 */ /* 0x040fe20000410000 */
[----:B--2---:R-:W-:Y:S01]  /*ca10*/  F2FP.BF16.PACK_AB R106, R236, R223 ;  /* 0x000000dfec6a723e */ /* 0x004fe200000010ff */
[----:B------:R-:W-:Y:S01]  /*ca20*/  FMUL.FTZ R7, R3, R107 ;  /* 0x0000006b03077220 */ /* 0x000fe20000410000 */
[----:B------:R-:W-:Y:S01]  /*ca30*/  F2FP.BF16.PACK_AB R107, R237, R220 ;  /* 0x000000dced6b723e */ /* 0x000fe200000010ff */
[C---:B------:R-:W-:Y:S01]  /*ca40*/  FMUL.FTZ R8, R2.reuse, R108 ;  /* 0x0000006c02087220 */ /* 0x040fe20000410000 */
[----:B------:R-:W-:Y:S01]  /*ca50*/  F2FP.BF16.PACK_AB R160, R219, R214 ;  /* 0x000000d6dba0723e */ /* 0x000fe200000010ff */
[----:B------:R-:W-:Y:S01]  /*ca60*/  FMUL.FTZ R9, R2, R109 ;  /* 0x0000006d02097220 */ /* 0x000fe20000410000 */
[----:B------:R-:W-:Y:S01]  /*ca70*/  F2FP.BF16.PACK_AB R162, R229, R222 ;  /* 0x000000dee5a2723e */ /* 0x000fe200000010ff */
[C---:B------:R-:W-:Y:S01]  /*ca80*/  FMUL.FTZ R10, R0.reuse, R110 ;  /* 0x0000006e000a7220 */ /* 0x040fe20000410000 */
[----:B------:R-:W-:Y:S01]  /*ca90*/  F2FP.BF16.PACK_AB R161, R217, R213 ;  /* 0x000000d5d9a1723e */ /* 0x000fe200000010ff */
[-C--:B----4-:R-:W-:Y:S05]  /*caa0*/  HMMA.16816.F32.BF16 R4, R104, R156.reuse, R4 ;  /* 0x0000009c6804723c */ /* 0x090fea0000041804 */
[----:B------:R-:W-:Y:S01]  /*cab0*/  FMUL.FTZ R11, R0, R111 ;  /* 0x0000006f000b7220 */ /* 0x000fe20000410000 */
[----:B------:R-:W-:Y:S01]  /*cac0*/  F2FP.BF16.PACK_AB R163, R225, R218 ;  /* 0x000000dae1a3723e */ /* 0x000fe200000010ff */
[----:B------:R-:W1:Y:S01]  /*cad0*/  LDSM.16.MT88.4 R108, [R190] ;  /* 0x00000000be6c783b */ /* 0x000e620000004200 */
[C---:B------:R-:W-:Y:S04]  /*cae0*/  FMUL.FTZ R12, R2.reuse, R112 ;  /* 0x00000070020c7220 */ /* 0x040fe80000410000 */
[----:B------:R-:W-:Y:S01]  /*caf0*/  FMUL.FTZ R13, R2, R113 ;  /* 0x00000071020d7220 */ /* 0x000fe20000410000 */
[C---:B------:R-:W-:Y:S01]  /*cb00*/  HMMA.16816.F32.BF16 R8, R160.reuse, R156, R8 ;  /* 0x0000009ca008723c */ /* 0x040fe20000041808 */
[----:B------:R-:W-:Y:S03]  /*cb10*/  MUFU.EX2 R156, R212 ;  /* 0x000000d4009c7308 */ /* 0x000fe60000000800 */
[C---:B------:R-:W-:Y:S02]  /*cb20*/  FMUL.FTZ R14, R0.reuse, R114 ;  /* 0x00000072000e7220 */ /* 0x040fe40000410000 */
[----:B------:R-:W-:Y:S02]  /*cb30*/  FMUL.FTZ R15, R0, R115 ;  /* 0x00000073000f7220 */ /* 0x000fe40000410000 */
[----:B------:R-:W-:Y:S01]  /*cb40*/  LDSM.16.MT88.4 R112, [R189+0x800] ;  /* 0x00080000bd70783b */ /* 0x000fe20000004200 */
[C---:B------:R-:W-:Y:S03]  /*cb50*/  FMUL.FTZ R50, R3.reuse, R134 ;  /* 0x0000008603327220 */ /* 0x040fe60000410000 */
[----:B------:R-:W-:Y:S01]  /*cb60*/  FMUL.FTZ R51, R3, R135 ;  /* 0x0000008703337220 */ /* 0x000fe20000410000 */
[-C--:B------:R-:W-:Y:S03]  /*cb70*/  HMMA.16816.F32.BF16 R12, R160, R158.reuse, R12 ;  /* 0x0000009ea00c723c */ /* 0x080fe6000004180c */
[C---:B------:R-:W-:Y:S02]  /*cb80*/  FMUL.FTZ R16, R97.reuse, R116 ;  /* 0x0000007461107220 */ /* 0x040fe40000410000 */
[----:B------:R-:W-:Y:S02]  /*cb90*/  FMUL.FTZ R17, R97, R117 ;  /* 0x0000007561117220 */ /* 0x000fe40000410000 */
[C---:B------:R-:W-:Y:S02]  /*cba0*/  FMUL.FTZ R18, R3.reuse, R118 ;  /* 0x0000007603127220 */ /* 0x040fe40000410000 */
[----:B------:R-:W-:Y:S03]  /*cbb0*/  FMUL.FTZ R19, R3, R119 ;  /* 0x0000007703137220 */ /* 0x000fe60000410000 */
[----:B------:R-:W-:Y:S02]  /*cbc0*/  FMUL.FTZ R81, R97, R149 ;  /* 0x0000009561517220 */ /* 0x000fe40000410000 */
[----:B------:R-:W-:Y:S02]  /*cbd0*/  FMUL.FTZ R82, R3, R150 ;  /* 0x0000009603527220 */ /* 0x000fe40000410000 */
[C---:B------:R-:W-:Y:S01]  /*cbe0*/  HMMA.16816.F32.BF16 R16, R104.reuse, R158, R16 ;  /* 0x0000009e6810723c */ /* 0x040fe20000041810 */
[----:B------:R-:W-:Y:S03]  /*cbf0*/  MUFU.EX2 R159, R207 ;  /* 0x000000cf009f7308 */ /* 0x000fe60000000800 */
[C---:B------:R-:W-:Y:S02]  /*cc00*/  FMUL.FTZ R20, R97.reuse, R120 ;  /* 0x0000007861147220 */ /* 0x040fe40000410000 */
[----:B------:R-:W-:Y:S02]  /*cc10*/  FMUL.FTZ R21, R97, R121 ;  /* 0x0000007961157220 */ /* 0x000fe40000410000 */
[C---:B------:R-:W-:Y:S04]  /*cc20*/  FMUL.FTZ R22, R3.reuse, R122 ;  /* 0x0000007a03167220 */ /* 0x040fe80000410000 */
[C---:B------:R-:W-:Y:S02]  /*cc30*/  FMUL.FTZ R23, R3.reuse, R123 ;  /* 0x0000007b03177220 */ /* 0x040fe40000410000 */
[----:B------:R-:W-:Y:S02]  /*cc40*/  FMUL.FTZ R83, R3, R151 ;  /* 0x0000009703537220 */ /* 0x000fe40000410000 */
[--C-:B------:R-:W-:Y:S02]  /*cc50*/  FFMA.FTZ R117, R56, c[0x0][0x2d0], -R165.reuse ;  /* 0x0000b40038757a23 */ /* 0x100fe400000108a5 */
[--C-:B------:R-:W-:Y:S01]  /*cc60*/  FFMA.FTZ R116, R57, c[0x0][0x2d0], -R165.reuse ;  /* 0x0000b40039747a23 */ /* 0x100fe200000108a5 */
[-C--:B------:R-:W-:Y:S01]  /*cc70*/  HMMA.16816.F32.BF16 R20, R104, R52.reuse, R20 ;  /* 0x000000346814723c */ /* 0x080fe20000041814 */
[----:B------:R-:W-:Y:S02]  /*cc80*/  MUFU.EX2 R169, R117 ;  /* 0x0000007500a97308 */ /* 0x000fe40000000800 */
[----:B------:R-:W-:Y:S02]  /*cc90*/  FMUL.FTZ R35, R0, R127 ;  /* 0x0000007f00237220 */ /* 0x000fe40000410000 */
[C---:B------:R-:W-:Y:S02]  /*cca0*/  FMUL.FTZ R32, R2.reuse, R124 ;  /* 0x0000007c02207220 */ /* 0x040fe40000410000 */
[----:B------:R-:W-:Y:S02]  /*ccb0*/  FMUL.FTZ R33, R2, R125 ;  /* 0x0000007d02217220 */ /* 0x000fe40000410000 */
[----:B------:R-:W-:Y:S02]  /*ccc0*/  FMUL.FTZ R34, R0, R126 ;  /* 0x0000007e00227220 */ /* 0x000fe40000410000 */
[----:B------:R-:W-:Y:S01]  /*ccd0*/  MUFU.EX2 R173, R116 ;  /* 0x0000007400ad7308 */ /* 0x000fe20000000800 */
[--C-:B------:R-:W-:Y:S02]  /*cce0*/  FFMA.FTZ R118, R46, c[0x0][0x2d0], -R164.reuse ;  /* 0x0000b4002e767a23 */ /* 0x100fe400000108a4 */
[--C-:B------:R-:W-:Y:S02]  /*ccf0*/  FFMA.FTZ R119, R47, c[0x0][0x2d0], -R164.reuse ;  /* 0x0000b4002f777a23 */ /* 0x100fe400000108a4 */
[C---:B------:R-:W-:Y:S04]  /*cd00*/  HMMA.16816.F32.BF16 R32, R160.reuse, R52, R32 ;  /* 0x00000034a020723c */ /* 0x040fe80000041820 */
[C---:B------:R-:W-:Y:S02]  /*cd10*/  FMUL.FTZ R36, R2.reuse, R128 ;  /* 0x0000008002247220 */ /* 0x040fe40000410000 */
[----:B------:R-:W-:Y:S02]  /*cd20*/  FMUL.FTZ R37, R2, R129 ;  /* 0x0000008102257220 */ /* 0x000fe40000410000 */
[C---:B------:R-:W-:Y:S02]  /*cd30*/  FMUL.FTZ R38, R0.reuse, R130 ;  /* 0x0000008200267220 */ /* 0x040fe40000410000 */
[----:B------:R-:W-:Y:S02]  /*cd40*/  MUFU.EX2 R130, R26 ;  /* 0x0000001a00827308 */ /* 0x000fe40000000800 */
[----:B------:R-:W-:Y:S02]  /*cd50*/  FMUL.FTZ R39, R0, R131 ;  /* 0x0000008300277220 */ /* 0x000fe40000410000 */
[----:B------:R-:W-:Y:S02]  /*cd60*/  FMUL.FTZ R49, R97, R133 ;  /* 0x0000008561317220 */ /* 0x000fe40000410000 */
[--C-:B------:R-:W-:Y:S02]  /*cd70*/  FFMA.FTZ R120, R58, c[0x0][0x2d0], -R164.reuse ;  /* 0x0000b4003a787a23 */ /* 0x100fe400000108a4 */
[--C-:B------:R-:W-:Y:S01]  /*cd80*/  FFMA.FTZ R121, R59, c[0x0][0x2d0], -R164.reuse ;  /* 0x0000b4003b797a23 */ /* 0x100fe200000108a4 */
[-C--:B------:R-:W-:Y:S01]  /*cd90*/  HMMA.16816.F32.BF16 R36, R160, R54.reuse, R36 ;  /* 0x00000036a024723c */ /* 0x080fe20000041824 */
[----:B------:R2:W-:Y:S01]  /*cda0*/  MUFU.EX2 R133, R65 ;  /* 0x0000004100857308 */ /* 0x0005e20000000800 */
[----:B------:R-:W-:Y:S01]  /*cdb0*/  LDSM.16.MT88.4 R56, [R190+0x800] ;  /* 0x00080000be38783b */ /* 0x000fe20000004200 */
[----:B------:R-:W-:Y:S02]  /*cdc0*/  FMUL.FTZ R48, R97, R132 ;  /* 0x0000008461307220 */ /* 0x000fe40000410000 */
[--C-:B------:R-:W-:Y:S02]  /*cdd0*/  FFMA.FTZ R122, R62, c[0x0][0x2d0], -R164.reuse ;  /* 0x0000b4003e7a7a23 */ /* 0x100fe400000108a4 */
[--C-:B------:R-:W-:Y:S02]  /*cde0*/  FFMA.FTZ R123, R63, c[0x0][0x2d0], -R164.reuse ;  /* 0x0000b4003f7b7a23 */ /* 0x100fe400000108a4 */
[--C-:B------:R-:W-:Y:S01]  /*cdf0*/  FFMA.FTZ R127, R74, c[0x0][0x2d0], -R164.reuse ;  /* 0x0000b4004a7f7a23 */ /* 0x100fe200000108a4 */
[C---:B------:R-:W-:Y:S01]  /*ce00*/  HMMA.16816.F32.BF16 R48, R104.reuse, R54, R48 ;  /* 0x000000366830723c */ /* 0x040fe20000041830 */
[----:B------:R3:W-:Y:S03]  /*ce10*/  MUFU.EX2 R131, R24 ;  /* 0x0000001800837308 */ /* 0x0007e60000000800 */
[C---:B------:R-:W-:Y:S02]  /*ce20*/  FMUL.FTZ R64, R2.reuse, R140 ;  /* 0x0000008c02407220 */ /* 0x040fe40000410000 */
[C---:B------:R-:W-:Y:S02]  /*ce30*/  FMUL.FTZ R52, R97.reuse, R136 ;  /* 0x0000008861347220 */ /* 0x040fe40000410000 */
[----:B------:R-:W-:Y:S03]  /*ce40*/  FMUL.FTZ R53, R97, R137 ;  /* 0x0000008961357220 */ /* 0x000fe60000410000 */
[----:B------:R4:W-:Y:S01]  /*ce50*/  MUFU.EX2 R140, R80 ;  /* 0x00000050008c7308 */ /* 0x0009e20000000800 */
[C---:B------:R-:W-:Y:S02]  /*ce60*/  FMUL.FTZ R54, R3.reuse, R138 ;  /* 0x0000008a03367220 */ /* 0x040fe40000410000 */
[----:B------:R-:W-:Y:S02]  /*ce70*/  FMUL.FTZ R55, R3, R139 ;  /* 0x0000008b03377220 */ /* 0x000fe40000410000 */
[--C-:B------:R-:W-:Y:S02]  /*ce80*/  FFMA.FTZ R128, R75, c[0x0][0x2d0], -R164.reuse ;  /* 0x0000b4004b807a23 */ /* 0x100fe400000108a4 */
[----:B--2---:R-:W-:Y:S02]  /*ce90*/  FMUL.FTZ R65, R2, R141 ;  /* 0x0000008d02417220 */ /* 0x004fe40000410000 */
[C---:B------:R-:W-:Y:S01]  /*cea0*/  FMUL.FTZ R66, R0.reuse, R142 ;  /* 0x0000008e00427220 */ /* 0x040fe20000410000 */
[-C--:B-1----:R-:W-:Y:S01]  /*ceb0*/  HMMA.16816.F32.BF16 R52, R104, R108.reuse, R52 ;  /* 0x0000006c6834723c */ /* 0x082fe20000041834 */
[----:B------:R-:W1:Y:S02]  /*cec0*/  MUFU.EX2 R138, R25 ;  /* 0x00000019008a7308 */ /* 0x000e640000000800 */
[----:B------:R-:W-:Y:S02]  /*ced0*/  FMUL.FTZ R67, R0, R143 ;  /* 0x0000008f00437220 */ /* 0x000fe40000410000 */
[--C-:B---3--:R-:W-:Y:S02]  /*cee0*/  FFMA.FTZ R24, R28, c[0x0][0x2d0], -R165.reuse ;  /* 0x0000b4001c187a23 */ /* 0x108fe400000108a5 */
[C---:B------:R-:W-:Y:S02]  /*cef0*/  FMUL.FTZ R68, R2.reuse, R144 ;  /* 0x0000009002447220 */ /* 0x040fe40000410000 */
[----:B------:R-:W-:Y:S01]  /*cf00*/  FMUL.FTZ R69, R2, R145 ;  /* 0x0000009102457220 */ /* 0x000fe20000410000 */
[C---:B------:R-:W-:Y:S01]  /*cf10*/  HMMA.16816.F32.BF16 R64, R160.reuse, R108, R64 ;  /* 0x0000006ca040723c */ /* 0x040fe20000041840 */
[----:B------:R2:W-:Y:S03]  /*cf20*/  MUFU.EX2 R139, R24 ;  /* 0x00000018008b7308 */ /* 0x0005e60000000800 */
[C---:B------:R-:W-:Y:S02]  /*cf30*/  FMUL.FTZ R70, R0.reuse, R146 ;  /* 0x0000009200467220 */ /* 0x040fe40000410000 */
[----:B------:R-:W-:Y:S02]  /*cf40*/  FMUL.FTZ R71, R0, R147 ;  /* 0x0000009300477220 */ /* 0x000fe40000410000 */
[----:B----4-:R-:W-:Y:S02]  /*cf50*/  FMUL.FTZ R80, R97, R148 ;  /* 0x0000009461507220 */ /* 0x010fe40000410000 */
[----:B------:R-:W-:Y:S01]  /*cf60*/  LDSM.16.MT88.4 R148, [R190+0x2000] ;  /* 0x00200000be94783b */ /* 0x000fe20000004200 */
[----:B------:R3:W-:Y:S01]  /*cf70*/  MUFU.EX2 R132, R103 ;  /* 0x0000006700847308 */ /* 0x0007e20000000800 */
[--C-:B------:R-:W-:Y:S01]  /*cf80*/  FFMA.FTZ R28, R40, c[0x0][0x2d0], -R165.reuse ;  /* 0x0000b400281c7a23 */ /* 0x100fe200000108a5 */
[-C--:B------:R-:W-:Y:S03]  /*cf90*/  HMMA.16816.F32.BF16 R68, R160, R110.reuse, R68 ;  /* 0x0000006ea044723c */ /* 0x080fe60000041844 */
[--C-:B------:R-:W-:Y:S01]  /*cfa0*/  FFMA.FTZ R124, R72, c[0x0][0x2d0], -R165.reuse ;  /* 0x0000b400487c7a23 */ /* 0x100fe200000108a5 */
[----:B-1----:R-:W-:Y:S01]  /*cfb0*/  F2FP.BF16.PACK_AB R40, R138, R131 ;  /* 0x000000838a28723e */ /* 0x002fe200000010ff */
[--C-:B------:R-:W-:Y:S02]  /*cfc0*/  FFMA.FTZ R72, R42, c[0x0][0x2d0], -R164.reuse ;  /* 0x0000b4002a487a23 */ /* 0x100fe400000108a4 */
[--C-:B------:R-:W-:Y:S01]  /*cfd0*/  FFMA.FTZ R125, R73, c[0x0][0x2d0], -R165.reuse ;  /* 0x0000b400497d7a23 */ /* 0x100fe200000108a5 */
[C---:B------:R-:W-:Y:S01]  /*cfe0*/  HMMA.16816.F32.BF16 R80, R104.reuse, R110, R80 ;  /* 0x0000006e6850723c */ /* 0x040fe20000041850 */
[----:B------:R-:W1:Y:S01]  /*cff0*/  LDSM.16.MT88.4 R108, [R192] ;  /* 0x00000000c06c783b */ /* 0x000e620000004200 */
[----:B------:R4:W-:Y:S02]  /*d000*/  MUFU.EX2 R136, R27 ;  /* 0x0000001b00887308 */ /* 0x0009e40000000800 */
[--C-:B--2---:R-:W-:Y:S01]  /*d010*/  FFMA.FTZ R24, R29, c[0x0][0x2d0], -R165.reuse ;  /* 0x0000b4001d187a23 */ /* 0x104fe200000108a5 */
[----:B------:R-:W-:Y:S01]  /*d020*/  F2FP.BF16.PACK_AB R29, R227, R133 ;  /* 0x00000085e31d723e */ /* 0x000fe200000010ff */
[C---:B------:R-:W-:Y:S02]  /*d030*/  FMUL.FTZ R84, R97.reuse, R84 ;  /* 0x0000005461547220 */ /* 0x040fe40000410000 */
[----:B------:R-:W-:Y:S04]  /*d040*/  FMUL.FTZ R85, R97, R85 ;  /* 0x0000005561557220 */ /* 0x000fe80000410000 */
[----:B------:R-:W2:Y:S01]  /*d050*/  MUFU.EX2 R147, R24 ;  /* 0x0000001800937308 */ /* 0x000ea20000000800 */
[C---:B------:R-:W-:Y:S02]  /*d060*/  FMUL.FTZ R86, R3.reuse, R86 ;  /* 0x0000005603567220 */ /* 0x040fe40000410000 */
[----:B------:R-:W-:Y:S02]  /*d070*/  FMUL.FTZ R87, R3, R87 ;  /* 0x0000005703577220 */ /* 0x000fe40000410000 */
[--C-:B------:R-:W-:Y:S02]  /*d080*/  FFMA.FTZ R25, R30, c[0x0][0x2d0], -R164.reuse ;  /* 0x0000b4001e197a23 */ /* 0x100fe400000108a4 */
[--C-:B---3--:R-:W-:Y:S02]  /*d090*/  FFMA.FTZ R103, R61, c[0x0][0x2d0], -R165.reuse ;  /* 0x0000b4003d677a23 */ /* 0x108fe400000108a5 */
[--C-:B------:R-:W-:Y:S01]  /*d0a0*/  FFMA.FTZ R73, R43, c[0x0][0x2d0], -R164.reuse ;  /* 0x0000b4002b497a23 */ /* 0x100fe200000108a4 */
[----:B------:R-:W-:Y:S01]  /*d0b0*/  MUFU.EX2 R144, R72 ;  /* 0x0000004800907308 */ /* 0x000fe20000000800 */
[C---:B------:R-:W-:Y:S02]  /*d0c0*/  FMUL.FTZ R88, R2.reuse, R88 ;  /* 0x0000005802587220 */ /* 0x040fe40000410000 */
[----:B------:R-:W-:Y:S02]  /*d0d0*/  FMUL.FTZ R89, R2, R89 ;  /* 0x0000005902597220 */ /* 0x000fe40000410000 */
[C---:B------:R-:W-:Y:S02]  /*d0e0*/  FMUL.FTZ R90, R0.reuse, R90 ;  /* 0x0000005a005a7220 */ /* 0x040fe40000410000 */
[----:B------:R-:W-:Y:S02]  /*d0f0*/  FMUL.FTZ R91, R0, R91 ;  /* 0x0000005b005b7220 */ /* 0x000fe40000410000 */
[C---:B------:R-:W-:Y:S01]  /*d100*/  FMUL.FTZ R26, R3.reuse, R154 ;  /* 0x0000009a031a7220 */ /* 0x040fe20000410000 */
[----:B------:R3:W-:Y:S01]  /*d110*/  MUFU.EX2 R167, R73 ;  /* 0x0000004900a77308 */ /* 0x0007e20000000800 */
[----:B----4-:R-:W-:Y:S01]  /*d120*/  FMUL.FTZ R27, R3, R155 ;  /* 0x0000009b031b7220 */ /* 0x010fe20000410000 */
[----:B------:R-:W-:Y:S01]  /*d130*/  F2FP.BF16.PACK_AB R155, R156, R159 ;  /* 0x0000009f9c9b723e */ /* 0x000fe200000010ff */
[----:B------:R-:W-:Y:S01]  /*d140*/  FMUL.FTZ R92, R2, R92 ;  /* 0x0000005c025c7220 */ /* 0x000fe20000410000 */
[----:B--2---:R-:W-:Y:S01]  /*d150*/  F2FP.BF16.PACK_AB R42, R147, R139 ;  /* 0x0000008b932a723e */ /* 0x004fe200000010ff */
[--C-:B------:R-:W-:Y:S01]  /*d160*/  FFMA.FTZ R24, R31, c[0x0][0x2d0], -R164.reuse ;  /* 0x0000b4001f187a23 */ /* 0x100fe200000108a4 */
[----:B------:R-:W-:Y:S01]  /*d170*/  F2FP.BF16.PACK_AB R31, R240, R140 ;  /* 0x0000008cf01f723e */ /* 0x000fe200000010ff */
[----:B------:R-:W-:Y:S01]  /*d180*/  FMUL.FTZ R93, R2, R93 ;  /* 0x0000005d025d7220 */ /* 0x000fe20000410000 */
[-C--:B-1----:R-:W-:Y:S02]  /*d190*/  HMMA.16816.F32.BF16 R84, R104, R108.reuse, R84 ;  /* 0x0000006c6854723c */ /* 0x082fe40000041854 */
[----:B------:R1:W-:Y:S01]  /*d1a0*/  MUFU.EX2 R137, R25 ;  /* 0x0000001900897308 */ /* 0x0003e20000000800 */
[C---:B------:R-:W-:Y:S02]  /*d1b0*/  FMUL.FTZ R94, R0.reuse, R94 ;  /* 0x0000005e005e7220 */ /* 0x040fe40000410000 */
[----:B------:R-:W-:Y:S02]  /*d1c0*/  FMUL.FTZ R95, R0, R95 ;  /* 0x0000005f005f7220 */ /* 0x000fe40000410000 */
[----:B------:R-:W-:Y:S01]  /*d1d0*/  FFMA.FTZ R129, R78, c[0x0][0x2d0], -R164 ;  /* 0x0000b4004e817a23 */ /* 0x000fe200000108a4 */
[C---:B------:R-:W-:Y:S04]  /*d1e0*/  HMMA.16816.F32.BF16 R88, R160.reuse, R108, R88 ;  /* 0x0000006ca058723c */ /* 0x040fe80000041858 */
[----:B------:R-:W2:Y:S01]  /*d1f0*/  MUFU.EX2 R146, R24 ;  /* 0x0000001800927308 */ /* 0x000ea20000000800 */
[--C-:B------:R-:W-:Y:S02]  /*d200*/  FFMA.FTZ R126, R76, c[0x0][0x2d0], -R165.reuse ;  /* 0x0000b4004c7e7a23 */ /* 0x100fe400000108a5 */
[----:B------:R-:W-:Y:S01]  /*d210*/  FFMA.FTZ R78, R97, R231, R216 ;  /* 0x000000e7614e7223 */ /* 0x000fe200000100d8 */
[----:B---3--:R-:W-:Y:S01]  /*d220*/  LDSM.16.MT88.4 R72, [R190+0x1000] ;  /* 0x00100000be48783b */ /* 0x008fe20000004200 */
[-C--:B------:R-:W-:Y:S03]  /*d230*/  HMMA.16816.F32.BF16 R92, R160, R110.reuse, R92 ;  /* 0x0000006ea05c723c */ /* 0x080fe6000004185c */
[--C-:B------:R-:W-:Y:S02]  /*d240*/  FFMA.FTZ R109, R45, c[0x0][0x2d0], -R165.reuse ;  /* 0x0000b4002d6d7a23 */ /* 0x100fe400000108a5 */
[----:B------:R3:W-:Y:S01]  /*d250*/  MUFU.EX2 R145, R28 ;  /* 0x0000001c00917308 */ /* 0x0007e20000000800 */
[--C-:B------:R-:W-:Y:S01]  /*d260*/  FFMA.FTZ R108, R60, c[0x0][0x2d0], -R165.reuse ;  /* 0x0000b4003c6c7a23 */ /* 0x100fe200000108a5 */
[----:B------:R-:W4:Y:S01]  /*d270*/  LDSM.16.MT88.4 R44, [R193+0x800] ;  /* 0x00080000c12c783b */ /* 0x000f220000004200 */
[----:B------:R-:W-:Y:S04]  /*d280*/  FFMA.FTZ R165, R77, c[0x0][0x2d0], -R165 ;  /* 0x0000b4004da57a23 */ /* 0x000fe800000108a5 */
[----:B------:R-:W-:Y:S02]  /*d290*/  FFMA.FTZ R77, R3, R241, R215 ;  /* 0x000000f1034d7223 */ /* 0x000fe400000100d7 */
[----:B------:R-:W-:Y:S01]  /*d2a0*/  FFMA.FTZ R3, R0, R242, R213 ;  /* 0x000000f200037223 */ /* 0x000fe200000100d5 */
[----:B------:R-:W5:Y:S01]  /*d2b0*/  MUFU.EX2 R141, R168 ;  /* 0x000000a8008d7308 */ /* 0x000f620000000800 */
[----:B-1----:R-:W-:Y:S01]  /*d2c0*/  FMUL.FTZ R25, R97, R153 ;  /* 0x0000009961197220 */ /* 0x002fe20000410000 */
[----:B------:R-:W1:Y:S01]  /*d2d0*/  LDSM.16.MT88.4 R60, [R192+0x800] ;  /* 0x00080000c03c783b */ /* 0x000e620000004200 */
[----:B------:R-:W-:Y:S01]  /*d2e0*/  FADD.FTZ R0, R221, R77 ;  /* 0x0000004ddd007221 */ /* 0x000fe20000010000 */
[----:B--2---:R-:W-:Y:S01]  /*d2f0*/  F2FP.BF16.PACK_AB R43, R146, R137 ;  /* 0x00000089922b723e */ /* 0x004fe200000010ff */
[----:B------:R-:W-:Y:S01]  /*d300*/  FMUL.FTZ R24, R97, R152 ;  /* 0x0000009861187220 */ /* 0x000fe20000410000 */
[----:B------:R-:W-:Y:S01]  /*d310*/  F2FP.BF16.PACK_AB R152, R178, R181 ;  /* 0x000000b5b298723e */ /* 0x000fe200000010ff */
[----:B------:R-:W-:Y:S02]  /*d320*/  FFMA.FTZ R76, R2, R243, R214 ;  /* 0x000000f3024c7223 */ /* 0x000fe400000100d6 */
[----:B------:R-:W-:Y:S01]  /*d330*/  FADD.FTZ R2, R224, R78 ;  /* 0x0000004ee0027221 */ /* 0x000fe20000010000 */
[----:B------:R2:W-:Y:S01]  /*d340*/  MUFU.EX2 R213, R41 ;  /* 0x0000002900d57308 */ /* 0x0005e20000000800 */
[----:B------:R-:W-:Y:S01]  /*d350*/  FADD.FTZ R0, R220, R0 ;  /* 0x00000000dc007221 */ /* 0x000fe20000010000 */
[----:B------:R-:W-:Y:S04]  /*d360*/  HMMA.16816.F32.BF16 R24, R104, R110, R24 ;  /* 0x0000006e6818723c */ /* 0x000fe80000041818 */
[----:B---3--:R-:W-:Y:S01]  /*d370*/  F2FP.BF16.PACK_AB R28, R228, R132 ;  /* 0x00000084e41c723e */ /* 0x008fe200000010ff */
[----:B------:R-:W-:Y:S02]  /*d380*/  FADD.FTZ R0, R237, R0 ;  /* 0x00000000ed007221 */ /* 0x000fe40000010000 */
[----:B------:R-:W-:Y:S01]  /*d390*/  FADD.FTZ R2, R223, R2 ;  /* 0x00000002df027221 */ /* 0x000fe20000010000 */
[----:B------:R-:W-:Y:S01]  /*d3a0*/  MUFU.EX2 R163, R118 ;  /* 0x0000007600a37308 */ /* 0x000fe20000000800 */
[----:B------:R-:W-:Y:S03]  /*d3b0*/  FADD.FTZ R77, R133, R0 ;  /* 0x00000000854d7221 */ /* 0x000fe60000010000 */
[----:B-----5:R-:W-:Y:S01]  /*d3c0*/  F2FP.BF16.PACK_AB R30, R141, R226 ;  /* 0x000000e28d1e723e */ /* 0x020fe200000010ff */
[----:B------:R-:W-:Y:S02]  /*d3d0*/  FADD.FTZ R2, R236, R2 ;  /* 0x00000002ec027221 */ /* 0x000fe40000010000 */
[----:B------:R-:W-:Y:S02]  /*d3e0*/  FFMA.FTZ R164, R79, c[0x0][0x2d0], -R164 ;  /* 0x0000b4004fa47a23 */ /* 0x000fe400000108a4 */
[----:B------:R-:W-:Y:S01]  /*d3f0*/  FADD.FTZ R78, R132, R2 ;  /* 0x00000002844e7221 */ /* 0x000fe20000010000 */
[----:B------:R3:W-:Y:S01]  /*d400*/  MUFU.EX2 R161, R119 ;  /* 0x0000007700a17308 */ /* 0x0007e20000000800 */
[-C--:B------:R-:W-:Y:S01]  /*d410*/  HMMA.16816.F32.BF16 R4, R28, R112.reuse, R4 ;  /* 0x000000701c04723c */ /* 0x080fe20000041804 */
[----:B------:R-:W-:Y:S04]  /*d420*/  LDSM.16.MT88.4 R132, [R193+0x2000] ;  /* 0x00200000c184783b */ /* 0x000fe80000004200 */
[----:B--2---:R-:W-:Y:S01]  /*d430*/  F2FP.BF16.PACK_AB R41, R136, R130 ;  /* 0x000000828829723e */ /* 0x004fe200000010ff */
[----:B------:R-:W-:Y:S02]  /*d440*/  FADD.FTZ R3, R217, R3 ;  /* 0x00000003d9037221 */ /* 0x000fe40000010000 */
[----:B------:R-:W-:Y:S01]  /*d450*/  FADD.FTZ R0, R228, R78 ;  /* 0x0000004ee4007221 */ /* 0x000fe20000010000 */
[----:B------:R-:W-:Y:S03]  /*d460*/  MUFU.EX2 R170, R109 ;  /* 0x0000006d00aa7308 */ /* 0x000fe60000000800 */
[C---:B------:R-:W-:Y:S04]  /*d470*/  HMMA.16816.F32.BF16 R8, R40.reuse, R112, R8 ;  /* 0x000000702808723c */ /* 0x040fe80000041808 */
[----:B------:R-:W-:Y:S03]  /*d480*/  FADD.FTZ R3, R218, R3 ;  /* 0x00000003da037221 */ /* 0x000fe60000010000 */
[----:B------:R-:W2:Y:S01]  /*d490*/  MUFU.EX2 R168, R187 ;  /* 0x000000bb00a87308 */ /* 0x000ea20000000800 */
[-C--:B------:R-:W-:Y:S01]  /*d4a0*/  HMMA.16816.F32.BF16 R12, R40, R114.reuse, R12 ;  /* 0x00000072280c723c */ /* 0x080fe2000004180c */
[----:B---3--:R-:W-:Y:S03]  /*d4b0*/  LDSM.16.MT88.4 R116, [R189+0x2000] ;  /* 0x00200000bd74783b */ /* 0x008fe60000004200 */
[----:B------:R-:W-:Y:S04]  /*d4c0*/  FADD.FTZ R3, R225, R3 ;  /* 0x00000003e1037221 */ /* 0x000fe80000010000 */
[C---:B------:R-:W-:Y:S01]  /*d4d0*/  HMMA.16816.F32.BF16 R16, R28.reuse, R114, R16 ;  /* 0x000000721c10723c */ /* 0x040fe20000041810 */
[----:B------:R-:W-:Y:S03]  /*d4e0*/  MUFU.EX2 R162, R208 ;  /* 0x000000d000a27308 */ /* 0x000fe60000000800 */
[----:B------:R-:W-:Y:S04]  /*d4f0*/  FADD.FTZ R2, R130, R3 ;  /* 0x0000000382027221 */ /* 0x000fe80000010000 */
[-C--:B----4-:R-:W-:Y:S03]  /*d500*/  HMMA.16816.F32.BF16 R20, R28, R44.reuse, R20 ;  /* 0x0000002c1c14723c */ /* 0x090fe60000041814 */
[----:B------:R-:W3:Y:S01]  /*d510*/  MUFU.EX2 R160, R101 ;  /* 0x0000006500a07308 */ /* 0x000ee20000000800 */
[----:B------:R-:W-:Y:S01]  /*d520*/  FADD.FTZ R2, R136, R2 ;  /* 0x0000000288027221 */ /* 0x000fe20000010000 */
[----:B--2---:R-:W-:Y:S03]  /*d530*/  F2FP.BF16.PACK_AB R153, R166, R168 ;  /* 0x000000a8a699723e */ /* 0x004fe600000010ff */
[C---:B------:R-:W-:Y:S05]  /*d540*/  HMMA.16816.F32.BF16 R32, R40.reuse, R44, R32 ;  /* 0x0000002c2820723c */ /* 0x040fea0000041820 */
[----:B------:R-:W-:Y:S03]  /*d550*/  MUFU.EX2 R177, R108 ;  /* 0x0000006c00b17308 */ /* 0x000fe60000000800 */
[-C--:B------:R-:W-:Y:S07]  /*d560*/  HMMA.16816.F32.BF16 R36, R40, R46.reuse, R36 ;  /* 0x0000002e2824723c */ /* 0x080fee0000041824 */
[----:B------:R-:W2:Y:S01]  /*d570*/  MUFU.EX2 R180, R103 ;  /* 0x0000006700b47308 */ /* 0x000ea20000000800 */
[C---:B------:R-:W-:Y:S01]  /*d580*/  HMMA.16816.F32.BF16 R48, R28.reuse, R46, R48 ;  /* 0x0000002e1c30723c */ /* 0x040fe20000041830 */
[----:B------:R-:W4:Y:S03]  /*d590*/  LDSM.16.MT88.4 R44, [R189+0x1000] ;  /* 0x00100000bd2c783b */ /* 0x000f260000004200 */
[----:B---3--:R-:W-:Y:S04]  /*d5a0*/  F2FP.BF16.PACK_AB R154, R160, R162 ;  /* 0x000000a2a09a723e */ /* 0x008fe800000010ff */
[-C--:B------:R-:W-:Y:S01]  /*d5b0*/  HMMA.16816.F32.BF16 R52, R28, R56.reuse, R52 ;  /* 0x000000381c34723c */ /* 0x080fe20000041834 */
[----:B------:R-:W-:Y:S07]  /*d5c0*/  MUFU.EX2 R158, R120 ;  /* 0x00000078009e7308 */ /* 0x000fee0000000800 */
[C---:B------:R-:W-:Y:S03]  /*d5d0*/  HMMA.16816.F32.BF16 R64, R40.reuse, R56, R64 ;  /* 0x000000382840723c */ /* 0x040fe60000041840 */
[----:B------:R-:W3:Y:S05]  /*d5e0*/  MUFU.EX2 R157, R121 ;  /* 0x00000079009d7308 */ /* 0x000eea0000000800 */
[-C--:B------:R-:W-:Y:S05]  /*d5f0*/  HMMA.16816.F32.BF16 R68, R40, R58.reuse, R68 ;  /* 0x0000003a2844723c */ /* 0x080fea0000041844 */
[----:B------:R-:W-:Y:S03]  /*d600*/  MUFU.EX2 R103, R122 ;  /* 0x0000007a00677308 */ /* 0x000fe60000000800 */
[C---:B------:R-:W-:Y:S01]  /*d610*/  HMMA.16816.F32.BF16 R80, R28.reuse, R58, R80 ;  /* 0x0000003a1c50723c */ /* 0x040fe20000041850 */
[----:B------:R-:W5:Y:S06]  /*d620*/  LDSM.16.MT88.4 R56, [R193+0x1000] ;  /* 0x00100000c138783b */ /* 0x000f6c0000004200 */
[----:B------:R-:W2:Y:S01]  /*d630*/  MUFU.EX2 R102, R123 ;  /* 0x0000007b00667308 */ /* 0x000ea20000000800 */
[-C--:B-1----:R-:W-:Y:S08]  /*d640*/  HMMA.16816.F32.BF16 R84, R28, R60.reuse, R84 ;  /* 0x0000003c1c54723c */ /* 0x082ff00000041854 */
[C---:B------:R-:W-:Y:S01]  /*d650*/  HMMA.16816.F32.BF16 R88, R40.reuse, R60, R88 ;  /* 0x0000003c2858723c */ /* 0x040fe20000041858 */
[----:B------:R-:W-:Y:S07]  /*d660*/  MUFU.EX2 R101, R124 ;  /* 0x0000007c00657308 */ /* 0x000fee0000000800 */
[-C--:B------:R-:W-:Y:S03]  /*d670*/  HMMA.16816.F32.BF16 R92, R40, R62.reuse, R92 ;  /* 0x0000003e285c723c */ /* 0x080fe6000004185c */
[----:B------:R-:W1:Y:S04]  /*d680*/  MUFU.EX2 R97, R125 ;  /* 0x0000007d00617308 */ /* 0x000e680000000800 */
[----:B------:R-:W-:Y:S01]  /*d690*/  F2FP.BF16.PACK_AB R42, R170, R174 ;  /* 0x000000aeaa2a723e */ /* 0x000fe200000010ff */
[----:B------:R-:W-:Y:S01]  /*d6a0*/  HMMA.16816.F32.BF16 R24, R28, R62, R24 ;  /* 0x0000003e1c18723c */ /* 0x000fe20000041818 */
[----:B------:R-:W1:Y:S03]  /*d6b0*/  LDSM.16.MT88.4 R60, [R192+0x1000] ;  /* 0x00100000c03c783b */ /* 0x000e660000004200 */
[----:B------:R-:W-:Y:S01]  /*d6c0*/  FADD.FTZ R40, R219, R76 ;  /* 0x0000004cdb287221 */ /* 0x000fe20000010000 */
[----:B------:R-:W-:Y:S01]  /*d6d0*/  F2FP.BF16.PACK_AB R41, R167, R144 ;  /* 0x00000090a729723e */ /* 0x000fe200000010ff */
[----:B------:R-:W-:Y:S01]  /*d6e0*/  MUFU.EX2 R79, R126 ;  /* 0x0000007e004f7308 */ /* 0x000fe20000000800 */
[----:B------:R-:W-:Y:S01]  /*d6f0*/  F2FP.BF16.PACK_AB R28, R238, R232 ;  /* 0x000000e8ee1c723e */ /* 0x000fe200000010ff */
[----:B------:R-:W-:Y:S01]  /*d700*/  FADD.FTZ R76, R222, R40 ;  /* 0x00000028de4c7221 */ /* 0x000fe20000010000 */
[----:B------:R-:W-:Y:S03]  /*d710*/  F2FP.BF16.PACK_AB R29, R235, R230 ;  /* 0x000000e6eb1d723e */ /* 0x000fe600000010ff */
[----:B------:R-:W-:Y:S02]  /*d720*/  F2FP.BF16.PACK_AB R30, R244, R239 ;  /* 0x000000eff41e723e */ /* 0x000fe400000010ff */
[----:B------:R-:W-:Y:S02]  /*d730*/  F2FP.BF16.PACK_AB R31, R233, R234 ;  /* 0x000000eae91f723e */ /* 0x000fe400000010ff */
[----:B------:R-:W-:Y:S02]  /*d740*/  F2FP.BF16.PACK_AB R40, R213, R145 ;  /* 0x00000091d528723e */ /* 0x000fe400000010ff */
[----:B------:R-:W-:Y:S03]  /*d750*/  F2FP.BF16.PACK_AB R43, R161, R163 ;  /* 0x000000a3a12b723e */ /* 0x000fe600000010ff */
[-C--:B----4-:R-:W-:Y:S08]  /*d760*/  HMMA.16816.F32.BF16 R4, R28, R44.reuse, R4 ;  /* 0x0000002c1c04723c */ /* 0x090ff00000041804 */
[C---:B------:R-:W-:Y:S08]  /*d770*/  HMMA.16816.F32.BF16 R8, R40.reuse, R44, R8 ;  /* 0x0000002c2808723c */ /* 0x040ff00000041808 */
[-C--:B------:R-:W-:Y:S08]  /*d780*/  HMMA.16816.F32.BF16 R12, R40, R46.reuse, R12 ;  /* 0x0000002e280c723c */ /* 0x080ff0000004180c */
[C---:B------:R-:W-:Y:S01]  /*d790*/  HMMA.16816.F32.BF16 R16, R28.reuse, R46, R16 ;  /* 0x0000002e1c10723c */ /* 0x040fe20000041810 */
[----:B------:R-:W4:Y:S07]  /*d7a0*/  LDSM.16.MT88.4 R44, [R189+0x1800] ;  /* 0x00180000bd2c783b */ /* 0x000f2e0000004200 */
[-C--:B-----5:R-:W-:Y:S08]  /*d7b0*/  HMMA.16816.F32.BF16 R20, R28, R56.reuse, R20 ;  /* 0x000000381c14723c */ /* 0x0a0ff00000041814 */
[C---:B------:R-:W-:Y:S08]  /*d7c0*/  HMMA.16816.F32.BF16 R32, R40.reuse, R56, R32 ;  /* 0x000000382820723c */ /* 0x040ff00000041820 */
[-C--:B------:R-:W-:Y:S08]  /*d7d0*/  HMMA.16816.F32.BF16 R36, R40, R58.reuse, R36 ;  /* 0x0000003a2824723c */ /* 0x080ff00000041824 */
[C---:B------:R-:W-:Y:S01]  /*d7e0*/  HMMA.16816.F32.BF16 R48, R28.reuse, R58, R48 ;  /* 0x0000003a1c30723c */ /* 0x040fe20000041830 */
[----:B------:R-:W5:Y:S07]  /*d7f0*/  LDSM.16.MT88.4 R56, [R193+0x1800] ;  /* 0x00180000c138783b */ /* 0x000f6e0000004200 */
        /* <DEDUP_REMOVED lines=8> */
[----:B--2---:R-:W-:Y:S01]  /*d880*/  F2FP.BF16.PACK_AB R42, R180, R177 ;  /* 0x000000b1b42a723e */ /* 0x004fe200000010ff */
[----:B------:R-:W-:Y:S01]  /*d890*/  HMMA.16816.F32.BF16 R24, R28, R62, R24 ;  /* 0x0000003e1c18723c */ /* 0x000fe20000041818 */
[----:B------:R-:W1:Y:S03]  /*d8a0*/  LDSM.16.MT88.4 R60, [R192+0x1800] ;  /* 0x00180000c03c783b */ /* 0x000e660000004200 */
[----:B------:R-:W-:Y:S01]  /*d8b0*/  FADD.FTZ R40, R229, R76 ;  /* 0x0000004ce5287221 */ /* 0x000fe20000010000 */
[----:B---3--:R-:W-:Y:S02]  /*d8c0*/  F2FP.BF16.PACK_AB R41, R157, R158 ;  /* 0x0000009e9d29723e */ /* 0x008fe400000010ff */
[----:B------:R-:W-:Y:S01]  /*d8d0*/  F2FP.BF16.PACK_AB R28, R176, R172 ;  /* 0x000000acb01c723e */ /* 0x000fe200000010ff */
[----:B------:R-:W-:Y:S01]  /*d8e0*/  FADD.FTZ R76, R131, R40 ;  /* 0x00000028834c7221 */ /* 0x000fe20000010000 */
[----:B------:R-:W-:Y:S03]  /*d8f0*/  F2FP.BF16.PACK_AB R29, R175, R171 ;  /* 0x000000abaf1d723e */ /* 0x000fe600000010ff */
[----:B------:R-:W-:Y:S01]  /*d900*/  F2FP.BF16.PACK_AB R30, R184, R179 ;  /* 0x000000b3b81e723e */ /* 0x000fe200000010ff */
[----:B------:R-:W-:Y:S01]  /*d910*/  FADD.FTZ R3, R138, R76 ;  /* 0x0000004c8a037221 */ /* 0x000fe20000010000 */
[----:B------:R-:W-:Y:S02]  /*d920*/  F2FP.BF16.PACK_AB R31, R183, R182 ;  /* 0x000000b6b71f723e */ /* 0x000fe400000010ff */
[----:B------:R-:W-:Y:S02]  /*d930*/  F2FP.BF16.PACK_AB R40, R173, R169 ;  /* 0x000000a9ad28723e */ /* 0x000fe400000010ff */
[----:B------:R-:W-:Y:S03]  /*d940*/  F2FP.BF16.PACK_AB R43, R102, R103 ;  /* 0x00000067662b723e */ /* 0x000fe600000010ff */
[-C--:B----4-:R-:W-:Y:S08]  /*d950*/  HMMA.16816.F32.BF16 R4, R28, R44.reuse, R4 ;  /* 0x0000002c1c04723c */ /* 0x090ff00000041804 */
[C---:B------:R-:W-:Y:S01]  /*d960*/  HMMA.16816.F32.BF16 R8, R40.reuse, R44, R8 ;  /* 0x0000002c2808723c */ /* 0x040fe20000041808 */
[----:B------:R-:W-:Y:S07]  /*d970*/  MUFU.EX2 R45, R129 ;  /* 0x00000081002d7308 */ /* 0x000fee0000000800 */
[-C--:B------:R-:W-:Y:S03]  /*d980*/  HMMA.16816.F32.BF16 R12, R40, R46.reuse, R12 ;  /* 0x0000002e280c723c */ /* 0x080fe6000004180c */
[----:B------:R-:W-:Y:S05]  /*d990*/  MUFU.EX2 R44, R164 ;  /* 0x000000a4002c7308 */ /* 0x000fea0000000800 */
[C---:B------:R-:W-:Y:S05]  /*d9a0*/  HMMA.16816.F32.BF16 R16, R28.reuse, R46, R16 ;  /* 0x0000002e1c10723c */ /* 0x040fea0000041810 */
[----:B------:R-:W-:Y:S03]  /*d9b0*/  MUFU.EX2 R47, R127 ;  /* 0x0000007f002f7308 */ /* 0x000fe60000000800 */
[-C--:B-----5:R-:W-:Y:S07]  /*d9c0*/  HMMA.16816.F32.BF16 R20, R28, R56.reuse, R20 ;  /* 0x000000381c14723c */ /* 0x0a0fee0000041814 */
[----:B------:R-:W-:Y:S01]  /*d9d0*/  MUFU.EX2 R46, R128 ;  /* 0x00000080002e7308 */ /* 0x000fe20000000800 */
[C---:B------:R-:W-:Y:S08]  /*d9e0*/  HMMA.16816.F32.BF16 R32, R40.reuse, R56, R32 ;  /* 0x000000382820723c */ /* 0x040ff00000041820 */
[-C--:B------:R-:W-:Y:S01]  /*d9f0*/  HMMA.16816.F32.BF16 R36, R40, R58.reuse, R36 ;  /* 0x0000003a2824723c */ /* 0x080fe20000041824 */
[----:B------:R-:W2:Y:S07]  /*da00*/  MUFU.EX2 R56, R165 ;  /* 0x000000a500387308 */ /* 0x000eae0000000800 */
[C---:B------:R-:W-:Y:S08]  /*da10*/  HMMA.16816.F32.BF16 R48, R28.reuse, R58, R48 ;  /* 0x0000003a1c30723c */ /* 0x040ff00000041830 */
[-C--:B------:R-:W-:Y:S08]  /*da20*/  HMMA.16816.F32.BF16 R52, R28, R72.reuse, R52 ;  /* 0x000000481c34723c */ /* 0x080ff00000041834 */
[C---:B------:R-:W-:Y:S08]  /*da30*/  HMMA.16816.F32.BF16 R64, R40.reuse, R72, R64 ;  /* 0x000000482840723c */ /* 0x040ff00000041840 */
[-C--:B------:R-:W-:Y:S08]  /*da40*/  HMMA.16816.F32.BF16 R68, R40, R74.reuse, R68 ;  /* 0x0000004a2844723c */ /* 0x080ff00000041844 */
[C---:B------:R-:W-:Y:S08]  /*da50*/  HMMA.16816.F32.BF16 R80, R28.reuse, R74, R80 ;  /* 0x0000004a1c50723c */ /* 0x040ff00000041850 */
[-C--:B-1----:R-:W-:Y:S08]  /*da60*/  HMMA.16816.F32.BF16 R84, R28, R60.reuse, R84 ;  /* 0x0000003c1c54723c */ /* 0x082ff00000041854 */
[C---:B------:R-:W-:Y:S08]  /*da70*/  HMMA.16816.F32.BF16 R88, R40.reuse, R60, R88 ;  /* 0x0000003c2858723c */ /* 0x040ff00000041858 */
[-C--:B------:R-:W-:Y:S07]  /*da80*/  HMMA.16816.F32.BF16 R92, R40, R62.reuse, R92 ;  /* 0x0000003e285c723c */ /* 0x080fee000004185c */
[----:B------:R-:W-:Y:S01]  /*da90*/  FADD.FTZ R40, R227, R77 ;  /* 0x0000004de3287221 */ /* 0x000fe20000010000 */
[----:B------:R-:W-:Y:S04]  /*daa0*/  HMMA.16816.F32.BF16 R24, R28, R62, R24 ;  /* 0x0000003e1c18723c */ /* 0x000fe80000041818 */
[----:B------:R-:W-:Y:S02]  /*dab0*/  FADD.FTZ R42, R226, R0 ;  /* 0x00000000e22a7221 */ /* 0x000fe40000010000 */
[----:B------:R-:W-:Y:S01]  /*dac0*/  FADD.FTZ R41, R140, R40 ;  /* 0x000000288c297221 */ /* 0x000fe20000010000 */
[----:B------:R-:W-:Y:S01]  /*dad0*/  F2FP.BF16.PACK_AB R28, R97, R101 ;  /* 0x00000065611c723e */ /* 0x000fe200000010ff */
[-C--:B------:R-:W-:Y:S01]  /*dae0*/  HMMA.16816.F32.BF16 R104, R152, R116.reuse, R4 ;  /* 0x000000749868723c */ /* 0x080fe20000041804 */
[----:B------:R-:W1:Y:S04]  /*daf0*/  LDSM.16.MT88.4 R4, [R192+0x2000] ;  /* 0x00200000c004783b */ /* 0x000e680000004200 */
[----:B--2---:R-:W-:Y:S01]  /*db00*/  F2FP.BF16.PACK_AB R30, R56, R79 ;  /* 0x0000004f381e723e */ /* 0x004fe200000010ff */
[----:B------:R-:W-:Y:S01]  /*db10*/  FADD.FTZ R40, R139, R3 ;  /* 0x000000038b287221 */ /* 0x000fe20000010000 */
[----:B------:R-:W-:Y:S01]  /*db20*/  F2FP.BF16.PACK_AB R29, R46, R47 ;  /* 0x0000002f2e1d723e */ /* 0x000fe200000010ff */
[----:B------:R-:W-:Y:S01]  /*db30*/  FADD.FTZ R0, R137, R2 ;  /* 0x0000000289007221 */ /* 0x000fe20000010000 */
[----:B------:R-:W-:Y:S03]  /*db40*/  F2FP.BF16.PACK_AB R31, R44, R45 ;  /* 0x0000002d2c1f723e */ /* 0x000fe600000010ff */
[----:B------:R-:W-:Y:S02]  /*db50*/  FADD.FTZ R2, R147, R40 ;  /* 0x0000002893027221 */ /* 0x000fe40000010000 */
[----:B------:R-:W-:Y:S02]  /*db60*/  FADD.FTZ R0, R146, R0 ;  /* 0x0000000092007221 */ /* 0x000fe40000010000 */
[C---:B------:R-:W-:Y:S04]  /*db70*/  HMMA.16816.F32.BF16 R108, R28.reuse, R116, R8 ;  /* 0x000000741c6c723c */ /* 0x040fe80000041808 */
[----:B------:R-:W-:Y:S03]  /*db80*/  FADD.FTZ R3, R240, R41 ;  /* 0x00000029f0037221 */ /* 0x000fe60000010000 */
        /* <DEDUP_REMOVED lines=34> */
[----:B------:R-:W-:Y:S01]  /*ddb0*/  FADD.FTZ R9, R157, R2 ;  /* 0x000000029d097221 */ /* 0x000fe20000010000 */
[-C--:B------:R-:W-:Y:S01]  /*ddc0*/  MOV R68, R96.reuse ;  /* 0x0000006000447202 */ /* 0x080fe20000000f00 */
        /* <DEDUP_REMOVED lines=28> */
[----:B------:R-:W-:Y:S01]  /*df90*/  IADD3 R0, R205, -0x1, RZ ;  /* 0xffffffffcd007810 */ /* 0x000fe20007ffe0ff */
[----:B------:R-:W-:Y:S02]  /*dfa0*/  FADD.FTZ R231, R160, R3 ;  /* 0x00000003a0e77221 */ /* 0x000fe40000010000 */
[----:B------:R-:W-:Y:S01]  /*dfb0*/  FADD.FTZ R241, R156, R5 ;  /* 0x000000059cf17221 */ /* 0x000fe20000010000 */
[----:B------:R-:W-:Y:S01]  /*dfc0*/  MOV R205, R0 ;  /* 0x0000000000cd7202 */ /* 0x000fe20000000f00 */
[----:B------:R-:W-:Y:S02]  /*dfd0*/  FADD.FTZ R243, R56, R4 ;  /* 0x0000000438f37221 */ /* 0x000fe40000010000 */
[----:B------:R-:W-:Y:S01]  /*dfe0*/  FADD.FTZ R242, R44, R2 ;  /* 0x000000022cf27221 */ /* 0x000fe20000010000 */
[----:B------:R-:W-:-:S05]  /*dff0*/  @P0 BRA `(.L_x_1479) ;  /* 0xffffcdc000000947 */ /* 0x000fca000383ffff */
.L_x_1472:
[----:B------:R-:W-:Y:S05]  /*e000*/  BRA.DIV ~URZ, `(.L_x_1480) ;  /* 0x00008ea27f007947 */ /* 0x000fea000b800000 */
[----:B------:R1:W2:Y:S02]  /*e010*/  SHFL.BFLY PT, R0, R231, 0x2, 0x1f ;  /* 0x0c401f00e7007f89 */ /* 0x0002a400000e0000 */
.L_x_1580:
        /* <DEDUP_REMOVED lines=15> */
.L_x_1581:
        /* <DEDUP_REMOVED lines=24> */
[----:B----4-:R1:W2:Y:S01]  /*e290*/  @P2 MUFU.LG2 R7, R5 ;  /* 0x0000000500072308 */ /* 0x0102a20000000c00 */
        /* <DEDUP_REMOVED lines=77> */
.L_x_1427:
[----:B------:R2:W5:Y:S04]  /*e770*/  LDL R6, [R1+0x30] ;  /* 0x0000300001067983 */ /* 0x0005680000100800 */
[----:B------:R-:W3:Y:S01]  /*e780*/  S2R R2, SR_TID.X ;  /* 0x0000000000027919 */ /* 0x000ee20000002100 */
[----:B------:R-:W-:Y:S01]  /*e790*/  BSSY B0, `(.L_x_1482) ;  /* 0x0000011000007945 */ /* 0x000fe20003800000 */
[----:B---3--:R-:W-:-:S13]  /*e7a0*/  LOP3.LUT P0, RZ, R2, 0x7f, RZ, 0xc0, !PT ;  /* 0x0000007f02ff7812 */ /* 0x008fda000780c0ff */
[----:B------:R-:W-:Y:S05]  /*e7b0*/  @P0 BRA `(.L_x_1483) ;  /* 0x000000e000000947 */ /* 0x000fea0003800000 */
[----:B--2---:R-:W2:Y:S01]  /*e7c0*/  S2R R4, SR_LANEID ;  /* 0x0000000000047919 */ /* 0x004ea20000000000 */
[----:B------:R-:W-:Y:S01]  /*e7d0*/  VOTEU.ANY UR4, UPT, PT ;  /* 0x0000000000047886 */ /* 0x000fe200038e0100 */
[----:B-1----:R-:W-:Y:S01]  /*e7e0*/  IMAD.MOV.U32 R5, RZ, RZ, c[0x0][0x564] ;  /* 0x00015900ff057624 */ /* 0x002fe200078e00ff */
[----:B------:R-:W2:Y:S08]  /*e7f0*/  FLO.U32 R3, UR4 ;  /* 0x0000000400037d00 */ /* 0x000eb000080e0000 */
[----:B------:R-:W1:Y:S01]  /*e800*/  POPC R2, UR4 ;  /* 0x0000000400027d09 */ /* 0x000e620008000000 */
[----:B--2---:R-:W-:Y:S01]  /*e810*/  ISETP.EQ.U32.AND P0, PT, R3, R4, PT ;  /* 0x000000040300720c */ /* 0x004fe20003f02070 */
[----:B------:R-:W-:-:S12]  /*e820*/  IMAD.MOV.U32 R4, RZ, RZ, c[0x0][0x560] ;  /* 0x00015800ff047624 */ /* 0x000fd800078e00ff */
[----:B-1----:R1:W2:Y:S04]  /*e830*/  @P0 ATOMG.E.ADD.STRONG.GPU PT, R2, [R4.64], R2 ;  /* 0x00000002040209a8 */ /* 0x0022a800081ee1c6 */
[----:B-1----:R-:W1:Y:S04]  /*e840*/  S2R R4, SR_LTMASK ;  /* 0x0000000000047919 */ /* 0x002e680000003900 */
[----:B--2---:R1:W2:Y:S02]  /*e850*/  SHFL.IDX PT, R3, R2, R3, 0x1f ;  /* 0x00001f0302037589 */ /* 0x0042a400000e0000 */
[----:B-1----:R-:W-:-:S06]  /*e860*/  LOP3.LUT R2, R4, UR4, RZ, 0xc0, !PT ;  /* 0x0000000404027c12 */ /* 0x002fcc000f8ec0ff */
[----:B------:R-:W2:Y:S02]  /*e870*/  POPC R2, R2 ;  /* 0x0000000200027309 */ /* 0x000ea40000000000 */
[----:B--2--5:R-:W-:-:S05]  /*e880*/  IADD3 R6, R3, c[0x0][0xc], R2 ;  /* 0x0000030003067a10 */ /* 0x024fca0007ffe002 */
[----:B------:R1:W-:Y:S02]  /*e890*/  STL [R1+0x30], R6 ;  /* 0x0000300601007387 */ /* 0x0003e40000100800 */
.L_x_1483:
[----:B--2---:R-:W-:Y:S05]  /*e8a0*/  BSYNC B0 ;  /* 0x0000000000007941 */ /* 0x004fea0003800000 */
.L_x_1482:
[----:B------:R-:W-:Y:S01]  /*e8b0*/  PRMT R0, R0, 0x9910, RZ ;  /* 0x0000991000007816 */ /* 0x000fe200000000ff */
[----:B------:R-:W-:Y:S01]  /*e8c0*/  BSSY B1, `(.L_x_1484) ;  /* 0x00002f7000017945 */ /* 0x000fe20003800000 */
[----:B-----5:R-:W-:Y:S02]  /*e8d0*/  IMAD.MOV.U32 R68, RZ, RZ, R6 ;  /* 0x000000ffff447224 */ /* 0x020fe400078e0006 */
[----:B------:R-:W-:-:S13]  /*e8e0*/  ISETP.NE.AND P0, PT, R0, RZ, PT ;  /* 0x000000ff0000720c */ /* 0x000fda0003f05270 */
[----:B------:R-:W-:Y:S05]  /*e8f0*/  @!P0 BRA `(.L_x_1485) ;  /* 0x000022c000008947 */ /* 0x000fea0003800000 */
[----:B-1----:R-:W2:Y:S04]  /*e900*/  LDL R6, [R1+0x74] ;  /* 0x0000740001067983 */ /* 0x002ea80000100800 */
        /* <DEDUP_REMOVED lines=97> */
.L_x_1486:
[----:B------:R-:W2:Y:S04]  /*ef20*/  LDL.LU R2, [R1+0x44] ;  /* 0x0000440001027983 */ /* 0x000ea80000300800 */
[----:B-1----:R-:W3:Y:S04]  /*ef30*/  LDL R5, [R1+0x40] ;  /* 0x0000400001057983 */ /* 0x002ee80000100800 */
[----:B------:R-:W4:Y:S04]  /*ef40*/  LDL.LU R6, [R1+0x70] ;  /* 0x0000700001067983 */ /* 0x000f280000300800 */
[----:B------:R-:W3:Y:S04]  /*ef50*/  LDL.LU R4, [R1+0x38] ;  /* 0x0000380001047983 */ /* 0x000ee80000300800 */
[----:B------:R-:W3:Y:S04]  /*ef60*/  LDL R69, [R1+0x28] ;  /* 0x0000280001457983 */ /* 0x000ee80000100800 */
[----:B------:R-:W3:Y:S04]  /*ef70*/  LDL R16, [R1+0x6c] ;  /* 0x00006c0001107983 */ /* 0x000ee80000100800 */
[----:B------:R-:W3:Y:S01]  /*ef80*/  LDL R86, [R1+0xbc] ;  /* 0x0000bc0001567983 */ /* 0x000ee20000100800 */
[----:B------:R-:W-:Y:S01]  /*ef90*/  ISETP.GT.AND P3, PT, R0, 0x1, PT ;  /* 0x000000010000780c */ /* 0x000fe20003f64270 */
[----:B------:R-:W-:-:S05]  /*efa0*/  IMAD.MOV.U32 R0, RZ, RZ, 0x368 ;  /* 0x00000368ff007424 */ /* 0x000fca00078e00ff */
[----:B------:R-:W-:-:S04]  /*efb0*/  SEL R0, R0, 0x328, P3 ;  /* 0x0000032800007807 */ /* 0x000fc80001800000 */
[----:B------:R1:W2:Y:S08]  /*efc0*/  LDC.64 R8, c[0x0][R0+0x170] ;  /* 0x00005c0000087b82 */ /* 0x0002b00000000a00 */
[----:B------:R1:W2:Y:S08]  /*efd0*/  LDC.64 R14, c[0x0][R0+0x168] ;  /* 0x00005a00000e7b82 */ /* 0x0002b00000000a00 */
[----:B------:R1:W2:Y:S08]  /*efe0*/  LDC.64 R18, c[0x0][R0+0x178] ;  /* 0x00005e0000127b82 */ /* 0x0002b00000000a00 */
[----:B------:R1:W2:Y:S01]  /*eff0*/  LDC.64 R20, c[0x0][R0+0x160] ;  /* 0x0000580000147b82 */ /* 0x0002a20000000a00 */
[----:B------:R-:W-:-:S04]  /*f000*/  ISETP.NE.U32.AND P0, PT, RZ, c[0x0][0x500], PT ;  /* 0x00014000ff007a0c */ /* 0x000fc80003f05070 */
[----:B------:R-:W-:Y:S01]  /*f010*/  ISETP.NE.AND.EX P0, PT, RZ, c[0x0][0x504], PT, P0 ;  /* 0x00014100ff007a0c */ /* 0x000fe20003f05300 */
[----:B-1----:R-:W-:-:S05]  /*f020*/  IMAD.MOV.U32 R0, RZ, RZ, c[0x0][0x4e8] ;  /* 0x00013a00ff007624 */ /* 0x002fca00078e00ff */
[----:B------:R-:W-:Y:S01]  /*f030*/  ISETP.NE.AND P2, PT, R0, 0x1, PT ;  /* 0x000000010000780c */ /* 0x000fe20003f45270 */
[----:B------:R-:W1:Y:S01]  /*f040*/  S2R R87, SR_TID.X ;  /* 0x0000000000577919 */ /* 0x000e620000002100 */
[----:B-----5:R-:W-:Y:S02]  /*f050*/  SHF.R.S32.HI R17, RZ, 0x1f, R3 ;  /* 0x0000001fff117819 */ /* 0x020fe40000011403 */
[----:B--2---:R-:W-:-:S05]  /*f060*/  SEL R2, R2, RZ, !P0 ;  /* 0x000000ff02027207 */ /* 0x004fca0004000000 */
[----:B------:R-:W-:Y:S01]  /*f070*/  IMAD R0, R9, R2, RZ ;  /* 0x0000000209007224 */ /* 0x000fe200078e02ff */
[----:B----4-:R-:W-:Y:S02]  /*f080*/  SEL R6, R6, RZ, !P0 ;  /* 0x000000ff06067207 */ /* 0x010fe40004000000 */
[----:B---3--:R-:W-:Y:S01]  /*f090*/  LOP3.LUT R4, R4, 0xffff, RZ, 0xc0, !PT ;  /* 0x0000ffff04047812 */ /* 0x008fe200078ec0ff */
[----:B------:R-:W-:Y:S02]  /*f0a0*/  IMAD.IADD R5, R5, 0x1, R69 ;  /* 0x0000000105057824 */ /* 0x000fe400078e0245 */
        /* <DEDUP_REMOVED lines=9> */
[----:B------:R-:W-:Y:S01]  /*f140*/  IADD3 R14, P1, P0, R6, R8, R3 ;  /* 0x00000008060e7210 */ /* 0x000fe2000783e003 */
[----:B------:R-:W-:Y:S02]  /*f150*/  IMAD.IADD R6, R9, 0x1, R12 ;  /* 0x0000000109067824 */ /* 0x000fe400078e020c */
        /* <DEDUP_REMOVED lines=16> */
[----:B-1----:R-:W-:Y:S01]  /*f260*/  SHF.R.S32.HI R16, RZ, 0x1f, R87 ;  /* 0x0000001fff107819 */ /* 0x002fe20000011457 */
[----:B------:R-:W-:Y:S01]  /*f270*/  IMAD.IADD R0, R7, 0x1, R0 ;  /* 0x0000000107007824 */ /* 0x000fe200078e0200 */
[----:B------:R-:W-:Y:S02]  /*f280*/  LEA R7, P0, R6, R8, 0x2 ;  /* 0x0000000806077211 */ /* 0x000fe400078010ff */
[----:B------:R-:W-:Y:S02]  /*f290*/  SEL R9, R9, c[0x0][0x454], P3 ;  /* 0x0001150009097a07 */ /* 0x000fe40001800000 */
[----:B------:R-:W-:Y:S02]  /*f2a0*/  LEA.HI R16, R16, R87, RZ, 0x5 ;  /* 0x0000005710107211 */ /* 0x000fe400078f28ff */
[----:B------:R-:W-:Y:S02]  /*f2b0*/  LEA.HI.X R6, R6, R9, R0, 0x2, P0 ;  /* 0x0000000906067211 */ /* 0x000fe400000f1400 */
[----:B------:R-:W-:Y:S01]  /*f2c0*/  LOP3.LUT R16, R16, 0xffffffe0, RZ, 0xc0, !PT ;  /* 0xffffffe010107812 */ /* 0x000fe200078ec0ff */
[----:B------:R-:W-:Y:S01]  /*f2d0*/  SHFL.IDX PT, R14, R7, RZ, 0x1c1f ;  /* 0x001c1fff070e7589 */ /* 0x000fe200000e0000 */
[----:B------:R-:W-:-:S03]  /*f2e0*/  IMAD R0, R11, c[0x0][0x4e8], RZ ;  /* 0x00013a000b007a24 */ /* 0x000fc600078e02ff */
[----:B------:R-:W1:Y:S01]  /*f2f0*/  SHFL.IDX PT, R15, R6, RZ, 0x1c1f ;  /* 0x001c1fff060f7589 */ /* 0x000e6200000e0000 */
[----:B------:R-:W-:-:S03]  /*f300*/  IMAD.IADD R16, R87, 0x1, -R16 ;  /* 0x0000000157107824 */ /* 0x000fc600078e0a10 */
[----:B------:R-:W-:Y:S04]  /*f310*/  SHFL.IDX PT, R12, R7, 0x1, 0x1c1f ;  /* 0x003c1f00070c7f89 */ /* 0x000fe800000e0000 */
[----:B------:R-:W2:Y:S04]  /*f320*/  SHFL.IDX PT, R13, R6, 0x1, 0x1c1f ;  /* 0x003c1f00060d7f89 */ /* 0x000ea800000e0000 */
[----:B------:R-:W-:Y:S04]  /*f330*/  SHFL.IDX PT, R10, R7, 0x2, 0x1c1f ;  /* 0x005c1f00070a7f89 */ /* 0x000fe800000e0000 */
[----:B------:R-:W3:Y:S04]  /*f340*/  SHFL.IDX PT, R11, R6, 0x2, 0x1c1f ;  /* 0x005c1f00060b7f89 */ /* 0x000ee800000e0000 */
[----:B------:R4:W-:Y:S04]  /*f350*/  SHFL.IDX PT, R9, R6, 0x3, 0x1c1f ;  /* 0x007c1f0006097f89 */ /* 0x0009e800000e0000 */
[----:B------:R1:W1:Y:S01]  /*f360*/  SHFL.IDX PT, R8, R7, 0x3, 0x1c1f ;  /* 0x007c1f0007087f89 */ /* 0x00026200000e0000 */
[----:B------:R-:W-:Y:S01]  /*f370*/  LOP3.LUT P0, RZ, R16, 0x3, RZ, 0xc0, !PT ;  /* 0x0000000310ff7812 */ /* 0x000fe2000780c0ff */
[----:B----4-:R-:W-:-:S05]  /*f380*/  IMAD.IADD R6, R86, 0x1, R69 ;  /* 0x0000000156067824 */ /* 0x010fca00078e0245 */
[C---:B------:R-:W-:Y:S02]  /*f390*/  IADD3 R18, R6.reuse, 0x8, RZ ;  /* 0x0000000806127810 */ /* 0x040fe40007ffe0ff */
[C---:B------:R-:W-:Y:S02]  /*f3a0*/  IADD3 R16, R6.reuse, 0x40, RZ ;  /* 0x0000004006107810 */ /* 0x040fe40007ffe0ff */
[C---:B-1----:R-:W-:Y:S02]  /*f3b0*/  IADD3 R7, R6.reuse, 0x48, RZ ;  /* 0x0000004806077810 */ /* 0x042fe40007ffe0ff */
[-C--:B------:R-:W-:Y:S02]  /*f3c0*/  ISETP.GE.OR P5, PT, R6, R0.reuse, P0 ;  /* 0x000000000600720c */ /* 0x080fe400007a6670 */
[-C--:B------:R-:W-:Y:S02]  /*f3d0*/  ISETP.GE.OR P4, PT, R18, R0.reuse, P0 ;  /* 0x000000001200720c */ /* 0x080fe40000786670 */
[----:B------:R-:W-:-:S02]  /*f3e0*/  ISETP.GE.OR P1, PT, R16, R0, P0 ;  /* 0x000000001000720c */ /* 0x000fc40000726670 */
[----:B------:R-:W-:-:S07]  /*f3f0*/  ISETP.GE.OR P0, PT, R7, R0, P0 ;  /* 0x000000000700720c */ /* 0x000fce0000706670 */
[----:B------:R1:W-:Y:S01]  /*f400*/  @!P5 ST.E [R14.64], R23 ;  /* 0x000000170e00d985 */ /* 0x0003e2000c101906 */
        /* <DEDUP_REMOVED lines=9> */
[----:B-1----:R-:W-:Y:S01]  /*f4a0*/  IADD3 R8, R248, R69, RZ ;  /* 0x00000045f8087210 */ /* 0x002fe20007ffe0ff */
[C---:B------:R-:W-:Y:S01]  /*f4b0*/  IMAD.WIDE.U32 R6, R3.reuse, c[0x0][0x3a0], RZ ;  /* 0x0000e80003067a25 */ /* 0x040fe200078e00ff */
[----:B------:R-:W-:Y:S01]  /*f4c0*/  SHF.R.S32.HI R9, RZ, 0x1f, R2 ;  /* 0x0000001fff097819 */ /* 0x000fe20000011402 */
[----:B------:R1:W2:Y:S02]  /*f4d0*/  LDS.128 R12, [R209+0x80] ;  /* 0x00008000d10c7984 */ /* 0x0002a40000000c00 */
[----:B------:R-:W-:Y:S02]  /*f4e0*/  IMAD R3, R3, c[0x0][0x3a4], R17 ;  /* 0x0000e90003037a24 */ /* 0x000fe400078e0211 */
[----:B------:R-:W-:Y:S01]  /*f4f0*/  @P2 IMAD.HI.U32 R10, R8, c[0x0][0x4ec], RZ ;  /* 0x00013b00080a2a27 */ /* 0x000fe200078e00ff */
[----:B------:R1:W3:Y:S02]  /*f500*/  LDS.128 R16, [R209+0x880] ;  /* 0x00088000d1107984 */ /* 0x0002e40000000c00 */
[----:B------:R-:W-:Y:S01]  /*f510*/  IADD3 R7, R7, R3, RZ ;  /* 0x0000000307077210 */ /* 0x000fe20007ffe0ff */
[----:B------:R-:W-:Y:S01]  /*f520*/  IMAD R9, R9, c[0x0][0x3f0], RZ ;  /* 0x0000fc0009097a24 */ /* 0x000fe200078e02ff */
[----:B------:R1:W4:Y:S01]  /*f530*/  LDS.128 R20, [R209+0x1080] ;  /* 0x00108000d1147984 */ /* 0x0003220000000c00 */
[----:B------:R-:W-:-:S02]  /*f540*/  MOV R3, R8 ;  /* 0x0000000800037202 */ /* 0x000fc40000000f00 */
[C---:B------:R-:W-:Y:S01]  /*f550*/  IMAD.WIDE.U32 R6, R4.reuse, c[0x0][0x3e8], R6 ;  /* 0x0000fa0004067a25 */ /* 0x040fe200078e0006 */
[----:B------:R1:W1:Y:S01]  /*f560*/  LDS.128 R24, [R209+0x1880] ;  /* 0x00188000d1187984 */ /* 0x0002620000000c00 */
[----:B------:R-:W-:Y:S02]  /*f570*/  @P2 SHF.R.U32.HI R3, RZ, c[0x0][0x4f0], R10 ;  /* 0x00013c00ff032a19 */ /* 0x000fe4000001160a */
[----:B------:R-:W-:Y:S01]  /*f580*/  IMAD R5, R4, c[0x0][0x3ec], R7 ;  /* 0x0000fb0004057a24 */ /* 0x000fe200078e0207 */
[----:B------:R1:W1:Y:S01]  /*f590*/  LDS.128 R28, [R209+0x2080] ;  /* 0x00208000d11c7984 */ /* 0x0002620000000c00 */
[----:B------:R-:W-:Y:S01]  /*f5a0*/  MOV R4, R6 ;  /* 0x0000000600047202 */ /* 0x000fe20000000f00 */
[----:B------:R-:W-:Y:S01]  /*f5b0*/  IMAD R7, R2, c[0x0][0x3f4], R9 ;  /* 0x0000fd0002077a24 */ /* 0x000fe200078e0209 */
[----:B------:R-:W-:Y:S01]  /*f5c0*/  SHF.R.S32.HI R6, RZ, 0x1f, R3 ;  /* 0x0000001fff067819 */ /* 0x000fe20000011403 */
[----:B------:R1:W1:Y:S01]  /*f5d0*/  LDS.128 R32, [R209+0x2880] ;  /* 0x00288000d1207984 */ /* 0x0002620000000c00 */
[----:B------:R-:W-:Y:S01]  /*f5e0*/  ISETP.GE.AND P2, PT, R204, c[0x0][0x3c8], PT ;  /* 0x0000f200cc007a0c */ /* 0x000fe20003f46270 */
[----:B------:R-:W-:Y:S01]  /*f5f0*/  IMAD.WIDE.U32 R4, R2, c[0x0][0x3f0], R4 ;  /* 0x0000fc0002047a25 */ /* 0x000fe200078e0004 */
[----:B------:R-:W-:Y:S01]  /*f600*/  IADD3 R2, -R3, RZ, RZ ;  /* 0x000000ff03027210 */ /* 0x000fe20007ffe1ff */
[----:B------:R1:W1:Y:S03]  /*f610*/  LDS.128 R36, [R209+0x3080] ;  /* 0x00308000d1247984 */ /* 0x0002660000000c00 */
[----:B------:R-:W-:Y:S01]  /*f620*/  IADD3 R5, R5, R7, RZ ;  /* 0x0000000705057210 */ /* 0x000fe20007ffe0ff */
[----:B------:R1:W1:Y:S01]  /*f630*/  LDS.128 R40, [R209+0x3880] ;  /* 0x00388000d1287984 */ /* 0x0002620000000c00 */
        /* <DEDUP_REMOVED lines=14> */
.L_x_1582:
[----:B------:R-:W-:Y:S05]  /*f720*/  BRA.DIV ~URZ, `(.L_x_1489) ;  /* 0x00007a827f007947 */ /* 0x000fea000b800000 */
[----:B------:R4:W2:Y:S02]  /*f730*/  SHFL.IDX PT, R2, R6, RZ, 0x181f ;  /* 0x00181fff06027589 */ /* 0x0008a400000e0000 */
.L_x_1583:
[----:B------:R-:W5:Y:S04]  /*f740*/  LDL.LU R4, [R1+0x28] ;  /* 0x0000280001047983 */ /* 0x000f680000300800 */
[----:B------:R-:W4:Y:S02]  /*f750*/  S2R R8, SR_TID.X ;  /* 0x0000000000087919 */ /* 0x000f240000002100 */
[----:B----4-:R-:W-:-:S04]  /*f760*/  SHF.R.S32.HI R3, RZ, 0x1f, R8 ;  /* 0x0000001fff037819 */ /* 0x010fc80000011408 */
[----:B------:R-:W-:-:S04]  /*f770*/  LEA.HI R3, R3, R8, RZ, 0x3 ;  /* 0x0000000803037211 */ /* 0x000fc800078f18ff */
[----:B------:R-:W-:Y:S02]  /*f780*/  SHF.R.S32.HI R3, RZ, 0x3, R3 ;  /* 0x00000003ff037819 */ /* 0x000fe40000011403 */
[----:B------:R-:W-:-:S03]  /*f790*/  SHF.R.S32.HI R8, RZ, 0x1f, R204 ;  /* 0x0000001fff087819 */ /* 0x000fc600000114cc */
[----:B-----5:R-:W-:-:S05]  /*f7a0*/  IMAD.IADD R4, R3, 0x1, R4 ;  /* 0x0000000103047824 */ /* 0x020fca00078e0204 */
[----:B------:R-:W-:-:S13]  /*f7b0*/  ISETP.GE.OR P1, PT, R4, R0, P2 ;  /* 0x000000000400720c */ /* 0x000fda0001726670 */
[----:B--2---:R-:W-:-:S04]  /*f7c0*/  @!P1 LEA R2, P0, R204, R2, 0x1 ;  /* 0x00000002cc029211 */ /* 0x004fc800078008ff */
[----:B---3--:R-:W-:-:S05]  /*f7d0*/  @!P1 LEA.HI.X R3, R204, R7, R8, 0x1, P0 ;  /* 0x00000007cc039211 */ /* 0x008fca00000f0c08 */
[----:B------:R2:W-:Y:S01]  /*f7e0*/  @!P1 ST.E.128 [R2.64], R12 ;  /* 0x0000000c02009985 */ /* 0x0005e2000c101d06 */
[----:B------:R-:W-:Y:S05]  /*f7f0*/  BRA.DIV ~URZ, `(.L_x_1490) ;  /* 0x00007a227f007947 */ /* 0x000fea000b800000 */
[----:B------:R3:W4:Y:S04]  /*f800*/  SHFL.IDX PT, R7, R5, 0x1, 0x181f ;  /* 0x00381f0005077f89 */ /* 0x00072800000e0000 */
[----:B--2---:R3:W2:Y:S02]  /*f810*/  SHFL.IDX PT, R2, R6, 0x1, 0x181f ;  /* 0x00381f0006027f89 */ /* 0x0046a400000e0000 */
.L_x_1584:
[----:B------:R-:W-:Y:S02]  /*f820*/  IADD3 R3, R4, 0x10, RZ ;  /* 0x0000001004037810 */ /* 0x000fe40007ffe0ff */
[----:B------:R-:W-:Y:S02]  /*f830*/  SHF.R.S32.HI R8, RZ, 0x1f, R204 ;  /* 0x0000001fff087819 */ /* 0x000fe400000114cc */
[----:B------:R-:W-:-:S13]  /*f840*/  ISETP.GE.OR P1, PT, R3, R0, P2 ;  /* 0x000000000300720c */ /* 0x000fda0001726670 */
[----:B--2---:R-:W-:-:S04]  /*f850*/  @!P1 LEA R2, P0, R204, R2, 0x1 ;  /* 0x00000002cc029211 */ /* 0x004fc800078008ff */
[----:B----4-:R-:W-:-:S05]  /*f860*/  @!P1 LEA.HI.X R3, R204, R7, R8, 0x1, P0 ;  /* 0x00000007cc039211 */ /* 0x010fca00000f0c08 */
[----:B------:R2:W-:Y:S01]  /*f870*/  @!P1 ST.E.128 [R2.64], R16 ;  /* 0x0000001002009985 */ /* 0x0005e2000c101d06 */
[----:B------:R-:W-:Y:S05]  /*f880*/  BRA.DIV ~URZ, `(.L_x_1491) ;  /* 0x00007a627f007947 */ /* 0x000fea000b800000 */
[----:B------:R4:W2:Y:S02]  /*f890*/  SHFL.IDX PT, R7, R5, 0x2, 0x181f ;  /* 0x00581f0005077f89 */ /* 0x0008a400000e0000 */
.L_x_1585:
[----:B------:R-:W-:Y:S05]  /*f8a0*/  BRA.DIV ~URZ, `(.L_x_1492) ;  /* 0x00007ab27f007947 */ /* 0x000fea000b800000 */
[----:B--2---:R2:W3:Y:S02]  /*f8b0*/  SHFL.IDX PT, R2, R6, 0x2, 0x181f ;  /* 0x00581f0006027f89 */ /* 0x0044e400000e0000 */
.L_x_1586:
[----:B------:R-:W-:Y:S02]  /*f8c0*/  IADD3 R3, R4, 0x20, RZ ;  /* 0x0000002004037810 */ /* 0x000fe40007ffe0ff */
[----:B------:R-:W-:Y:S02]  /*f8d0*/  SHF.R.S32.HI R8, RZ, 0x1f, R204 ;  /* 0x0000001fff087819 */ /* 0x000fe400000114cc */
[----:B------:R-:W-:-:S13]  /*f8e0*/  ISETP.GE.OR P1, PT, R3, R0, P2 ;  /* 0x000000000300720c */ /* 0x000fda0001726670 */
[----:B---3--:R-:W-:-:S04]  /*f8f0*/  @!P1 LEA R2, P0, R204, R2, 0x1 ;  /* 0x00000002cc029211 */ /* 0x008fc800078008ff */
[----:B------:R-:W-:-:S05]  /*f900*/  @!P1 LEA.HI.X R3, R204, R7, R8, 0x1, P0 ;  /* 0x00000007cc039211 */ /* 0x000fca00000f0c08 */
[----:B------:R3:W-:Y:S01]  /*f910*/  @!P1 ST.E.128 [R2.64], R20 ;  /* 0x0000001402009985 */ /* 0x0007e2000c101d06 */
[----:B------:R-:W-:Y:S05]  /*f920*/  BRA.DIV ~URZ, `(.L_x_1493) ;  /* 0x00007aa27f007947 */ /* 0x000fea000b800000 */
[----:B------:R2:W3:Y:S04]  /*f930*/  SHFL.IDX PT, R7, R5, 0x3, 0x181f ;  /* 0x00781f0005077f89 */ /* 0x0004e800000e0000 */
[----:B---3--:R2:W3:Y:S02]  /*f940*/  SHFL.IDX PT, R2, R6, 0x3, 0x181f ;  /* 0x00781f0006027f89 */ /* 0x0084e400000e0000 */
.L_x_1587:
[----:B------:R-:W-:Y:S02]  /*f950*/  IADD3 R3, R4, 0x30, RZ ;  /* 0x0000003004037810 */ /* 0x000fe40007ffe0ff */
[----:B------:R-:W-:Y:S02]  /*f960*/  SHF.R.S32.HI R8, RZ, 0x1f, R204 ;  /* 0x0000001fff087819 */ /* 0x000fe400000114cc */
[----:B------:R-:W-:-:S13]  /*f970*/  ISETP.GE.OR P1, PT, R3, R0, P2 ;  /* 0x000000000300720c */ /* 0x000fda0001726670 */
[----:B---3--:R-:W-:-:S04]  /*f980*/  @!P1 LEA R2, P0, R204, R2, 0x1 ;  /* 0x00000002cc029211 */ /* 0x008fc800078008ff */
[----:B------:R-:W-:-:S05]  /*f990*/  @!P1 LEA.HI.X R3, R204, R7, R8, 0x1, P0 ;  /* 0x00000007cc039211 */ /* 0x000fca00000f0c08 */
[----:B-1----:R1:W-:Y:S01]  /*f9a0*/  @!P1 ST.E.128 [R2.64], R24 ;  /* 0x0000001802009985 */ /* 0x0023e2000c101d06 */
[----:B------:R-:W-:Y:S05]  /*f9b0*/  BRA.DIV ~URZ, `(.L_x_1494) ;  /* 0x00007ae27f007947 */ /* 0x000fea000b800000 */
[----:B------:R3:W1:Y:S02]  /*f9c0*/  SHFL.IDX PT, R7, R5, 0x4, 0x181f ;  /* 0x00981f0005077f89 */ /* 0x00066400000e0000 */
.L_x_1588:
[----:B------:R-:W-:Y:S05]  /*f9d0*/  BRA.DIV ~URZ, `(.L_x_1495) ;  /* 0x00007b327f007947 */ /* 0x000fea000b800000 */
[----:B-1----:R1:W2:Y:S02]  /*f9e0*/  SHFL.IDX PT, R2, R6, 0x4, 0x181f ;  /* 0x00981f0006027f89 */ /* 0x0022a400000e0000 */
.L_x_1589:
        /* <DEDUP_REMOVED lines=9> */
.L_x_1590:
        /* <DEDUP_REMOVED lines=8> */
.L_x_1591:
[----:B------:R-:W-:Y:S05]  /*fb00*/  BRA.DIV ~URZ, `(.L_x_1498) ;  /* 0x00007bb27f007947 */ /* 0x000fea000b800000 */
[----:B--2---:R2:W1:Y:S02]  /*fb10*/  SHFL.IDX PT, R2, R6, 0x6, 0x181f ;  /* 0x00d81f0006027f89 */ /* 0x00446400000e0000 */
.L_x_1592:
[----:B------:R-:W-:Y:S02]  /*fb20*/  IADD3 R3, R4, 0x60, RZ ;  /* 0x0000006004037810 */ /* 0x000fe40007ffe0ff */
[----:B------:R-:W-:Y:S02]  /*fb30*/  SHF.R.S32.HI R8, RZ, 0x1f, R204 ;  /* 0x0000001fff087819 */ /* 0x000fe400000114cc */
[----:B------:R-:W-:-:S13]  /*fb40*/  ISETP.GE.OR P1, PT, R3, R0, P2 ;  /* 0x000000000300720c */ /* 0x000fda0001726670 */
[----:B-1----:R-:W-:-:S04]  /*fb50*/  @!P1 LEA R2, P0, R204, R2, 0x1 ;  /* 0x00000002cc029211 */ /* 0x002fc800078008ff */
[----:B------:R-:W-:-:S05]  /*fb60*/  @!P1 LEA.HI.X R3, R204, R7, R8, 0x1, P0 ;  /* 0x00000007cc039211 */ /* 0x000fca00000f0c08 */
[----:B------:R1:W-:Y:S01]  /*fb70*/  @!P1 ST.E.128 [R2.64], R36 ;  /* 0x0000002402009985 */ /* 0x0003e2000c101d06 */
[----:B------:R-:W-:Y:S05]  /*fb80*/  BRA.DIV ~URZ, `(.L_x_1499) ;  /* 0x00007ba27f007947 */ /* 0x000fea000b800000 */
[----:B---34-:R-:W3:Y:S04]  /*fb90*/  SHFL.IDX PT, R5, R5, 0x7, 0x181f ;  /* 0x00f81f0005057f89 */ /* 0x018ee800000e0000 */
[----:B-1----:R1:W4:Y:S02]  /*fba0*/  SHFL.IDX PT, R3, R6, 0x7, 0x181f ;  /* 0x00f81f0006037f89 */ /* 0x00232400000e0000 */
.L_x_1593:
        /* <DEDUP_REMOVED lines=8> */
.L_x_1487:
        /* <DEDUP_REMOVED lines=33> */
.L_x_1594:
[----:B------:R-:W-:Y:S05]  /*fe40*/  BRA.DIV ~URZ, `(.L_x_1502) ;  /* 0x00007a227f007947 */ /* 0x000fea000b800000 */
[----:B------:R3:W4:Y:S02]  /*fe50*/  SHFL.IDX PT, R0, R12, RZ, 0x1c1f ;  /* 0x001c1fff0c007589 */ /* 0x00072400000e0000 */
.L_x_1595:
        /* <DEDUP_REMOVED lines=39> */
[----:B------:R-:W-:-:S03]  /*100d0*/  ISETP.GE.AND P2, PT, R10, c[0x0][0x3c8], PT ;  /* 0x0000f2000a007a0c */ /* 0x000fc60003f46270 */
[----:B------:R2:W-:Y:S01]  /*100e0*/  @!P1 ST.E.64 [R2.64], R62 ;  /* 0x0000003e02009985 */ /* 0x0005e2000c101b06 */
[----:B------:R-:W-:-:S04]  /*100f0*/  @!P6 LEA R8, P1, R15, R0, 0x2 ;  /* 0x000000000f08e211 */ /* 0x000fc800078210ff */
[----:B------:R-:W-:Y:S02]  /*10100*/  @!P6 LEA.HI.X R9, R15, R4, R16, 0x2, P1 ;  /* 0x000000040f09e211 */ /* 0x000fe400008f1410 */
[----:B---3--:R-:W-:-:S04]  /*10110*/  @!P3 LEA R6, P1, R13, R0, 0x2 ;  /* 0x000000000d06b211 */ /* 0x008fc800078210ff */
[----:B------:R-:W-:Y:S01]  /*10120*/  @!P3 LEA.HI.X R7, R13, R4, R14, 0x2, P1 ;  /* 0x000000040d07b211 */ /* 0x000fe200008f140e */
[----:B------:R3:W-:Y:S04]  /*10130*/  @!P6 ST.E.64 [R8.64], R96 ;  /* 0x000000600800e985 */ /* 0x0007e8000c101b06 */
[----:B------:R3:W-:Y:S01]  /*10140*/  @!P3 ST.E.64 [R6.64], R74 ;  /* 0x0000004a0600b985 */ /* 0x0007e2000c101b06 */
[----:B--2---:R-:W-:-:S04]  /*10150*/  @!P2 LEA R2, P1, R10, R0, 0x2 ;  /* 0x000000000a02a211 */ /* 0x004fc800078210ff */
[----:B------:R-:W-:-:S05]  /*10160*/  @!P2 LEA.HI.X R3, R10, R4, R11, 0x2, P1 ;  /* 0x000000040a03a211 */ /* 0x000fca00008f140b */
[----:B------:R3:W-:Y:S04]  /*10170*/  @!P2 ST.E.64 [R2.64], R58 ;  /* 0x0000003a0200a985 */ /* 0x0007e8000c101b06 */
.L_x_1504:
[----:B------:R-:W-:Y:S05]  /*10180*/  BSYNC B0 ;  /* 0x0000000000007941 */ /* 0x000fea0003800000 */
.L_x_1503:
[----:B------:R-:W-:Y:S05]  /*10190*/  BRA.DIV ~URZ, `(.L_x_1505) ;  /* 0x000077427f007947 */ /* 0x000fea000b800000 */
[----:B--2---:R2:W1:Y:S04]  /*101a0*/  SHFL.IDX PT, R4, R5, 0x1, 0x1c1f ;  /* 0x003c1f0005047f89 */ /* 0x00446800000e0000 */
[----:B----4-:R2:W4:Y:S02]  /*101b0*/  SHFL.IDX PT, R0, R12, 0x1, 0x1c1f ;  /* 0x003c1f000c007f89 */ /* 0x01052400000e0000 */
.L_x_1596:
        /* <DEDUP_REMOVED lines=40> */
[----:B--2---:R-:W-:-:S04]  /*10440*/  @!P2 LEA R8, P6, R17, R0, 0x2 ;  /* 0x000000001108a211 */ /* 0x004fc800078c10ff */
[----:B------:R-:W-:Y:S02]  /*10450*/  @!P2 LEA.HI.X R9, R17, R4, R18, 0x2, P6 ;  /* 0x000000041109a211 */ /* 0x000fe400030f1412 */
[----:B---3--:R-:W-:-:S04]  /*10460*/  @!P1 LEA R6, P6, R15, R0, 0x2 ;  /* 0x000000000f069211 */ /* 0x008fc800078c10ff */
[----:B------:R-:W-:Y:S01]  /*10470*/  @!P1 LEA.HI.X R7, R15, R4, R16, 0x2, P6 ;  /* 0x000000040f079211 */ /* 0x000fe200030f1410 */
[----:B------:R2:W-:Y:S04]  /*10480*/  @!P3 ST.E.64 [R10.64], R104 ;  /* 0x000000680a00b985 */ /* 0x0005e8000c101b06 */
[----:B------:R2:W-:Y:S01]  /*10490*/  @!P2 ST.E.64 [R8.64], R102 ;  /* 0x000000660800a985 */ /* 0x0005e2000c101b06 */
[----:B-1----:R-:W-:-:S04]  /*104a0*/  @!P0 LEA R2, P6, R13, R0, 0x2 ;  /* 0x000000000d028211 */ /* 0x002fc800078c10ff */
[----:B------:R-:W-:Y:S01]  /*104b0*/  @!P0 LEA.HI.X R3, R13, R4, R14, 0x2, P6 ;  /* 0x000000040d038211 */ /* 0x000fe200030f140e */
[----:B------:R2:W-:Y:S04]  /*104c0*/  @!P1 ST.E.64 [R6.64], R76 ;  /* 0x0000004c06009985 */ /* 0x0005e8000c101b06 */
[----:B------:R2:W-:Y:S04]  /*104d0*/  @!P0 ST.E.64 [R2.64], R60 ;  /* 0x0000003c02008985 */ /* 0x0005e8000c101b06 */
.L_x_1507:
[----:B------:R-:W-:Y:S05]  /*104e0*/  BSYNC B0 ;  /* 0x0000000000007941 */ /* 0x000fea0003800000 */
.L_x_1506:
[----:B------:R-:W-:Y:S05]  /*104f0*/  BRA.DIV ~URZ, `(.L_x_1508) ;  /* 0x000074b27f007947 */ /* 0x000fea000b800000 */
[----:B-1----:R1:W2:Y:S02]  /*10500*/  SHFL.IDX PT, R4, R5, 0x2, 0x1c1f ;  /* 0x005c1f0005047f89 */ /* 0x0022a400000e0000 */
.L_x_1597:
[----:B------:R-:W-:Y:S05]  /*10510*/  BRA.DIV ~URZ, `(.L_x_1509) ;  /* 0x000075027f007947 */ /* 0x000fea000b800000 */
[----:B----4-:R4:W1:Y:S02]  /*10520*/  SHFL.IDX PT, R0, R12, 0x2, 0x1c1f ;  /* 0x005c1f000c007f89 */ /* 0x01086400000e0000 */
.L_x_1598:
[----:B------:R-:W-:Y:S01]  /*10530*/  BSSY B0, `(.L_x_1510) ;  /* 0x0000032000007945 */ /* 0x000fe20003800000 */
        /* <DEDUP_REMOVED lines=19> */
[----:B-----5:R-:W-:Y:S02]  /*10670*/  ISETP.GE.AND P0, PT, R21, c[0x0][0x3c8], PT ;  /* 0x0000f20015007a0c */ /* 0x020fe40003f06270 */
[----:B----4-:R-:W-:-:S07]  /*10680*/  ISETP.GE.AND P4, PT, R10, c[0x0][0x3c8], PT ;  /* 0x0000f2000a007a0c */ /* 0x010fce0003f86270 */
[CC--:B-1----:R-:W-:Y:S02]  /*10690*/  @!P3 LEA R6, P2, R8.reuse, R0.reuse, 0x2 ;  /* 0x000000000806b211 */ /* 0x0c2fe400078410ff */
[----:B------:R-:W-:Y:S02]  /*106a0*/  @!P1 LEA R2, P6, R23, R0, 0x2 ;  /* 0x0000000017029211 */ /* 0x000fe400078c10ff */
[----:B------:R-:W-:Y:S02]  /*106b0*/  @!P3 LEA.HI.X R7, R8, R4, R9, 0x2, P2 ;  /* 0x000000040807b211 */ /* 0x000fe400010f1409 */
[----:B------:R-:W-:Y:S02]  /*106c0*/  @!P0 LEA R8, P2, R21, R0, 0x2 ;  /* 0x0000000015088211 */ /* 0x000fe400078410ff */
[-C--:B------:R-:W-:Y:S01]  /*106d0*/  @!P1 LEA.HI.X R3, R23, R4.reuse, R24, 0x2, P6 ;  /* 0x0000000417039211 */ /* 0x080fe200030f1418 */
[----:B------:R-:W-:Y:S01]  /*106e0*/  @!P3 ST.E.64 [R6.64], R48 ;  /* 0x000000300600b985 */ /* 0x000fe2000c101b06 */
[----:B------:R-:W-:-:S02]  /*106f0*/  @!P0 LEA.HI.X R9, R21, R4, R22, 0x2, P2 ;  /* 0x0000000415098211 */ /* 0x000fc400010f1416 */
[----:B------:R-:W-:Y:S01]  /*10700*/  ISETP.GE.AND P3, PT, R19, c[0x0][0x3c8], PT ;  /* 0x0000f20013007a0c */ /* 0x000fe20003f66270 */
[----:B------:R1:W-:Y:S01]  /*10710*/  @!P1 ST.E.64 [R2.64], R34 ;  /* 0x0000002202009985 */ /* 0x0003e2000c101b06 */
[----:B------:R-:W-:-:S03]  /*10720*/  ISETP.GE.AND P2, PT, R17, c[0x0][0x3c8], PT ;  /* 0x0000f20011007a0c */ /* 0x000fc60003f46270 */
[----:B------:R2:W-:Y:S01]  /*10730*/  @!P0 ST.E.64 [R8.64], R38 ;  /* 0x0000002608008985 */ /* 0x0005e2000c101b06 */
[----:B------:R-:W-:Y:S02]  /*10740*/  ISETP.GE.AND P1, PT, R15, c[0x0][0x3c8], PT ;  /* 0x0000f2000f007a0c */ /* 0x000fe40003f26270 */
[----:B------:R-:W-:Y:S02]  /*10750*/  ISETP.GE.AND P0, PT, R13, c[0x0][0x3c8], PT ;  /* 0x0000f2000d007a0c */ /* 0x000fe40003f06270 */
[----:B-1----:R-:W-:-:S04]  /*10760*/  @!P4 LEA R2, P6, R10, R0, 0x2 ;  /* 0x000000000a02c211 */ /* 0x002fc800078c10ff */
[----:B------:R-:W-:Y:S02]  /*10770*/  @!P4 LEA.HI.X R3, R10, R4, R11, 0x2, P6 ;  /* 0x000000040a03c211 */ /* 0x000fe400030f140b */
[----:B------:R-:W-:-:S03]  /*10780*/  @!P3 LEA R10, P6, R19, R0, 0x2 ;  /* 0x00000000130ab211 */ /* 0x000fc600078c10ff */
[----:B------:R1:W-:Y:S01]  /*10790*/  @!P4 ST.E.64 [R2.64], R42 ;  /* 0x0000002a0200c985 */ /* 0x0003e2000c101b06 */
[----:B--2---:R-:W-:Y:S02]  /*107a0*/  @!P2 LEA R8, P4, R17, R0, 0x2 ;  /* 0x000000001108a211 */ /* 0x004fe400078810ff */
[----:B------:R-:W-:Y:S02]  /*107b0*/  @!P3 LEA.HI.X R11, R19, R4, R20, 0x2, P6 ;  /* 0x00000004130bb211 */ /* 0x000fe400030f1414 */
[----:B------:R-:W-:Y:S02]  /*107c0*/  @!P1 LEA R6, P6, R15, R0, 0x2 ;  /* 0x000000000f069211 */ /* 0x000fe400078c10ff */
        /* <DEDUP_REMOVED lines=8> */
.L_x_1511:
[----:B------:R-:W-:Y:S05]  /*10850*/  BSYNC B0 ;  /* 0x0000000000007941 */ /* 0x000fea0003800000 */
.L_x_1510:
[----:B------:R-:W-:Y:S05]  /*10860*/  BRA.DIV ~URZ, `(.L_x_1512) ;  /* 0x000072227f007947 */ /* 0x000fea000b800000 */
[----:B--2---:R2:W3:Y:S04]  /*10870*/  SHFL.IDX PT, R4, R5, 0x3, 0x1c1f ;  /* 0x007c1f0005047f89 */ /* 0x0044e800000e0000 */
[----:B-1----:R2:W1:Y:S02]  /*10880*/  SHFL.IDX PT, R0, R12, 0x3, 0x1c1f ;  /* 0x007c1f000c007f89 */ /* 0x00246400000e0000 */
.L_x_1599:
[----:B------:R-:W-:Y:S05]  /*10890*/  @P5 BRA `(.L_x_1500) ;  /* 0x00000f9000005947 */ /* 0x000fea0003800000 */
[----:B---3--:R-:W3:Y:S04]  /*108a0*/  LDL R6, [R1+0x2c] ;  /* 0x00002c0001067983 */ /* 0x008ee80000100800 */
[----:B------:R-:W5:Y:S04]  /*108b0*/  LDL R10, [R1+0x60] ;  /* 0x00006000010a7983 */ /* 0x000f680000100800 */
[----:B--2---:R-:W2:Y:S04]  /*108c0*/  LDL R7, [R1+0xac] ;  /* 0x0000ac0001077983 */ /* 0x004ea80000100800 */
[----:B----4-:R-:W4:Y:S04]  /*108d0*/  LDL R8, [R1+0x5c] ;  /* 0x00005c0001087983 */ /* 0x010f280000100800 */
        /* <DEDUP_REMOVED lines=12> */
[----:B-----5:R-:W-:-:S11]  /*109a0*/  ISETP.GE.AND P4, PT, R10, c[0x0][0x3c8], PT ;  /* 0x0000f2000a007a0c */ /* 0x020fd60003f86270 */
[----:B-1----:R-:W-:Y:S02]  /*109b0*/  @!P0 LEA R2, P1, R6, R0, 0x2 ;  /* 0x0000000006028211 */ /* 0x002fe400078210ff */
[----:B----4-:R-:W-:Y:S02]  /*109c0*/  ISETP.GE.AND P5, PT, R8, c[0x0][0x3c8], PT ;  /* 0x0000f20008007a0c */ /* 0x010fe40003fa6270 */
[----:B--2---:R-:W-:Y:S02]  /*109d0*/  @!P0 LEA.HI.X R3, R6, R4, R7, 0x2, P1 ;  /* 0x0000000406038211 */ /* 0x004fe400008f1407 */
[----:B------:R-:W-:-:S03]  /*109e0*/  ISETP.GE.AND P3, PT, R18, c[0x0][0x3c8], PT ;  /* 0x0000f20012007a0c */ /* 0x000fc60003f66270 */
[----:B------:R1:W-:Y:S01]  /*109f0*/  @!P0 ST.E.64 [R2.64], R30 ;  /* 0x0000001e02008985 */ /* 0x0003e2000c101b06 */
[----:B------:R-:W-:Y:S02]  /*10a00*/  @!P4 LEA R6, P0, R10, R0, 0x2 ;  /* 0x000000000a06c211 */ /* 0x000fe400078010ff */
[----:B------:R-:W-:Y:S02]  /*10a10*/  ISETP.GE.AND P2, PT, R16, c[0x0][0x3c8], PT ;  /* 0x0000f20010007a0c */ /* 0x000fe40003f46270 */
[----:B------:R-:W-:Y:S02]  /*10a20*/  @!P4 LEA.HI.X R7, R10, R4, R11, 0x2, P0 ;  /* 0x000000040a07c211 */ /* 0x000fe400000f140b */
[----:B------:R-:W-:Y:S02]  /*10a30*/  ISETP.GE.AND P1, PT, R14, c[0x0][0x3c8], PT ;  /* 0x0000f2000e007a0c */ /* 0x000fe40003f26270 */
[----:B------:R-:W-:Y:S01]  /*10a40*/  ISETP.GE.AND P0, PT, R12, c[0x0][0x3c8], PT ;  /* 0x0000f2000c007a0c */ /* 0x000fe20003f06270 */
        /* <DEDUP_REMOVED lines=23> */
.L_x_1485:
[----:B------:R-:W2:Y:S04]  /*10bc0*/  LDL.LU R0, [R1+0x64] ;  /* 0x0000640001007983 */ /* 0x000ea80000300800 */
[----:B------:R-:W3:Y:S01]  /*10bd0*/  LDL.LU R7, [R1+0x68] ;  /* 0x0000680001077983 */ /* 0x000ee20000300800 */
[----:B------:R-:W-:Y:S02]  /*10be0*/  ISETP.NE.U32.AND P1, PT, RZ, c[0x0][0x508], PT ;  /* 0x00014200ff007a0c */ /* 0x000fe40003f25070 */
[----:B------:R-:W-:Y:S01]  /*10bf0*/  ISETP.NE.U32.AND P3, PT, RZ, c[0x0][0x500], PT ;  /* 0x00014000ff007a0c */ /* 0x000fe20003f65070 */
[----:B-1----:R-:W4:Y:S01]  /*10c00*/  LDL.LU R6, [R1+0x34] ;  /* 0x0000340001067983 */ /* 0x002f220000300800 */
[----:B------:R-:W-:Y:S01]  /*10c10*/  ISETP.NE.AND.EX P1, PT, RZ, c[0x0][0x50c], PT, P1 ;  /* 0x00014300ff007a0c */ /* 0x000fe20003f25310 */
[----:B------:R-:W-:Y:S01]  /*10c20*/  IMAD.MOV.U32 R19, RZ, RZ, c[0x0][0x388] ;  /* 0x0000e200ff137624 */ /* 0x000fe200078e00ff */
[----:B------:R-:W-:-:S02]  /*10c30*/  ISETP.NE.AND.EX P3, PT, RZ, c[0x0][0x504], PT, P3 ;  /* 0x00014100ff007a0c */ /* 0x000fc40003f65330 */
[----:B--2---:R-:W-:-:S09]  /*10c40*/  IADD3 R2, P2, R0, c[0x0][0x500], RZ ;  /* 0x0001400000027a10 */ /* 0x004fd20007f5e0ff */
[----:B------:R-:W-:Y:S01]  /*10c50*/  @P1 IADD3 R4, P0, R0, c[0x0][0x508], RZ ;  /* 0x0001420000041a10 */ /* 0x000fe20007f1e0ff */
[----:B------:R-:W-:Y:S01]  /*10c60*/  IMAD.MOV.U32 R0, RZ, RZ, RZ ;  /* 0x000000ffff007224 */ /* 0x000fe200078e00ff */
        /* <DEDUP_REMOVED lines=8> */
[----:B-1----:R1:W2:Y:S04]  /*10cf0*/  LDG.E R4, [R2.64] ;  /* 0x0000000602047981 */ /* 0x0022a8000c1e1900 */
[----:B-1----:R-:W2:Y:S02]  /*10d00*/  LDG.E R2, [R2.64+0x4] ;  /* 0x0000040602027981 */ /* 0x002ea4000c1e1900 */
[----:B--2--5:R-:W-:Y:S02]  /*10d10*/  IADD3 R19, -R4, R2, RZ ;  /* 0x0000000204137210 */ /* 0x024fe40007ffe1ff */
.L_x_1513:
        /* <DEDUP_REMOVED lines=60> */
.L_x_1515:
[----:B------:R-:W-:Y:S05]  /*110e0*/  BSYNC B0 ;  /* 0x0000000000007941 */ /* 0x000fea0003800000 */
.L_x_1514:
[----:B------:R-:W-:-:S13]  /*110f0*/  ISETP.GT.AND P0, PT, R20, 0x1, PT ;  /* 0x000000011400780c */ /* 0x000fda0003f04270 */
[----:B------:R-:W-:Y:S05]  /*11100*/  @P0 BRA `(.L_x_1500) ;  /* 0x0000072000000947 */ /* 0x000fea0003800000 */
[----:B-1----:R-:W2:Y:S01]  /*11110*/  LDL R5, [R1+0x28] ;  /* 0x0000280001057983 */ /* 0x002ea20000100800 */
[----:B------:R-:W-:Y:S01]  /*11120*/  MOV R2, c[0x0][0x4e8] ;  /* 0x00013a0000027a02 */ /* 0x000fe20000000f00 */
[----:B------:R-:W-:-:S03]  /*11130*/  IMAD R4, R18, c[0x0][0x3a0], RZ ;  /* 0x0000e80012047a24 */ /* 0x000fc600078e02ff */
        /* <DEDUP_REMOVED lines=31> */
.L_x_1600:
[----:B------:R-:W-:Y:S05]  /*11330*/  BRA.DIV ~URZ, `(.L_x_1517) ;  /* 0x000068927f007947 */ /* 0x000fea000b800000 */
[----:B------:R3:W4:Y:S02]  /*11340*/  SHFL.IDX PT, R2, R6, RZ, 0x181f ;  /* 0x00181fff06027589 */ /* 0x00072400000e0000 */
.L_x_1601:
        /* <DEDUP_REMOVED lines=15> */
.L_x_1602:
        /* <DEDUP_REMOVED lines=8> */
.L_x_1603:
[----:B------:R-:W-:Y:S05]  /*114c0*/  BRA.DIV ~URZ, `(.L_x_1520) ;  /* 0x000068b27f007947 */ /* 0x000fea000b800000 */
[----:B-1----:R1:W2:Y:S02]  /*114d0*/  SHFL.IDX PT, R2, R6, 0x2, 0x181f ;  /* 0x00581f0006027f89 */ /* 0x0022a400000e0000 */
.L_x_1604:
        /* <DEDUP_REMOVED lines=9> */
.L_x_1605:
        /* <DEDUP_REMOVED lines=8> */
.L_x_1606:
[----:B------:R-:W-:Y:S05]  /*115f0*/  BRA.DIV ~URZ, `(.L_x_1523) ;  /* 0x000069327f007947 */ /* 0x000fea000b800000 */
[----:B--2---:R2:W1:Y:S02]  /*11600*/  SHFL.IDX PT, R2, R6, 0x4, 0x181f ;  /* 0x00981f0006027f89 */ /* 0x00446400000e0000 */
.L_x_1607:
        /* <DEDUP_REMOVED lines=9> */
.L_x_1608:
        /* <DEDUP_REMOVED lines=8> */
.L_x_1609:
[----:B------:R-:W-:Y:S05]  /*11720*/  BRA.DIV ~URZ, `(.L_x_1526) ;  /* 0x000069b27f007947 */ /* 0x000fea000b800000 */
[----:B--2---:R2:W3:Y:S02]  /*11730*/  SHFL.IDX PT, R2, R6, 0x6, 0x181f ;  /* 0x00d81f0006027f89 */ /* 0x0044e400000e0000 */
.L_x_1610:
        /* <DEDUP_REMOVED lines=9> */
.L_x_1611:
[----:B------:R-:W-:Y:S02]  /*117d0*/  IADD3 R0, R0, 0x70, RZ ;  /* 0x0000007000007810 */ /* 0x000fe40007ffe0ff */
[----:B-12---:R-:W-:Y:S02]  /*117e0*/  SHF.R.S32.HI R6, RZ, 0x1f, R204 ;  /* 0x0000001fff067819 */ /* 0x006fe400000114cc */
[----:B------:R-:W-:-:S13]  /*117f0*/  ISETP.GE.OR P1, PT, R0, R4, P0 ;  /* 0x000000040000720c */ /* 0x000fda0000726670 */
[----:B----4-:R-:W-:-:S04]  /*11800*/  @!P1 LEA R2, P0, R204, R2, 0x1 ;  /* 0x00000002cc029211 */ /* 0x010fc800078008ff */
[----:B---3--:R-:W-:-:S05]  /*11810*/  @!P1 LEA.HI.X R3, R204, R5, R6, 0x1, P0 ;  /* 0x00000005cc039211 */ /* 0x008fca00000f0c06 */
[----:B------:R1:W-:Y:S04]  /*11820*/  @!P1 ST.E.128 [R2.64], RZ ;  /* 0x000000ff02009985 */ /* 0x0003e8000c101d06 */
.L_x_1500:
[----:B------:R-:W-:Y:S05]  /*11830*/  BSYNC B1 ;  /* 0x0000000000017941 */ /* 0x000fea0003800000 */
.L_x_1484:
        /* <DEDUP_REMOVED lines=15> */
.L_x_1612:
[----:B------:R-:W-:Y:S05]  /*11930*/  BRA.DIV ~URZ, `(.L_x_1530) ;  /* 0x000069527f007947 */ /* 0x000fea000b800000 */
[----:B------:R3:W4:Y:S02]  /*11940*/  SHFL.IDX PT, R8, R68, 0x1, 0x1f ;  /* 0x00201f0044087f89 */ /* 0x00072400000e0000 */
.L_x_1613:
        /* <DEDUP_REMOVED lines=19> */
.L_x_1614:
        /* <DEDUP_REMOVED lines=16> */
.L_x_1615:
[----:B---3--:R-:W-:Y:S01]  /*11b80*/  IMAD R0, R0, c[0x0][0x538], RZ ;  /* 0x00014e0000007a24 */ /* 0x008fe200078e02ff */
[----:B------:R-:W-:Y:S04]  /*11b90*/  BSSY B1, `(.L_x_1533) ;  /* 0x00000ce000017945 */ /* 0x000fe80003800000 */
[----:B----4-:R-:W-:-:S04]  /*11ba0*/  IADD3 R8, R0, R8, RZ ;  /* 0x0000000800087210 */ /* 0x010fc80007ffe0ff */
[----:B--2---:R-:W-:-:S13]  /*11bb0*/  ISETP.GT.AND P6, PT, R8, R9, PT ;  /* 0x000000090800720c */ /* 0x004fda0003fc4270 */
[----:B------:R-:W-:Y:S05]  /*11bc0*/  @P6 BRA `(.L_x_1534) ;  /* 0x0000025000006947 */ /* 0x000fea0003800000 */
.L_x_1538:
        /* <DEDUP_REMOVED lines=17> */
.L_x_1616:
        /* <DEDUP_REMOVED lines=16> */
.L_x_1617:
[----:B--2---:R-:W-:-:S05]  /*11de0*/  IMAD R0, R0, c[0x0][0x538], RZ ;  /* 0x00014e0000007a24 */ /* 0x004fca00078e02ff */
[----:B------:R-:W-:-:S04]  /*11df0*/  IADD3 R8, R0, R8, RZ ;  /* 0x0000000800087210 */ /* 0x000fc80007ffe0ff */
[----:B------:R-:W-:-:S13]  /*11e00*/  ISETP.GT.AND P6, PT, R8, R9, PT ;  /* 0x000000090800720c */ /* 0x000fda0003fc4270 */
[----:B-1----:R-:W-:Y:S05]  /*11e10*/  @!P6 BRA `(.L_x_1538) ;  /* 0xfffffdb00000e947 */ /* 0x002fea000383ffff */
.L_x_1534:
[----:B------:R-:W-:-:S05]  /*11e20*/  IADD3 R5, -R0, R8, RZ ;  /* 0x0000000800057210 */ /* 0x000fca0007ffe1ff */
[----:B------:R-:W-:-:S05]  /*11e30*/  IMAD R0, R4, c[0x0][0x538], R5 ;  /* 0x00014e0004007a24 */ /* 0x000fca00078e0205 */
[----:B------:R-:W-:Y:S01]  /*11e40*/  ISETP.GT.AND P0, PT, R0, R9, PT ;  /* 0x000000090000720c */ /* 0x000fe20003f04270 */
[----:B------:R-:W-:-:S12]  /*11e50*/  BRA.DIV ~URZ, `(.L_x_1539) ;  /* 0x000068927f007947 */ /* 0x000fd8000b800000 */
[----:B------:R-:W-:-:S03]  /*11e60*/  VOTE.ANY R10, PT, !P0 ;  /* 0x00000000000a7806 */ /* 0x000fc600040e0100 */
.L_x_1618:
[----:B------:R-:W2:Y:S01]  /*11e70*/  LDL.LU R2, [R1+0x3c] ;  /* 0x00003c0001027983 */ /* 0x000ea20000300800 */
[----:B------:R-:W2:Y:S02]  /*11e80*/  POPC R0, R10 ;  /* 0x0000000a00007309 */ /* 0x000ea40000000000 */
[----:B--2---:R-:W-:-:S05]  /*11e90*/  IADD3 R2, R0, R2, RZ ;  /* 0x0000000200027210 */ /* 0x004fca0007ffe0ff */
[----:B------:R2:W-:Y:S01]  /*11ea0*/  STL [R1+0x3c], R2 ;  /* 0x00003c0201007387 */ /* 0x0005e20000100800 */
[----:B------:R-:W-:Y:S05]  /*11eb0*/  BRA.DIV ~URZ, `(.L_x_1540) ;  /* 0x000068827f007947 */ /* 0x000fea000b800000 */
[----:B------:R3:W4:Y:S04]  /*11ec0*/  SHFL.IDX PT, R8, R6, R0, 0x1f ;  /* 0x00001f0006087589 */ /* 0x00072800000e0000 */
[----:B------:R3:W1:Y:S02]  /*11ed0*/  SHFL.IDX PT, R7, R7, R0, 0x1f ;  /* 0x00001f0007077589 */ /* 0x00066400000e0000 */
.L_x_1619:
[----:B------:R-:W-:Y:S01]  /*11ee0*/  ISETP.NE.AND P0, PT, R10, RZ, PT ;  /* 0x000000ff0a00720c */ /* 0x000fe20003f05270 */
[----:B------:R-:W-:-:S12]  /*11ef0*/  BSSY B0, `(.L_x_1541) ;  /* 0x0000005000007945 */ /* 0x000fd80003800000 */
[----:B------:R-:W-:Y:S05]  /*11f00*/  @!P0 BRA `(.L_x_1542) ;  /* 0x0000003000008947 */ /* 0x000fea0003800000 */
[----:B---3--:R-:W-:Y:S01]  /*11f10*/  IADD3 R0, R0, -0x1, RZ ;  /* 0xffffffff00007810 */ /* 0x008fe20007ffe0ff */
[----:B------:R-:W-:Y:S05]  /*11f20*/  BRA.DIV ~URZ, `(.L_x_1543) ;  /* 0x000068e27f007947 */ /* 0x000fea000b800000 */
[----:B------:R3:W2:Y:S02]  /*11f30*/  SHFL.IDX PT, R11, R4, R0, 0x1f ;  /* 0x00001f00040b7589 */ /* 0x0006a400000e0000 */
.L_x_1542:
[----:B------:R-:W-:Y:S05]  /*11f40*/  BSYNC B0 ;  /* 0x0000000000007941 */ /* 0x000fea0003800000 */
.L_x_1541:
        /* <DEDUP_REMOVED lines=68> */
.L_x_1545:
        /* <DEDUP_REMOVED lines=68> */
.L_x_1546:
[----:B------:R-:W-:Y:S05]  /*127d0*/  BSYNC B0 ;  /* 0x0000000000007941 */ /* 0x000fea0003800000 */
.L_x_1544:
[----:B------:R-:W-:-:S04]  /*127e0*/  LOP3.LUT R2, RZ, R2, RZ, 0x33, !PT ;  /* 0x00000002ff027212 */ /* 0x000fc800078e33ff */
[----:B-1----:R-:W-:-:S05]  /*127f0*/  IADD3 R0, R2, R8, RZ ;  /* 0x0000000802007210 */ /* 0x002fca0007ffe0ff */
[----:B------:R1:W-:Y:S01]  /*12800*/  STL [R1+0x34], R0 ;  /* 0x0000340001007387 */ /* 0x0003e20000100800 */
[----:B------:R-:W-:Y:S05]  /*12810*/  BRA `(.L_x_1547) ;  /* 0x0000005000007947 */ /* 0x000fea0003800000 */
.L_x_1535:
[----:B------:R-:W-:Y:S01]  /*12820*/  MOV R0, c[0x0][0x53c] ;  /* 0x00014f0000007a02 */ /* 0x000fe20000000f00 */
[----:B------:R2:W-:Y:S04]  /*12830*/  STL [R1+0x30], R9 ;  /* 0x0000300901007387 */ /* 0x0005e80000100800 */
[----:B------:R2:W-:Y:S04]  /*12840*/  STL [R1+0x34], RZ ;  /* 0x000034ff01007387 */ /* 0x0005e80000100800 */
[----:B------:R2:W-:Y:S04]  /*12850*/  STL [R1+0x38], RZ ;  /* 0x000038ff01007387 */ /* 0x0005e80000100800 */
[----:B------:R2:W-:Y:S02]  /*12860*/  STL [R1+0x3c], R0 ;  /* 0x00003c0001007387 */ /* 0x0005e40000100800 */
.L_x_1547:
[----:B------:R-:W-:Y:S05]  /*12870*/  BSYNC B1 ;  /* 0x0000000000017941 */ /* 0x000fea0003800000 */
.L_x_1533:
        /* <DEDUP_REMOVED lines=9> */
.L_x_1528:
[----:B--2---:R-:W2:Y:S02]  /*12910*/  LDL R0, [R1+0x3c] ;  /* 0x00003c0001007983 */ /* 0x004ea40000100800 */
[----:B--2---:R-:W-:-:S13]  /*12920*/  ISETP.GE.AND P0, PT, R0, c[0x0][0x53c], PT ;  /* 0x00014f0000007a0c */ /* 0x004fda0003f06270 */
[----:B-1--4-:R-:W-:Y:S01]  /*12930*/  @P0 CALL.REL.NOINC `(.L_x_1548) ;  /* 0x0000001000000944 */ /* 0x012fe20003c00000 */
[----:B------:R-:W-:Y:S05]  /*12940*/  BRA `(.L_x_1549) ;  /* 0xfffef21000007947 */ /* 0x000fea000383ffff */
.L_x_1548:
[----:B------:R-:W-:Y:S05]  /*12950*/  EXIT ;  /* 0x000000000000794d */ /* 0x000fea0003800000 */
.L_x_1410:
[----:B------:R-:W-:Y:S01]  /*12960*/  IMAD.MOV.U32 R0, RZ, RZ, R5 ;  /* 0x000000ffff007224 */ /* 0x000fe200078e0005 */
[----:B------:R-:W-:Y:S02]  /*12970*/  MOV R2, 0x1 ;  /* 0x0000000100027802 */ /* 0x000fe40000000f00 */
[----:B------:R-:W-:Y:S02]  /*12980*/  MOV R3, 0x129a0 ;  /* 0x000129a000037802 */ /* 0x000fe40000000f00 */
[----:B------:R-:W-:Y:S05]  /*12990*/  CALL.REL.NOINC `($__internal_20_$__cuda_sm70_shflsync_up_p) ;  /* 0x00005fa000007944 */ /* 0x000fea0003c00000 */
[----:B------:R-:W-:Y:S01]  /*129a0*/  MOV R0, R4 ;  /* 0x0000000400007202 */ /* 0x000fe20000000f00 */
[----:B------:R-:W-:Y:S05]  /*129b0*/  BRA `(.L_x_1550) ;  /* 0xfffedaa000007947 */ /* 0x000fea000383ffff */
.L_x_1411:
[----:B------:R-:W-:Y:S01]  /*129c0*/  IMAD.MOV.U32 R0, RZ, RZ, R5 ;  /* 0x000000ffff007224 */ /* 0x000fe200078e0005 */
[----:B------:R-:W-:Y:S02]  /*129d0*/  MOV R2, 0x2 ;  /* 0x0000000200027802 */ /* 0x000fe40000000f00 */
[----:B------:R-:W-:Y:S02]  /*129e0*/  MOV R3, 0x12a00 ;  /* 0x00012a0000037802 */ /* 0x000fe40000000f00 */
[----:B------:R-:W-:Y:S05]  /*129f0*/  CALL.REL.NOINC `($__internal_20_$__cuda_sm70_shflsync_up_p) ;  /* 0x00005f4000007944 */ /* 0x000fea0003c00000 */
[----:B------:R-:W-:Y:S01]  /*12a00*/  SEL R0, R4, RZ, P4 ;  /* 0x000000ff04007207 */ /* 0x000fe20002000000 */
[----:B------:R-:W-:Y:S01]  /*12a10*/  IMAD.MOV.U32 R2, RZ, RZ, 0x4 ;  /* 0x00000004ff027424 */ /* 0x000fe200078e00ff */
[----:B------:R-:W-:-:S03]  /*12a20*/  MOV R3, 0x12a50 ;  /* 0x00012a5000037802 */ /* 0x000fc60000000f00 */
[----:B------:R-:W-:Y:S02]  /*12a30*/  IMAD.IADD R0, R5, 0x1, R0 ;  /* 0x0000000105007824 */ /* 0x000fe400078e0200 */
        /* <DEDUP_REMOVED lines=13> */
[----:B------:R-:W-:Y:S02]  /*12b10*/  MOV R214, 0x1f ;  /* 0x0000001f00d67802 */ /* 0x000fe40000000f00 */
[----:B------:R-:W-:Y:S01]  /*12b20*/  MOV R3, 0x12b60 ;  /* 0x00012b6000037802 */ /* 0x000fe20000000f00 */
[----:B------:R-:W-:-:S04]  /*12b30*/  IMAD.IADD R4, R0, 0x1, R4 ;  /* 0x0000000100047824 */ /* 0x000fc800078e0204 */
[----:B------:R-:W-:Y:S02]  /*12b40*/  IMAD.MOV.U32 R213, RZ, RZ, R4 ;  /* 0x000000ffffd57224 */ /* 0x000fe400078e0004 */
[----:B------:R-:W-:Y:S05]  /*12b50*/  CALL.REL.NOINC `($__internal_19_$__cuda_sm70_shflsync_idx_p) ;  /* 0x00005d8000007944 */ /* 0x000fea0003c00000 */
[----:B------:R-:W-:Y:S01]  /*12b60*/  MOV R0, R213 ;  /* 0x000000d500007202 */ /* 0x000fe20000000f00 */
[----:B------:R-:W-:Y:S05]  /*12b70*/  BRA `(.L_x_1551) ;  /* 0xfffed9e000007947 */ /* 0x000fea000383ffff */
.L_x_1413:
[----:B------:R-:W-:Y:S02]  /*12b80*/  SEL R0, RZ, 0x1, P0 ;  /* 0x00000001ff007807 */ /* 0x000fe40000000000 */
[----:B------:R-:W-:Y:S02]  /*12b90*/  MOV R2, 0x12bb0 ;  /* 0x00012bb000027802 */ /* 0x000fe40000000f00 */
[----:B------:R-:W-:Y:S05]  /*12ba0*/  CALL.REL.NOINC `($__internal_21_$__cuda_sm70_votesync_ballot) ;  /* 0x00005e0000007944 */ /* 0x000fea0003c00000 */
[----:B------:R-:W-:Y:S01]  /*12bb0*/  MOV R7, R0 ;  /* 0x0000000000077202 */ /* 0x000fe20000000f00 */
[----:B------:R-:W-:Y:S05]  /*12bc0*/  BRA `(.L_x_1552) ;  /* 0xfffeda2000007947 */ /* 0x000fea000383ffff */
.L_x_1414:
[----:B------:R-:W-:Y:S01]  /*12bd0*/  IMAD.MOV.U32 R213, RZ, RZ, R9 ;  /* 0x000000ffffd57224 */ /* 0x000fe200078e0009 */
[----:B-1----:R-:W-:Y:S01]  /*12be0*/  MOV R2, R0 ;  /* 0x0000000000027202 */ /* 0x002fe20000000f00 */
[----:B------:R-:W-:Y:S01]  /*12bf0*/  IMAD.MOV.U32 R214, RZ, RZ, 0x1f ;  /* 0x0000001fffd67424 */ /* 0x000fe200078e00ff */
[----:B------:R-:W-:Y:S02]  /*12c00*/  MOV R3, 0x12c20 ;  /* 0x00012c2000037802 */ /* 0x000fe40000000f00 */
[----:B------:R-:W-:Y:S05]  /*12c10*/  CALL.REL.NOINC `($__internal_19_$__cuda_sm70_shflsync_idx_p) ;  /* 0x00005cc000007944 */ /* 0x000fea0003c00000 */
[----:B------:R-:W-:Y:S01]  /*12c20*/  IMAD.MOV.U32 R12, RZ, RZ, R213 ;  /* 0x000000ffff0c7224 */ /* 0x000fe200078e00d5 */
[----:B------:R-:W-:Y:S01]  /*12c30*/  MOV R213, R8 ;  /* 0x0000000800d57202 */ /* 0x000fe20000000f00 */
[----:B------:R-:W-:Y:S01]  /*12c40*/  IMAD.MOV.U32 R5, RZ, RZ, RZ ;  /* 0x000000ffff057224 */ /* 0x000fe200078e00ff */
[----:B------:R-:W-:Y:S01]  /*12c50*/  MOV R2, R0 ;  /* 0x0000000000027202 */ /* 0x000fe20000000f00 */
[----:B------:R-:W-:Y:S01]  /*12c60*/  IMAD.MOV.U32 R214, RZ, RZ, 0x1f ;  /* 0x0000001fffd67424 */ /* 0x000fe200078e00ff */
[----:B------:R-:W-:-:S02]  /*12c70*/  MOV R3, 0x12c90 ;  /* 0x00012c9000037802 */ /* 0x000fc40000000f00 */
[----:B------:R-:W-:Y:S05]  /*12c80*/  CALL.REL.NOINC `($__internal_19_$__cuda_sm70_shflsync_idx_p) ;  /* 0x00005c5000007944 */ /* 0x000fea0003c00000 */
[----:B------:R-:W-:Y:S01]  /*12c90*/  MOV R9, R213 ;  /* 0x000000d500097202 */ /* 0x000fe20000000f00 */
[----:B------:R-:W-:Y:S05]  /*12ca0*/  BRA `(.L_x_1553) ;  /* 0xfffed9b000007947 */ /* 0x000fea000383ffff */
.L_x_1417:
[----:B------:R-:W-:Y:S01]  /*12cb0*/  IMAD.MOV.U32 R213, RZ, RZ, R4 ;  /* 0x000000ffffd57224 */ /* 0x000fe200078e0004 */
[----:B-1----:R-:W-:Y:S01]  /*12cc0*/  MOV R2, R0 ;  /* 0x0000000000027202 */ /* 0x002fe20000000f00 */
[----:B------:R-:W-:Y:S01]  /*12cd0*/  IMAD.MOV.U32 R214, RZ, RZ, 0x1f ;  /* 0x0000001fffd67424 */ /* 0x000fe200078e00ff */
[----:B------:R-:W-:-:S02]  /*12ce0*/  MOV R3, 0x12d00 ;  /* 0x00012d0000037802 */ /* 0x000fc40000000f00 */
[----:B---34-:R-:W-:Y:S05]  /*12cf0*/  CALL.REL.NOINC `($__internal_19_$__cuda_sm70_shflsync_idx_p) ;  /* 0x00005be000007944 */ /* 0x018fea0003c00000 */
[----:B------:R-:W-:Y:S01]  /*12d00*/  MOV R5, R213 ;  /* 0x000000d500057202 */ /* 0x000fe20000000f00 */
[----:B------:R-:W-:Y:S05]  /*12d10*/  BRA `(.L_x_1416) ;  /* 0xfffed9a000007947 */ /* 0x000fea000383ffff */
.L_x_1428:
[----:B------:R-:W-:Y:S01]  /*12d20*/  IMAD.MOV.U32 R213, RZ, RZ, R5 ;  /* 0x000000ffffd57224 */ /* 0x000fe200078e0005 */
[----:B------:R-:W-:Y:S01]  /*12d30*/  MOV R2, RZ ;  /* 0x000000ff00027202 */ /* 0x000fe20000000f00 */
[----:B------:R-:W-:Y:S01]  /*12d40*/  IMAD.MOV.U32 R214, RZ, RZ, 0x181f ;  /* 0x0000181fffd67424 */ /* 0x000fe200078e00ff */
[----:B------:R-:W-:-:S02]  /*12d50*/  MOV R3, 0x12d70 ;  /* 0x00012d7000037802 */ /* 0x000fc40000000f00 */
[----:B-----5:R-:W-:Y:S05]  /*12d60*/  CALL.REL.NOINC `($__internal_19_$__cuda_sm70_shflsync_idx_p) ;  /* 0x00005b7000007944 */ /* 0x020fea0003c00000 */
[----:B------:R-:W-:Y:S01]  /*12d70*/  MOV R7, R213 ;  /* 0x000000d500077202 */ /* 0x000fe20000000f00 */
[----:B------:R-:W-:Y:S05]  /*12d80*/  BRA `(.L_x_1554) ;  /* 0xfffefa7000007947 */ /* 0x000fea000383ffff */
.L_x_1429:
[----:B------:R-:W-:Y:S01]  /*12d90*/  IMAD.MOV.U32 R213, RZ, RZ, R6 ;  /* 0x000000ffffd57224 */ /* 0x000fe200078e0006 */
[----:B------:R-:W-:Y:S01]  /*12da0*/  MOV R2, RZ ;  /* 0x000000ff00027202 */ /* 0x000fe20000000f00 */
[----:B------:R-:W-:Y:S01]  /*12db0*/  IMAD.MOV.U32 R214, RZ, RZ, 0x181f ;  /* 0x0000181fffd67424 */ /* 0x000fe200078e00ff */
[----:B------:R-:W-:-:S02]  /*12dc0*/  MOV R3, 0x12de0 ;  /* 0x00012de000037802 */ /* 0x000fc40000000f00 */
[----:B-12--5:R-:W-:Y:S05]  /*12dd0*/  CALL.REL.NOINC `($__internal_19_$__cuda_sm70_shflsync_idx_p) ;  /* 0x00005b0000007944 */ /* 0x026fea0003c00000 */
[----:B------:R-:W-:Y:S01]  /*12de0*/  MOV R2, R213 ;  /* 0x000000d500027202 */ /* 0x000fe20000000f00 */
[----:B------:R-:W-:Y:S05]  /*12df0*/  BRA `(.L_x_1555) ;  /* 0xfffefa2000007947 */ /* 0x000fea000383ffff */
.L_x_1432:
[----:B------:R-:W-:Y:S01]  /*12e00*/  IMAD.MOV.U32 R213, RZ, RZ, R5 ;  /* 0x000000ffffd57224 */ /* 0x000fe200078e0005 */
[----:B-1----:R-:W-:Y:S01]  /*12e10*/  MOV R2, 0x1 ;  /* 0x0000000100027802 */ /* 0x002fe20000000f00 */
[----:B------:R-:W-:Y:S01]  /*12e20*/  IMAD.MOV.U32 R214, RZ, RZ, 0x181f ;  /* 0x0000181fffd67424 */ /* 0x000fe200078e00ff */
[----:B------:R-:W-:-:S02]  /*12e30*/  MOV R3, 0x12e50 ;  /* 0x00012e5000037802 */ /* 0x000fc40000000f00 */
[----:B--2--5:R-:W-:Y:S05]  /*12e40*/  CALL.REL.NOINC `($__internal_19_$__cuda_sm70_shflsync_idx_p) ;  /* 0x00005a9000007944 */ /* 0x024fea0003c00000 */
[----:B------:R-:W-:Y:S01]  /*12e50*/  IMAD.MOV.U32 R7, RZ, RZ, R213 ;  /* 0x000000ffff077224 */ /* 0x000fe200078e00d5 */
[----:B------:R-:W-:Y:S01]  /*12e60*/  MOV R2, 0x1 ;  /* 0x0000000100027802 */ /* 0x000fe20000000f00 */
[----:B------:R-:W-:Y:S01]  /*12e70*/  IMAD.MOV.U32 R213, RZ, RZ, R6 ;  /* 0x000000ffffd57224 */ /* 0x000fe200078e0006 */
[----:B------:R-:W-:-:S02]  /*12e80*/  MOV R214, 0x181f ;  /* 0x0000181f00d67802 */ /* 0x000fc40000000f00 */
[----:B------:R-:W-:Y:S02]  /*12e90*/  MOV R3, 0x12eb0 ;  /* 0x00012eb000037802 */ /* 0x000fe40000000f00 */
[----:B------:R-:W-:Y:S05]  /*12ea0*/  CALL.REL.NOINC `($__internal_19_$__cuda_sm70_shflsync_idx_p) ;  /* 0x00005a3000007944 */ /* 0x000fea0003c00000 */
[----:B------:R-:W-:Y:S01]  /*12eb0*/  MOV R2, R213 ;  /* 0x000000d500027202 */ /* 0x000fe20000000f00 */
[----:B------:R-:W-:Y:S05]  /*12ec0*/  BRA `(.L_x_1556) ;  /* 0xfffefab000007947 */ /* 0x000fea000383ffff */
.L_x_1435:
[----:B------:R-:W-:Y:S01]  /*12ed0*/  IMAD.MOV.U32 R213, RZ, RZ, R5 ;  /* 0x000000ffffd57224 */ /* 0x000fe200078e0005 */
[----:B-1----:R-:W-:Y:S01]  /*12ee0*/  MOV R2, 0x2 ;  /* 0x0000000200027802 */ /* 0x002fe20000000f00 */
[----:B------:R-:W-:Y:S01]  /*12ef0*/  IMAD.MOV.U32 R214, RZ, RZ, 0x181f ;  /* 0x0000181fffd67424 */ /* 0x000fe200078e00ff */
[----:B------:R-:W-:Y:S02]  /*12f00*/  MOV R3, 0x12f20 ;  /* 0x00012f2000037802 */ /* 0x000fe40000000f00 */
[----:B--23-5:R-:W-:Y:S05]  /*12f10*/  CALL.REL.NOINC `($__internal_19_$__cuda_sm70_shflsync_idx_p) ;  /* 0x000059c000007944 */ /* 0x02cfea0003c00000 */
[----:B------:R-:W-:Y:S01]  /*12f20*/  MOV R7, R213 ;  /* 0x000000d500077202 */ /* 0x000fe20000000f00 */
[----:B------:R-:W-:Y:S05]  /*12f30*/  BRA `(.L_x_1557) ;  /* 0xfffefb2000007947 */ /* 0x000fea000383ffff */
.L_x_1436:
[----:B------:R-:W-:Y:S01]  /*12f40*/  IMAD.MOV.U32 R213, RZ, RZ, R6 ;  /* 0x000000ffffd57224 */ /* 0x000fe200078e0006 */
[----:B-1----:R-:W-:Y:S01]  /*12f50*/  MOV R2, 0x2 ;  /* 0x0000000200027802 */ /* 0x002fe20000000f00 */
[----:B------:R-:W-:Y:S01]  /*12f60*/  IMAD.MOV.U32 R214, RZ, RZ, 0x181f ;  /* 0x0000181fffd67424 */ /* 0x000fe200078e00ff */
[----:B------:R-:W-:Y:S02]  /*12f70*/  MOV R3, 0x12f90 ;  /* 0x00012f9000037802 */ /* 0x000fe40000000f00 */
[----:B--2345:R-:W-:Y:S05]  /*12f80*/  CALL.REL.NOINC `($__internal_19_$__cuda_sm70_shflsync_idx_p) ;  /* 0x0000595000007944 */ /* 0x03cfea0003c00000 */
[----:B------:R-:W-:Y:S01]  /*12f90*/  MOV R2, R213 ;  /* 0x000000d500027202 */ /* 0x000fe20000000f00 */
[----:B------:R-:W-:Y:S05]  /*12fa0*/  BRA `(.L_x_1558) ;  /* 0xfffefad000007947 */ /* 0x000fea000383ffff */
.L_x_1439:
[----:B------:R-:W-:Y:S01]  /*12fb0*/  IMAD.MOV.U32 R213, RZ, RZ, R5 ;  /* 0x000000ffffd57224 */ /* 0x000fe200078e0005 */
[----:B--2---:R-:W-:Y:S01]  /*12fc0*/  MOV R2, 0x3 ;  /* 0x0000000300027802 */ /* 0x004fe20000000f00 */
[----:B------:R-:W-:Y:S01]  /*12fd0*/  IMAD.MOV.U32 R214, RZ, RZ, 0x181f ;  /* 0x0000181fffd67424 */ /* 0x000fe200078e00ff */
[----:B------:R-:W-:-:S02]  /*12fe0*/  MOV R3, 0x13000 ;  /* 0x0001300000037802 */ /* 0x000fc40000000f00 */
[----:B-1-345:R-:W-:Y:S05]  /*12ff0*/  CALL.REL.NOINC `($__internal_19_$__cuda_sm70_shflsync_idx_p) ;  /* 0x000058e000007944 */ /* 0x03afea0003c00000 */
        /* <DEDUP_REMOVED lines=8> */
.L_x_1442:
[----:B------:R-:W-:Y:S01]  /*13080*/  IMAD.MOV.U32 R213, RZ, RZ, R5 ;  /* 0x000000ffffd57224 */ /* 0x000fe200078e0005 */
[----:B-12---:R-:W-:Y:S01]  /*13090*/  MOV R2, 0x4 ;  /* 0x0000000400027802 */ /* 0x006fe20000000f00 */
[----:B------:R-:W-:Y:S01]  /*130a0*/  IMAD.MOV.U32 R214, RZ, RZ, 0x181f ;  /* 0x0000181fffd67424 */ /* 0x000fe200078e00ff */
[----:B------:R-:W-:Y:S02]  /*130b0*/  MOV R3, 0x130d0 ;  /* 0x000130d000037802 */ /* 0x000fe40000000f00 */
[----:B---345:R-:W-:Y:S05]  /*130c0*/  CALL.REL.NOINC `($__internal_19_$__cuda_sm70_shflsync_idx_p) ;  /* 0x0000581000007944 */ /* 0x038fea0003c00000 */
[----:B------:R-:W-:Y:S01]  /*130d0*/  MOV R7, R213 ;  /* 0x000000d500077202 */ /* 0x000fe20000000f00 */
[----:B------:R-:W-:Y:S05]  /*130e0*/  BRA `(.L_x_1560) ;  /* 0xfffefb6000007947 */ /* 0x000fea000383ffff */
.L_x_1443:
[----:B------:R-:W-:Y:S01]  /*130f0*/  IMAD.MOV.U32 R213, RZ, RZ, R6 ;  /* 0x000000ffffd57224 */ /* 0x000fe200078e0006 */
[----:B--2---:R-:W-:Y:S01]  /*13100*/  MOV R2, 0x4 ;  /* 0x0000000400027802 */ /* 0x004fe20000000f00 */
[----:B------:R-:W-:Y:S01]  /*13110*/  IMAD.MOV.U32 R214, RZ, RZ, 0x181f ;  /* 0x0000181fffd67424 */ /* 0x000fe200078e00ff */
[----:B------:R-:W-:Y:S02]  /*13120*/  MOV R3, 0x13140 ;  /* 0x0001314000037802 */ /* 0x000fe40000000f00 */
[----:B-1-345:R-:W-:Y:S05]  /*13130*/  CALL.REL.NOINC `($__internal_19_$__cuda_sm70_shflsync_idx_p) ;  /* 0x000057a000007944 */ /* 0x03afea0003c00000 */
[----:B------:R-:W-:Y:S01]  /*13140*/  MOV R2, R213 ;  /* 0x000000d500027202 */ /* 0x000fe20000000f00 */
[----:B------:R-:W-:Y:S05]  /*13150*/  BRA `(.L_x_1561) ;  /* 0xfffefb1000007947 */ /* 0x000fea000383ffff */
.L_x_1446:
[----:B------:R-:W-:Y:S01]  /*13160*/  IMAD.MOV.U32 R213, RZ, RZ, R5 ;  /* 0x000000ffffd57224 */ /* 0x000fe200078e0005 */
[----:B-1----:R-:W-:Y:S01]  /*13170*/  MOV R2, 0x5 ;  /* 0x0000000500027802 */ /* 0x002fe20000000f00 */
[----:B------:R-:W-:Y:S01]  /*13180*/  IMAD.MOV.U32 R214, RZ, RZ, 0x181f ;  /* 0x0000181fffd67424 */ /* 0x000fe200078e00ff */
[----:B------:R-:W-:-:S02]  /*13190*/  MOV R3, 0x131b0 ;  /* 0x000131b000037802 */ /* 0x000fc40000000f00 */
[----:B--2345:R-:W-:Y:S05]  /*131a0*/  CALL.REL.NOINC `($__internal_19_$__cuda_sm70_shflsync_idx_p) ;  /* 0x0000573000007944 */ /* 0x03cfea0003c00000 */
        /* <DEDUP_REMOVED lines=8> */
.L_x_1449:
[----:B------:R-:W-:Y:S01]  /*13230*/  IMAD.MOV.U32 R213, RZ, RZ, R5 ;  /* 0x000000ffffd57224 */ /* 0x000fe200078e0005 */
[----:B-1----:R-:W-:Y:S01]  /*13240*/  MOV R2, 0x6 ;  /* 0x0000000600027802 */ /* 0x002fe20000000f00 */
[----:B------:R-:W-:Y:S01]  /*13250*/  IMAD.MOV.U32 R214, RZ, RZ, 0x181f ;  /* 0x0000181fffd67424 */ /* 0x000fe200078e00ff */
[----:B------:R-:W-:Y:S02]  /*13260*/  MOV R3, 0x13280 ;  /* 0x0001328000037802 */ /* 0x000fe40000000f00 */
[----:B--2345:R-:W-:Y:S05]  /*13270*/  CALL.REL.NOINC `($__internal_19_$__cuda_sm70_shflsync_idx_p) ;  /* 0x0000566000007944 */ /* 0x03cfea0003c00000 */
[----:B------:R-:W-:Y:S01]  /*13280*/  MOV R7, R213 ;  /* 0x000000d500077202 */ /* 0x000fe20000000f00 */
[----:B------:R-:W-:Y:S05]  /*13290*/  BRA `(.L_x_1563) ;  /* 0xfffefba000007947 */ /* 0x000fea000383ffff */
.L_x_1450:
[----:B------:R-:W-:Y:S01]  /*132a0*/  IMAD.MOV.U32 R213, RZ, RZ, R6 ;  /* 0x000000ffffd57224 */ /* 0x000fe200078e0006 */
[----:B-1----:R-:W-:Y:S01]  /*132b0*/  MOV R2, 0x6 ;  /* 0x0000000600027802 */ /* 0x002fe20000000f00 */
[----:B------:R-:W-:Y:S01]  /*132c0*/  IMAD.MOV.U32 R214, RZ, RZ, 0x181f ;  /* 0x0000181fffd67424 */ /* 0x000fe200078e00ff */
[----:B------:R-:W-:Y:S02]  /*132d0*/  MOV R3, 0x132f0 ;  /* 0x000132f000037802 */ /* 0x000fe40000000f00 */
[----:B--2345:R-:W-:Y:S05]  /*132e0*/  CALL.REL.NOINC `($__internal_19_$__cuda_sm70_shflsync_idx_p) ;  /* 0x000055f000007944 */ /* 0x03cfea0003c00000 */
[----:B------:R-:W-:Y:S01]  /*132f0*/  MOV R2, R213 ;  /* 0x000000d500027202 */ /* 0x000fe20000000f00 */
[----:B------:R-:W-:Y:S05]  /*13300*/  BRA `(.L_x_1564) ;  /* 0xfffefb5000007947 */ /* 0x000fea000383ffff */
.L_x_1453:
        /* <DEDUP_REMOVED lines=13> */
.L_x_1456:
[----:B------:R-:W-:Y:S01]  /*133e0*/  IMAD.MOV.U32 R213, RZ, RZ, R4 ;  /* 0x000000ffffd57224 */ /* 0x000fe200078e0004 */
[----:B------:R-:W-:Y:S01]  /*133f0*/  MOV R2, RZ ;  /* 0x000000ff00027202 */ /* 0x000fe20000000f00 */
[----:B------:R-:W-:Y:S01]  /*13400*/  IMAD.MOV.U32 R214, RZ, RZ, 0x181f ;  /* 0x0000181fffd67424 */ /* 0x000fe200078e00ff */
[----:B------:R-:W-:Y:S02]  /*13410*/  MOV R3, 0x13430 ;  /* 0x0001343000037802 */ /* 0x000fe40000000f00 */
[----:B------:R-:W-:Y:S05]  /*13420*/  CALL.REL.NOINC `($__internal_19_$__cuda_sm70_shflsync_idx_p) ;  /* 0x000054b000007944 */ /* 0x000fea0003c00000 */
[----:B------:R-:W-:Y:S01]  /*13430*/  MOV R7, R213 ;  /* 0x000000d500077202 */ /* 0x000fe20000000f00 */
[----:B------:R-:W-:Y:S05]  /*13440*/  BRA `(.L_x_1566) ;  /* 0xffff0d7000007947 */ /* 0x000fea000383ffff */
.L_x_1457:
[----:B------:R-:W-:Y:S01]  /*13450*/  IMAD.MOV.U32 R213, RZ, RZ, R0 ;  /* 0x000000ffffd57224 */ /* 0x000fe200078e0000 */
[----:B------:R-:W-:Y:S01]  /*13460*/  MOV R2, RZ ;  /* 0x000000ff00027202 */ /* 0x000fe20000000f00 */
[----:B------:R-:W-:Y:S01]  /*13470*/  IMAD.MOV.U32 R214, RZ, RZ, 0x181f ;  /* 0x0000181fffd67424 */ /* 0x000fe200078e00ff */
[----:B------:R-:W-:Y:S02]  /*13480*/  MOV R3, 0x134a0 ;  /* 0x000134a000037802 */ /* 0x000fe40000000f00 */
[----:B-12---:R-:W-:Y:S05]  /*13490*/  CALL.REL.NOINC `($__internal_19_$__cuda_sm70_shflsync_idx_p) ;  /* 0x0000544000007944 */ /* 0x006fea0003c00000 */
[----:B------:R-:W-:Y:S01]  /*134a0*/  ISETP.GE.AND P0, PT, R204, c[0x0][0x1d4], PT ;  /* 0x00007500cc007a0c */ /* 0x000fe20003f06270 */
[----:B------:R-:W-:Y:S01]  /*134b0*/  IMAD.MOV.U32 R214, RZ, RZ, 0x181f ;  /* 0x0000181fffd67424 */ /* 0x000fe200078e00ff */
[----:B------:R-:W-:Y:S01]  /*134c0*/  IADD3 R2, P1, R213, R22, RZ ;  /* 0x00000016d5027210 */ /* 0x000fe20007f3e0ff */
[----:B------:R-:W-:Y:S01]  /*134d0*/  IMAD.MOV.U32 R213, RZ, RZ, R4 ;  /* 0x000000ffffd57224 */ /* 0x000fe200078e0004 */
        /* <DEDUP_REMOVED lines=8> */
[----:B------:R-:W-:Y:S05]  /*13560*/  CALL.REL.NOINC `($__internal_19_$__cuda_sm70_shflsync_idx_p) ;  /* 0x0000537000007944 */ /* 0x000fea0003c00000 */
[----:B------:R-:W-:Y:S01]  /*13570*/  IMAD.MOV.U32 R7, RZ, RZ, R213 ;  /* 0x000000ffff077224 */ /* 0x000fe200078e00d5 */
[----:B------:R-:W-:Y:S01]  /*13580*/  MOV R2, 0x1 ;  /* 0x0000000100027802 */ /* 0x000fe20000000f00 */
[----:B------:R-:W-:Y:S01]  /*13590*/  IMAD.MOV.U32 R213, RZ, RZ, R0 ;  /* 0x000000ffffd57224 */ /* 0x000fe200078e0000 */
[----:B------:R-:W-:Y:S02]  /*135a0*/  MOV R214, 0x181f ;  /* 0x0000181f00d67802 */ /* 0x000fe40000000f00 */
[----:B------:R-:W-:Y:S02]  /*135b0*/  MOV R3, 0x135d0 ;  /* 0x000135d000037802 */ /* 0x000fe40000000f00 */
[----:B------:R-:W-:Y:S05]  /*135c0*/  CALL.REL.NOINC `($__internal_19_$__cuda_sm70_shflsync_idx_p) ;  /* 0x0000531000007944 */ /* 0x000fea0003c00000 */
[C---:B------:R-:W-:Y:S01]  /*135d0*/  IADD3 R2, -R5.reuse, 0x10, RZ ;  /* 0x0000001005027810 */ /* 0x040fe20007ffe1ff */
[----:B------:R-:W-:Y:S01]  /*135e0*/  IMAD.MOV.U32 R214, RZ, RZ, 0x181f ;  /* 0x0000181fffd67424 */ /* 0x000fe200078e00ff */
[----:B------:R-:W-:-:S02]  /*135f0*/  ISETP.NE.U32.AND P2, PT, R5, RZ, PT ;  /* 0x000000ff0500720c */ /* 0x000fc40003f45070 */
[----:B------:R-:W-:-:S04]  /*13600*/  LOP3.LUT R2, R2, 0xf, RZ, 0xc0, !PT ;  /* 0x0000000f02027812 */ /* 0x000fc800078ec0ff */
[----:B------:R-:W-:Y:S01]  /*13610*/  IADD3 R2, P1, P0, R2, R213, R22 ;  /* 0x000000d502027210 */ /* 0x000fe2000783e016 */
[----:B------:R-:W-:-:S03]  /*13620*/  IMAD.MOV.U32 R213, RZ, RZ, R4 ;  /* 0x000000ffffd57224 */ /* 0x000fc600078e0004 */
[----:B------:R-:W-:-:S05]  /*13630*/  IADD3.X R3, RZ, R7, R20, P1, P0 ;  /* 0x00000007ff037210 */ /* 0x000fca0000fe0414 */
[----:B------:R-:W-:Y:S01]  /*13640*/  @!PT LDS RZ, [RZ] ;  /* 0x00000000fffff984 */ /* 0x000fe20000000800 */
[----:B------:R-:W-:Y:S01]  /*13650*/  @!PT LDS RZ, [RZ] ;  /* 0x00000000fffff984 */ /* 0x000fe20000000800 */
[----:B------:R-:W-:Y:S01]  /*13660*/  @!PT LDS RZ, [RZ] ;  /* 0x00000000fffff984 */ /* 0x000fe20000000800 */
[----:B------:R1:W-:Y:S02]  /*13670*/  LDGSTS.E.BYPASS.LTC128B.128.ZFILL [R209+0x3100], [R2.64], P2 ;  /* 0x0310000002d17fae */ /* 0x0003e40009141d46 */
        /* <DEDUP_REMOVED lines=49> */
[----:B------:R-:W-:Y:S01]  /*13990*/  MOV R0, R213 ;  /* 0x000000d500007202 */ /* 0x000fe20000000f00 */
[----:B------:R-:W-:Y:S05]  /*139a0*/  BRA `(.L_x_1567) ;  /* 0xffff099000007947 */ /* 0x000fea000383ffff */
.L_x_1458:
[----:B------:R-:W-:Y:S01]  /*139b0*/  IMAD.MOV.U32 R213, RZ, RZ, R0 ;  /* 0x000000ffffd57224 */ /* 0x000fe200078e0000 */
[----:B------:R-:W-:Y:S01]  /*139c0*/  MOV R2, RZ ;  /* 0x000000ff00027202 */ /* 0x000fe20000000f00 */
[----:B------:R-:W-:Y:S01]  /*139d0*/  IMAD.MOV.U32 R214, RZ, RZ, 0x1c1f ;  /* 0x00001c1fffd67424 */ /* 0x000fe200078e00ff */
[----:B------:R-:W-:-:S02]  /*139e0*/  MOV R3, 0x13a00 ;  /* 0x00013a0000037802 */ /* 0x000fc40000000f00 */
[----:B------:R-:W-:Y:S05]  /*139f0*/  CALL.REL.NOINC `($__internal_19_$__cuda_sm70_shflsync_idx_p) ;  /* 0x00004ee000007944 */ /* 0x000fea0003c00000 */
[----:B------:R-:W-:Y:S01]  /*13a00*/  MOV R2, R213 ;  /* 0x000000d500027202 */ /* 0x000fe20000000f00 */
[----:B------:R-:W-:Y:S05]  /*13a10*/  BRA `(.L_x_1568) ;  /* 0xffff0a9000007947 */ /* 0x000fea000383ffff */
.L_x_1459:
[----:B------:R-:W-:Y:S01]  /*13a20*/  IMAD.MOV.U32 R213, RZ, RZ, R0 ;  /* 0x000000ffffd57224 */ /* 0x000fe200078e0000 */
[----:B------:R-:W-:Y:S01]  /*13a30*/  MOV R2, 0x1 ;  /* 0x0000000100027802 */ /* 0x000fe20000000f00 */
[----:B------:R-:W-:Y:S01]  /*13a40*/  IMAD.MOV.U32 R214, RZ, RZ, 0x1c1f ;  /* 0x00001c1fffd67424 */ /* 0x000fe200078e00ff */
[----:B------:R-:W-:-:S02]  /*13a50*/  MOV R3, 0x13a70 ;  /* 0x00013a7000037802 */ /* 0x000fc40000000f00 */
[----:B-1----:R-:W-:Y:S05]  /*13a60*/  CALL.REL.NOINC `($__internal_19_$__cuda_sm70_shflsync_idx_p) ;  /* 0x00004e7000007944 */ /* 0x002fea0003c00000 */
[----:B------:R-:W-:Y:S01]  /*13a70*/  IMAD.IADD R2, R4, 0x1, R213 ;  /* 0x0000000104027824 */ /* 0x000fe200078e02d5 */
[----:B------:R-:W-:Y:S01]  /*13a80*/  MOV R3, 0x13d60 ;  /* 0x00013d6000037802 */ /* 0x000fe20000000f00 */
[----:B------:R-:W-:-:S02]  /*13a90*/  IMAD.MOV.U32 R213, RZ, RZ, R0 ;  /* 0x000000ffffd57224 */ /* 0x000fc400078e0000 */
[----:B------:R-:W-:Y:S01]  /*13aa0*/  IMAD.MOV.U32 R214, RZ, RZ, 0x1c1f ;  /* 0x00001c1fffd67424 */ /* 0x000fe200078e00ff */
        /* <DEDUP_REMOVED lines=36> */
[----:B------:R-:W-:Y:S01]  /*13cf0*/  ISETP.GT.AND P0, PT, R2, 0x49, PT ;  /* 0x000000490200780c */ /* 0x000fe20003f04270 */
[----:B------:R-:W-:Y:S01]  /*13d00*/  IMAD.MOV.U32 R2, RZ, RZ, 0x2 ;  /* 0x00000002ff027424 */ /* 0x000fe200078e00ff */
[----:B------:R-:W-:-:S02]  /*13d10*/  FSEL R145, R34, -INF , P6 ;  /* 0xff80000022917808 */ /* 0x000fc40003000000 */
[----:B------:R-:W-:Y:S02]  /*13d20*/  FSEL R144, R35, -INF , P2 ;  /* 0xff80000023907808 */ /* 0x000fe40001000000 */
[----:B------:R-:W-:Y:S02]  /*13d30*/  FSEL R143, R26, -INF , P1 ;  /* 0xff8000001a8f7808 */ /* 0x000fe40000800000 */
[----:B------:R-:W-:Y:S02]  /*13d40*/  FSEL R142, R27, -INF , P0 ;  /* 0xff8000001b8e7808 */ /* 0x000fe40000000000 */
[----:B------:R-:W-:Y:S05]  /*13d50*/  CALL.REL.NOINC `($__internal_19_$__cuda_sm70_shflsync_idx_p) ;  /* 0x00004b8000007944 */ /* 0x000fea0003c00000 */
[----:B------:R-:W-:Y:S01]  /*13d60*/  IMAD.IADD R2, R4, 0x1, R213 ;  /* 0x0000000104027824 */ /* 0x000fe200078e02d5 */
[----:B------:R-:W-:Y:S01]  /*13d70*/  MOV R3, 0x14050 ;  /* 0x0001405000037802 */ /* 0x000fe20000000f00 */
[----:B------:R-:W-:Y:S02]  /*13d80*/  IMAD.MOV.U32 R213, RZ, RZ, R0 ;  /* 0x000000ffffd57224 */ /* 0x000fe400078e0000 */
        /* <DEDUP_REMOVED lines=45> */
[----:B------:R-:W-:Y:S01]  /*14060*/  FMNMX.FTZ R100, R10, R12, !PT ;  /* 0x0000000c0a647209 */ /* 0x000fe20007810000 */
[----:B------:R-:W-:Y:S01]  /*14070*/  IMAD.MOV.U32 R0, RZ, RZ, 0x2 ;  /* 0x00000002ff007424 */ /* 0x000fe200078e00ff */
[----:B------:R-:W-:Y:S02]  /*14080*/  MOV R2, 0x147f0 ;  /* 0x000147f000027802 */ /* 0x000fe40000000f00 */
[----:B------:R-:W-:Y:S02]  /*14090*/  IMNMX R5, R5, R4, PT ;  /* 0x0000000405057217 */ /* 0x000fe40003800200 */
[----:B------:R-:W-:-:S02]  /*140a0*/  FMNMX.FTZ R100, R14, R100, !PT ;  /* 0x000000640e647209 */ /* 0x000fc40007810000 */
        /* <DEDUP_REMOVED lines=12> */
[----:B------:R-:W-:Y:S02]  /*14170*/  ISETP.GT.AND P6, PT, R5, 0x10, PT ;  /* 0x000000100500780c */ /* 0x000fe40003fc4270 */
[----:B------:R-:W-:Y:S02]  /*14180*/  FMNMX.FTZ R99, R15, R99, !PT ;  /* 0x000000630f637209 */ /* 0x000fe40007810000 */
[----:B------:R-:W-:Y:S02]  /*14190*/  FMNMX.FTZ R98, R25, R98, !PT ;  /* 0x0000006219627209 */ /* 0x000fe40007810000 */
[----:B------:R-:W-:Y:S02]  /*141a0*/  FMNMX.FTZ R8, R34, R8, !PT ;  /* 0x0000000822087209 */ /* 0x000fe40007810000 */
[----:B------:R-:W-:Y:S02]  /*141b0*/  FMNMX.FTZ R100, R18, R100, !PT ;  /* 0x0000006412647209 */ /* 0x000fe40007810000 */
[----:B------:R-:W-:-:S02]  /*141c0*/  ISETP.GT.AND P2, PT, R5, 0x11, PT ;  /* 0x000000110500780c */ /* 0x000fc40003f44270 */
[----:B------:R-:W-:Y:S02]  /*141d0*/  FSEL R49, R130, -INF , P6 ;  /* 0xff80000082317808 */ /* 0x000fe40003000000 */
        /* <DEDUP_REMOVED lines=16> */
[----:B------:R-:W-:-:S02]  /*142e0*/  FSEL R54, R95, -INF , P0 ;  /* 0xff8000005f367808 */ /* 0x000fc40000000000 */
        /* <DEDUP_REMOVED lines=72> */
[----:B------:R-:W-:Y:S01]  /*14770*/  FMNMX.FTZ R99, R143, R99, !PT ;  /* 0x000000638f637209 */ /* 0x000fe20007810000 */
[----:B------:R-:W-:Y:S01]  /*14780*/  IMAD.MOV.U32 R96, RZ, RZ, R100 ;  /* 0x000000ffff607224 */ /* 0x000fe200078e0064 */
[----:B------:R-:W-:Y:S02]  /*14790*/  FMNMX.FTZ R98, R162, R98, !PT ;  /* 0x00000062a2627209 */ /* 0x000fe40007810000 */
[----:B------:R-:W-:Y:S02]  /*147a0*/  FMNMX.FTZ R8, R136, R8, !PT ;  /* 0x0000000888087209 */ /* 0x000fe40007810000 */
[----:B------:R-:W-:Y:S02]  /*147b0*/  FMNMX.FTZ R99, R142, R99, !PT ;  /* 0x000000638e637209 */ /* 0x000fe40007810000 */
[----:B------:R-:W-:Y:S02]  /*147c0*/  FMNMX.FTZ R98, R157, R98, !PT ;  /* 0x000000629d627209 */ /* 0x000fe40007810000 */
[----:B------:R-:W-:-:S02]  /*147d0*/  FMNMX.FTZ R8, R133, R8, !PT ;  /* 0x0000000885087209 */ /* 0x000fc40007810000 */
[----:B------:R-:W-:Y:S05]  /*147e0*/  CALL.REL.NOINC `($__internal_18_$__cuda_sm70_shflsync_bfly_p) ;  /* 0x0000409000007944 */ /* 0x000fea0003c00000 */
[----:B------:R-:W-:Y:S01]  /*147f0*/  FMNMX.FTZ R100, R100, R0, !PT ;  /* 0x0000000064647209 */ /* 0x000fe20007810000 */
[----:B------:R-:W-:Y:S01]  /*14800*/  IMAD.MOV.U32 R0, RZ, RZ, 0x1 ;  /* 0x00000001ff007424 */ /* 0x000fe200078e00ff */
[----:B------:R-:W-:-:S03]  /*14810*/  MOV R2, 0x14840 ;  /* 0x0001484000027802 */ /* 0x000fc60000000f00 */
[----:B------:R-:W-:Y:S02]  /*14820*/  IMAD.MOV.U32 R96, RZ, RZ, R100 ;  /* 0x000000ffff607224 */ /* 0x000fe400078e0064 */
[----:B------:R-:W-:Y:S05]  /*14830*/  CALL.REL.NOINC `($__internal_18_$__cuda_sm70_shflsync_bfly_p) ;  /* 0x0000404000007944 */ /* 0x000fea0003c00000 */
[----:B------:R-:W-:Y:S01]  /*14840*/  FMNMX.FTZ R100, R100, R0, !PT ;  /* 0x0000000064647209 */ /* 0x000fe20007810000 */
[----:B------:R-:W-:Y:S01]  /*14850*/  IMAD.MOV.U32 R96, RZ, RZ, R99 ;  /* 0x000000ffff607224 */ /* 0x000fe200078e0063 */
[----:B------:R-:W-:Y:S01]  /*14860*/  MOV R2, 0x14890 ;  /* 0x0001489000027802 */ /* 0x000fe20000000f00 */
[----:B------:R-:W-:Y:S02]  /*14870*/  IMAD.MOV.U32 R0, RZ, RZ, 0x2 ;  /* 0x00000002ff007424 */ /* 0x000fe400078e00ff */
        /* <DEDUP_REMOVED lines=26> */
[----:B------:R-:W-:Y:S01]  /*14a20*/  MOV R9, R0 ;  /* 0x0000000000097202 */ /* 0x000fe20000000f00 */
[----:B------:R-:W-:Y:S05]  /*14a30*/  BRA `(.L_x_1569) ;  /* 0xffff0ae000007947 */ /* 0x000fea000383ffff */
.L_x_1463:
[----:B------:R-:W-:Y:S01]  /*14a40*/  MOV R2, RZ ;  /* 0x000000ff00027202 */ /* 0x000fe20000000f00 */
[----:B------:R-:W-:Y:S01]  /*14a50*/  IMAD.MOV.U32 R213, RZ, RZ, R4 ;  /* 0x000000ffffd57224 */ /* 0x000fe200078e0004 */
[----:B------:R-:W-:Y:S01]  /*14a60*/  MOV R3, 0x14a90 ;  /* 0x00014a9000037802 */ /* 0x000fe20000000f00 */
[----:B------:R-:W-:Y:S02]  /*14a70*/  IMAD.MOV.U32 R214, RZ, RZ, 0x181f ;  /* 0x0000181fffd67424 */ /* 0x000fe400078e00ff */
[----:B-1----:R-:W-:Y:S05]  /*14a80*/  CALL.REL.NOINC `($__internal_19_$__cuda_sm70_shflsync_idx_p) ;  /* 0x00003e5000007944 */ /* 0x002fea0003c00000 */
[----:B------:R-:W-:Y:S01]  /*14a90*/  MOV R7, R213 ;  /* 0x000000d500077202 */ /* 0x000fe20000000f00 */
[----:B------:R-:W-:-:S05]  /*14aa0*/  BRA `(.L_x_1570) ;  /* 0xffff268000007947 */ /* 0x000fca000383ffff */
.L_x_1464:
[----:B------:R-:W-:Y:S01]  /*14ab0*/  MOV R2, RZ ;  /* 0x000000ff00027202 */ /* 0x000fe20000000f00 */
[----:B------:R-:W-:Y:S01]  /*14ac0*/  IMAD.MOV.U32 R213, RZ, RZ, R0 ;  /* 0x000000ffffd57224 */ /* 0x000fe200078e0000 */
[----:B------:R-:W-:Y:S01]  /*14ad0*/  MOV R3, 0x14b00 ;  /* 0x00014b0000037802 */ /* 0x000fe20000000f00 */
[----:B------:R-:W-:Y:S02]  /*14ae0*/  IMAD.MOV.U32 R214, RZ, RZ, 0x181f ;  /* 0x0000181fffd67424 */ /* 0x000fe400078e00ff */
[----:B-123--:R-:W-:Y:S05]  /*14af0*/  CALL.REL.NOINC `($__internal_19_$__cuda_sm70_shflsync_idx_p) ;  /* 0x00003de000007944 */ /* 0x00efea0003c00000 */
[----:B------:R-:W-:Y:S01]  /*14b00*/  IMAD.MOV.U32 R214, RZ, RZ, 0x181f ;  /* 0x0000181fffd67424 */ /* 0x000fe200078e00ff */
[----:B------:R-:W-:Y:S02]  /*14b10*/  ISETP.GE.AND P0, PT, R204, c[0x0][0x1d4], PT ;  /* 0x00007500cc007a0c */ /* 0x000fe40003f06270 */
[----:B------:R-:W-:Y:S01]  /*14b20*/  IADD3 R2, P1, R213, R15, RZ ;  /* 0x0000000fd5027210 */ /* 0x000fe20007f3e0ff */
[----:B------:R-:W-:Y:S01]  /*14b30*/  IMAD.MOV.U32 R213, RZ, RZ, R4 ;  /* 0x000000ffffd57224 */ /* 0x000fe200078e0004 */
[----:B------:R-:W-:Y:S03]  /*14b40*/  SEL R6, RZ, 0x10, P0 ;  /* 0x00000010ff067807 */ /* 0x000fe60000000000 */
[----:B------:R-:W-:Y:S06]  /*14b50*/  IMAD.X R3, R7, 0x1, R5, P1 ;  /* 0x0000000107037824 */ /* 0x000fec00008e0605 */
[----:B------:R-:W-:Y:S01]  /*14b60*/  @!PT LDS RZ, [RZ] ;  /* 0x00000000fffff984 */ /* 0x000fe20000000800 */
[----:B------:R-:W-:Y:S01]  /*14b70*/  @!PT LDS RZ, [RZ] ;  /* 0x00000000fffff984 */ /* 0x000fe20000000800 */
[----:B------:R-:W-:Y:S01]  /*14b80*/  @!PT LDS RZ, [RZ] ;  /* 0x00000000fffff984 */ /* 0x000fe20000000800 */
[----:B------:R1:W-:Y:S02]  /*14b90*/  LDGSTS.E.BYPASS.LTC128B.128 [R209+0x100], [R2.64], !P0 ;  /* 0x0010000002d17fae */ /* 0x0003e4000c101d46 */
[----:B-1----:R-:W-:Y:S01]  /*14ba0*/  MOV R3, 0x14bd0 ;  /* 0x00014bd000037802 */ /* 0x002fe20000000f00 */
[----:B------:R-:W-:Y:S03]  /*14bb0*/  IMAD.MOV.U32 R2, RZ, RZ, 0x1 ;  /* 0x00000001ff027424 */ /* 0x000fe600078e00ff */
[----:B------:R-:W-:Y:S05]  /*14bc0*/  CALL.REL.NOINC `($__internal_19_$__cuda_sm70_shflsync_idx_p) ;  /* 0x00003d1000007944 */ /* 0x000fea0003c00000 */
[----:B------:R-:W-:Y:S01]  /*14bd0*/  MOV R2, 0x1 ;  /* 0x0000000100027802 */ /* 0x000fe20000000f00 */
[----:B------:R-:W-:Y:S01]  /*14be0*/  IMAD.MOV.U32 R7, RZ, RZ, R213 ;  /* 0x000000ffff077224 */ /* 0x000fe200078e00d5 */
[----:B------:R-:W-:Y:S01]  /*14bf0*/  MOV R214, 0x181f ;  /* 0x0000181f00d67802 */ /* 0x000fe20000000f00 */
[----:B------:R-:W-:Y:S01]  /*14c00*/  IMAD.MOV.U32 R213, RZ, RZ, R0 ;  /* 0x000000ffffd57224 */ /* 0x000fe200078e0000 */
[----:B------:R-:W-:Y:S02]  /*14c10*/  MOV R3, 0x14c30 ;  /* 0x00014c3000037802 */ /* 0x000fe40000000f00 */
[----:B------:R-:W-:Y:S05]  /*14c20*/  CALL.REL.NOINC `($__internal_19_$__cuda_sm70_shflsync_idx_p) ;  /* 0x00003cb000007944 */ /* 0x000fea0003c00000 */
[C---:B------:R-:W-:Y:S01]  /*14c30*/  IADD3 R2, -R6.reuse, 0x10, RZ ;  /* 0x0000001006027810 */ /* 0x040fe20007ffe1ff */
[----:B------:R-:W-:Y:S01]  /*14c40*/  IMAD.MOV.U32 R214, RZ, RZ, 0x181f ;  /* 0x0000181fffd67424 */ /* 0x000fe200078e00ff */
[----:B------:R-:W-:Y:S02]  /*14c50*/  ISETP.NE.U32.AND P2, PT, R6, RZ, PT ;  /* 0x000000ff0600720c */ /* 0x000fe40003f45070 */
[----:B------:R-:W-:Y:S04]  /*14c60*/  LOP3.LUT R2, R2, 0xf, RZ, 0xc0, !PT ;  /* 0x0000000f02027812 */ /* 0x000fe800078ec0ff */
[----:B------:R-:W-:Y:S01]  /*14c70*/  IADD3 R2, P1, P0, R2, R213, R15 ;  /* 0x000000d502027210 */ /* 0x000fe2000783e00f */
[----:B------:R-:W-:Y:S03]  /*14c80*/  IMAD.MOV.U32 R213, RZ, RZ, R4 ;  /* 0x000000ffffd57224 */ /* 0x000fe600078e0004 */
[----:B------:R-:W-:Y:S05]  /*14c90*/  IADD3.X R3, RZ, R7, R5, P1, P0 ;  /* 0x00000007ff037210 */ /* 0x000fea0000fe0405 */
[----:B------:R-:W-:Y:S01]  /*14ca0*/  @!PT LDS RZ, [RZ] ;  /* 0x00000000fffff984 */ /* 0x000fe20000000800 */
[----:B------:R-:W-:Y:S01]  /*14cb0*/  @!PT LDS RZ, [RZ] ;  /* 0x00000000fffff984 */ /* 0x000fe20000000800 */
[----:B------:R-:W-:Y:S01]  /*14cc0*/  @!PT LDS RZ, [RZ] ;  /* 0x00000000fffff984 */ /* 0x000fe20000000800 */
[----:B------:R1:W-:Y:S02]  /*14cd0*/  LDGSTS.E.BYPASS.LTC128B.128.ZFILL [R209+0x900], [R2.64], P2 ;  /* 0x0090000002d17fae */ /* 0x0003e40009141d46 */
[----:B-1----:R-:W-:Y:S01]  /*14ce0*/  MOV R3, 0x14d10 ;  /* 0x00014d1000037802 */ /* 0x002fe20000000f00 */
[----:B------:R-:W-:Y:S04]  /*14cf0*/  IMAD.MOV.U32 R2, RZ, RZ, 0x2 ;  /* 0x00000002ff027424 */ /* 0x000fe800078e00ff */
        /* <DEDUP_REMOVED lines=47> */
[----:B------:R-:W-:Y:S01]  /*14ff0*/  MOV R0, R213 ;  /* 0x000000d500007202 */ /* 0x000fe20000000f00 */
[----:B------:R-:W-:-:S05]  /*15000*/  BRA `(.L_x_1571) ;  /* 0xffff22a000007947 */ /* 0x000fca000383ffff */
.L_x_1467:
[----:B------:R-:W-:Y:S01]  /*15010*/  MOV R2, RZ ;  /* 0x000000ff00027202 */ /* 0x000fe20000000f00 */
[----:B------:R-:W-:Y:S01]  /*15020*/  IMAD.MOV.U32 R213, RZ, RZ, R96 ;  /* 0x000000ffffd57224 */ /* 0x000fe200078e0060 */
[----:B------:R-:W-:Y:S01]  /*15030*/  MOV R3, 0x15060 ;  /* 0x0001506000037802 */ /* 0x000fe20000000f00 */
[----:B------:R-:W-:Y:S02]  /*15040*/  IMAD.MOV.U32 R214, RZ, RZ, 0x181f ;  /* 0x0000181fffd67424 */ /* 0x000fe400078e00ff */
[----:B------:R-:W-:Y:S05]  /*15050*/  CALL.REL.NOINC `($__internal_19_$__cuda_sm70_shflsync_idx_p) ;  /* 0x0000388000007944 */ /* 0x000fea0003c00000 */
[----:B------:R-:W-:Y:S01]  /*15060*/  MOV R100, R213 ;  /* 0x000000d500647202 */ /* 0x000fe20000000f00 */
[----:B------:R-:W-:-:S05]  /*15070*/  BRA `(.L_x_1572) ;  /* 0xffff2b5000007947 */ /* 0x000fca000383ffff */
.L_x_1468:
[----:B------:R-:W-:Y:S01]  /*15080*/  MOV R2, RZ ;  /* 0x000000ff00027202 */ /* 0x000fe20000000f00 */
[----:B------:R-:W-:Y:S01]  /*15090*/  IMAD.MOV.U32 R213, RZ, RZ, R0 ;  /* 0x000000ffffd57224 */ /* 0x000fe200078e0000 */
[----:B------:R-:W-:Y:S01]  /*150a0*/  MOV R3, 0x150d0 ;  /* 0x000150d000037802 */ /* 0x000fe20000000f00 */
[----:B------:R-:W-:Y:S02]  /*150b0*/  IMAD.MOV.U32 R214, RZ, RZ, 0x181f ;  /* 0x0000181fffd67424 */ /* 0x000fe400078e00ff */
[----:B-12---:R-:W-:Y:S05]  /*150c0*/  CALL.REL.NOINC `($__internal_19_$__cuda_sm70_shflsync_idx_p) ;  /* 0x0000381000007944 */ /* 0x006fea0003c00000 */
        /* <DEDUP_REMOVED lines=81> */
.L_x_1469:
[----:B------:R-:W-:Y:S01]  /*155e0*/  MOV R2, RZ ;  /* 0x000000ff00027202 */ /* 0x000fe20000000f00 */
[----:B------:R-:W-:Y:S01]  /*155f0*/  IMAD.MOV.U32 R213, RZ, RZ, R96 ;  /* 0x000000ffffd57224 */ /* 0x000fe200078e0060 */
[----:B------:R-:W-:Y:S01]  /*15600*/  MOV R3, 0x15630 ;  /* 0x0001563000037802 */ /* 0x000fe20000000f00 */
[----:B------:R-:W-:Y:S02]  /*15610*/  IMAD.MOV.U32 R214, RZ, RZ, 0x1c1f ;  /* 0x00001c1fffd67424 */ /* 0x000fe400078e00ff */
[----:B------:R-:W-:Y:S05]  /*15620*/  CALL.REL.NOINC `($__internal_19_$__cuda_sm70_shflsync_idx_p) ;  /* 0x000032b000007944 */ /* 0x000fea0003c00000 */
[----:B------:R-:W-:Y:S01]  /*15630*/  MOV R0, R213 ;  /* 0x000000d500007202 */ /* 0x000fe20000000f00 */
[----:B------:R-:W-:-:S05]  /*15640*/  BRA `(.L_x_1574) ;  /* 0xffff288000007947 */ /* 0x000fca000383ffff */
.L_x_1470:
[----:B------:R-:W-:Y:S01]  /*15650*/  MOV R2, 0x1 ;  /* 0x0000000100027802 */ /* 0x000fe20000000f00 */
[----:B------:R-:W-:Y:S01]  /*15660*/  IMAD.MOV.U32 R213, RZ, RZ, R96 ;  /* 0x000000ffffd57224 */ /* 0x000fe200078e0060 */
[----:B------:R-:W-:Y:S01]  /*15670*/  MOV R3, 0x156a0 ;  /* 0x000156a000037802 */ /* 0x000fe20000000f00 */
[----:B------:R-:W-:Y:S02]  /*15680*/  IMAD.MOV.U32 R214, RZ, RZ, 0x1c1f ;  /* 0x00001c1fffd67424 */ /* 0x000fe400078e00ff */
[----:B-1----:R-:W-:Y:S05]  /*15690*/  CALL.REL.NOINC `($__internal_19_$__cuda_sm70_shflsync_idx_p) ;  /* 0x0000324000007944 */ /* 0x002fea0003c00000 */
[----:B------:R-:W-:Y:S01]  /*156a0*/  MOV R3, 0x15980 ;  /* 0x0001598000037802 */ /* 0x000fe20000000f00 */
[----:B------:R-:W-:Y:S02]  /*156b0*/  IMAD.IADD R213, R98, 0x1, R213 ;  /* 0x0000000162d57824 */ /* 0x000fe400078e02d5 */
[----:B------:R-:W-:Y:S02]  /*156c0*/  IMAD.MOV.U32 R2, RZ, RZ, 0x2 ;  /* 0x00000002ff027424 */ /* 0x000fe400078e00ff */
[----:B------:R-:W-:Y:S01]  /*156d0*/  IMAD.MOV.U32 R214, RZ, RZ, 0x1c1f ;  /* 0x00001c1fffd67424 */ /* 0x000fe200078e00ff */
        /* <DEDUP_REMOVED lines=35> */
[----:B------:R-:W-:Y:S01]  /*15910*/  ISETP.GT.AND P0, PT, R213, 0x49, PT ;  /* 0x00000049d500780c */ /* 0x000fe20003f04270 */
[----:B------:R-:W-:Y:S01]  /*15920*/  IMAD.MOV.U32 R213, RZ, RZ, R96 ;  /* 0x000000ffffd57224 */ /* 0x000fe200078e0060 */
[----:B------:R-:W-:Y:S02]  /*15930*/  FSEL R51, R70, -INF , P6 ;  /* 0xff80000046337808 */ /* 0x000fe40003000000 */
[----:B------:R-:W-:Y:S02]  /*15940*/  FSEL R50, R71, -INF , P2 ;  /* 0xff80000047327808 */ /* 0x000fe40001000000 */
[----:B------:R-:W-:Y:S02]  /*15950*/  FSEL R23, R82, -INF , P1 ;  /* 0xff80000052177808 */ /* 0x000fe40000800000 */
[----:B------:R-:W-:Y:S02]  /*15960*/  FSEL R22, R83, -INF , P0 ;  /* 0xff80000053167808 */ /* 0x000fe40000000000 */
[----:B------:R-:W-:Y:S05]  /*15970*/  CALL.REL.NOINC `($__internal_19_$__cuda_sm70_shflsync_idx_p) ;  /* 0x00002f6000007944 */ /* 0x000fea0003c00000 */
[----:B------:R-:W-:Y:S01]  /*15980*/  MOV R3, 0x15c60 ;  /* 0x00015c6000037802 */ /* 0x000fe20000000f00 */
[----:B------:R-:W-:Y:S02]  /*15990*/  IMAD.IADD R213, R98, 0x1, R213 ;  /* 0x0000000162d57824 */ /* 0x000fe400078e02d5 */
[----:B------:R-:W-:Y:S02]  /*159a0*/  IMAD.MOV.U32 R2, RZ, RZ, 0x3 ;  /* 0x00000003ff027424 */ /* 0x000fe400078e00ff */
[----:B------:R-:W-:Y:S01]  /*159b0*/  IMAD.MOV.U32 R214, RZ, RZ, 0x1c1f ;  /* 0x00001c1fffd67424 */ /* 0x000fe200078e00ff */
[C---:B------:R-:W-:Y:S02]  /*159c0*/  ISETP.GT.AND P6, PT, R213.reuse, RZ, PT ;  /* 0x000000ffd500720c */ /* 0x040fe40003fc4270 */
[C---:B------:R-:W-:Y:S02]  /*159d0*/  ISETP.GT.AND P2, PT, R213.reuse, 0x1, PT ;  /* 0x00000001d500780c */ /* 0x040fe40003f44270 */
[C---:B------:R-:W-:Y:S02]  /*159e0*/  ISETP.GT.AND P1, PT, R213.reuse, 0x8, PT ;  /* 0x00000008d500780c */ /* 0x040fe40003f24270 */
        /* <DEDUP_REMOVED lines=32> */
[----:B------:R-:W-:Y:S01]  /*15bf0*/  ISETP.GT.AND P0, PT, R213, 0x49, PT ;  /* 0x00000049d500780c */ /* 0x000fe20003f04270 */
[----:B------:R-:W-:Y:S01]  /*15c00*/  IMAD.MOV.U32 R213, RZ, RZ, R96 ;  /* 0x000000ffffd57224 */ /* 0x000fe200078e0060 */
[----:B------:R-:W-:Y:S02]  /*15c10*/  FSEL R28, R72, -INF , P6 ;  /* 0xff800000481c7808 */ /* 0x000fe40003000000 */
[----:B------:R-:W-:Y:S02]  /*15c20*/  FSEL R25, R73, -INF , P2 ;  /* 0xff80000049197808 */ /* 0x000fe40001000000 */
[----:B------:R-:W-:Y:S02]  /*15c30*/  FSEL R17, R76, -INF , P1 ;  /* 0xff8000004c117808 */ /* 0x000fe40000800000 */
[----:B------:R-:W-:Y:S02]  /*15c40*/  FSEL R16, R77, -INF , P0 ;  /* 0xff8000004d107808 */ /* 0x000fe40000000000 */
[----:B------:R-:W-:Y:S05]  /*15c50*/  CALL.REL.NOINC `($__internal_19_$__cuda_sm70_shflsync_idx_p) ;  /* 0x00002c8000007944 */ /* 0x000fea0003c00000 */
[----:B------:R-:W-:Y:S01]  /*15c60*/  FMNMX.FTZ R96, R156, R97, !PT ;  /* 0x000000619c607209 */ /* 0x000fe20007810000 */
[----:B------:R-:W-:Y:S01]  /*15c70*/  IMAD.IADD R98, R98, 0x1, R213 ;  /* 0x0000000162627824 */ /* 0x000fe200078e02d5 */
[----:B------:R-:W-:Y:S01]  /*15c80*/  FMNMX.FTZ R4, R20, R101, !PT ;  /* 0x0000006514047209 */ /* 0x000fe20007810000 */
[----:B------:R-:W-:Y:S01]  /*15c90*/  IMAD.MOV.U32 R0, RZ, RZ, 0x2 ;  /* 0x00000002ff007424 */ /* 0x000fe200078e00ff */
[----:B------:R-:W-:Y:S02]  /*15ca0*/  FMNMX.FTZ R5, R21, R102, !PT ;  /* 0x0000006615057209 */ /* 0x000fe40007810000 */
[C---:B------:R-:W-:Y:S02]  /*15cb0*/  ISETP.GT.AND P6, PT, R98.reuse, RZ, PT ;  /* 0x000000ff6200720c */ /* 0x040fe40003fc4270 */
[----:B------:R-:W-:Y:S02]  /*15cc0*/  ISETP.GT.AND P2, PT, R98, 0x1, PT ;  /* 0x000000016200780c */ /* 0x000fe40003f44270 */
[----:B------:R-:W-:Y:S02]  /*15cd0*/  FSEL R53, R10, -INF , P6 ;  /* 0xff8000000a357808 */ /* 0x000fe40003000000 */
[C---:B------:R-:W-:Y:S02]  /*15ce0*/  ISETP.GT.AND P1, PT, R98.reuse, 0x8, PT ;  /* 0x000000086200780c */ /* 0x040fe40003f24270 */
        /* <DEDUP_REMOVED lines=114> */
[----:B------:R-:W-:Y:S05]  /*16410*/  CALL.REL.NOINC `($__internal_18_$__cuda_sm70_shflsync_bfly_p) ;  /* 0x0000246000007944 */ /* 0x000fea0003c00000 */
[----:B------:R-:W-:Y:S01]  /*16420*/  FMNMX.FTZ R96, R96, R0, !PT ;  /* 0x0000000060607209 */ /* 0x000fe20007810000 */
[----:B------:R-:W-:Y:S01]  /*16430*/  IMAD.MOV.U32 R0, RZ, RZ, 0x1 ;  /* 0x00000001ff007424 */ /* 0x000fe200078e00ff */
[----:B------:R-:W-:Y:S02]  /*16440*/  MOV R2, 0x16460 ;  /* 0x0001646000027802 */ /* 0x000fe40000000f00 */
        /* <DEDUP_REMOVED lines=26> */
[----:B------:R-:W-:Y:S03]  /*165f0*/  MOV R2, 0x16620 ;  /* 0x0001662000027802 */ /* 0x000fe60000000f00 */
[----:B------:R-:W-:Y:S02]  /*16600*/  IMAD.MOV.U32 R96, RZ, RZ, R4 ;  /* 0x000000ffff607224 */ /* 0x000fe400078e0004 */
[----:B------:R-:W-:Y:S05]  /*16610*/  CALL.REL.NOINC `($__internal_18_$__cuda_sm70_shflsync_bfly_p) ;  /* 0x0000226000007944 */ /* 0x000fea0003c00000 */
[----:B------:R-:W-:-:S05]  /*16620*/  BRA `(.L_x_1575) ;  /* 0xffff291000007947 */ /* 0x000fca000383ffff */
.L_x_1473:
[----:B-1--4-:R-:W-:Y:S01]  /*16630*/  MOV R2, RZ ;  /* 0x000000ff00027202 */ /* 0x012fe20000000f00 */
[----:B------:R-:W-:Y:S01]  /*16640*/  IMAD.MOV.U32 R213, RZ, RZ, R56 ;  /* 0x000000ffffd57224 */ /* 0x000fe200078e0038 */
[----:B------:R-:W-:Y:S01]  /*16650*/  MOV R3, 0x16680 ;  /* 0x0001668000037802 */ /* 0x000fe20000000f00 */
[----:B------:R-:W-:Y:S02]  /*16660*/  IMAD.MOV.U32 R214, RZ, RZ, 0x181f ;  /* 0x0000181fffd67424 */ /* 0x000fe400078e00ff */
[----:B------:R-:W-:Y:S05]  /*16670*/  CALL.REL.NOINC `($__internal_19_$__cuda_sm70_shflsync_idx_p) ;  /* 0x0000226000007944 */ /* 0x000fea0003c00000 */
[----:B------:R-:W-:Y:S01]  /*16680*/  MOV R57, R213 ;  /* 0x000000d500397202 */ /* 0x000fe20000000f00 */
[----:B------:R-:W-:-:S05]  /*16690*/  BRA `(.L_x_1576) ;  /* 0xffff497000007947 */ /* 0x000fca000383ffff */
.L_x_1476:
[----:B------:R-:W-:Y:S01]  /*166a0*/  MOV R2, RZ ;  /* 0x000000ff00027202 */ /* 0x000fe20000000f00 */
[----:B------:R-:W-:Y:S01]  /*166b0*/  IMAD.MOV.U32 R213, RZ, RZ, R96 ;  /* 0x000000ffffd57224 */ /* 0x000fe200078e0060 */
[----:B------:R-:W-:Y:S01]  /*166c0*/  MOV R3, 0x166f0 ;  /* 0x000166f000037802 */ /* 0x000fe20000000f00 */
[----:B------:R-:W-:Y:S02]  /*166d0*/  IMAD.MOV.U32 R214, RZ, RZ, 0x181f ;  /* 0x0000181fffd67424 */ /* 0x000fe400078e00ff */
[----:B------:R-:W-:Y:S05]  /*166e0*/  CALL.REL.NOINC `($__internal_19_$__cuda_sm70_shflsync_idx_p) ;  /* 0x000021f000007944 */ /* 0x000fea0003c00000 */
[----:B------:R-:W-:Y:S01]  /*166f0*/  MOV R157, R213 ;  /* 0x000000d5009d7202 */ /* 0x000fe20000000f00 */
[----:B------:R-:W-:-:S05]  /*16700*/  BRA `(.L_x_1577) ;  /* 0xffff534000007947 */ /* 0x000fca000383ffff */
.L_x_1477:
[----:B------:R-:W-:Y:S01]  /*16710*/  MOV R2, RZ ;  /* 0x000000ff00027202 */ /* 0x000fe20000000f00 */
[----:B------:R-:W-:Y:S01]  /*16720*/  IMAD.MOV.U32 R213, RZ, RZ, R0 ;  /* 0x000000ffffd57224 */ /* 0x000fe200078e0000 */
[----:B------:R-:W-:Y:S01]  /*16730*/  MOV R3, 0x16760 ;  /* 0x0001676000037802 */ /* 0x000fe20000000f00 */
[----:B------:R-:W-:Y:S02]  /*16740*/  IMAD.MOV.U32 R214, RZ, RZ, 0x181f ;  /* 0x0000181fffd67424 */ /* 0x000fe400078e00ff */
[----:B-12---:R-:W-:Y:S05]  /*16750*/  CALL.REL.NOINC `($__internal_19_$__cuda_sm70_shflsync_idx_p) ;  /* 0x0000218000007944 */ /* 0x006fea0003c00000 */
        /* <DEDUP_REMOVED lines=82> */
.L_x_1478:
[----:B------:R-:W-:Y:S02]  /*16c80*/  MOV R0, 0x2 ;  /* 0x0000000200007802 */ /* 0x000fe40000000f00 */
        /* <DEDUP_REMOVED lines=33> */
[----:B------:R-:W-:-:S05]  /*16ea0*/  BRA `(.L_x_1579) ;  /* 0xffff53e000007947 */ /* 0x000fca000383ffff */
.L_x_1480:
[----:B------:R-:W-:Y:S01]  /*16eb0*/  IMAD.MOV.U32 R96, RZ, RZ, R231 ;  /* 0x000000ffff607224 */ /* 0x000fe200078e00e7 */
[----:B------:R-:W-:-:S02]  /*16ec0*/  MOV R0, 0x2 ;  /* 0x0000000200007802 */ /* 0x000fc40000000f00 */
[----:B------:R-:W-:Y:S02]  /*16ed0*/  MOV R2, 0x16ef0 ;  /* 0x00016ef000027802 */ /* 0x000fe40000000f00 */
[----:B------:R-:W-:Y:S05]  /*16ee0*/  CALL.REL.NOINC `($__internal_18_$__cuda_sm70_shflsync_bfly_p) ;  /* 0x0000199000007944 */ /* 0x000fea0003c00000 */
[----:B------:R-:W-:Y:S05]  /*16ef0*/  BRA `(.L_x_1580) ;  /* 0xffff712000007947 */ /* 0x000fea000383ffff */
.L_x_1481:
[----:B------:R-:W-:Y:S01]  /*16f00*/  IMAD.MOV.U32 R96, RZ, RZ, R4 ;  /* 0x000000ffff607224 */ /* 0x000fe200078e0004 */
[----:B------:R-:W-:Y:S02]  /*16f10*/  MOV R0, 0x1 ;  /* 0x0000000100007802 */ /* 0x000fe40000000f00 */
[----:B------:R-:W-:Y:S02]  /*16f20*/  MOV R2, 0x16f40 ;  /* 0x00016f4000027802 */ /* 0x000fe40000000f00 */
[----:B-1----:R-:W-:Y:S05]  /*16f30*/  CALL.REL.NOINC `($__internal_18_$__cuda_sm70_shflsync_bfly_p) ;  /* 0x0000194000007944 */ /* 0x002fea0003c00000 */
[----:B------:R-:W-:Y:S01]  /*16f40*/  FADD.FTZ R4, R4, R0 ;  /* 0x0000000004047221 */ /* 0x000fe20000010000 */
[----:B------:R-:W-:Y:S02]  /*16f50*/  MOV R96, R241 ;  /* 0x000000f100607202 */ /* 0x000fe40000000f00 */
[----:B------:R-:W-:Y:S02]  /*16f60*/  MOV R0, 0x2 ;  /* 0x0000000200007802 */ /* 0x000fe40000000f00 */
[----:B------:R-:W-:Y:S02]  /*16f70*/  MOV R2, 0x16f90 ;  /* 0x00016f9000027802 */ /* 0x000fe40000000f00 */
[----:B------:R-:W-:Y:S05]  /*16f80*/  CALL.REL.NOINC `($__internal_18_$__cuda_sm70_shflsync_bfly_p) ;  /* 0x000018f000007944 */ /* 0x000fea0003c00000 */
[----:B------:R-:W-:Y:S01]  /*16f90*/  FADD.FTZ R5, R241, R0 ;  /* 0x00000000f1057221 */ /* 0x000fe20000010000 */
[----:B------:R-:W-:Y:S02]  /*16fa0*/  MOV R0, 0x1 ;  /* 0x0000000100007802 */ /* 0x000fe40000000f00 */
[----:B------:R-:W-:-:S02]  /*16fb0*/  MOV R2, 0x16fe0 ;  /* 0x00016fe000027802 */ /* 0x000fc40000000f00 */
[----:B------:R-:W-:Y:S02]  /*16fc0*/  MOV R96, R5 ;  /* 0x0000000500607202 */ /* 0x000fe40000000f00 */
[----:B------:R-:W-:Y:S05]  /*16fd0*/  CALL.REL.NOINC `($__internal_18_$__cuda_sm70_shflsync_bfly_p) ;  /* 0x000018a000007944 */ /* 0x000fea0003c00000 */
[----:B------:R-:W-:Y:S01]  /*16fe0*/  FADD.FTZ R5, R5, R0 ;  /* 0x0000000005057221 */ /* 0x000fe20000010000 */
[----:B------:R-:W-:Y:S02]  /*16ff0*/  MOV R96, R243 ;  /* 0x000000f300607202 */ /* 0x000fe40000000f00 */
[----:B------:R-:W-:Y:S02]  /*17000*/  MOV R0, 0x2 ;  /* 0x0000000200007802 */ /* 0x000fe40000000f00 */
[----:B------:R-:W-:Y:S02]  /*17010*/  MOV R2, 0x17030 ;  /* 0x0001703000027802 */ /* 0x000fe40000000f00 */
[----:B------:R-:W-:Y:S05]  /*17020*/  CALL.REL.NOINC `($__internal_18_$__cuda_sm70_shflsync_bfly_p) ;  /* 0x0000185000007944 */ /* 0x000fea0003c00000 */
[----:B------:R-:W-:Y:S01]  /*17030*/  FADD.FTZ R6, R243, R0 ;  /* 0x00000000f3067221 */ /* 0x000fe20000010000 */
[----:B------:R-:W-:Y:S02]  /*17040*/  MOV R0, 0x1 ;  /* 0x0000000100007802 */ /* 0x000fe40000000f00 */
[----:B------:R-:W-:Y:S02]  /*17050*/  MOV R2, 0x17080 ;  /* 0x0001708000027802 */ /* 0x000fe40000000f00 */
[----:B------:R-:W-:-:S02]  /*17060*/  MOV R96, R6 ;  /* 0x0000000600607202 */ /* 0x000fc40000000f00 */
[----:B------:R-:W-:Y:S05]  /*17070*/  CALL.REL.NOINC `($__internal_18_$__cuda_sm70_shflsync_bfly_p) ;  /* 0x0000180000007944 */ /* 0x000fea0003c00000 */
[----:B------:R-:W-:Y:S01]  /*17080*/  FADD.FTZ R6, R6, R0 ;  /* 0x0000000006067221 */ /* 0x000fe20000010000 */
[----:B------:R-:W-:-:S02]  /*17090*/  MOV R96, R242 ;  /* 0x000000f200607202 */ /* 0x000fc40000000f00 */
[----:B------:R-:W-:Y:S02]  /*170a0*/  MOV R0, 0x2 ;  /* 0x0000000200007802 */ /* 0x000fe40000000f00 */
[----:B------:R-:W-:Y:S02]  /*170b0*/  MOV R2, 0x170d0 ;  /* 0x000170d000027802 */ /* 0x000fe40000000f00 */
[----:B------:R-:W-:Y:S05]  /*170c0*/  CALL.REL.NOINC `($__internal_18_$__cuda_sm70_shflsync_bfly_p) ;  /* 0x000017b000007944 */ /* 0x000fea0003c00000 */
[----:B------:R-:W-:Y:S01]  /*170d0*/  FADD.FTZ R7, R242, R0 ;  /* 0x00000000f2077221 */ /* 0x000fe20000010000 */
[----:B------:R-:W-:Y:S02]  /*170e0*/  MOV R0, 0x1 ;  /* 0x0000000100007802 */ /* 0x000fe40000000f00 */
[----:B------:R-:W-:Y:S02]  /*170f0*/  MOV R2, 0x17120 ;  /* 0x0001712000027802 */ /* 0x000fe40000000f00 */
[----:B------:R-:W-:Y:S02]  /*17100*/  MOV R96, R7 ;  /* 0x0000000700607202 */ /* 0x000fe40000000f00 */
[----:B------:R-:W-:Y:S05]  /*17110*/  CALL.REL.NOINC `($__internal_18_$__cuda_sm70_shflsync_bfly_p) ;  /* 0x0000176000007944 */ /* 0x000fea0003c00000 */
[----:B------:R-:W-:Y:S01]  /*17120*/  MOV R8, R0 ;  /* 0x0000000000087202 */ /* 0x000fe20000000f00 */
[----:B------:R-:W-:Y:S05]  /*17130*/  BRA `(.L_x_1581) ;  /* 0xffff6fd000007947 */ /* 0x000fea000383ffff */
.L_x_1488:
[----:B--234-:R-:W-:Y:S01]  /*17140*/  IMAD.MOV.U32 R213, RZ, RZ, R5 ;  /* 0x000000ffffd57224 */ /* 0x01cfe200078e0005 */
[----:B------:R-:W-:Y:S01]  /*17150*/  MOV R2, RZ ;  /* 0x000000ff00027202 */ /* 0x000fe20000000f00 */
[----:B------:R-:W-:Y:S01]  /*17160*/  IMAD.MOV.U32 R214, RZ, RZ, 0x181f ;  /* 0x0000181fffd67424 */ /* 0x000fe200078e00ff */
[----:B------:R-:W-:-:S02]  /*17170*/  MOV R3, 0x17190 ;  /* 0x0001719000037802 */ /* 0x000fc40000000f00 */
[----:B-1----:R-:W-:Y:S05]  /*17180*/  CALL.REL.NOINC `($__internal_19_$__cuda_sm70_shflsync_idx_p) ;  /* 0x0000175000007944 */ /* 0x002fea0003c00000 */
[----:B------:R-:W-:Y:S01]  /*17190*/  MOV R7, R213 ;  /* 0x000000d500077202 */ /* 0x000fe20000000f00 */
[----:B------:R-:W-:Y:S05]  /*171a0*/  BRA `(.L_x_1582) ;  /* 0xffff857000007947 */ /* 0x000fea000383ffff */
.L_x_1489:
[----:B------:R-:W-:Y:S01]  /*171b0*/  IMAD.MOV.U32 R213, RZ, RZ, R6 ;  /* 0x000000ffffd57224 */ /* 0x000fe200078e0006 */
[----:B------:R-:W-:Y:S01]  /*171c0*/  MOV R2, RZ ;  /* 0x000000ff00027202 */ /* 0x000fe20000000f00 */
[----:B------:R-:W-:Y:S01]  /*171d0*/  IMAD.MOV.U32 R214, RZ, RZ, 0x181f ;  /* 0x0000181fffd67424 */ /* 0x000fe200078e00ff */
[----:B------:R-:W-:-:S02]  /*171e0*/  MOV R3, 0x17200 ;  /* 0x0001720000037802 */ /* 0x000fc40000000f00 */
[----:B-123--:R-:W-:Y:S05]  /*171f0*/  CALL.REL.NOINC `($__internal_19_$__cuda_sm70_shflsync_idx_p) ;  /* 0x000016e000007944 */ /* 0x00efea0003c00000 */
[----:B------:R-:W-:Y:S01]  /*17200*/  MOV R2, R213 ;  /* 0x000000d500027202 */ /* 0x000fe20000000f00 */
[----:B------:R-:W-:Y:S05]  /*17210*/  BRA `(.L_x_1583) ;  /* 0xffff852000007947 */ /* 0x000fea000383ffff */
.L_x_1490:
[----:B------:R-:W-:Y:S01]  /*17220*/  IMAD.MOV.U32 R213, RZ, RZ, R5 ;  /* 0x000000ffffd57224 */ /* 0x000fe200078e0005 */
[----:B--2---:R-:W-:Y:S01]  /*17230*/  MOV R2, 0x1 ;  /* 0x0000000100027802 */ /* 0x004fe20000000f00 */
[----:B------:R-:W-:Y:S01]  /*17240*/  IMAD.MOV.U32 R214, RZ, RZ, 0x181f ;  /* 0x0000181fffd67424 */ /* 0x000fe200078e00ff */
[----:B------:R-:W-:-:S02]  /*17250*/  MOV R3, 0x17270 ;  /* 0x0001727000037802 */ /* 0x000fc40000000f00 */
[----:B-1----:R-:W-:Y:S05]  /*17260*/  CALL.REL.NOINC `($__internal_19_$__cuda_sm70_shflsync_idx_p) ;  /* 0x0000167000007944 */ /* 0x002fea0003c00000 */
        /* <DEDUP_REMOVED lines=8> */
.L_x_1491:
[----:B------:R-:W-:Y:S01]  /*172f0*/  IMAD.MOV.U32 R213, RZ, RZ, R5 ;  /* 0x000000ffffd57224 */ /* 0x000fe200078e0005 */
[----:B--2---:R-:W-:Y:S01]  /*17300*/  MOV R2, 0x2 ;  /* 0x0000000200027802 */ /* 0x004fe20000000f00 */
[----:B------:R-:W-:Y:S01]  /*17310*/  IMAD.MOV.U32 R214, RZ, RZ, 0x181f ;  /* 0x0000181fffd67424 */ /* 0x000fe200078e00ff */
[----:B------:R-:W-:Y:S02]  /*17320*/  MOV R3, 0x17340 ;  /* 0x0001734000037802 */ /* 0x000fe40000000f00 */
[----:B-1-3--:R-:W-:Y:S05]  /*17330*/  CALL.REL.NOINC `($__internal_19_$__cuda_sm70_shflsync_idx_p) ;  /* 0x000015a000007944 */ /* 0x00afea0003c00000 */
[----:B------:R-:W-:Y:S01]  /*17340*/  MOV R7, R213 ;  /* 0x000000d500077202 */ /* 0x000fe20000000f00 */
[----:B------:R-:W-:Y:S05]  /*17350*/  BRA `(.L_x_1585) ;  /* 0xffff854000007947 */ /* 0x000fea000383ffff */
.L_x_1492:
[----:B------:R-:W-:Y:S01]  /*17360*/  IMAD.MOV.U32 R213, RZ, RZ, R6 ;  /* 0x000000ffffd57224 */ /* 0x000fe200078e0006 */
[----:B--2---:R-:W-:Y:S01]  /*17370*/  MOV R2, 0x2 ;  /* 0x0000000200027802 */ /* 0x004fe20000000f00 */
[----:B------:R-:W-:Y:S01]  /*17380*/  IMAD.MOV.U32 R214, RZ, RZ, 0x181f ;  /* 0x0000181fffd67424 */ /* 0x000fe200078e00ff */
[----:B------:R-:W-:Y:S02]  /*17390*/  MOV R3, 0x173b0 ;  /* 0x000173b000037802 */ /* 0x000fe40000000f00 */
[----:B-1-34-:R-:W-:Y:S05]  /*173a0*/  CALL.REL.NOINC `($__internal_19_$__cuda_sm70_shflsync_idx_p) ;  /* 0x0000153000007944 */ /* 0x01afea0003c00000 */
[----:B------:R-:W-:Y:S01]  /*173b0*/  MOV R2, R213 ;  /* 0x000000d500027202 */ /* 0x000fe20000000f00 */
[----:B------:R-:W-:Y:S05]  /*173c0*/  BRA `(.L_x_1586) ;  /* 0xffff84f000007947 */ /* 0x000fea000383ffff */
.L_x_1493:
[----:B------:R-:W-:Y:S01]  /*173d0*/  IMAD.MOV.U32 R213, RZ, RZ, R5 ;  /* 0x000000ffffd57224 */ /* 0x000fe200078e0005 */
[----:B---3--:R-:W-:Y:S01]  /*173e0*/  MOV R2, 0x3 ;  /* 0x0000000300027802 */ /* 0x008fe20000000f00 */
[----:B------:R-:W-:Y:S01]  /*173f0*/  IMAD.MOV.U32 R214, RZ, RZ, 0x181f ;  /* 0x0000181fffd67424 */ /* 0x000fe200078e00ff */
[----:B------:R-:W-:-:S02]  /*17400*/  MOV R3, 0x17420 ;  /* 0x0001742000037802 */ /* 0x000fc40000000f00 */
[----:B-12-4-:R-:W-:Y:S05]  /*17410*/  CALL.REL.NOINC `($__internal_19_$__cuda_sm70_shflsync_idx_p) ;  /* 0x000014c000007944 */ /* 0x016fea0003c00000 */
        /* <DEDUP_REMOVED lines=8> */
.L_x_1494:
[----:B------:R-:W-:Y:S01]  /*174a0*/  IMAD.MOV.U32 R213, RZ, RZ, R5 ;  /* 0x000000ffffd57224 */ /* 0x000fe200078e0005 */
[----:B-1----:R-:W-:Y:S01]  /*174b0*/  MOV R2, 0x4 ;  /* 0x0000000400027802 */ /* 0x002fe20000000f00 */
[----:B------:R-:W-:Y:S01]  /*174c0*/  IMAD.MOV.U32 R214, RZ, RZ, 0x181f ;  /* 0x0000181fffd67424 */ /* 0x000fe200078e00ff */
[----:B------:R-:W-:Y:S02]  /*174d0*/  MOV R3, 0x174f0 ;  /* 0x000174f000037802 */ /* 0x000fe40000000f00 */
[----:B--2-4-:R-:W-:Y:S05]  /*174e0*/  CALL.REL.NOINC `($__internal_19_$__cuda_sm70_shflsync_idx_p) ;  /* 0x000013f000007944 */ /* 0x014fea0003c00000 */
[----:B------:R-:W-:Y:S01]  /*174f0*/  MOV R7, R213 ;  /* 0x000000d500077202 */ /* 0x000fe20000000f00 */
[----:B------:R-:W-:Y:S05]  /*17500*/  BRA `(.L_x_1588) ;  /* 0xffff84c000007947 */ /* 0x000fea000383ffff */
.L_x_1495:
[----:B------:R-:W-:Y:S01]  /*17510*/  IMAD.MOV.U32 R213, RZ, RZ, R6 ;  /* 0x000000ffffd57224 */ /* 0x000fe200078e0006 */
[----:B-1----:R-:W-:Y:S01]  /*17520*/  MOV R2, 0x4 ;  /* 0x0000000400027802 */ /* 0x002fe20000000f00 */
[----:B------:R-:W-:Y:S01]  /*17530*/  IMAD.MOV.U32 R214, RZ, RZ, 0x181f ;  /* 0x0000181fffd67424 */ /* 0x000fe200078e00ff */
[----:B------:R-:W-:Y:S02]  /*17540*/  MOV R3, 0x17560 ;  /* 0x0001756000037802 */ /* 0x000fe40000000f00 */
[----:B--234-:R-:W-:Y:S05]  /*17550*/  CALL.REL.NOINC `($__internal_19_$__cuda_sm70_shflsync_idx_p) ;  /* 0x0000138000007944 */ /* 0x01cfea0003c00000 */
[----:B------:R-:W-:Y:S01]  /*17560*/  MOV R2, R213 ;  /* 0x000000d500027202 */ /* 0x000fe20000000f00 */
[----:B------:R-:W-:Y:S05]  /*17570*/  BRA `(.L_x_1589) ;  /* 0xffff847000007947 */ /* 0x000fea000383ffff */
.L_x_1496:
[----:B------:R-:W-:Y:S01]  /*17580*/  IMAD.MOV.U32 R213, RZ, RZ, R5 ;  /* 0x000000ffffd57224 */ /* 0x000fe200078e0005 */
[----:B--2---:R-:W-:Y:S01]  /*17590*/  MOV R2, 0x5 ;  /* 0x0000000500027802 */ /* 0x004fe20000000f00 */
        /* <DEDUP_REMOVED lines=11> */
.L_x_1497:
[----:B------:R-:W-:Y:S01]  /*17650*/  IMAD.MOV.U32 R213, RZ, RZ, R5 ;  /* 0x000000ffffd57224 */ /* 0x000fe200078e0005 */
[----:B--2---:R-:W-:Y:S01]  /*17660*/  MOV R2, 0x6 ;  /* 0x0000000600027802 */ /* 0x004fe20000000f00 */
[----:B------:R-:W-:Y:S01]  /*17670*/  IMAD.MOV.U32 R214, RZ, RZ, 0x181f ;  /* 0x0000181fffd67424 */ /* 0x000fe200078e00ff */
[----:B------:R-:W-:Y:S02]  /*17680*/  MOV R3, 0x176a0 ;  /* 0x000176a000037802 */ /* 0x000fe40000000f00 */
[----:B-1-34-:R-:W-:Y:S05]  /*17690*/  CALL.REL.NOINC `($__internal_19_$__cuda_sm70_shflsync_idx_p) ;  /* 0x0000124000007944 */ /* 0x01afea0003c00000 */
[----:B------:R-:W-:Y:S01]  /*176a0*/  MOV R7, R213 ;  /* 0x000000d500077202 */ /* 0x000fe20000000f00 */
[----:B------:R-:W-:Y:S05]  /*176b0*/  BRA `(.L_x_1591) ;  /* 0xffff844000007947 */ /* 0x000fea000383ffff */
.L_x_1498:
[----:B------:R-:W-:Y:S01]  /*176c0*/  IMAD.MOV.U32 R213, RZ, RZ, R6 ;  /* 0x000000ffffd57224 */ /* 0x000fe200078e0006 */
[----:B--2---:R-:W-:Y:S01]  /*176d0*/  MOV R2, 0x6 ;  /* 0x0000000600027802 */ /* 0x004fe20000000f00 */
[----:B------:R-:W-:Y:S01]  /*176e0*/  IMAD.MOV.U32 R214, RZ, RZ, 0x181f ;  /* 0x0000181fffd67424 */ /* 0x000fe200078e00ff */
[----:B------:R-:W-:Y:S02]  /*176f0*/  MOV R3, 0x17710 ;  /* 0x0001771000037802 */ /* 0x000fe40000000f00 */
[----:B-1-34-:R-:W-:Y:S05]  /*17700*/  CALL.REL.NOINC `($__internal_19_$__cuda_sm70_shflsync_idx_p) ;  /* 0x000011d000007944 */ /* 0x01afea0003c00000 */
[----:B------:R-:W-:Y:S01]  /*17710*/  MOV R2, R213 ;  /* 0x000000d500027202 */ /* 0x000fe20000000f00 */
[----:B------:R-:W-:Y:S05]  /*17720*/  BRA `(.L_x_1592) ;  /* 0xffff83f000007947 */ /* 0x000fea000383ffff */
.L_x_1499:
[----:B------:R-:W-:Y:S01]  /*17730*/  IMAD.MOV.U32 R213, RZ, RZ, R5 ;  /* 0x000000ffffd57224 */ /* 0x000fe200078e0005 */
[----:B-1----:R-:W-:Y:S01]  /*17740*/  MOV R2, 0x7 ;  /* 0x0000000700027802 */ /* 0x002fe20000000f00 */
[----:B------:R-:W-:Y:S01]  /*17750*/  IMAD.MOV.U32 R214, RZ, RZ, 0x181f ;  /* 0x0000181fffd67424 */ /* 0x000fe200078e00ff */
[----:B------:R-:W-:-:S02]  /*17760*/  MOV R3, 0x17780 ;  /* 0x0001778000037802 */ /* 0x000fc40000000f00 */
[----:B--234-:R-:W-:Y:S05]  /*17770*/  CALL.REL.NOINC `($__internal_19_$__cuda_sm70_shflsync_idx_p) ;  /* 0x0000116000007944 */ /* 0x01cfea0003c00000 */
        /* <DEDUP_REMOVED lines=8> */
.L_x_1501:
[----:B------:R-:W-:Y:S01]  /*17800*/  IMAD.MOV.U32 R213, RZ, RZ, R5 ;  /* 0x000000ffffd57224 */ /* 0x000fe200078e0005 */
[----:B------:R-:W-:Y:S01]  /*17810*/  MOV R2, RZ ;  /* 0x000000ff00027202 */ /* 0x000fe20000000f00 */
[----:B------:R-:W-:Y:S01]  /*17820*/  IMAD.MOV.U32 R214, RZ, RZ, 0x1c1f ;  /* 0x00001c1fffd67424 */ /* 0x000fe200078e00ff */
[----:B------:R-:W-:Y:S02]  /*17830*/  MOV R3, 0x17850 ;  /* 0x0001785000037802 */ /* 0x000fe40000000f00 */
[----:B------:R-:W-:Y:S05]  /*17840*/  CALL.REL.NOINC `($__internal_19_$__cuda_sm70_shflsync_idx_p) ;  /* 0x0000109000007944 */ /* 0x000fea0003c00000 */
[----:B------:R-:W-:Y:S01]  /*17850*/  MOV R4, R213 ;  /* 0x000000d500047202 */ /* 0x000fe20000000f00 */
[----:B------:R-:W-:Y:S05]  /*17860*/  BRA `(.L_x_1594) ;  /* 0xffff85d000007947 */ /* 0x000fea000383ffff */
.L_x_1502:
[----:B------:R-:W-:Y:S01]  /*17870*/  IMAD.MOV.U32 R213, RZ, RZ, R12 ;  /* 0x000000ffffd57224 */ /* 0x000fe200078e000c */
[----:B------:R-:W-:Y:S01]  /*17880*/  MOV R2, RZ ;  /* 0x000000ff00027202 */ /* 0x000fe20000000f00 */
[----:B------:R-:W-:Y:S01]  /*17890*/  IMAD.MOV.U32 R214, RZ, RZ, 0x1c1f ;  /* 0x00001c1fffd67424 */ /* 0x000fe200078e00ff */
[----:B------:R-:W-:Y:S02]  /*178a0*/  MOV R3, 0x178c0 ;  /* 0x000178c000037802 */ /* 0x000fe40000000f00 */
[----:B-12---:R-:W-:Y:S05]  /*178b0*/  CALL.REL.NOINC `($__internal_19_$__cuda_sm70_shflsync_idx_p) ;  /* 0x0000102000007944 */ /* 0x006fea0003c00000 */
[----:B------:R-:W-:Y:S01]  /*178c0*/  MOV R0, R213 ;  /* 0x000000d500007202 */ /* 0x000fe20000000f00 */
[----:B------:R-:W-:Y:S05]  /*178d0*/  BRA `(.L_x_1595) ;  /* 0xffff858000007947 */ /* 0x000fea000383ffff */
.L_x_1505:
        /* <DEDUP_REMOVED lines=13> */
.L_x_1508:
[----:B------:R-:W-:Y:S01]  /*179b0*/  IMAD.MOV.U32 R213, RZ, RZ, R5 ;  /* 0x000000ffffd57224 */ /* 0x000fe200078e0005 */
[----:B--23--:R-:W-:Y:S01]  /*179c0*/  MOV R2, 0x2 ;  /* 0x0000000200027802 */ /* 0x00cfe20000000f00 */
[----:B------:R-:W-:Y:S01]  /*179d0*/  IMAD.MOV.U32 R214, RZ, RZ, 0x1c1f ;  /* 0x00001c1fffd67424 */ /* 0x000fe200078e00ff */
[----:B------:R-:W-:Y:S02]  /*179e0*/  MOV R3, 0x17a00 ;  /* 0x00017a0000037802 */ /* 0x000fe40000000f00 */
[----:B-1--4-:R-:W-:Y:S05]  /*179f0*/  CALL.REL.NOINC `($__internal_19_$__cuda_sm70_shflsync_idx_p) ;  /* 0x00000ee000007944 */ /* 0x012fea0003c00000 */
[----:B------:R-:W-:Y:S01]  /*17a00*/  MOV R4, R213 ;  /* 0x000000d500047202 */ /* 0x000fe20000000f00 */
[----:B------:R-:W-:Y:S05]  /*17a10*/  BRA `(.L_x_1597) ;  /* 0xffff8af000007947 */ /* 0x000fea000383ffff */
.L_x_1509:
[----:B------:R-:W-:Y:S01]  /*17a20*/  IMAD.MOV.U32 R213, RZ, RZ, R12 ;  /* 0x000000ffffd57224 */ /* 0x000fe200078e000c */
[----:B--23--:R-:W-:Y:S01]  /*17a30*/  MOV R2, 0x2 ;  /* 0x0000000200027802 */ /* 0x00cfe20000000f00 */
[----:B------:R-:W-:Y:S01]  /*17a40*/  IMAD.MOV.U32 R214, RZ, RZ, 0x1c1f ;  /* 0x00001c1fffd67424 */ /* 0x000fe200078e00ff */
[----:B------:R-:W-:Y:S02]  /*17a50*/  MOV R3, 0x17a70 ;  /* 0x00017a7000037802 */ /* 0x000fe40000000f00 */
[----:B-1--4-:R-:W-:Y:S05]  /*17a60*/  CALL.REL.NOINC `($__internal_19_$__cuda_sm70_shflsync_idx_p) ;  /* 0x00000e7000007944 */ /* 0x012fea0003c00000 */
[----:B------:R-:W-:Y:S01]  /*17a70*/  MOV R0, R213 ;  /* 0x000000d500007202 */ /* 0x000fe20000000f00 */
[----:B------:R-:W-:Y:S05]  /*17a80*/  BRA `(.L_x_1598) ;  /* 0xffff8aa000007947 */ /* 0x000fea000383ffff */
.L_x_1512:
[----:B------:R-:W-:Y:S01]  /*17a90*/  IMAD.MOV.U32 R213, RZ, RZ, R5 ;  /* 0x000000ffffd57224 */ /* 0x000fe200078e0005 */
[----:B--23--:R-:W-:Y:S01]  /*17aa0*/  MOV R2, 0x3 ;  /* 0x0000000300027802 */ /* 0x00cfe20000000f00 */
[----:B------:R-:W-:Y:S01]  /*17ab0*/  IMAD.MOV.U32 R214, RZ, RZ, 0x1c1f ;  /* 0x00001c1fffd67424 */ /* 0x000fe200078e00ff */
[----:B------:R-:W-:-:S02]  /*17ac0*/  MOV R3, 0x17ae0 ;  /* 0x00017ae000037802 */ /* 0x000fc40000000f00 */
[----:B-1--4-:R-:W-:Y:S05]  /*17ad0*/  CALL.REL.NOINC `($__internal_19_$__cuda_sm70_shflsync_idx_p) ;  /* 0x00000e0000007944 */ /* 0x012fea0003c00000 */
        /* <DEDUP_REMOVED lines=8> */
.L_x_1516:
[----:B------:R-:W-:Y:S01]  /*17b60*/  IMAD.MOV.U32 R213, RZ, RZ, R5 ;  /* 0x000000ffffd57224 */ /* 0x000fe200078e0005 */
[----:B------:R-:W-:Y:S01]  /*17b70*/  MOV R2, RZ ;  /* 0x000000ff00027202 */ /* 0x000fe20000000f00 */
[----:B------:R-:W-:Y:S01]  /*17b80*/  IMAD.MOV.U32 R214, RZ, RZ, 0x181f ;  /* 0x0000181fffd67424 */ /* 0x000fe200078e00ff */
[----:B------:R-:W-:Y:S02]  /*17b90*/  MOV R3, 0x17bb0 ;  /* 0x00017bb000037802 */ /* 0x000fe40000000f00 */
[----:B------:R-:W-:Y:S05]  /*17ba0*/  CALL.REL.NOINC `($__internal_19_$__cuda_sm70_shflsync_idx_p) ;  /* 0x00000d3000007944 */ /* 0x000fea0003c00000 */
[----:B------:R-:W-:Y:S01]  /*17bb0*/  MOV R7, R213 ;  /* 0x000000d500077202 */ /* 0x000fe20000000f00 */
[----:B------:R-:W-:Y:S05]  /*17bc0*/  BRA `(.L_x_1600) ;  /* 0xffff976000007947 */ /* 0x000fea000383ffff */
.L_x_1517:
[----:B------:R-:W-:Y:S01]  /*17bd0*/  IMAD.MOV.U32 R213, RZ, RZ, R6 ;  /* 0x000000ffffd57224 */ /* 0x000fe200078e0006 */
[----:B------:R-:W-:Y:S01]  /*17be0*/  MOV R2, RZ ;  /* 0x000000ff00027202 */ /* 0x000fe20000000f00 */
[----:B------:R-:W-:Y:S01]  /*17bf0*/  IMAD.MOV.U32 R214, RZ, RZ, 0x181f ;  /* 0x0000181fffd67424 */ /* 0x000fe200078e00ff */
[----:B------:R-:W-:Y:S02]  /*17c00*/  MOV R3, 0x17c20 ;  /* 0x00017c2000037802 */ /* 0x000fe40000000f00 */
[----:B-12---:R-:W-:Y:S05]  /*17c10*/  CALL.REL.NOINC `($__internal_19_$__cuda_sm70_shflsync_idx_p) ;  /* 0x00000cc000007944 */ /* 0x006fea0003c00000 */
[----:B------:R-:W-:Y:S01]  /*17c20*/  MOV R2, R213 ;  /* 0x000000d500027202 */ /* 0x000fe20000000f00 */
[----:B------:R-:W-:Y:S05]  /*17c30*/  BRA `(.L_x_1601) ;  /* 0xffff971000007947 */ /* 0x000fea000383ffff */
.L_x_1518:
[----:B------:R-:W-:Y:S01]  /*17c40*/  IMAD.MOV.U32 R213, RZ, RZ, R5 ;  /* 0x000000ffffd57224 */ /* 0x000fe200078e0005 */
[----:B-1----:R-:W-:Y:S01]  /*17c50*/  MOV R2, 0x1 ;  /* 0x0000000100027802 */ /* 0x002fe20000000f00 */
[----:B------:R-:W-:Y:S01]  /*17c60*/  IMAD.MOV.U32 R214, RZ, RZ, 0x181f ;  /* 0x0000181fffd67424 */ /* 0x000fe200078e00ff */
[----:B------:R-:W-:-:S02]  /*17c70*/  MOV R3, 0x17c90 ;  /* 0x00017c9000037802 */ /* 0x000fc40000000f00 */
[----:B---3--:R-:W-:Y:S05]  /*17c80*/  CALL.REL.NOINC `($__internal_19_$__cuda_sm70_shflsync_idx_p) ;  /* 0x00000c5000007944 */ /* 0x008fea0003c00000 */
        /* <DEDUP_REMOVED lines=8> */
.L_x_1519:
[----:B------:R-:W-:Y:S01]  /*17d10*/  IMAD.MOV.U32 R213, RZ, RZ, R5 ;  /* 0x000000ffffd57224 */ /* 0x000fe200078e0005 */
[----:B-1----:R-:W-:Y:S01]  /*17d20*/  MOV R2, 0x2 ;  /* 0x0000000200027802 */ /* 0x002fe20000000f00 */
[----:B------:R-:W-:Y:S01]  /*17d30*/  IMAD.MOV.U32 R214, RZ, RZ, 0x181f ;  /* 0x0000181fffd67424 */ /* 0x000fe200078e00ff */
[----:B------:R-:W-:Y:S02]  /*17d40*/  MOV R3, 0x17d60 ;  /* 0x00017d6000037802 */ /* 0x000fe40000000f00 */
[----:B--23--:R-:W-:Y:S05]  /*17d50*/  CALL.REL.NOINC `($__internal_19_$__cuda_sm70_shflsync_idx_p) ;  /* 0x00000b8000007944 */ /* 0x00cfea0003c00000 */
[----:B------:R-:W-:Y:S01]  /*17d60*/  MOV R7, R213 ;  /* 0x000000d500077202 */ /* 0x000fe20000000f00 */
[----:B------:R-:W-:Y:S05]  /*17d70*/  BRA `(.L_x_1603) ;  /* 0xffff974000007947 */ /* 0x000fea000383ffff */
.L_x_1520:
[----:B------:R-:W-:Y:S01]  /*17d80*/  IMAD.MOV.U32 R213, RZ, RZ, R6 ;  /* 0x000000ffffd57224 */ /* 0x000fe200078e0006 */
[----:B-1----:R-:W-:Y:S01]  /*17d90*/  MOV R2, 0x2 ;  /* 0x0000000200027802 */ /* 0x002fe20000000f00 */
[----:B------:R-:W-:Y:S01]  /*17da0*/  IMAD.MOV.U32 R214, RZ, RZ, 0x181f ;  /* 0x0000181fffd67424 */ /* 0x000fe200078e00ff */
[----:B------:R-:W-:Y:S02]  /*17db0*/  MOV R3, 0x17dd0 ;  /* 0x00017dd000037802 */ /* 0x000fe40000000f00 */
[----:B--234-:R-:W-:Y:S05]  /*17dc0*/  CALL.REL.NOINC `($__internal_19_$__cuda_sm70_shflsync_idx_p) ;  /* 0x00000b1000007944 */ /* 0x01cfea0003c00000 */
[----:B------:R-:W-:Y:S01]  /*17dd0*/  MOV R2, R213 ;  /* 0x000000d500027202 */ /* 0x000fe20000000f00 */
[----:B------:R-:W-:Y:S05]  /*17de0*/  BRA `(.L_x_1604) ;  /* 0xffff96f000007947 */ /* 0x000fea000383ffff */
.L_x_1521:
        /* <DEDUP_REMOVED lines=13> */
.L_x_1522:
[----:B------:R-:W-:Y:S01]  /*17ec0*/  IMAD.MOV.U32 R213, RZ, RZ, R5 ;  /* 0x000000ffffd57224 */ /* 0x000fe200078e0005 */
[----:B--2---:R-:W-:Y:S01]  /*17ed0*/  MOV R2, 0x4 ;  /* 0x0000000400027802 */ /* 0x004fe20000000f00 */
[----:B------:R-:W-:Y:S01]  /*17ee0*/  IMAD.MOV.U32 R214, RZ, RZ, 0x181f ;  /* 0x0000181fffd67424 */ /* 0x000fe200078e00ff */
[----:B------:R-:W-:Y:S02]  /*17ef0*/  MOV R3, 0x17f10 ;  /* 0x00017f1000037802 */ /* 0x000fe40000000f00 */
[----:B-1-34-:R-:W-:Y:S05]  /*17f00*/  CALL.REL.NOINC `($__internal_19_$__cuda_sm70_shflsync_idx_p) ;  /* 0x000009d000007944 */ /* 0x01afea0003c00000 */
[----:B------:R-:W-:Y:S01]  /*17f10*/  MOV R7, R213 ;  /* 0x000000d500077202 */ /* 0x000fe20000000f00 */
[----:B------:R-:W-:Y:S05]  /*17f20*/  BRA `(.L_x_1606) ;  /* 0xffff96c000007947 */ /* 0x000fea000383ffff */
.L_x_1523:
[----:B------:R-:W-:Y:S01]  /*17f30*/  IMAD.MOV.U32 R213, RZ, RZ, R6 ;  /* 0x000000ffffd57224 */ /* 0x000fe200078e0006 */
[----:B--2---:R-:W-:Y:S01]  /*17f40*/  MOV R2, 0x4 ;  /* 0x0000000400027802 */ /* 0x004fe20000000f00 */
[----:B------:R-:W-:Y:S01]  /*17f50*/  IMAD.MOV.U32 R214, RZ, RZ, 0x181f ;  /* 0x0000181fffd67424 */ /* 0x000fe200078e00ff */
[----:B------:R-:W-:Y:S02]  /*17f60*/  MOV R3, 0x17f80 ;  /* 0x00017f8000037802 */ /* 0x000fe40000000f00 */
[----:B-1-34-:R-:W-:Y:S05]  /*17f70*/  CALL.REL.NOINC `($__internal_19_$__cuda_sm70_shflsync_idx_p) ;  /* 0x0000096000007944 */ /* 0x01afea0003c00000 */
[----:B------:R-:W-:Y:S01]  /*17f80*/  MOV R2, R213 ;  /* 0x000000d500027202 */ /* 0x000fe20000000f00 */
[----:B------:R-:W-:Y:S05]  /*17f90*/  BRA `(.L_x_1607) ;  /* 0xffff967000007947 */ /* 0x000fea000383ffff */
.L_x_1524:
        /* <DEDUP_REMOVED lines=13> */
.L_x_1525:
[----:B------:R-:W-:Y:S01]  /*18070*/  IMAD.MOV.U32 R213, RZ, RZ, R5 ;  /* 0x000000ffffd57224 */ /* 0x000fe200078e0005 */
[----:B--2---:R-:W-:Y:S01]  /*18080*/  MOV R2, 0x6 ;  /* 0x0000000600027802 */ /* 0x004fe20000000f00 */
[----:B------:R-:W-:Y:S01]  /*18090*/  IMAD.MOV.U32 R214, RZ, RZ, 0x181f ;  /* 0x0000181fffd67424 */ /* 0x000fe200078e00ff */
[----:B------:R-:W-:Y:S02]  /*180a0*/  MOV R3, 0x180c0 ;  /* 0x000180c000037802 */ /* 0x000fe40000000f00 */
[----:B-1--4-:R-:W-:Y:S05]  /*180b0*/  CALL.REL.NOINC `($__internal_19_$__cuda_sm70_shflsync_idx_p) ;  /* 0x0000082000007944 */ /* 0x012fea0003c00000 */
[----:B------:R-:W-:Y:S01]  /*180c0*/  MOV R7, R213 ;  /* 0x000000d500077202 */ /* 0x000fe20000000f00 */
[----:B------:R-:W-:Y:S05]  /*180d0*/  BRA `(.L_x_1609) ;  /* 0xffff964000007947 */ /* 0x000fea000383ffff */
.L_x_1526:
[----:B------:R-:W-:Y:S01]  /*180e0*/  IMAD.MOV.U32 R213, RZ, RZ, R6 ;  /* 0x000000ffffd57224 */ /* 0x000fe200078e0006 */
[----:B--2---:R-:W-:Y:S01]  /*180f0*/  MOV R2, 0x6 ;  /* 0x0000000600027802 */ /* 0x004fe20000000f00 */
[----:B------:R-:W-:Y:S01]  /*18100*/  IMAD.MOV.U32 R214, RZ, RZ, 0x181f ;  /* 0x0000181fffd67424 */ /* 0x000fe200078e00ff */
[----:B------:R-:W-:Y:S02]  /*18110*/  MOV R3, 0x18130 ;  /* 0x0001813000037802 */ /* 0x000fe40000000f00 */
[----:B-1-34-:R-:W-:Y:S05]  /*18120*/  CALL.REL.NOINC `($__internal_19_$__cuda_sm70_shflsync_idx_p) ;  /* 0x000007b000007944 */ /* 0x01afea0003c00000 */
[----:B------:R-:W-:Y:S01]  /*18130*/  MOV R2, R213 ;  /* 0x000000d500027202 */ /* 0x000fe20000000f00 */
[----:B------:R-:W-:Y:S05]  /*18140*/  BRA `(.L_x_1610) ;  /* 0xffff95f000007947 */ /* 0x000fea000383ffff */
.L_x_1527:
[----:B------:R-:W-:Y:S01]  /*18150*/  IMAD.MOV.U32 R213, RZ, RZ, R5 ;  /* 0x000000ffffd57224 */ /* 0x000fe200078e0005 */
[----:B-1----:R-:W-:Y:S01]  /*18160*/  MOV R2, 0x7 ;  /* 0x0000000700027802 */ /* 0x002fe20000000f00 */
[----:B------:R-:W-:Y:S01]  /*18170*/  IMAD.MOV.U32 R214, RZ, RZ, 0x181f ;  /* 0x0000181fffd67424 */ /* 0x000fe200078e00ff */
[----:B------:R-:W-:-:S02]  /*18180*/  MOV R3, 0x181a0 ;  /* 0x000181a000037802 */ /* 0x000fc40000000f00 */
[----:B--2-4-:R-:W-:Y:S05]  /*18190*/  CALL.REL.NOINC `($__internal_19_$__cuda_sm70_shflsync_idx_p) ;  /* 0x0000074000007944 */ /* 0x014fea0003c00000 */
        /* <DEDUP_REMOVED lines=8> */
.L_x_1529:
[----:B------:R-:W-:Y:S01]  /*18220*/  IMAD.MOV.U32 R213, RZ, RZ, R68 ;  /* 0x000000ffffd57224 */ /* 0x000fe200078e0044 */
[----:B------:R-:W-:Y:S01]  /*18230*/  MOV R2, RZ ;  /* 0x000000ff00027202 */ /* 0x000fe20000000f00 */
[----:B------:R-:W-:Y:S01]  /*18240*/  IMAD.MOV.U32 R214, RZ, RZ, 0x1f ;  /* 0x0000001fffd67424 */ /* 0x000fe200078e00ff */
[----:B------:R-:W-:Y:S02]  /*18250*/  MOV R3, 0x18270 ;  /* 0x0001827000037802 */ /* 0x000fe40000000f00 */
[----:B------:R-:W-:Y:S05]  /*18260*/  CALL.REL.NOINC `($__internal_19_$__cuda_sm70_shflsync_idx_p) ;  /* 0x0000067000007944 */ /* 0x000fea0003c00000 */
[----:B------:R-:W-:Y:S01]  /*18270*/  MOV R9, R213 ;  /* 0x000000d500097202 */ /* 0x000fe20000000f00 */
[----:B------:R-:W-:Y:S05]  /*18280*/  BRA `(.L_x_1612) ;  /* 0xffff96a000007947 */ /* 0x000fea000383ffff */
.L_x_1530:
[----:B------:R-:W-:Y:S01]  /*18290*/  IMAD.MOV.U32 R213, RZ, RZ, R68 ;  /* 0x000000ffffd57224 */ /* 0x000fe200078e0044 */
[----:B------:R-:W-:Y:S01]  /*182a0*/  MOV R2, 0x1 ;  /* 0x0000000100027802 */ /* 0x000fe20000000f00 */
[----:B------:R-:W-:Y:S01]  /*182b0*/  IMAD.MOV.U32 R214, RZ, RZ, 0x1f ;  /* 0x0000001fffd67424 */ /* 0x000fe200078e00ff */
[----:B------:R-:W-:Y:S02]  /*182c0*/  MOV R3, 0x182e0 ;  /* 0x000182e000037802 */ /* 0x000fe40000000f00 */
[----:B-12---:R-:W-:Y:S05]  /*182d0*/  CALL.REL.NOINC `($__internal_19_$__cuda_sm70_shflsync_idx_p) ;  /* 0x0000060000007944 */ /* 0x006fea0003c00000 */
[----:B------:R-:W-:Y:S01]  /*182e0*/  MOV R8, R213 ;  /* 0x000000d500087202 */ /* 0x000fe20000000f00 */
[----:B------:R-:W-:Y:S05]  /*182f0*/  BRA `(.L_x_1613) ;  /* 0xffff965000007947 */ /* 0x000fea000383ffff */
.L_x_1531:
[----:B------:R-:W-:Y:S02]  /*18300*/  MOV R2, 0x1 ;  /* 0x0000000100027802 */ /* 0x000fe40000000f00 */
[----:B------:R-:W-:-:S02]  /*18310*/  MOV R3, 0x18330 ;  /* 0x0001833000037802 */ /* 0x000fc40000000f00 */
[----:B-1234-:R-:W-:Y:S05]  /*18320*/  CALL.REL.NOINC `($__internal_20_$__cuda_sm70_shflsync_up_p) ;  /* 0x0000061000007944 */ /* 0x01efea0003c00000 */
[----:B------:R-:W-:Y:S05]  /*18330*/  BRA `(.L_x_1614) ;  /* 0xffff974000007947 */ /* 0x000fea000383ffff */
.L_x_1532:
[----:B------:R-:W-:Y:S02]  /*18340*/  MOV R2, 0x2 ;  /* 0x0000000200027802 */ /* 0x000fe40000000f00 */
[----:B------:R-:W-:-:S02]  /*18350*/  MOV R3, 0x18370 ;  /* 0x0001837000037802 */ /* 0x000fc40000000f00 */
[----:B--2-4-:R-:W-:Y:S05]  /*18360*/  CALL.REL.NOINC `($__internal_20_$__cuda_sm70_shflsync_up_p) ;  /* 0x000005d000007944 */ /* 0x014fea0003c00000 */
        /* <DEDUP_REMOVED lines=24> */
.L_x_1536:
[----:B------:R-:W-:Y:S02]  /*184f0*/  MOV R2, 0x1 ;  /* 0x0000000100027802 */ /* 0x000fe40000000f00 */
[----:B------:R-:W-:Y:S02]  /*18500*/  MOV R3, 0x18520 ;  /* 0x0001852000037802 */ /* 0x000fe40000000f00 */
[----:B------:R-:W-:Y:S05]  /*18510*/  CALL.REL.NOINC `($__internal_20_$__cuda_sm70_shflsync_up_p) ;  /* 0x0000042000007944 */ /* 0x000fea0003c00000 */
[----:B------:R-:W-:Y:S01]  /*18520*/  MOV R2, R4 ;  /* 0x0000000400027202 */ /* 0x000fe20000000f00 */
[----:B------:R-:W-:Y:S05]  /*18530*/  BRA `(.L_x_1616) ;  /* 0xffff97a000007947 */ /* 0x000fea000383ffff */
.L_x_1537:
        /* <DEDUP_REMOVED lines=27> */
.L_x_1539:
[----:B------:R-:W-:Y:S02]  /*186f0*/  SEL R0, RZ, 0x1, P0 ;  /* 0x00000001ff007807 */ /* 0x000fe40000000000 */
[----:B------:R-:W-:Y:S02]  /*18700*/  MOV R2, 0x18720 ;  /* 0x0001872000027802 */ /* 0x000fe40000000f00 */
[----:B-1----:R-:W-:Y:S05]  /*18710*/  CALL.REL.NOINC `($__internal_21_$__cuda_sm70_votesync_ballot) ;  /* 0x0000029000007944 */ /* 0x002fea0003c00000 */
[----:B------:R-:W-:Y:S01]  /*18720*/  MOV R10, R0 ;  /* 0x00000000000a7202 */ /* 0x000fe20000000f00 */
[----:B------:R-:W-:Y:S05]  /*18730*/  BRA `(.L_x_1618) ;  /* 0xffff973000007947 */ /* 0x000fea000383ffff */
.L_x_1540:
[----:B------:R-:W-:Y:S01]  /*18740*/  IMAD.MOV.U32 R213, RZ, RZ, R6 ;  /* 0x000000ffffd57224 */ /* 0x000fe200078e0006 */
[----:B--2---:R-:W-:Y:S01]  /*18750*/  MOV R2, R0 ;  /* 0x0000000000027202 */ /* 0x004fe20000000f00 */
[----:B------:R-:W-:Y:S01]  /*18760*/  IMAD.MOV.U32 R214, RZ, RZ, 0x1f ;  /* 0x0000001fffd67424 */ /* 0x000fe200078e00ff */
[----:B------:R-:W-:Y:S02]  /*18770*/  MOV R3, 0x18790 ;  /* 0x0001879000037802 */ /* 0x000fe40000000f00 */
[----:B-1----:R-:W-:Y:S05]  /*18780*/  CALL.REL.NOINC `($__internal_19_$__cuda_sm70_shflsync_idx_p) ;  /* 0x0000015000007944 */ /* 0x002fea0003c00000 */
[----:B------:R-:W-:Y:S01]  /*18790*/  IMAD.MOV.U32 R8, RZ, RZ, R213 ;  /* 0x000000ffff087224 */ /* 0x000fe200078e00d5 */
[----:B------:R-:W-:Y:S01]  /*187a0*/  MOV R2, R0 ;  /* 0x0000000000027202 */ /* 0x000fe20000000f00 */
[----:B------:R-:W-:Y:S01]  /*187b0*/  IMAD.MOV.U32 R213, RZ, RZ, R7 ;  /* 0x000000ffffd57224 */ /* 0x000fe200078e0007 */
[----:B------:R-:W-:-:S02]  /*187c0*/  MOV R214, 0x1f ;  /* 0x0000001f00d67802 */ /* 0x000fc40000000f00 */
[----:B------:R-:W-:Y:S02]  /*187d0*/  MOV R3, 0x187f0 ;  /* 0x000187f000037802 */ /* 0x000fe40000000f00 */
[----:B------:R-:W-:Y:S05]  /*187e0*/  CALL.REL.NOINC `($__internal_19_$__cuda_sm70_shflsync_idx_p) ;  /* 0x000000f000007944 */ /* 0x000fea0003c00000 */
[----:B------:R-:W-:Y:S01]  /*187f0*/  MOV R7, R213 ;  /* 0x000000d500077202 */ /* 0x000fe20000000f00 */
[----:B------:R-:W-:Y:S05]  /*18800*/  BRA `(.L_x_1619) ;  /* 0xffff96d000007947 */ /* 0x000fea000383ffff */
.L_x_1543:
[----:B------:R-:W-:Y:S01]  /*18810*/  IMAD.MOV.U32 R213, RZ, RZ, R4 ;  /* 0x000000ffffd57224 */ /* 0x000fe200078e0004 */
[----:B--2---:R-:W-:Y:S01]  /*18820*/  MOV R2, R0 ;  /* 0x0000000000027202 */ /* 0x004fe20000000f00 */
[----:B------:R-:W-:Y:S01]  /*18830*/  IMAD.MOV.U32 R214, RZ, RZ, 0x1f ;  /* 0x0000001fffd67424 */ /* 0x000fe200078e00ff */
[----:B------:R-:W-:Y:S02]  /*18840*/  MOV R3, 0x18860 ;  /* 0x0001886000037802 */ /* 0x000fe40000000f00 */
[----:B-1--4-:R-:W-:Y:S05]  /*18850*/  CALL.REL.NOINC `($__internal_19_$__cuda_sm70_shflsync_idx_p) ;  /* 0x0000008000007944 */ /* 0x012fea0003c00000 */
[----:B------:R-:W-:Y:S01]  /*18860*/  MOV R11, R213 ;  /* 0x000000d5000b7202 */ /* 0x000fe20000000f00 */
[----:B------:R-:W-:Y:S05]  /*18870*/  BRA `(.L_x_1542) ;  /* 0xffff96c000007947 */ /* 0x000fea000383ffff */
        .weak           $__internal_18_$__cuda_sm70_shflsync_bfly_p
        .type           $__internal_18_$__cuda_sm70_shflsync_bfly_p,@function
        .size           $__internal_18_$__cuda_sm70_shflsync_bfly_p,($__internal_19_$__cuda_sm70_shflsync_idx_p - $__internal_18_$__cuda_sm70_shflsync_bfly_p)
$__internal_18_$__cuda_sm70_shflsync_bfly_p:
[----:B------:R-:W-:Y:S02]  /*18880*/  MOV R213, 0xffffffff ;  /* 0xffffffff00d57802 */ /* 0x000fe40000000f00 */
[----:B------:R-:W-:Y:S02]  /*18890*/  MOV R3, 0x1f ;  /* 0x0000001f00037802 */ /* 0x000fe40000000f00 */
[----:B------:R-:W-:Y:S04]  /*188a0*/  WARPSYNC R213 ;  /* 0x000000d500007348 */ /* 0x000fe80003800000 */
[----:B------:R1:W2:Y:S02]  /*188b0*/  SHFL.BFLY PT, R0, R96, R0, R3 ;  /* 0x0c00000060007389 */ /* 0x0002a400000e0003 */
[----:B-1----:R-:W-:-:S04]  /*188c0*/  MOV R3, 0x0 ;  /* 0x0000000000037802 */ /* 0x002fc80000000f00 */
[----:B--2---:R-:W-:Y:S05]  /*188d0*/  RET.REL.NODEC R2 `(_ZN7cutlass13device_kernelIN5flash19enable_sm80_to_sm89INS1_16FlashAttnFwdSm80INS1_25CollectiveMainloopFwdSm80ILi4ELi1ELb0EN4cute5tupleIJNS5_1CILi128EEENS7_ILi80EEENS7_ILi64EEEEEELi64ENS_10bfloat16_tEfNS_4arch4Sm80ELb1ELb0ELb0ELb1ELb1ELb0ELb1ELb1EEENS1_21CollectiveEpilogueFwdINS6_IJS8_SA_S9_EEENS6_IJNS7_ILi1EEESI_SI_EEESC_SE_Li128ELb1ELb1ELb1ELb0EEENS1_36VarlenDynamicPersistentTileSchedulerILi128ELi80ELi128ELi128ELb1ELb1ELb0ELb1ELb1ELb1EEEEEEEEEvNT_6ParamsE) ;  /* 0xfffe772002007950 */ /* 0x004fea0003c3ffff */
        .weak           $__internal_19_$__cuda_sm70_shflsync_idx_p
        .type           $__internal_19_$__cuda_sm70_shflsync_idx_p,@function
        .size           $__internal_19_$__cuda_sm70_shflsync_idx_p,($__internal_20_$__cuda_sm70_shflsync_up_p - $__internal_19_$__cuda_sm70_shflsync_idx_p)
$__internal_19_$__cuda_sm70_shflsync_idx_p:
[----:B------:R-:W-:-:S04]  /*188e0*/  MOV R215, 0xffffffff ;  /* 0xffffffff00d77802 */ /* 0x000fc80000000f00 */
[----:B------:R-:W-:Y:S04]  /*188f0*/  WARPSYNC R215 ;  /* 0x000000d700007348 */ /* 0x000fe80003800000 */
[----:B------:R1:W2:Y:S02]  /*18900*/  SHFL.IDX PT, R213, R213, R2, R214 ;  /* 0x00000002d5d57389 */ /* 0x0002a400000e00d6 */
[----:B-1----:R-:W-:Y:S02]  /*18910*/  MOV R2, R3 ;  /* 0x0000000300027202 */ /* 0x002fe40000000f00 */
[----:B------:R-:W-:-:S04]  /*18920*/  MOV R3, 0x0 ;  /* 0x0000000000037802 */ /* 0x000fc80000000f00 */
[----:B--2---:R-:W-:Y:S05]  /*18930*/  RET.REL.NODEC R2 `(_ZN7cutlass13device_kernelIN5flash19enable_sm80_to_sm89INS1_16FlashAttnFwdSm80INS1_25CollectiveMainloopFwdSm80ILi4ELi1ELb0EN4cute5tupleIJNS5_1CILi128EEENS7_ILi80EEENS7_ILi64EEEEEELi64ENS_10bfloat16_tEfNS_4arch4Sm80ELb1ELb0ELb0ELb1ELb1ELb0ELb1ELb1EEENS1_21CollectiveEpilogueFwdINS6_IJS8_SA_S9_EEENS6_IJNS7_ILi1EEESI_SI_EEESC_SE_Li128ELb1ELb1ELb1ELb0EEENS1_36VarlenDynamicPersistentTileSchedulerILi128ELi80ELi128ELi128ELb1ELb1ELb0ELb1ELb1ELb1EEEEEEEEEvNT_6ParamsE) ;  /* 0xfffe76c002007950 */ /* 0x004fea0003c3ffff */
        .weak           $__internal_20_$__cuda_sm70_shflsync_up_p
        .type           $__internal_20_$__cuda_sm70_shflsync_up_p,@function
        .size           $__internal_20_$__cuda_sm70_shflsync_up_p,($__internal_21_$__cuda_sm70_votesync_ballot - $__internal_20_$__cuda_sm70_shflsync_up_p)
$__internal_20_$__cuda_sm70_shflsync_up_p:
[----:B------:R-:W-:Y:S02]  /*18940*/  IMAD.MOV.U32 R4, RZ, RZ, RZ ;  /* 0x000000ffff047224 */ /* 0x000fe400078e00ff */
[----:B------:R-:W-:-:S04]  /*18950*/  IMAD.MOV.U32 R10, RZ, RZ, -0x1 ;  /* 0xffffffffff0a7424 */ /* 0x000fc800078e00ff */
[----:B------:R-:W-:Y:S04]  /*18960*/  WARPSYNC R10 ;  /* 0x0000000a00007348 */ /* 0x000fe80003800000 */
[----:B------:R1:W2:Y:S02]  /*18970*/  SHFL.UP PT, R4, R0, R2, R4 ;  /* 0x0400000200047389 */ /* 0x0002a400000e0004 */
[----:B-1----:R-:W-:Y:S02]  /*18980*/  MOV R2, R3 ;  /* 0x0000000300027202 */ /* 0x002fe40000000f00 */
[----:B------:R-:W-:-:S04]  /*18990*/  MOV R3, 0x0 ;  /* 0x0000000000037802 */ /* 0x000fc80000000f00 */
[----:B--2---:R-:W-:Y:S05]  /*189a0*/  RET.REL.NODEC R2 `(_ZN7cutlass13device_kernelIN5flash19enable_sm80_to_sm89INS1_16FlashAttnFwdSm80INS1_25CollectiveMainloopFwdSm80ILi4ELi1ELb0EN4cute5tupleIJNS5_1CILi128EEENS7_ILi80EEENS7_ILi64EEEEEELi64ENS_10bfloat16_tEfNS_4arch4Sm80ELb1ELb0ELb0ELb1ELb1ELb0ELb1ELb1EEENS1_21CollectiveEpilogueFwdINS6_IJS8_SA_S9_EEENS6_IJNS7_ILi1EEESI_SI_EEESC_SE_Li128ELb1ELb1ELb1ELb0EEENS1_36VarlenDynamicPersistentTileSchedulerILi128ELi80ELi128ELi128ELb1ELb1ELb0ELb1ELb1ELb1EEEEEEEEEvNT_6ParamsE) ;  /* 0xfffe765002007950 */ /* 0x004fea0003c3ffff */
        .weak           $__internal_21_$__cuda_sm70_votesync_ballot
        .type           $__internal_21_$__cuda_sm70_votesync_ballot,@function
        .size           $__internal_21_$__cuda_sm70_votesync_ballot,(.L_x_1934 - $__internal_21_$__cuda_sm70_votesync_ballot)
$__internal_21_$__cuda_sm70_votesync_ballot:
[----:B------:R-:W-:Y:S01]  /*189b0*/  ISETP.NE.U32.AND P0, PT, R0, 0x1, PT ;  /* 0x000000010000780c */ /* 0x000fe20003f05070 */
[----:B------:R-:W-:-:S04]  /*189c0*/  IMAD.MOV.U32 R3, RZ, RZ, -0x1 ;  /* 0xffffffffff037424 */ /* 0x000fc800078e00ff */
[----:B------:R-:W-:Y:S08]  /*189d0*/  WARPSYNC R3 ;  /* 0x0000000300007348 */ /* 0x000ff00003800000 */
[----:B------:R-:W-:-:S04]  /*189e0*/  VOTE.ANY R0, PT, !P0 ;  /* 0x0000000000007806 */ /* 0x000fc800040e0100 */
[----:B------:R-:W-:Y:S01]  /*189f0*/  LOP3.LUT R0, R0, R3, RZ, 0xc0, !PT ;  /* 0x0000000300007212 */ /* 0x000fe200078ec0ff */
[----:B------:R-:W-:-:S04]  /*18a00*/  IMAD.MOV.U32 R3, RZ, RZ, 0x0 ;  /* 0x00000000ff037424 */ /* 0x000fc800078e00ff */
[----:B------:R-:W-:Y:S05]  /*18a10*/  RET.REL.NODEC R2 `(_ZN7cutlass13device_kernelIN5flash19enable_sm80_to_sm89INS1_16FlashAttnFwdSm80INS1_25CollectiveMainloopFwdSm80ILi4ELi1ELb0EN4cute5tupleIJNS5_1CILi128EEENS7_ILi80EEENS7_ILi64EEEEEELi64ENS_10bfloat16_tEfNS_4arch4Sm80ELb1ELb0ELb0ELb1ELb1ELb0ELb1ELb1EEENS1_21CollectiveEpilogueFwdINS6_IJS8_SA_S9_EEENS6_IJNS7_ILi1EEESI_SI_EEESC_SE_Li128ELb1ELb1ELb1ELb0EEENS1_36VarlenDynamicPersistentTileSchedulerILi128ELi80ELi128ELi128ELb1ELb1ELb0ELb1ELb1ELb1EEEEEEEEEvNT_6ParamsE) ;  /* 0xfffe75e002007950 */ /* 0x000fea0003c3ffff */
.L_x_1620:
        /* <DEDUP_REMOVED lines=14> */
.L_x_1934:


//--------------------- .text._ZN7cutlass13device_kernelIN5flash19enable_sm80_to_sm89INS1_16FlashAttnFwdSm80INS1_25CollectiveMainloopFwdSm80ILi4ELi1ELb0EN4cute5tupleIJNS5_1CILi128EEENS7_ILi80EEENS7_ILi64EEEEEELi64ENS_10bfloat16_tEfNS_4arch4Sm80ELb1ELb0ELb0ELb1ELb1ELb1ELb1ELb1EEENS1_21CollectiveEpilogueFwdINS6_IJS8_SA_S9_EEENS6_IJNS7_ILi1EEESI_SI_EEESC_SE_Li128ELb1ELb1ELb1ELb0EEENS1_36VarlenDynamicPersistentTileSchedulerILi128ELi80ELi128ELi128ELb1ELb1ELb0ELb1ELb1ELb1EEEEEEEEEvNT_6ParamsE --------------------------
	.section	.text._ZN7cutlass13device_kernelIN5flash19enable_sm80_to_sm89INS1_16FlashAttnFwdSm80INS1_25CollectiveMainloopFwdSm80ILi4ELi1ELb0EN4cute5tupleIJNS5_1CILi128EEENS7_ILi80EEENS7_ILi64EEEEEELi64ENS_10bfloat16_tEfNS_4arch4Sm80ELb1ELb0ELb0ELb1ELb1ELb1ELb1ELb1EEENS1_21CollectiveEpilogueFwdINS6_IJS8_SA_S9_EEENS6_IJNS7_ILi1EEESI_SI_EEESC_SE_Li128ELb1ELb1ELb1ELb0EEENS1_36VarlenDynamicPersistentTileSchedulerILi128ELi80ELi128ELi128ELb1ELb1ELb0ELb1ELb1ELb1EEEEEEEEEvNT_6ParamsE,"ax",@progbits
	.sectioninfo	@"SHI_REGISTERS=255"
	.align	128
.text._ZN7cutlass13device_kernelIN5flash19enable_sm80_to_sm89INS1_16FlashAttnFwdSm80INS1_25CollectiveMainloopFwdSm80ILi4ELi1ELb0EN4cute5tupleIJNS5_1CILi128EEENS7_ILi80EEENS7_ILi64EEEEEELi64ENS_10bfloat16_tEfNS_4arch4Sm80ELb1ELb0ELb0ELb1ELb1ELb1ELb1ELb1EEENS1_21CollectiveEpilogueFwdINS6_IJS8_SA_S9_EEENS6_IJNS7_ILi1EEESI_SI_EEESC_SE_Li128ELb1ELb1ELb1ELb0EEENS1_36VarlenDynamicPersistentTileSchedulerILi128ELi80ELi128ELi128ELb1ELb1ELb0ELb1ELb1ELb1EEEEEEEEEvNT_6ParamsE:
        .type           _ZN7cutlass13device_kernelIN5flash19enable_sm80_to_sm89INS1_16FlashAttnFwdSm80INS1_25CollectiveMainloopFwdSm80ILi4ELi1ELb0EN4cute5tupleIJNS5_1CILi128EEENS7_ILi80EEENS7_ILi64EEEEEELi64ENS_10bfloat16_tEfNS_4arch4Sm80ELb1ELb0ELb0ELb1ELb1ELb1ELb1ELb1EEENS1_21CollectiveEpilogueFwdINS6_IJS8_SA_S9_EEENS6_IJNS7_ILi1EEESI_SI_EEESC_SE_Li128ELb1ELb1ELb1ELb0EEENS1_36VarlenDynamicPersistentTileSchedulerILi128ELi80ELi128ELi128ELb1ELb1ELb0ELb1ELb1ELb1EEEEEEEEEvNT_6ParamsE,@function
        .size           _ZN7cutlass13device_kernelIN5flash19enable_sm80_to_sm89INS1_16FlashAttnFwdSm80INS1_25CollectiveMainloopFwdSm80ILi4ELi1ELb0EN4cute5tupleIJNS5_1CILi128EEENS7_ILi80EEENS7_ILi64EEEEEELi64ENS_10bfloat16_tEfNS_4arch4Sm80ELb1ELb0ELb0ELb1ELb1ELb1ELb1ELb1EEENS1_21CollectiveEpilogueFwdINS6_IJS8_SA_S9_EEENS6_IJNS7_ILi1EEESI_SI_EEESC_SE_Li128ELb1ELb1ELb1ELb0EEENS1_36VarlenDynamicPersistentTileSchedulerILi128ELi80ELi128ELi128ELb1ELb1ELb0ELb1ELb1ELb1EEEEEEEEEvNT_6ParamsE,(.L_x_1939 - _ZN7cutlass13device_kernelIN5flash19enable_sm80_to_sm89INS1_16FlashAttnFwdSm80INS1_25CollectiveMainloopFwdSm80ILi4ELi1ELb0EN4cute5tupleIJNS5_1CILi128EEENS7_ILi80EEENS7_ILi64EEEEEELi64ENS_10bfloat16_tEfNS_4arch4Sm80ELb1ELb0ELb0ELb1ELb1ELb1ELb1ELb1EEENS1_21CollectiveEpilogueFwdINS6_IJS8_SA_S9_EEENS6_IJNS7_ILi1EEESI_SI_EEESC_SE_Li128ELb1ELb1ELb1ELb0EEENS1_36VarlenDynamicPersistentTileSchedulerILi128ELi80ELi128ELi128ELb1ELb1ELb0ELb1ELb1ELb1EEEEEEEEEvNT_6ParamsE)
        .other          _ZN7cutlass13device_kernelIN5flash19enable_sm80_to_sm89INS1_16FlashAttnFwdSm80INS1_25CollectiveMainloopFwdSm80ILi4ELi1ELb0EN4cute5tupleIJNS5_1CILi128EEENS7_ILi80EEENS7_ILi64EEEEEELi64ENS_10bfloat16_tEfNS_4arch4Sm80ELb1ELb0ELb0ELb1ELb1ELb1ELb1ELb1EEENS1_21CollectiveEpilogueFwdINS6_IJS8_SA_S9_EEENS6_IJNS7_ILi1EEESI_SI_EEESC_SE_Li128ELb1ELb1ELb1ELb0EEENS1_36VarlenDynamicPersistentTileSchedulerILi128ELi80ELi128ELi128ELb1ELb1ELb0ELb1ELb1ELb1EEEEEEEEEvNT_6ParamsE,@"STO_CUDA_ENTRY STV_DEFAULT"
_ZN7cutlass13device_kernelIN5flash19enable_sm80_to_sm89INS1_16FlashAttnFwdSm80INS1_25CollectiveMainloopFwdSm80ILi4ELi1ELb0EN4cute5tupleIJNS5_1CILi128EEENS7_ILi80EEENS7_ILi64EEEEEELi64ENS_10bfloat16_tEfNS_4arch4Sm80ELb1ELb0ELb0ELb1ELb1ELb1ELb1ELb1EEENS1_21CollectiveEpilogueFwdINS6_IJS8_SA_S9_EEENS6_IJNS7_ILi1EEESI_SI_EEESC_SE_Li128ELb1ELb1ELb1ELb0EEENS1_36VarlenDynamicPersistentTileSchedulerILi128ELi80ELi128ELi128ELb1ELb1ELb0ELb1ELb1ELb1EEEEEEEEEvNT_6ParamsE:
        /* <DEDUP_REMOVED lines=54> */
.L_x_1626:
        /* <DEDUP_REMOVED lines=16> */
.L_x_1838:
        /* <DEDUP_REMOVED lines=16> */
.L_x_1839:
[----:B--2---:R-:W-:-:S05]  /*0560*/  IMAD R0, R0, c[0x0][0x538], RZ ;  /* 0x00014e0000007a24 */ /* 0x004fca00078e02ff */
[----:B------:R-:W-:-:S04]  /*0570*/  IADD3 R7, R0, R7, RZ ;  /* 0x0000000700077210 */ /* 0x000fc80007ffe0ff */
[----:B------:R-:W-:-:S13]  /*0580*/  ISETP.GT.AND P0, PT, R7, UR4, PT ;  /* 0x0000000407007c0c */ /* 0x000fda000bf04270 */
[----:B-1----:R-:W-:Y:S05]  /*0590*/  @!P0 BRA `(.L_x_1626) ;  /* 0xfffffdc000008947 */ /* 0x002fea000383ffff */
.L_x_1622:
[----:B------:R-:W-:-:S05]  /*05a0*/  IADD3 R10, -R0, R7, RZ ;  /* 0x00000007000a7210 */ /* 0x000fca0007ffe1ff */
[----:B------:R-:W-:-:S05]  /*05b0*/  IMAD R0, R4, c[0x0][0x538], R10 ;  /* 0x00014e0004007a24 */ /* 0x000fca00078e020a */
[----:B------:R-:W-:Y:S01]  /*05c0*/  ISETP.GT.AND P0, PT, R0, UR4, PT ;  /* 0x0000000400007c0c */ /* 0x000fe2000bf04270 */
[----:B------:R-:W-:-:S12]  /*05d0*/  BRA.DIV ~URZ, `(.L_x_1627) ;  /* 0x0001d7127f007947 */ /* 0x000fd8000b800000 */
[----:B------:R-:W-:-:S04]  /*05e0*/  VOTE.ANY R7, PT, !P0 ;  /* 0x0000000000077806 */ /* 0x000fc800040e0100 */
.L_x_1840:
[----:B------:R-:W1:Y:S02]  /*05f0*/  POPC R0, R7 ;  /* 0x0000000700007309 */ /* 0x000e640000000000 */
[----:B-1----:R-:W-:-:S05]  /*0600*/  IADD3 R2, R0, R6, RZ ;  /* 0x0000000600027210 */ /* 0x002fca0007ffe0ff */
[----:B------:R1:W-:Y:S01]  /*0610*/  STL [R1+0x4c], R2 ;  /* 0x00004c0201007387 */ /* 0x0003e20000100800 */
[----:B------:R-:W-:Y:S05]  /*0620*/  BRA.DIV ~URZ, `(.L_x_1628) ;  /* 0x0001d7127f007947 */ /* 0x000fea000b800000 */
[----:B------:R2:W3:Y:S01]  /*0630*/  SHFL.IDX PT, R12, R9, R0, 0x1f ;  /* 0x00001f00090c7589 */ /* 0x0004e200000e0000 */
[----:B------:R-:W-:-:S03]  /*0640*/  MOV R5, RZ ;  /* 0x000000ff00057202 */ /* 0x000fc60000000f00 */
[----:B------:R2:W4:Y:S04]  /*0650*/  SHFL.IDX PT, R9, R8, R0, 0x1f ;  /* 0x00001f0008097589 */ /* 0x00052800000e0000 */
.L_x_1841:
[----:B------:R-:W-:Y:S01]  /*0660*/  ISETP.NE.AND P0, PT, R7, RZ, PT ;  /* 0x000000ff0700720c */ /* 0x000fe20003f05270 */
[----:B------:R-:W-:-:S12]  /*0670*/  BSSY B0, `(.L_x_1629) ;  /* 0x0000005000007945 */ /* 0x000fd80003800000 */
[----:B------:R-:W-:Y:S05]  /*0680*/  @!P0 BRA `(.L_x_1630) ;  /* 0x0000003000008947 */ /* 0x000fea0003800000 */
[----:B--2---:R-:W-:Y:S01]  /*0690*/  IADD3 R0, R0, -0x1, RZ ;  /* 0xffffffff00007810 */ /* 0x004fe20007ffe0ff */
[----:B------:R-:W-:Y:S05]  /*06a0*/  BRA.DIV ~URZ, `(.L_x_1631) ;  /* 0x0001d7727f007947 */ /* 0x000fea000b800000 */
[----:B------:R2:W1:Y:S02]  /*06b0*/  SHFL.IDX PT, R5, R4, R0, 0x1f ;  /* 0x00001f0004057589 */ /* 0x00046400000e0000 */
.L_x_1630:
[----:B------:R-:W-:Y:S05]  /*06c0*/  BSYNC B0 ;  /* 0x0000000000007941 */ /* 0x000fea0003800000 */
.L_x_1629:
        /* <DEDUP_REMOVED lines=69> */
.L_x_1633:
        /* <DEDUP_REMOVED lines=70> */
.L_x_1634:
[----:B------:R-:W-:Y:S05]  /*0f80*/  BSYNC B0 ;  /* 0x0000000000007941 */ /* 0x000fea0003800000 */
.L_x_1632:
[----:B------:R-:W-:-:S04]  /*0f90*/  LOP3.LUT R0, RZ, R0, RZ, 0x33, !PT ;  /* 0x00000000ff007212 */ /* 0x000fc800078e33ff */
[----:B------:R-:W-:-:S05]  /*0fa0*/  IADD3 R0, R0, R12, RZ ;  /* 0x0000000c00007210 */ /* 0x000fca0007ffe0ff */
[----:B------:R2:W-:Y:S01]  /*0fb0*/  STL [R1+0x44], R0 ;  /* 0x0000440001007387 */ /* 0x0005e20000100800 */
[----:B------:R-:W-:Y:S05]  /*0fc0*/  BRA `(.L_x_1635) ;  /* 0x0000006000007947 */ /* 0x000fea0003800000 */
.L_x_1623:
[----:B------:R-:W-:Y:S01]  /*0fd0*/  MOV R0, UR4 ;  /* 0x0000000400007c02 */ /* 0x000fe20008000f00 */
[----:B------:R-:W-:Y:S04]  /*0fe0*/  STL [R1+0x44], RZ ;  /* 0x000044ff01007387 */ /* 0x000fe80000100800 */
[----:B------:R-:W-:Y:S04]  /*0ff0*/  STL [R1+0x48], RZ ;  /* 0x000048ff01007387 */ /* 0x000fe80000100800 */
[----:B------:R1:W-:Y:S02]  /*1000*/  STL [R1+0x40], R0 ;  /* 0x0000400001007387 */ /* 0x0003e40000100800 */
[----:B-1----:R-:W-:-:S05]  /*1010*/  MOV R0, c[0x0][0x53c] ;  /* 0x00014f0000007a02 */ /* 0x002fca0000000f00 */
[----:B------:R1:W-:Y:S02]  /*1020*/  STL [R1+0x4c], R0 ;  /* 0x00004c0001007387 */ /* 0x0003e40000100800 */
.L_x_1635:
        /* <DEDUP_REMOVED lines=8> */
.L_x_1621:
        /* <DEDUP_REMOVED lines=13> */
[----:B------:R-:W-:Y:S02]  /*1180*/  SHF.R.S32.HI R27, RZ, 0x3, R10 ;  /* 0x00000003ff1b7819 */ /* 0x000fe4000001140a */
[----:B---3--:R-:W-:Y:S02]  /*1190*/  LOP3.LUT R4, R10, 0xfffffff8, RZ, 0xc0, !PT ;  /* 0xfffffff80a047812 */ /* 0x008fe400078ec0ff */
[----:B------:R-:W-:Y:S01]  /*11a0*/  LOP3.LUT R0, R2, 0xfffffff0, RZ, 0xc0, !PT ;  /* 0xfffffff002007812 */ /* 0x000fe200078ec0ff */
[----:B------:R-:W-:Y:S01]  /*11b0*/  IMAD.SHL.U32 R6, R27, 0x40, RZ ;  /* 0x000000401b067824 */ /* 0x000fe200078e00ff */
[----:B------:R-:W-:Y:S01]  /*11c0*/  SHF.R.S32.HI R3, RZ, 0x4, R2 ;  /* 0x00000004ff037819 */ /* 0x000fe20000011402 */
[----:B------:R-:W-:-:S02]  /*11d0*/  IMAD.IADD R9, R15, 0x1, -R4 ;  /* 0x000000010f097824 */ /* 0x000fc400078e0a04 */
[----:B------:R-:W-:Y:S01]  /*11e0*/  IMAD.IADD R0, R15, 0x1, -R0 ;  /* 0x000000010f007824 */ /* 0x000fe200078e0a00 */
[----:B------:R-:W-:Y:S01]  /*11f0*/  LEA.HI R5, R2, R3, RZ, 0x1 ;  /* 0x0000000302057211 */ /* 0x000fe200078f08ff */
[C---:B------:R-:W-:Y:S01]  /*1200*/  IMAD.SHL.U32 R238, R9.reuse, 0x8, RZ ;  /* 0x0000000809ee7824 */ /* 0x040fe200078e00ff */
[----:B------:R-:W-:Y:S01]  /*1210*/  LOP3.LUT R2, R6, 0x1c0, RZ, 0xc0, !PT ;  /* 0x000001c006027812 */ /* 0x000fe200078ec0ff */
[----:B------:R-:W-:Y:S01]  /*1220*/  IMAD.SHL.U32 R7, R9, 0x40, RZ ;  /* 0x0000004009077824 */ /* 0x000fe200078e00ff */
[----:B------:R-:W-:Y:S02]  /*1230*/  SHF.R.S32.HI R8, RZ, 0x1f, R0 ;  /* 0x0000001fff087819 */ /* 0x000fe40000011400 */
[----:B------:R-:W-:Y:S02]  /*1240*/  LOP3.LUT R5, R5, 0xfffffffe, RZ, 0xc0, !PT ;  /* 0xfffffffe05057812 */ /* 0x000fe400078ec0ff */
[----:B------:R-:W-:Y:S02]  /*1250*/  LOP3.LUT R6, R2, 0x38, R238, 0xf8, !PT ;  /* 0x0000003802067812 */ /* 0x000fe400078ef8ee */
[----:B------:R-:W-:Y:S01]  /*1260*/  SHF.R.U32.HI R4, RZ, 0x3, R2 ;  /* 0x00000003ff047819 */ /* 0x000fe20000011602 */
[----:B------:R-:W-:Y:S01]  /*1270*/  IMAD.IADD R12, R3, 0x1, -R5 ;  /* 0x00000001030c7824 */ /* 0x000fe200078e0a05 */
[----:B------:R-:W-:-:S02]  /*1280*/  LEA.HI R11, R8, R0, RZ, 0x3 ;  /* 0x00000000080b7211 */ /* 0x000fc400078f18ff */
[----:B------:R-:W-:Y:S02]  /*1290*/  LOP3.LUT R2, R7, 0x1c0, RZ, 0xc0, !PT ;  /* 0x000001c007027812 */ /* 0x000fe400078ec0ff */
[----:B------:R-:W-:Y:S02]  /*12a0*/  LOP3.LUT R4, R6, R4, RZ, 0x3c, !PT ;  /* 0x0000000406047212 */ /* 0x000fe400078e3cff */
[----:B------:R-:W-:Y:S02]  /*12b0*/  LOP3.LUT R3, R11, 0xfffffff8, RZ, 0xc0, !PT ;  /* 0xfffffff80b037812 */ /* 0x000fe400078ec0ff */
[-C--:B------:R-:W-:Y:S02]  /*12c0*/  LEA.HI R6, R14, R15.reuse, RZ, 0x6 ;  /* 0x0000000f0e067211 */ /* 0x080fe400078f30ff */
[----:B------:R-:W-:Y:S01]  /*12d0*/  LOP3.LUT R5, R2, 0x8, R10, 0xf8, !PT ;  /* 0x0000000802057812 */ /* 0x000fe200078ef80a */
[----:B------:R-:W-:Y:S01]  /*12e0*/  IMAD.IADD R8, R0, 0x1, -R3 ;  /* 0x0000000100087824 */ /* 0x000fe200078e0a03 */
[----:B------:R-:W-:Y:S01]  /*12f0*/  SHF.R.U32.HI R2, RZ, 0x3, R2 ;  /* 0x00000003ff027819 */ /* 0x000fe20000011602 */
[----:B------:R-:W-:Y:S01]  /*1300*/  IMAD.SHL.U32 R0, R6, 0x8, RZ ;  /* 0x0000000806007824 */ /* 0x000fe200078e00ff */
[----:B------:R-:W-:-:S02]  /*1310*/  LEA.HI R3, R14, R15, RZ, 0x2 ;  /* 0x0000000f0e037211 */ /* 0x000fc400078f10ff */
[----:B------:R-:W-:Y:S02]  /*1320*/  LOP3.LUT R13, R5, R2, RZ, 0x3c, !PT ;  /* 0x00000002050d7212 */ /* 0x000fe400078e3cff */
[----:B------:R-:W-:Y:S02]  /*1330*/  LEA.HI R2, R14, R15, RZ, 0x5 ;  /* 0x0000000f0e027211 */ /* 0x000fe400078f28ff */
[----:B------:R-:W-:Y:S02]  /*1340*/  LOP3.LUT R212, R4, 0x7ffffe00, R0, 0xf8, !PT ;  /* 0x7ffffe0004d47812 */ /* 0x000fe400078ef800 */
[--C-:B------:R-:W-:Y:S02]  /*1350*/  SHF.R.S32.HI R98, RZ, 0x2, R3.reuse ;  /* 0x00000002ff627819 */ /* 0x100fe40000011403 */
[----:B------:R-:W-:Y:S01]  /*1360*/  SHF.R.S32.HI R4, RZ, 0x1f, R3 ;  /* 0x0000001fff047819 */ /* 0x000fe20000011403 */
[----:B------:R-:W-:Y:S01]  /*1370*/  IMAD.SHL.U32 R212, R212, 0x2, RZ ;  /* 0x00000002d4d47824 */ /* 0x000fe200078e00ff */
[----:B------:R-:W-:-:S02]  /*1380*/  LOP3.LUT R0, R2, 0xffffffe0, RZ, 0xc0, !PT ;  /* 0xffffffe002007812 */ /* 0x000fc400078ec0ff */
[--C-:B------:R-:W-:Y:S02]  /*1390*/  SHF.R.S32.HI R7, RZ, 0x5, R2.reuse ;  /* 0x00000005ff077819 */ /* 0x100fe40000011402 */
[----:B------:R-:W-:Y:S01]  /*13a0*/  SHF.R.S32.HI R2, RZ, 0x1f, R2 ;  /* 0x0000001fff027819 */ /* 0x000fe20000011402 */
[----:B------:R-:W-:Y:S01]  /*13b0*/  IMAD.IADD R19, R15, 0x1, -R0 ;  /* 0x000000010f137824 */ /* 0x000fe200078e0a00 */
[----:B------:R-:W-:Y:S01]  /*13c0*/  LEA.HI R4, R4, R98, RZ, 0x3 ;  /* 0x0000006204047211 */ /* 0x000fe200078f18ff */
[----:B------:R-:W-:Y:S01]  /*13d0*/  IMAD.SHL.U32 R20, R7, 0x200, RZ ;  /* 0x0000020007147824 */ /* 0x000fe200078e00ff */
[----:B------:R-:W-:Y:S02]  /*13e0*/  LOP3.LUT R3, R3, 0xfffffffc, RZ, 0xc0, !PT ;  /* 0xfffffffc03037812 */ /* 0x000fe400078ec0ff */
[----:B------:R-:W-:Y:S02]  /*13f0*/  LEA.HI R0, R2, R7, RZ, 0x2 ;  /* 0x0000000702007211 */ /* 0x000fe400078f10ff */
[----:B------:R-:W-:Y:S01]  /*1400*/  LOP3.LUT R2, R4, 0xfffffff8, RZ, 0xc0, !PT ;  /* 0xfffffff804027812 */ /* 0x000fe200078ec0ff */
[----:B------:R-:W-:Y:S01]  /*1410*/  IMAD.IADD R99, R15, 0x1, -R3 ;  /* 0x000000010f637824 */ /* 0x000fe200078e0a03 */
[----:B------:R-:W-:-:S02]  /*1420*/  SHF.R.S32.HI R4, RZ, 0x1f, R19 ;  /* 0x0000001fff047819 */ /* 0x000fc40000011413 */
        /* <DEDUP_REMOVED lines=47> */
[----:B------:R1:W-:Y:S01]  /*1720*/  STL [R1], R0 ;  /* 0x0000000001007387 */ /* 0x0003e20000100800 */
[----:B------:R-:W-:Y:S02]  /*1730*/  SHF.R.S32.HI R7, RZ, 0x1f, R25 ;  /* 0x0000001fff077819 */ /* 0x000fe40000011419 */
[----:B------:R-:W-:Y:S02]  /*1740*/  SHF.R.S32.HI R8, RZ, 0x1f, R23 ;  /* 0x0000001fff087819 */ /* 0x000fe40000011417 */
[C---:B------:R-:W-:Y:S02]  /*1750*/  LOP3.LUT P4, RZ, R9.reuse, 0x2, RZ, 0xc0, !PT ;  /* 0x0000000209ff7812 */ /* 0x040fe4000788c0ff */
[----:B------:R-:W-:Y:S02]  /*1760*/  LOP3.LUT P3, RZ, R9, 0x4, RZ, 0xc0, !PT ;  /* 0x0000000409ff7812 */ /* 0x000fe4000786c0ff */
[----:B------:R-:W-:-:S02]  /*1770*/  SHF.R.S32.HI R9, RZ, 0x1f, R24 ;  /* 0x0000001fff097819 */ /* 0x000fc40000011418 */
[----:B------:R-:W-:Y:S02]  /*1780*/  LOP3.LUT R11, R6, 0x1c0, RZ, 0xc0, !PT ;  /* 0x000001c0060b7812 */ /* 0x000fe400078ec0ff */
[----:B------:R-:W-:Y:S02]  /*1790*/  LEA.HI R7, R7, R25, RZ, 0x3 ;  /* 0x0000001907077211 */ /* 0x000fe400078f18ff */
[----:B------:R-:W-:Y:S02]  /*17a0*/  LEA.HI R6, R8, R23, RZ, 0x3 ;  /* 0x0000001708067211 */ /* 0x000fe400078f18ff */
[----:B------:R-:W-:Y:S01]  /*17b0*/  LOP3.LUT R23, R3, 0x1c0, RZ, 0xc0, !PT ;  /* 0x000001c003177812 */ /* 0x000fe200078ec0ff */
[----:B------:R-:W-:Y:S01]  /*17c0*/  IMAD.SHL.U32 R7, R7, 0x40, RZ ;  /* 0x0000004007077824 */ /* 0x000fe200078e00ff */
[----:B------:R-:W-:Y:S01]  /*17d0*/  LEA.HI R3, R9, R24, RZ, 0x3 ;  /* 0x0000001809037211 */ /* 0x000fe200078f18ff */
[----:B------:R-:W-:Y:S01]  /*17e0*/  IMAD.SHL.U32 R6, R6, 0x40, RZ ;  /* 0x0000004006067824 */ /* 0x000fe200078e00ff */
[----:B------:R-:W-:-:S02]  /*17f0*/  IADD3 R95, R96, 0x10, RZ ;  /* 0x00000010605f7810 */ /* 0x000fc40007ffe0ff */
[----:B------:R-:W-:Y:S01]  /*1800*/  LOP3.LUT R9, R10, 0x7ffffffc, RZ, 0xc0, !PT ;  /* 0x7ffffffc0a097812 */ /* 0x000fe200078ec0ff */
[----:B------:R-:W-:Y:S01]  /*1810*/  IMAD.SHL.U32 R3, R3, 0x40, RZ ;  /* 0x0000004003037824 */ /* 0x000fe200078e00ff */
[--C-:B------:R-:W-:Y:S01]  /*1820*/  LOP3.LUT R12, R11, 0x38, R86.reuse, 0xf8, !PT ;  /* 0x000000380b0c7812 */ /* 0x100fe200078ef856 */
[----:B-1----:R-:W-:Y:S01]  /*1830*/  IMAD.SHL.U32 R0, R24, 0x40, RZ ;  /* 0x0000004018007824 */ /* 0x002fe200078e00ff */
[----:B------:R-:W-:Y:S01]  /*1840*/  SHF.R.U32.HI R13, RZ, 0x3, R11 ;  /* 0x00000003ff0d7819 */ /* 0x000fe2000001160b */
[----:B------:R-:W-:Y:S01]  /*1850*/  IMAD.IADD R9, R19, 0x1, -R9 ;  /* 0x0000000113097824 */ /* 0x000fe200078e0a09 */
[----:B------:R-:W-:Y:S02]  /*1860*/  LOP3.LUT R11, R23, 0x38, R86, 0xf8, !PT ;  /* 0x00000038170b7812 */ /* 0x000fe400078ef856 */
[----:B------:R-:W-:Y:S01]  /*1870*/  LOP3.LUT R8, R0, 0x1c0, RZ, 0xc0, !PT ;  /* 0x000001c000087812 */ /* 0x000fe200078ec0ff */
        /* <DEDUP_REMOVED lines=9> */
[----:B------:R-:W-:Y:S02]  /*1910*/  LOP3.LUT R3, R3, 0xfffffe00, RZ, 0xc0, !PT ;  /* 0xfffffe0003037812 */ /* 0x000fe400078ec0ff */
[----:B------:R-:W-:Y:S01]  /*1920*/  LOP3.LUT R13, R7, R12, R13, 0xf6, !PT ;  /* 0x0000000c070d7212 */ /* 0x000fe200078ef60d */
[----:B------:R2:W-:Y:S01]  /*1930*/  STL [R1+0x5c], R7 ;  /* 0x00005c0701007387 */ /* 0x0005e20000100800 */
[----:B------:R-:W-:-:S02]  /*1940*/  LOP3.LUT R12, R24, R11, R25, 0xf6, !PT ;  /* 0x0000000b180c7212 */ /* 0x000fc400078ef619 */
[----:B------:R-:W-:Y:S01]  /*1950*/  LOP3.LUT R11, R3, R10, R23, 0xf6, !PT ;  /* 0x0000000a030b7212 */ /* 0x000fe200078ef617 */
[----:B------:R-:W-:Y:S01]  /*1960*/  STL [R1+0x58], R24 ;  /* 0x0000581801007387 */ /* 0x000fe20000100800 */
[----:B------:R-:W-:Y:S02]  /*1970*/  LEA R14, R13, 0x5100, 0x1 ;  /* 0x000051000d0e7811 */ /* 0x000fe400078e08ff */
[----:B------:R-:W-:Y:S01]  /*1980*/  LEA R13, R12, 0x5100, 0x1 ;  /* 0x000051000c0d7811 */ /* 0x000fe200078e08ff */
[----:B------:R3:W-:Y:S01]  /*1990*/  STL [R1+0xf4], R3 ;  /* 0x0000f40301007387 */ /* 0x0007e20000100800 */
[----:B------:R-:W-:Y:S02]  /*19a0*/  LOP3.LUT R10, R22, 0x38, R86, 0xf8, !PT ;  /* 0x00000038160a7812 */ /* 0x000fe400078ef856 */
[----:B------:R-:W-:Y:S01]  /*19b0*/  LEA R12, R11, 0x5100, 0x1 ;  /* 0x000051000b0c7811 */ /* 0x000fe200078e08ff */
[----:B------:R4:W-:Y:S01]  /*19c0*/  STL [R1+0x60], R9 ;  /* 0x0000600901007387 */ /* 0x0009e20000100800 */
[----:B------:R-:W-:-:S02]  /*19d0*/  LEA R196, R2, 0x2900, 0x1 ;  /* 0x0000290002c47811 */ /* 0x000fc400078e08ff */
[----:B------:R-:W-:Y:S01]  /*19e0*/  SHF.R.S32.HI R11, RZ, 0x1f, R19 ;  /* 0x0000001fff0b7819 */ /* 0x000fe20000011413 */
[----:B------:R-:W-:Y:S01]  /*19f0*/  STL [R1+0x34], R19 ;  /* 0x0000341301007387 */ /* 0x000fe20000100800 */
[C---:B------:R-:W-:Y:S02]  /*1a00*/  SEL R6, R17.reuse, 0xffffffe0, !P0 ;  /* 0xffffffe011067807 */ /* 0x040fe40004000000 */
[----:B------:R-:W-:Y:S01]  /*1a10*/  SEL R2, R17, 0xffffffe0, !P6 ;  /* 0xffffffe011027807 */ /* 0x000fe20007000000 */
[----:B------:R5:W-:Y:S01]  /*1a20*/  STL [R1+0xec], R14 ;  /* 0x0000ec0e01007387 */ /* 0x000be20000100800 */
[C---:B------:R-:W-:Y:S02]  /*1a30*/  SEL R0, R16.reuse, 0xffffffc0, !P3 ;  /* 0xffffffc010007807 */ /* 0x040fe40005800000 */
[----:B-1----:R-:W-:Y:S01]  /*1a40*/  SEL R8, R16, 0xffffffc0, !P2 ;  /* 0xffffffc010087807 */ /* 0x002fe20005000000 */
[----:B------:R1:W-:Y:S01]  /*1a50*/  STL [R1+0xe8], R13 ;  /* 0x0000e80d01007387 */ /* 0x0003e20000100800 */
[----:B--2---:R-:W-:Y:S01]  /*1a60*/  SEL R7, R18, 0x10, !P1 ;  /* 0x0000001012077807 */ /* 0x004fe20004800000 */
[----:B------:R-:W-:Y:S01]  /*1a70*/  IMAD.IADD R202, R196, 0x1, R0 ;  /* 0x00000001c4ca7824 */ /* 0x000fe200078e0200 */
[C---:B------:R-:W-:Y:S01]  /*1a80*/  IADD3 R18, R19.reuse, 0x8, RZ ;  /* 0x0000000813127810 */ /* 0x040fe20007ffe0ff */
[----:B------:R2:W-:Y:S01]  /*1a90*/  STL [R1+0xe4], R12 ;  /* 0x0000e40c01007387 */ /* 0x0005e20000100800 */
[----:B------:R-:W-:-:S02]  /*1aa0*/  IADD3 R17, R19, 0x10, RZ ;  /* 0x0000001013117810 */ /* 0x000fc40007ffe0ff */
[--C-:B------:R-:W-:Y:S01]  /*1ab0*/  LOP3.LUT R10, R20, R10, R21.reuse, 0xf6, !PT ;  /* 0x0000000a140a7212 */ /* 0x100fe200078ef615 */
[----:B------:R2:W-:Y:S01]  /*1ac0*/  STL [R1+0xd4], R11 ;  /* 0x0000d40b01007387 */ /* 0x0005e20000100800 */
[----:B---3--:R-:W-:Y:S02]  /*1ad0*/  LOP3.LUT R3, R22, 0x18, R86, 0xf8, !PT ;  /* 0x0000001816037812 */ /* 0x008fe400078ef856 */
[----:B------:R-:W-:Y:S01]  /*1ae0*/  IADD3 R207, R196, 0x20, RZ ;  /* 0x00000020c4cf7810 */ /* 0x000fe20007ffe0ff */
[----:B------:R3:W-:Y:S01]  /*1af0*/  STL [R1+0x8c], R18 ;  /* 0x00008c1201007387 */ /* 0x0007e20000100800 */
[----:B----4-:R-:W-:Y:S02]  /*1b00*/  LOP3.LUT R9, R20, R3, R21, 0xf6, !PT ;  /* 0x0000000314097212 */ /* 0x010fe400078ef615 */
[----:B------:R-:W-:Y:S01]  /*1b10*/  SEL R3, R16, 0xffffffc0, !P5 ;  /* 0xffffffc010037807 */ /* 0x000fe20006800000 */
[----:B------:R-:W-:Y:S01]  /*1b20*/  STL [R1+0x88], R17 ;  /* 0x0000881101007387 */ /* 0x000fe20000100800 */
[----:B------:R-:W-:-:S02]  /*1b30*/  IADD3 R16, R19, 0x18, RZ ;  /* 0x0000001813107810 */ /* 0x000fc40007ffe0ff */
[----:B------:R-:W-:Y:S02]  /*1b40*/  LEA R250, R9, 0x100, 0x1 ;  /* 0x0000010009fa7811 */ /* 0x000fe400078e08ff */
[C---:B-----5:R-:W-:Y:S01]  /*1b50*/  IADD3 R14, R19.reuse, 0x20, RZ ;  /* 0x00000020130e7810 */ /* 0x060fe20007ffe0ff */
[----:B------:R-:W-:Y:S01]  /*1b60*/  STL [R1+0x84], R16 ;  /* 0x0000841001007387 */ /* 0x000fe20000100800 */
[----:B------:R-:W-:Y:S01]  /*1b70*/  LEA R9, R10, 0x5100, 0x1 ;  /* 0x000051000a097811 */ /* 0x000fe200078e08ff */
[----:B------:R-:W-:Y:S01]  /*1b80*/  IMAD.IADD R251, R8, 0x1, R250 ;  /* 0x0000000108fb7824 */ /* 0x000fe200078e02fa */
[C---:B-1----:R-:W-:Y:S01]  /*1b90*/  IADD3 R13, R19.reuse, 0x28, RZ ;  /* 0x00000028130d7810 */ /* 0x042fe20007ffe0ff */
[----:B------:R1:W-:Y:S01]  /*1ba0*/  STL [R1+0x80], R14 ;  /* 0x0000800e01007387 */ /* 0x0003e20000100800 */
[----:B------:R-:W-:Y:S02]  /*1bb0*/  SHF.R.S32.HI R10, RZ, 0x1f, R17 ;  /* 0x0000001fff0a7819 */ /* 0x000fe40000011411 */
[----:B--2---:R-:W-:Y:S01]  /*1bc0*/  IADD3 R12, R19, 0x38, RZ ;  /* 0x00000038130c7810 */ /* 0x004fe20007ffe0ff */
[----:B------:R-:W-:Y:S01]  /*1bd0*/  STL [R1+0x7c], R13 ;  /* 0x00007c0d01007387 */ /* 0x000fe20000100800 */
[----:B------:R-:W-:-:S02]  /*1be0*/  @P4 IADD3 R207, R196, -0x20, RZ ;  /* 0xffffffe0c4cf4810 */ /* 0x000fc40007ffe0ff */
[----:B------:R-:W-:Y:S02]  /*1bf0*/  IADD3 R11, R19, 0x30, RZ ;  /* 0x00000030130b7810 */ /* 0x000fe40007ffe0ff */
[----:B------:R-:W-:Y:S01]  /*1c00*/  LEA R203, R4, 0x5100, 0x1 ;  /* 0x0000510004cb7811 */ /* 0x000fe200078e08ff */
[----:B------:R-:W-:Y:S01]  /*1c10*/  IMAD.IADD R199, R0, 0x1, R207 ;  /* 0x0000000100c77824 */ /* 0x000fe200078e02cf */
[----:B---3--:R-:W-:Y:S01]  /*1c20*/  SHF.R.S32.HI R18, RZ, 0x1f, R18 ;  /* 0x0000001fff127819 */ /* 0x008fe20000011412 */
[----:B------:R-:W-:Y:S01]  /*1c30*/  STL [R1+0x78], R11 ;  /* 0x0000780b01007387 */ /* 0x000fe20000100800 */
[----:B------:R-:W-:Y:S01]  /*1c40*/  LEA R197, R5, 0x100, 0x1 ;  /* 0x0000010005c57811 */ /* 0x000fe200078e08ff */
[----:B------:R-:W-:Y:S01]  /*1c50*/  IMAD.IADD R204, R203, 0x1, R3 ;  /* 0x00000001cbcc7824 */ /* 0x000fe200078e0203 */
[----:B------:R-:W-:Y:S01]  /*1c60*/  IADD3 R215, R86, 0x20, RZ ;  /* 0x0000002056d77810 */ /* 0x000fe20007ffe0ff */
[----:B------:R2:W-:Y:S01]  /*1c70*/  STL [R1+0xe0], R9 ;  /* 0x0000e00901007387 */ /* 0x0005e20000100800 */
[----:B------:R-:W-:Y:S01]  /*1c80*/  SHF.R.S32.HI R239, RZ, 0x1f, R238 ;  /* 0x0000001fffef7819 */ /* 0x000fe200000114ee */
[----:B------:R-:W-:Y:S01]  /*1c90*/  IMAD.IADD R198, R3, 0x1, R197 ;  /* 0x0000000103c67824 */ /* 0x000fe200078e02c5 */
[----:B------:R-:W-:Y:S01]  /*1ca0*/  SHF.R.S32.HI R87, RZ, 0x1f, R86 ;  /* 0x0000001fff577819 */ /* 0x000fe20000011456 */
[----:B------:R-:W-:Y:S01]  /*1cb0*/  STL [R1+0x74], R12 ;  /* 0x0000740c01007387 */ /* 0x000fe20000100800 */
[----:B------:R-:W-:Y:S01]  /*1cc0*/  SHF.R.S32.HI R97, RZ, 0x1f, R96 ;  /* 0x0000001fff617819 */ /* 0x000fe20000011460 */
[----:B------:R-:W-:Y:S01]  /*1cd0*/  IMAD.IADD R206, R203, 0x1, R2 ;  /* 0x00000001cbce7824 */ /* 0x000fe200078e0202 */
[----:B------:R-:W-:Y:S01]  /*1ce0*/  SHF.R.S32.HI R252, RZ, 0x1f, R215 ;  /* 0x0000001ffffc7819 */ /* 0x000fe200000114d7 */
[----:B------:R-:W-:Y:S01]  /*1cf0*/  STL [R1+0xd0], R18 ;  /* 0x0000d01201007387 */ /* 0x000fe20000100800 */
[----:B-1----:R-:W-:Y:S01]  /*1d00*/  SHF.R.S32.HI R14, RZ, 0x1f, R14 ;  /* 0x0000001fff0e7819 */ /* 0x002fe2000001140e */
[C---:B------:R-:W-:Y:S01]  /*1d10*/  IMAD.IADD R201, R2.reuse, 0x1, R197 ;  /* 0x0000000102c97824 */ /* 0x040fe200078e02c5 */
[C---:B------:R-:W-:Y:S01]  /*1d20*/  IADD3 R211, R207.reuse, 0x800, RZ ;  /* 0x00000800cfd37810 */ /* 0x040fe20007ffe0ff */
[----:B------:R1:W-:Y:S01]  /*1d30*/  STL [R1+0xcc], R10 ;  /* 0x0000cc0a01007387 */ /* 0x0003e20000100800 */
[C---:B------:R-:W-:Y:S01]  /*1d40*/  IADD3 R210, R207.reuse, 0x1000, RZ ;  /* 0x00001000cfd27810 */ /* 0x040fe20007ffe0ff */
[C---:B------:R-:W-:Y:S01]  /*1d50*/  IMAD.IADD R205, R2.reuse, 0x1, R204 ;  /* 0x0000000102cd7824 */ /* 0x040fe200078e02cc */
[C---:B------:R-:W-:Y:S01]  /*1d60*/  IADD3 R209, R207.reuse, 0x1800, RZ ;  /* 0x00001800cfd17810 */ /* 0x040fe20007ffe0ff */
[----:B------:R-:W-:Y:S01]  /*1d70*/  IMAD.IADD R200, R2, 0x1, R198 ;  /* 0x0000000102c87824 */ /* 0x000fe200078e02c6 */
[----:B------:R-:W-:-:S02]  /*1d80*/  IADD3 R208, R207, 0x2000, RZ ;  /* 0x00002000cfd07810 */ /* 0x000fc40007ffe0ff */
[----:B--2---:R-:W-:-:S05]  /*1d90*/  SHF.R.S32.HI R9, RZ, 0x1f, R16 ;  /* 0x0000001fff097819 */ /* 0x004fca0000011410 */
[----:B------:R2:W-:Y:S04]  /*1da0*/  STL [R1+0xc8], R9 ;  /* 0x0000c80901007387 */ /* 0x0005e80000100800 */
[----:B------:R-:W-:Y:S01]  /*1db0*/  STL [R1+0xc4], R14 ;  /* 0x0000c40e01007387 */ /* 0x000fe20000100800 */
[----:B-1----:R-:W-:-:S05]  /*1dc0*/  SHF.R.S32.HI R10, RZ, 0x1f, R13 ;  /* 0x0000001fff0a7819 */ /* 0x002fca000001140d */
[----:B------:R1:W-:Y:S01]  /*1dd0*/  STL [R1+0xc0], R10 ;  /* 0x0000c00a01007387 */ /* 0x0003e20000100800 */
[----:B--2---:R-:W-:Y:S02]  /*1de0*/  SHF.R.S32.HI R9, RZ, 0x1f, R11 ;  /* 0x0000001fff097819 */ /* 0x004fe4000001140b */
[----:B------:R-:W-:-:S03]  /*1df0*/  LEA R11, R15, 0x80, 0x1 ;  /* 0x000000800f0b7811 */ /* 0x000fc600078e08ff */
[----:B------:R2:W-:Y:S02]  /*1e00*/  STL [R1+0xbc], R9 ;  /* 0x0000bc0901007387 */ /* 0x0005e40000100800 */
[C---:B------:R-:W-:Y:S02]  /*1e10*/  IMAD.IADD R0, R11.reuse, 0x1, R6 ;  /* 0x000000010b007824 */ /* 0x040fe400078e0206 */
[----:B-1----:R-:W-:-:S04]  /*1e20*/  IMAD.IADD R10, R11, 0x1, R8 ;  /* 0x000000010b0a7824 */ /* 0x002fc800078e0208 */
[----:B------:R-:W-:-:S04]  /*1e30*/  IMAD.IADD R4, R6, 0x1, R10 ;  /* 0x0000000106047824 */ /* 0x000fc800078e020a */
[----:B------:R-:W-:Y:S01]  /*1e40*/  IMAD.IADD R3, R7, 0x1, R4 ;  /* 0x0000000107037824 */ /* 0x000fe200078e0204 */
[----:B--2---:R-:W-:-:S05]  /*1e50*/  SHF.R.S32.HI R9, RZ, 0x1f, R12 ;  /* 0x0000001fff097819 */ /* 0x004fca000001140c */
[----:B------:R1:W-:Y:S04]  /*1e60*/  STL [R1+0xb8], R9 ;  /* 0x0000b80901007387 */ /* 0x0003e80000100800 */
[----:B------:R-:W-:Y:S04]  /*1e70*/  STL [R1+0x9c], R11 ;  /* 0x00009c0b01007387 */ /* 0x000fe80000100800 */
        /* <DEDUP_REMOVED lines=12> */
.L_x_1837:
        /* <DEDUP_REMOVED lines=15> */
[----:B------:R-:W-:Y:S02]  /*2030*/  IMAD.MOV.U32 R140, RZ, RZ, RZ ;  /* 0x000000ffff8c7224 */ /* 0x000fe400078e00ff */
[----:B------:R-:W-:Y:S02]  /*2040*/  IMAD.MOV.U32 R15, RZ, RZ, RZ ;  /* 0x000000ffff0f7224 */ /* 0x000fe400078e00ff */
[----:B------:R-:W-:Y:S01]  /*2050*/  IMAD.MOV.U32 R13, RZ, RZ, RZ ;  /* 0x000000ffff0d7224 */ /* 0x000fe200078e00ff */
[----:B--2---:R-:W-:Y:S01]  /*2060*/  SHF.R.S32.HI R26, RZ, 0x1f, R25 ;  /* 0x0000001fff1a7819 */ /* 0x004fe20000011419 */
[C---:B------:R-:W-:Y:S01]  /*2070*/  IMAD.SHL.U32 R17, R25.reuse, 0x4, RZ ;  /* 0x0000000419117824 */ /* 0x040fe200078e00ff */
[C---:B------:R-:W-:Y:S01]  /*2080*/  @P1 LEA R4, P0, R25.reuse, c[0x0][0x370], 0x2 ;  /* 0x0000dc0019041a11 */ /* 0x040fe200078010ff */
[----:B------:R1:W-:Y:S01]  /*2090*/  STL [R1+0x70], R25 ;  /* 0x0000701901007387 */ /* 0x0003e20000100800 */
[----:B------:R-:W-:-:S02]  /*20a0*/  SHF.L.U64.HI R16, R25, 0x2, R26 ;  /* 0x0000000219107819 */ /* 0x000fc4000001021a */
        /* <DEDUP_REMOVED lines=25> */
.L_x_1636:
[----:B------:R-:W-:-:S04]  /*2240*/  ISETP.NE.U32.AND P0, PT, RZ, c[0x0][0x368], PT ;  /* 0x0000da00ff007a0c */ /* 0x000fc80003f05070 */
[----:B------:R-:W-:-:S13]  /*2250*/  ISETP.NE.AND.EX P0, PT, RZ, c[0x0][0x36c], PT, P0 ;  /* 0x0000db00ff007a0c */ /* 0x000fda0003f05300 */
[----:B------:R-:W-:Y:S05]  /*2260*/  @!P0 BRA `(.L_x_1637) ;  /* 0x0000004000008947 */ /* 0x000fea0003800000 */
[----:B-1----:R-:W-:-:S04]  /*2270*/  IADD3 R4, P0, R17, c[0x0][0x368], RZ ;  /* 0x0000da0011047a10 */ /* 0x002fc80007f1e0ff */
[----:B------:R-:W-:-:S05]  /*2280*/  IADD3.X R5, R16, c[0x0][0x36c], RZ, P0, !PT ;  /* 0x0000db0010057a10 */ /* 0x000fca00007fe4ff */
[----:B------:R1:W5:Y:S01]  /*2290*/  LDG.E R12, [R4.64] ;  /* 0x00000008040c7981 */ /* 0x000362000c1e1900 */
[----:B------:R-:W-:Y:S05]  /*22a0*/  BRA `(.L_x_1638) ;  /* 0x0000005000007947 */ /* 0x000fea0003800000 */
.L_x_1637:
[----:B------:R-:W-:Y:S01]  /*22b0*/  MOV R12, UR6 ;  /* 0x00000006000c7c02 */ /* 0x000fe20008000f00 */
[----:B------:R-:W-:Y:S05]  /*22c0*/  @!P5 BRA `(.L_x_1638) ;  /* 0x000000300000d947 */ /* 0x000fea0003800000 */
[----:B-1----:R-:W2:Y:S04]  /*22d0*/  LDG.E R6, [R4.64] ;  /* 0x0000000804067981 */ /* 0x002ea8000c1e1900 */
[----:B------:R-:W2:Y:S02]  /*22e0*/  LDG.E R0, [R4.64+0x4] ;  /* 0x0000040804007981 */ /* 0x000ea4000c1e1900 */
[----:B--2---:R-:W-:Y:S02]  /*22f0*/  IADD3 R12, -R6, R0, RZ ;  /* 0x00000000060c7210 */ /* 0x004fe40007ffe1ff */
.L_x_1638:
[----:B------:R-:W2:Y:S04]  /*2300*/  LDL.LU R0, [R1+0x44] ;  /* 0x0000440001007983 */ /* 0x000ea80000300800 */
[----:B-1----:R1:W3:Y:S04]  /*2310*/  @P6 LDG.E R5, [R2.64] ;  /* 0x0000000802056981 */ /* 0x0022e8000c1e1900 */
[----:B------:R1:W3:Y:S04]  /*2320*/  @P6 LDG.E R4, [R2.64+0x4] ;  /* 0x0000040802046981 */ /* 0x0002e8000c1e1900 */
[----:B------:R-:W4:Y:S04]  /*2330*/  LDL.LU R6, [R1+0x64] ;  /* 0x0000640001067983 */ /* 0x000f280000300800 */
[----:B------:R-:W4:Y:S01]  /*2340*/  LDL R14, [R1+0x48] ;  /* 0x00004800010e7983 */ /* 0x000f220000100800 */
[----:B------:R-:W-:-:S04]  /*2350*/  ISETP.NE.U32.AND P0, PT, RZ, c[0x0][0x378], PT ;  /* 0x0000de00ff007a0c */ /* 0x000fc80003f05070 */
[----:B------:R-:W-:Y:S01]  /*2360*/  ISETP.NE.AND.EX P1, PT, RZ, c[0x0][0x37c], PT, P0 ;  /* 0x0000df00ff007a0c */ /* 0x000fe20003f25300 */
[----:B------:R-:W-:Y:S02]  /*2370*/  IMAD.MOV.U32 R7, RZ, RZ, c[0x0][0x2c4] ;  /* 0x0000b100ff077624 */ /* 0x000fe400078e00ff */
[----:B-----5:R-:W-:-:S03]  /*2380*/  IMAD.MOV.U32 R130, RZ, RZ, R12 ;  /* 0x000000ffff827224 */ /* 0x020fc600078e000c */
[----:B------:R-:W-:-:S07]  /*2390*/  ISETP.NE.AND P2, PT, R7, 0x1, PT ;  /* 0x000000010700780c */ /* 0x000fce0003f45270 */
[----:B-1----:R-:W-:-:S04]  /*23a0*/  @P1 IADD3 R2, P0, R17, c[0x0][0x378], RZ ;  /* 0x0000de0011021a10 */ /* 0x002fc80007f1e0ff */
[----:B------:R-:W-:Y:S01]  /*23b0*/  @P1 IADD3.X R3, R16, c[0x0][0x37c], RZ, P0, !PT ;  /* 0x0000df0010031a10 */ /* 0x000fe200007fe4ff */
[----:B------:R-:W-:-:S04]  /*23c0*/  IMAD.IADD R7, R12, 0x1, -R9 ;  /* 0x000000010c077824 */ /* 0x000fc800078e0a09 */
[----:B------:R1:W5:Y:S02]  /*23d0*/  @P1 LDG.E R130, [R2.64] ;  /* 0x0000000802821981 */ /* 0x000364000c1e1900 */
[----:B-1----:R-:W-:Y:S01]  /*23e0*/  IMAD.MOV.U32 R2, RZ, RZ, c[0x0][0x228] ;  /* 0x00008a00ff027624 */ /* 0x002fe200078e00ff */
[----:B------:R-:W-:Y:S01]  /*23f0*/  BSSY B0, `(.L_x_1639) ;  /* 0x000003f000007945 */ /* 0x000fe20003800000 */
[----:B--2---:R-:W-:-:S05]  /*2400*/  IMAD.SHL.U32 R0, R0, 0x80, RZ ;  /* 0x0000008000007824 */ /* 0x004fca00078e00ff */
[----:B------:R1:W-:Y:S01]  /*2410*/  STL [R1+0x30], R0 ;  /* 0x0000300001007387 */ /* 0x0003e20000100800 */
[----:B---3--:R-:W-:Y:S01]  /*2420*/  @P6 IMAD.IADD R2, R4, 0x1, -R5 ;  /* 0x0000000104026824 */ /* 0x008fe200078e0a05 */
[----:B----4-:R-:W-:-:S03]  /*2430*/  LOP3.LUT R6, R6, 0xffffffdf, RZ, 0xc0, !PT ;  /* 0xffffffdf06067812 */ /* 0x010fc600078ec0ff */
[----:B------:R-:W-:Y:S01]  /*2440*/  IMAD.IADD R4, R7, 0x1, R2 ;  /* 0x0000000107047824 */ /* 0x000fe200078e0202 */
[----:B------:R-:W-:-:S04]  /*2450*/  @P2 LOP3.LUT R6, R6, 0x20, RZ, 0xfc, !PT ;  /* 0x0000002006062812 */ /* 0x000fc800078efcff */
[----:B------:R-:W-:Y:S02]  /*2460*/  IADD3 R144, R4, 0x50, -R249 ;  /* 0x0000005004907810 */ /* 0x000fe40007ffe8f9 */
[----:B-1----:R-:W-:-:S05]  /*2470*/  IADD3 R0, R0, 0x7f, RZ ;  /* 0x0000007f00007810 */ /* 0x002fca0007ffe0ff */
[----:B------:R-:W-:Y:S01]  /*2480*/  @P2 IMAD.HI.U32 R3, R0, c[0x0][0x2c8], RZ ;  /* 0x0000b20000032a27 */ /* 0x000fe200078e00ff */
[----:B------:R1:W-:Y:S04]  /*2490*/  STL [R1+0x64], R6 ;  /* 0x0000640601007387 */ /* 0x0003e80000100800 */
[----:B------:R-:W-:Y:S01]  /*24a0*/  @P2 SHF.R.U32.HI R0, RZ, c[0x0][0x2cc], R3 ;  /* 0x0000b300ff002a19 */ /* 0x000fe20000011603 */
[----:B------:R2:W-:Y:S01]  /*24b0*/  STL [R1+0x38], R4 ;  /* 0x0000380401007387 */ /* 0x0005e20000100800 */
[----:B------:R-:W-:-:S03]  /*24c0*/  LOP3.LUT R5, R14, 0xff000000, RZ, 0xc0, !PT ;  /* 0xff0000000e057812 */ /* 0x000fc600078ec0ff */
[----:B------:R-:W-:-:S04]  /*24d0*/  IMAD.IADD R3, R144, 0x1, R0 ;  /* 0x0000000190037824 */ /* 0x000fc800078e0200 */
[----:B-1----:R-:W-:Y:S01]  /*24e0*/  IMAD.HI R6, R3, 0x66666667, RZ ;  /* 0x6666666703067827 */ /* 0x002fe200078e02ff */
[----:B--2---:R-:W-:Y:S02]  /*24f0*/  IADD3 R4, R4, 0x4f, RZ ;  /* 0x0000004f04047810 */ /* 0x004fe40007ffe0ff */
[----:B------:R-:W-:-:S03]  /*2500*/  LOP3.LUT R3, R14, 0xff0000, RZ, 0xc0, !PT ;  /* 0x00ff00000e037812 */ /* 0x000fc600078ec0ff */
[----:B------:R-:W-:Y:S01]  /*2510*/  IMAD.HI R0, R4, 0x66666667, RZ ;  /* 0x6666666704007827 */ /* 0x000fe200078e02ff */
[----:B------:R-:W-:-:S04]  /*2520*/  SHF.R.U32.HI R4, RZ, 0x8, R5 ;  /* 0x00000008ff047819 */ /* 0x000fc80000011605 */
[----:B------:R-:W-:Y:S02]  /*2530*/  LEA.HI R3, R3, R4, RZ, 0x10 ;  /* 0x0000000403037211 */ /* 0x000fe400078f80ff */
[----:B------:R-:W-:Y:S02]  /*2540*/  SHF.R.U32.HI R5, RZ, 0x1f, R0 ;  /* 0x0000001fff057819 */ /* 0x000fe40000011600 */
[----:B------:R-:W-:Y:S02]  /*2550*/  SHF.R.U32.HI R8, RZ, 0x1f, R6 ;  /* 0x0000001fff087819 */ /* 0x000fe40000011606 */
[----:B------:R-:W-:Y:S02]  /*2560*/  SHF.R.U32.HI R9, RZ, 0x10, R3 ;  /* 0x00000010ff097819 */ /* 0x000fe40000011603 */
[----:B------:R-:W-:Y:S02]  /*2570*/  LOP3.LUT R18, R3, 0xff, RZ, 0xc0, !PT ;  /* 0x000000ff03127812 */ /* 0x000fe400078ec0ff */
[----:B------:R-:W-:-:S02]  /*2580*/  LEA.HI.SX32 R143, R0, R5, 0x1b ;  /* 0x00000005008f7211 */ /* 0x000fc400078fdaff */
[----:B------:R-:W-:Y:S01]  /*2590*/  LEA.HI.SX32 R0, R6, R8, 0x1b ;  /* 0x0000000806007211 */ /* 0x000fe200078fdaff */
[----:B------:R1:W-:Y:S03]  /*25a0*/  STL [R1+0x44], R9 ;  /* 0x0000440901007387 */ /* 0x0003e60000100800 */
[----:B------:R-:W-:Y:S01]  /*25b0*/  IMNMX R6, R143, R0, PT ;  /* 0x000000008f067217 */ /* 0x000fe20003800200 */
[----:B------:R1:W-:Y:S03]  /*25c0*/  STL [R1+0x94], R18 ;  /* 0x0000941201007387 */ /* 0x0003e60000100800 */
[----:B------:R-:W-:Y:S02]  /*25d0*/  ISETP.GE.AND P0, PT, R6, 0x1, PT ;  /* 0x000000010600780c */ /* 0x000fe40003f06270 */
[----:B------:R-:W-:Y:S01]  /*25e0*/  ISETP.NE.AND P1, PT, R9, RZ, PT ;  /* 0x000000ff0900720c */ /* 0x000fe20003f25270 */
[----:B------:R-:W-:-:S03]  /*25f0*/  IMAD.MOV.U32 R0, RZ, RZ, RZ ;  /* 0x000000ffff007224 */ /* 0x000fc600078e00ff */
[----:B------:R-:W-:-:S07]  /*2600*/  SEL R129, R9, c[0x0][0x338], P1 ;  /* 0x0000ce0009817a07 */ /* 0x000fce0000800000 */
[----:B------:R-:W-:Y:S05]  /*2610*/  @!P0 BRA `(.L_x_1640) ;  /* 0x000001c000008947 */ /* 0x000fea0003800000 */
[----:B------:R-:W-:Y:S02]  /*2620*/  IABS R3, R129 ;  /* 0x0000008100037213 */ /* 0x000fe40000000000 */
[----:B------:R-:W-:Y:S02]  /*2630*/  IADD3 R8, R129, -0x1, R6 ;  /* 0xffffffff81087810 */ /* 0x000fe40007ffe006 */
[----:B------:R-:W2:Y:S02]  /*2640*/  I2F.RP R0, R3 ;  /* 0x0000000300007306 */ /* 0x000ea40000209400 */
[----:B------:R-:W-:-:S06]  /*2650*/  IABS R11, R8 ;  /* 0x00000008000b7213 */ /* 0x000fcc0000000000 */
[----:B--2---:R-:W2:Y:S02]  /*2660*/  MUFU.RCP R0, R0 ;  /* 0x0000000000007308 */ /* 0x004ea40000001000 */
[----:B--2---:R-:W-:-:S06]  /*2670*/  IADD3 R0, R0, 0xffffffe, RZ ;  /* 0x0ffffffe00007810 */ /* 0x004fcc0007ffe0ff */
[----:B------:R-:W2:Y:S02]  /*2680*/  F2I.FTZ.U32.TRUNC.NTZ R5, R0 ;  /* 0x0000000000057305 */ /* 0x000ea4000021f000 */
[----:B--2---:R-:W-:-:S04]  /*2690*/  IMAD.MOV R0, RZ, RZ, -R5 ;  /* 0x000000ffff007224 */ /* 0x004fc800078e0a05 */
[----:B------:R-:W-:Y:S01]  /*26a0*/  IMAD.MOV.U32 R4, RZ, RZ, R0 ;  /* 0x000000ffff047224 */ /* 0x000fe200078e0000 */
[----:B------:R-:W-:-:S03]  /*26b0*/  IABS R0, R129 ;  /* 0x0000008100007213 */ /* 0x000fc60000000000 */
[----:B-1----:R-:W-:Y:S02]  /*26c0*/  IMAD R9, R4, R3, RZ ;  /* 0x0000000304097224 */ /* 0x002fe400078e02ff */
        /* <DEDUP_REMOVED lines=17> */
.L_x_1640:
[----:B------:R-:W-:Y:S05]  /*27e0*/  BSYNC B0 ;  /* 0x0000000000007941 */ /* 0x000fea0003800000 */
.L_x_1639:
[----:B------:R-:W-:-:S04]  /*27f0*/  IMAD R3, R18, R0, RZ ;  /* 0x0000000012037224 */ /* 0x000fc800078e02ff */
        /* <DEDUP_REMOVED lines=17> */
[----:B-1----:R-:W1:Y:S03]  /*2910*/  S2R R9, SR_TID.X ;  /* 0x0000000000097919 */ /* 0x002e660000002100 */
        /* <DEDUP_REMOVED lines=49> */
[----:B------:R-:W-:-:S02]  /*2c30*/  ISETP.GE.AND P0, PT, R3, 0x31, PT ;  /* 0x000000310300780c */ /* 0x000fc40003f06270 */
[----:B------:R-:W-:Y:S01]  /*2c40*/  SHF.R.S32.HI R17, RZ, 0x1f, R98 ;  /* 0x0000001fff117819 */ /* 0x000fe20000011462 */
[----:B-1----:R-:W-:Y:S01]  /*2c50*/  @P1 IMAD.X R7, R5, 0x1, R148, P2 ;  /* 0x0000000105071824 */ /* 0x002fe200010e0694 */
[----:B------:R-:W-:Y:S02]  /*2c60*/  ISETP.GE.AND P2, PT, R3, 0x21, PT ;  /* 0x000000210300780c */ /* 0x000fe40003f46270 */
[----:B------:R-:W-:-:S04]  /*2c70*/  @P1 LEA R6, P3, R0, c[0x0][0x220], 0x1 ;  /* 0x0000880000061a11 */ /* 0x000fc800078608ff */
[----:B------:R-:W-:-:S05]  /*2c80*/  @P1 LEA.HI.X R7, R0, c[0x0][0x224], R7, 0x1, P3 ;  /* 0x0000890000071a11 */ /* 0x000fca00018f0c07 */
[----:B------:R1:W-:Y:S02]  /*2c90*/  @P1 LDGSTS.E.BYPASS.LTC128B.128 [R212+0x3100], [R6.64], !P6 ;  /* 0x0310000006d41fae */ /* 0x0003e4000f101d48 */
[----:B------:R-:W-:-:S04]  /*2ca0*/  @P2 LEA R0, P1, R24, R4, 0x5 ;  /* 0x0000000418002211 */ /* 0x000fc800078228ff */
[----:B------:R-:W-:Y:S01]  /*2cb0*/  @P2 LEA R18, P3, R0, c[0x0][0x220], 0x1 ;  /* 0x0000880000122a11 */ /* 0x000fe200078608ff */
[----:B------:R-:W-:Y:S01]  /*2cc0*/  IMAD R10, R17, c[0x0][0x280], RZ ;  /* 0x0000a000110a7a24 */ /* 0x000fe200078e02ff */
[----:B------:R-:W-:Y:S01]  /*2cd0*/  IADD3 R127, R12, R15, RZ ;  /* 0x0000000f0c7f7210 */ /* 0x000fe20007ffe0ff */
[----:B-1----:R-:W-:Y:S01]  /*2ce0*/  @P2 IMAD.MOV.U32 R7, RZ, RZ, c[0x0][0x23c] ;  /* 0x00008f00ff072624 */ /* 0x002fe200078e00ff */
[----:B------:R-:W-:-:S04]  /*2cf0*/  @P0 MOV R6, c[0x0][0x23c] ;  /* 0x00008f0000060a02 */ /* 0x000fc80000000f00 */
[----:B------:R-:W-:Y:S01]  /*2d00*/  @P2 LEA.HI.X R14, R24, R5, R7, 0x5, P1 ;  /* 0x00000005180e2211 */ /* 0x000fe200008f2c07 */
[----:B------:R-:W-:Y:S01]  /*2d10*/  @P0 IMAD R11, R6, 0x30, RZ ;  /* 0x00000030060b0824 */ /* 0x000fe200078e02ff */
[----:B------:R-:W-:Y:S01]  /*2d20*/  ISETP.GE.AND P1, PT, R3, 0x41, PT ;  /* 0x000000410300780c */ /* 0x000fe20003f26270 */
[----:B------:R-:W-:Y:S01]  /*2d30*/  @P0 IMAD.WIDE.U32 R6, R24, 0x30, R4 ;  /* 0x0000003018060825 */ /* 0x000fe200078e0004 */
[----:B------:R-:W-:-:S03]  /*2d40*/  @P2 LEA.HI.X R19, R0, c[0x0][0x224], R14, 0x1, P3 ;  /* 0x0000890000132a11 */ /* 0x000fc600018f0c0e */
[----:B------:R-:W-:Y:S01]  /*2d50*/  @P0 IMAD.IADD R3, R7, 0x1, R11 ;  /* 0x0000000107030824 */ /* 0x000fe200078e020b */
[C---:B------:R-:W-:Y:S01]  /*2d60*/  @P0 LEA R16, P3, R6.reuse, c[0x0][0x220], 0x1 ;  /* 0x0000880006100a11 */ /* 0x040fe200078608ff */
[----:B------:R-:W-:Y:S01]  /*2d70*/  IMAD R0, R17, c[0x0][0x290], RZ ;  /* 0x0000a40011007a24 */ /* 0x000fe200078e02ff */
[----:B------:R1:W-:Y:S02]  /*2d80*/  @P2 LDGSTS.E.BYPASS.LTC128B.128 [R212+0x3900], [R18.64], !P6 ;  /* 0x0390000012d42fae */ /* 0x0003e4000f101d48 */
[----:B------:R-:W-:Y:S01]  /*2d90*/  @P0 LEA.HI.X R17, R6, c[0x0][0x224], R3, 0x1, P3 ;  /* 0x0000890006110a11 */ /* 0x000fe200018f0c03 */
[----:B------:R-:W-:Y:S02]  /*2da0*/  IMAD.WIDE.U32 R6, R98, c[0x0][0x290], R96 ;  /* 0x0000a40062067a25 */ /* 0x000fe400078e0060 */
[----:B------:R-:W-:Y:S02]  /*2db0*/  @P1 LEA R3, P3, R24, R4, 0x6 ;  /* 0x0000000418031211 */ /* 0x000fe400078630ff */
[C---:B------:R-:W-:Y:S01]  /*2dc0*/  IMAD R0, R98.reuse, c[0x0][0x294], R0 ;  /* 0x0000a50062007a24 */ /* 0x040fe200078e0200 */
[----:B------:R-:W-:Y:S01]  /*2dd0*/  @P1 MOV R4, c[0x0][0x23c] ;  /* 0x00008f0000041a02 */ /* 0x000fe20000000f00 */
[----:B------:R-:W-:Y:S01]  /*2de0*/  IMAD.WIDE.U32 R14, R98, c[0x0][0x290], R86 ;  /* 0x0000a400620e7a25 */ /* 0x000fe200078e0056 */
[----:B------:R1:W-:Y:S03]  /*2df0*/  @P0 LDGSTS.E.BYPASS.LTC128B.128 [R212+0x4100], [R16.64], !P6 ;  /* 0x0410000010d40fae */ /* 0x0003e6000f101d48 */
[----:B------:R-:W-:-:S02]  /*2e00*/  IMAD.IADD R11, R7, 0x1, R0 ;  /* 0x00000001070b7824 */ /* 0x000fc400078e0200 */
[----:B------:R-:W-:Y:S01]  /*2e10*/  IMAD.IADD R7, R0, 0x1, R15 ;  /* 0x0000000100077824 */ /* 0x000fe200078e020f */
[----:B------:R-:W-:Y:S01]  /*2e20*/  @P1 LEA.HI.X R0, R24, R5, R4, 0x6, P3 ;  /* 0x0000000518001211 */ /* 0x000fe200018f3404 */
[----:B------:R-:W-:Y:S01]  /*2e30*/  IMAD.WIDE.U32 R8, R98, c[0x0][0x280], R96 ;  /* 0x0000a00062087a25 */ /* 0x000fe200078e0060 */
[----:B------:R-:W-:-:S03]  /*2e40*/  @P1 LEA R4, P3, R3, c[0x0][0x220], 0x1 ;  /* 0x0000880003041a11 */ /* 0x000fc600078608ff */
[C---:B------:R-:W-:Y:S01]  /*2e50*/  IMAD R10, R98.reuse, c[0x0][0x284], R10 ;  /* 0x0000a100620a7a24 */ /* 0x040fe200078e020a */
[----:B------:R-:W-:Y:S01]  /*2e60*/  @P1 LEA.HI.X R5, R3, c[0x0][0x224], R0, 0x1, P3 ;  /* 0x0000890003051a11 */ /* 0x000fe200018f0c00 */
[----:B------:R-:W-:Y:S01]  /*2e70*/  IMAD.MOV.U32 R12, RZ, RZ, R8 ;  /* 0x000000ffff0c7224 */ /* 0x000fe200078e0008 */
[----:B-----5:R-:W-:Y:S02]  /*2e80*/  SHF.R.S32.HI R0, RZ, 0x1f, R130 ;  /* 0x0000001fff007819 */ /* 0x020fe40000011482 */
[----:B------:R-:W-:Y:S01]  /*2e90*/  IADD3 R13, R9, R10, RZ ;  /* 0x0000000a090d7210 */ /* 0x000fe20007ffe0ff */
[----:B------:R-:W-:Y:S01]  /*2ea0*/  IMAD.WIDE.U32 R8, R98, c[0x0][0x280], R86 ;  /* 0x0000a00062087a25 */ /* 0x000fe200078e0056 */
[----:B------:R2:W-:Y:S03]  /*2eb0*/  @P1 LDGSTS.E.BYPASS.LTC128B.128 [R212+0x4900], [R4.64], !P6 ;  /* 0x0490000004d41fae */ /* 0x0005e6000f101d48 */
[----:B------:R-:W-:Y:S01]  /*2ec0*/  IMAD R3, R0, c[0x0][0x280], RZ ;  /* 0x0000a00000037a24 */ /* 0x000fe200078e02ff */
[----:B------:R-:W-:Y:S01]  /*2ed0*/  IADD3 R9, R10, R9, RZ ;  /* 0x000000090a097210 */ /* 0x000fe20007ffe0ff */
[----:B------:R-:W-:Y:S01]  /*2ee0*/  IMAD R0, R0, c[0x0][0x290], RZ ;  /* 0x0000a40000007a24 */ /* 0x000fe200078e02ff */
[----:B------:R-:W-:Y:S01]  /*2ef0*/  MOV R10, R6 ;  /* 0x00000006000a7202 */ /* 0x000fe20000000f00 */
[----:B------:R-:W-:Y:S01]  /*2f00*/  IMAD.MOV.U32 R6, RZ, RZ, R14 ;  /* 0x000000ffff067224 */ /* 0x000fe200078e000e */
[----:B------:R-:W-:Y:S01]  /*2f10*/  MOV R142, 0x5 ;  /* 0x00000005008e7802 */ /* 0x000fe20000000f00 */
[----:B------:R-:W-:-:S02]  /*2f20*/  IMAD.MOV.U32 R131, RZ, RZ, c[0x0][0x280] ;  /* 0x0000a000ff837624 */ /* 0x000fc400078e00ff */
[C---:B------:R-:W-:Y:S02]  /*2f30*/  IMAD R145, R134.reuse, c[0x0][0x284], RZ ;  /* 0x0000a10086917a24 */ /* 0x040fe400078e02ff */
        /* <DEDUP_REMOVED lines=44> */
[----:B------:R-:W-:Y:S01]  /*3200*/  IMAD R0, R21, c[0x0][0x268], RZ ;  /* 0x00009a0015007a24 */ /* 0x000fe200078e02ff */
[C---:B------:R-:W-:Y:S01]  /*3210*/  IADD3 R15, R98.reuse, 0x20, RZ ;  /* 0x00000020620f7810 */ /* 0x040fe20007ffe0ff */
        /* <DEDUP_REMOVED lines=55> */
.L_x_1676:
[----:B------:R-:W-:Y:S01]  /*3590*/  IMAD R3, R29, 0x50, R0 ;  /* 0x000000501d037824 */ /* 0x000fe200078e0200 */
[----:B------:R-:W-:Y:S01]  /*35a0*/  ISETP.NE.AND P1, PT, R155, 0x1, PT ;  /* 0x000000019b00780c */ /* 0x000fe20003f25270 */
[----:B------:R-:W-:Y:S01]  /*35b0*/  IMAD.MOV.U32 R75, RZ, RZ, RZ ;  /* 0x000000ffff4b7224 */ /* 0x000fe200078e00ff */
[----:B------:R-:W-:Y:S04]  /*35c0*/  DEPBAR.LE SB0, 0x0 ;  /* 0x000080000000791a */ /* 0x000fe80000000000 */
[----:B---3--:R-:W-:Y:S01]  /*35d0*/  IMAD.IADD R4, R127, 0x1, R3 ;  /* 0x000000017f047824 */ /* 0x008fe200078e0203 */
[----:B------:R-:W-:Y:S01]  /*35e0*/  ISETP.GE.AND P0, PT, R3, R2, PT ;  /* 0x000000020300720c */ /* 0x000fe20003f06270 */
[----:B------:R-:W-:Y:S01]  /*35f0*/  WARPSYNC 0xffffffff ;  /* 0xffffffff00007948 */ /* 0x000fe20003800000 */
[----:B------:R-:W-:Y:S01]  /*3600*/  ISETP.GE.AND P2, PT, R154, 0x1, PT ;  /* 0x000000019a00780c */ /* 0x000fe20003f46270 */
[--C-:B------:R-:W-:Y:S01]  /*3610*/  IMAD.MOV.U32 R3, RZ, RZ, R4.reuse ;  /* 0x000000ffff037224 */ /* 0x100fe200078e0004 */
[----:B------:R-:W-:Y:S01]  /*3620*/  ISETP.GT.OR P0, PT, R0, 0x4f, P0 ;  /* 0x0000004f0000780c */ /* 0x000fe20000704670 */
[----:B------:R-:W-:Y:S01]  /*3630*/  BSSY B2, `(.L_x_1642) ;  /* 0x0000415000027945 */ /* 0x000fe20003800000 */
[----:B------:R-:W-:Y:S05]  /*3640*/  @P1 IMAD.HI.U32 R5, R4, c[0x0][0x2bc], RZ ;  /* 0x0000af0004051a27 */ /* 0x000fea00078e00ff */
[----:B------:R-:W-:Y:S06]  /*3650*/  @P1 SHF.R.U32.HI R3, RZ, c[0x0][0x2c0], R5 ;  /* 0x0000b000ff031a19 */ /* 0x000fec0000011605 */
        /* <DEDUP_REMOVED lines=21> */
[----:B-1----:R-:W-:-:S05]  /*37b0*/  @!P2 BRA `(.L_x_1643) ;  /* 0x00003c400000a947 */ /* 0x002fca0003800000 */
[-C--:B------:R-:W-:Y:S01]  /*37c0*/  IMAD R6, R145, R29.reuse, RZ ;  /* 0x0000001d91067224 */ /* 0x080fe200078e02ff */
        /* <DEDUP_REMOVED lines=40> */
.L_x_1646:
[----:B------:R-:W-:Y:S05]  /*3a50*/  BSYNC B0 ;  /* 0x0000000000007941 */ /* 0x000fea0003800000 */
.L_x_1645:
        /* <DEDUP_REMOVED lines=39> */
.L_x_1648:
[----:B------:R-:W-:Y:S05]  /*3cd0*/  BSYNC B0 ;  /* 0x0000000000007941 */ /* 0x000fea0003800000 */
.L_x_1647:
        /* <DEDUP_REMOVED lines=38> */
.L_x_1650:
[----:B------:R-:W-:Y:S05]  /*3f40*/  BSYNC B0 ;  /* 0x0000000000007941 */ /* 0x000fea0003800000 */
.L_x_1649:
        /* <DEDUP_REMOVED lines=74> */
.L_x_1654:
[----:B------:R-:W-:Y:S05]  /*43f0*/  BSYNC B0 ;  /* 0x0000000000007941 */ /* 0x000fea0003800000 */
.L_x_1653:
        /* <DEDUP_REMOVED lines=57> */
.L_x_1652:
[----:B------:R-:W-:Y:S05]  /*4790*/  BSYNC B1 ;  /* 0x0000000000017941 */ /* 0x000fea0003800000 */
.L_x_1651:
        /* <DEDUP_REMOVED lines=62> */
.L_x_1658:
[----:B------:R-:W-:Y:S05]  /*4b80*/  BSYNC B0 ;  /* 0x0000000000007941 */ /* 0x000fea0003800000 */
.L_x_1657:
        /* <DEDUP_REMOVED lines=57> */
.L_x_1656:
[----:B------:R-:W-:Y:S05]  /*4f20*/  BSYNC B1 ;  /* 0x0000000000017941 */ /* 0x000fea0003800000 */
.L_x_1655:
        /* <DEDUP_REMOVED lines=61> */
.L_x_1661:
[----:B------:R-:W-:Y:S05]  /*5300*/  BSYNC B0 ;  /* 0x0000000000007941 */ /* 0x000fea0003800000 */
.L_x_1660:
        /* <DEDUP_REMOVED lines=58> */
.L_x_1644:
        /* <DEDUP_REMOVED lines=213> */
.L_x_1663:
[----:B----4-:R-:W-:Y:S05]  /*6400*/  BSYNC B0 ;  /* 0x0000000000007941 */ /* 0x010fea0003800000 */
.L_x_1662:
        /* <DEDUP_REMOVED lines=126> */
.L_x_1665:
[----:B------:R-:W-:Y:S05]  /*6bf0*/  BSYNC B0 ;  /* 0x0000000000007941 */ /* 0x000fea0003800000 */
.L_x_1664:
        /* <DEDUP_REMOVED lines=128> */
.L_x_1643:
        /* <DEDUP_REMOVED lines=21> */
.L_x_1667:
[----:B-12---:R-:W-:Y:S05]  /*7550*/  BSYNC B0 ;  /* 0x0000000000007941 */ /* 0x006fea0003800000 */
.L_x_1666:
        /* <DEDUP_REMOVED lines=17> */
.L_x_1669:
[----:B------:R-:W-:Y:S05]  /*7670*/  BSYNC B0 ;  /* 0x0000000000007941 */ /* 0x000fea0003800000 */
.L_x_1668:
        /* <DEDUP_REMOVED lines=16> */
.L_x_1659:
[----:B------:R-:W-:Y:S05]  /*7780*/  BSYNC B2 ;  /* 0x0000000000027941 */ /* 0x000fea0003800000 */
.L_x_1642:
[----:B------:R-:W-:Y:S01]  /*7790*/  IMAD R20, R29, -0x50, RZ ;  /* 0xffffffb01d147824 */ /* 0x000fe200078e02ff */
[----:B------:R-:W-:Y:S01]  /*77a0*/  BSSY B0, `(.L_x_1670) ;  /* 0x0000063000007945 */ /* 0x000fe20003800000 */
[----:B--23--:R-:W-:Y:S02]  /*77b0*/  IMAD R4, R92, c[0x0][0x208], RZ ;  /* 0x000082005c047a24 */ /* 0x00cfe400078e02ff */
        /* <DEDUP_REMOVED lines=12> */
[----:B-1----:R-:W-:Y:S02]  /*7880*/  @P3 IADD3.X R12, RZ, R7, RZ, P0, !PT ;  /* 0x00000007ff0c3210 */ /* 0x002fe400007fe4ff */
        /* <DEDUP_REMOVED lines=74> */
[----:B------:R-:W1:Y:S01]  /*7d30*/  @!P1 LDS.128 R8, [R250] ;  /* 0x00000000fa089984 */ /* 0x000e620000000c00 */
        /* <DEDUP_REMOVED lines=9> */
.L_x_1671:
[----:B-123--:R-:W-:Y:S05]  /*7dd0*/  BSYNC B0 ;  /* 0x0000000000007941 */ /* 0x00efea0003800000 */
.L_x_1670:
[----:B------:R1:W2:Y:S01]  /*7de0*/  SHFL.IDX PT, R5, R17, 0x1, 0x1c1f ;  /* 0x003c1f0011057f89 */ /* 0x0002a200000e0000 */
[----:B------:R-:W-:Y:S01]  /*7df0*/  ISETP.GE.AND P0, PT, R3, 0x21, PT ;  /* 0x000000210300780c */ /* 0x000fe20003f06270 */
[----:B------:R-:W-:Y:S02]  /*7e00*/  BSSY B0, `(.L_x_1672) ;  /* 0x000000f000007945 */ /* 0x000fe40003800000 */
[----:B------:R1:W3:Y:S10]  /*7e10*/  SHFL.IDX PT, R4, R18, 0x1, 0x1c1f ;  /* 0x003c1f0012047f89 */ /* 0x0002f400000e0000 */
        /* <DEDUP_REMOVED lines=13> */
.L_x_1673:
[----:B------:R-:W-:Y:S05]  /*7ef0*/  BSYNC B0 ;  /* 0x0000000000007941 */ /* 0x000fea0003800000 */
.L_x_1672:
[----:B--2---:R2:W4:Y:S01]  /*7f00*/  SHFL.IDX PT, R5, R17, 0x2, 0x1c1f ;  /* 0x005c1f0011057f89 */ /* 0x00452200000e0000 */
[----:B------:R-:W-:Y:S01]  /*7f10*/  ISETP.GE.AND P0, PT, R3, 0x41, PT ;  /* 0x000000410300780c */ /* 0x000fe20003f06270 */
[----:B------:R-:W-:Y:S02]  /*7f20*/  BSSY B0, `(.L_x_1674) ;  /* 0x000000f000007945 */ /* 0x000fe40003800000 */
        /* <DEDUP_REMOVED lines=14> */
.L_x_1675:
[----:B------:R-:W-:Y:S05]  /*8010*/  BSYNC B0 ;  /* 0x0000000000007941 */ /* 0x000fea0003800000 */
.L_x_1674:
[C---:B------:R-:W-:Y:S02]  /*8020*/  ISETP.GT.AND P0, PT, R29.reuse, R119, PT ;  /* 0x000000771d00720c */ /* 0x040fe40003f04270 */
[----:B------:R-:W-:Y:S11]  /*8030*/  IADD3 R29, R29, -0x1, RZ ;  /* 0xffffffff1d1d7810 */ /* 0x000ff60007ffe0ff */
[----:B------:R-:W-:Y:S01]  /*8040*/  @P0 SHF.R.S32.HI R6, RZ, 0x1f, R29 ;  /* 0x0000001fff060819 */ /* 0x000fe2000001141d */
[----:B------:R-:W-:Y:S02]  /*8050*/  @P0 IMAD R3, R147, R29, RZ ;  /* 0x0000001d93030224 */ /* 0x000fe400078e02ff */
[----:B---3--:R-:W-:Y:S02]  /*8060*/  @P0 IMAD.MOV.U32 R4, RZ, RZ, R110 ;  /* 0x000000ffff040224 */ /* 0x008fe400078e006e */
[----:B----4-:R-:W-:Y:S02]  /*8070*/  @P0 IMAD.MOV.U32 R5, RZ, RZ, R109 ;  /* 0x000000ffff050224 */ /* 0x010fe400078e006d */
[-C--:B------:R-:W-:Y:S02]  /*8080*/  @P0 IMAD R3, R6, R132.reuse, R3 ;  /* 0x0000008406030224 */ /* 0x080fe400078e0203 */
[----:B------:R-:W-:Y:S04]  /*8090*/  @P0 IMAD.WIDE.U32 R4, R29, R132, R4 ;  /* 0x000000841d040225 */ /* 0x000fe800078e0004 */
[----:B------:R-:W-:Y:S01]  /*80a0*/  @P0 IMAD.IADD R3, R5, 0x1, R3 ;  /* 0x0000000105030824 */ /* 0x000fe200078e0203 */
[C---:B------:R-:W-:Y:S01]  /*80b0*/  @P0 LEA R10, P1, R4.reuse, c[0x0][0x220], 0x1 ;  /* 0x00008800040a0a11 */ /* 0x040fe200078208ff */
[C---:B------:R-:W-:Y:S03]  /*80c0*/  @P0 IMAD.SHL.U32 R12, R153.reuse, 0x2, RZ ;  /* 0x00000002990c0824 */ /* 0x040fe600078e00ff */
        /* <DEDUP_REMOVED lines=22> */
.L_x_1641:
[----:B---3--:R-:W3:Y:S01]  /*8230*/  LDL R11, [R1+0x30] ;  /* 0x00003000010b7983 */ /* 0x008ee20000100800 */
[----:B------:R-:W-:-:S05]  /*8240*/  IMAD.MOV.U32 R0, RZ, RZ, c[0x0][0x2c4] ;  /* 0x0000b100ff007624 */ /* 0x000fca00078e00ff */
[----:B------:R-:W-:Y:S01]  /*8250*/  ISETP.NE.AND P3, PT, R0, 0x1, PT ;  /* 0x000000010000780c */ /* 0x000fe20003f65270 */
[----:B------:R-:W-:Y:S01]  /*8260*/  BSSY B0, `(.L_x_1677) ;  /* 0x0000028000007945 */ /* 0x000fe20003800000 */
[----:B---3--:R-:W-:-:S11]  /*8270*/  IADD3 R0, R11, 0x7f, RZ ;  /* 0x0000007f0b007810 */ /* 0x008fd60007ffe0ff */
[----:B------:R-:W-:-:S05]  /*8280*/  @P3 IMAD.HI.U32 R2, R0, c[0x0][0x2c8], RZ ;  /* 0x0000b20000023a27 */ /* 0x000fca00078e00ff */
[----:B------:R-:W-:-:S05]  /*8290*/  @P3 SHF.R.U32.HI R0, RZ, c[0x0][0x2cc], R2 ;  /* 0x0000b300ff003a19 */ /* 0x000fca0000011602 */
[----:B------:R-:W-:-:S04]  /*82a0*/  IMAD.IADD R0, R144, 0x1, R0 ;  /* 0x0000000190007824 */ /* 0x000fc800078e0200 */
[----:B------:R-:W-:-:S05]  /*82b0*/  IMAD.HI R0, R0, 0x66666667, RZ ;  /* 0x6666666700007827 */ /* 0x000fca00078e02ff */
[----:B------:R-:W-:-:S04]  /*82c0*/  SHF.R.U32.HI R2, RZ, 0x1f, R0 ;  /* 0x0000001fff027819 */ /* 0x000fc80000011600 */
[----:B------:R-:W-:-:S04]  /*82d0*/  LEA.HI.SX32 R0, R0, R2, 0x1b ;  /* 0x0000000200007211 */ /* 0x000fc800078fdaff */
[----:B------:R-:W-:-:S04]  /*82e0*/  IMNMX R6, R143, R0, PT ;  /* 0x000000008f067217 */ /* 0x000fc80003800200 */
[----:B------:R-:W-:Y:S01]  /*82f0*/  ISETP.GE.AND P0, PT, R6, 0x1, PT ;  /* 0x000000010600780c */ /* 0x000fe20003f06270 */
[----:B------:R-:W-:-:S12]  /*8300*/  IMAD.MOV.U32 R0, RZ, RZ, RZ ;  /* 0x000000ffff007224 */ /* 0x000fd800078e00ff */
[----:B------:R-:W-:Y:S05]  /*8310*/  @!P0 BRA `(.L_x_1678) ;  /* 0x000001c000008947 */ /* 0x000fea0003800000 */
[----:B------:R-:W-:Y:S01]  /*8320*/  IABS R2, R129 ;  /* 0x0000008100027213 */ /* 0x000fe20000000000 */
[----:B------:R-:W-:Y:S01]  /*8330*/  IMAD.MOV.U32 R4, RZ, RZ, RZ ;  /* 0x000000ffff047224 */ /* 0x000fe200078e00ff */
[----:B------:R-:W-:Y:S02]  /*8340*/  IADD3 R7, R129, -0x1, R6 ;  /* 0xffffffff81077810 */ /* 0x000fe40007ffe006 */
[----:B------:R-:W3:Y:S02]  /*8350*/  I2F.RP R0, R2 ;  /* 0x0000000200007306 */ /* 0x000ee40000209400 */
[----:B-1----:R-:W-:-:S06]  /*8360*/  IABS R9, R7 ;  /* 0x0000000700097213 */ /* 0x002fcc0000000000 */
[----:B---3--:R-:W1:Y:S02]  /*8370*/  MUFU.RCP R0, R0 ;  /* 0x0000000000007308 */ /* 0x008e640000001000 */
        /* <DEDUP_REMOVED lines=22> */
.L_x_1678:
[----:B------:R-:W-:Y:S05]  /*84e0*/  BSYNC B0 ;  /* 0x0000000000007941 */ /* 0x000fea0003800000 */
.L_x_1677:
        /* <DEDUP_REMOVED lines=35> */
[----:B---3--:R-:W-:-:S04]  /*8720*/  IMAD R3, R2, R0, RZ ;  /* 0x0000000002037224 */ /* 0x008fc800078e02ff */
[--C-:B------:R-:W-:Y:S01]  /*8730*/  IMAD.IADD R2, R3, 0x1, R0.reuse ;  /* 0x0000000103027824 */ /* 0x100fe200078e0200 */
[----:B------:R3:W-:Y:S01]  /*8740*/  STL [R1+0x4], R3 ;  /* 0x0000040301007387 */ /* 0x0007e20000100800 */
[----:B------:R-:W-:-:S03]  /*8750*/  PRMT R0, RZ, 0x7610, R0 ;  /* 0x00007610ff007816 */ /* 0x000fc60000000000 */
[----:B------:R-:W-:-:S04]  /*8760*/  IMNMX R221, R6, R2, PT ;  /* 0x0000000206dd7217 */ /* 0x000fc80003800200 */
[----:B------:R-:W-:-:S13]  /*8770*/  ISETP.GT.AND P0, PT, R221, R3, PT ;  /* 0x00000003dd00720c */ /* 0x000fda0003f04270 */
[----:B------:R-:W-:Y:S05]  /*8780*/  @!P0 BRA `(.L_x_1679) ;  /* 0x0001118000008947 */ /* 0x000fea0003800000 */
[----:B---3--:R-:W3:Y:S04]  /*8790*/  LDL R3, [R1+0x68] ;  /* 0x0000680001037983 */ /* 0x008ee80000100800 */
[----:B------:R-:W4:Y:S04]  /*87a0*/  LDL R8, [R1+0x6c] ;  /* 0x00006c0001087983 */ /* 0x000f280000100800 */
[----:B--2---:R-:W2:Y:S04]  /*87b0*/  LDL R7, [R1+0x48] ;  /* 0x0000480001077983 */ /* 0x004ea80000100800 */
[----:B------:R-:W2:Y:S04]  /*87c0*/  LDL R4, [R1] ;  /* 0x0000000001047983 */ /* 0x000ea80000100800 */
[----:B------:R-:W2:Y:S04]  /*87d0*/  LDL R5, [R1+0x90] ;  /* 0x0000900001057983 */ /* 0x000ea80000100800 */
[----:B-1----:R-:W2:Y:S01]  /*87e0*/  LDL R9, [R1+0x70] ;  /* 0x0000700001097983 */ /* 0x002ea20000100800 */
[----:B------:R-:W-:-:S04]  /*87f0*/  ISETP.NE.U32.AND P0, PT, RZ, c[0x0][0x340], PT ;  /* 0x0000d000ff007a0c */ /* 0x000fc80003f05070 */
[----:B------:R-:W-:Y:S02]  /*8800*/  ISETP.NE.AND.EX P1, PT, RZ, c[0x0][0x344], PT, P0 ;  /* 0x0000d100ff007a0c */ /* 0x000fe40003f25300 */
[----:B------:R-:W-:-:S05]  /*8810*/  SHF.R.S32.HI R0, RZ, 0x1f, R140 ;  /* 0x0000001fff007819 */ /* 0x000fca000001148c */
[----:B------:R-:W-:-:S04]  /*8820*/  IMAD R0, R0, c[0x0][0x178], RZ ;  /* 0x00005e0000007a24 */ /* 0x000fc800078e02ff */
[----:B------:R-:W-:Y:S02]  /*8830*/  IMAD R0, R140, c[0x0][0x17c], R0 ;  /* 0x00005f008c007a24 */ /* 0x000fe400078e0200 */
[----:B---3--:R-:W-:-:S04]  /*8840*/  @P1 IADD3 R2, P0, R3, c[0x0][0x340], RZ ;  /* 0x0000d00003021a10 */ /* 0x008fc80007f1e0ff */
[----:B----4-:R-:W-:-:S05]  /*8850*/  @P1 IADD3.X R3, R8, c[0x0][0x344], RZ, P0, !PT ;  /* 0x0000d10008031a10 */ /* 0x010fca00007fe4ff */
[----:B------:R1:W5:Y:S01]  /*8860*/  @P1 LDG.E R8, [R2.64] ;  /* 0x0000000802081981 */ /* 0x000362000c1e1900 */
[----:B------:R-:W-:Y:S02]  /*8870*/  ISETP.NE.U32.AND P0, PT, RZ, c[0x0][0x348], PT ;  /* 0x0000d200ff007a0c */ /* 0x000fe40003f05070 */
[----:B--2---:R-:W-:Y:S01]  /*8880*/  LOP3.LUT R85, R7, 0xffff, RZ, 0xc0, !PT ;  /* 0x0000ffff07557812 */ /* 0x004fe200078ec0ff */
[----:B------:R-:W-:Y:S01]  /*8890*/  IMAD.IADD R4, R4, 0x1, R11 ;  /* 0x0000000104047824 */ /* 0x000fe200078e020b */
[----:B------:R-:W-:Y:S01]  /*88a0*/  ISETP.NE.AND.EX P0, PT, RZ, c[0x0][0x34c], PT, P0 ;  /* 0x0000d300ff007a0c */ /* 0x000fe20003f05300 */
[----:B------:R-:W2:Y:S01]  /*88b0*/  S2R R12, SR_TID.X ;  /* 0x00000000000c7919 */ /* 0x000ea20000002100 */
[----:B------:R-:W-:Y:S01]  /*88c0*/  ISETP.GE.AND P2, PT, R238, c[0x0][0x198], PT ;  /* 0x00006600ee007a0c */ /* 0x000fe20003f46270 */
[----:B------:R-:W-:Y:S01]  /*88d0*/  @P3 IMAD.HI.U32 R7, R4, c[0x0][0x2c8], RZ ;  /* 0x0000b20004073a27 */ /* 0x000fe200078e00ff */
[----:B------:R-:W-:Y:S02]  /*88e0*/  SEL R6, R5, RZ, !P0 ;  /* 0x000000ff05067207 */ /* 0x000fe40004000000 */
[----:B------:R-:W-:-:S02]  /*88f0*/  SEL R5, R9, RZ, !P0 ;  /* 0x000000ff09057207 */ /* 0x000fc40004000000 */
[----:B------:R-:W-:Y:S01]  /*8900*/  IADD3 R181, R221, -0x1, RZ ;  /* 0xffffffffddb57810 */ /* 0x000fe20007ffe0ff */
[----:B------:R-:W-:-:S04]  /*8910*/  IMAD R6, R6, c[0x0][0x1c0], RZ ;  /* 0x0000700006067a24 */ /* 0x000fc800078e02ff */
[----:B------:R-:W-:Y:S02]  /*8920*/  IMAD R6, R5, c[0x0][0x1c4], R6 ;  /* 0x0000710005067a24 */ /* 0x000fe400078e0206 */
[----:B-1----:R-:W-:-:S04]  /*8930*/  IMAD.WIDE.U32 R2, R140, c[0x0][0x178], RZ ;  /* 0x00005e008c027a25 */ /* 0x002fc800078e00ff */
[----:B------:R-:W-:Y:S01]  /*8940*/  IMAD.IADD R3, R3, 0x1, R0 ;  /* 0x0000000103037824 */ /* 0x000fe200078e0200 */
[----:B------:R-:W-:Y:S02]  /*8950*/  MOV R0, R4 ;  /* 0x0000000400007202 */ /* 0x000fe40000000f00 */
[----:B------:R-:W-:Y:S01]  /*8960*/  @P3 SHF.R.U32.HI R0, RZ, c[0x0][0x2cc], R7 ;  /* 0x0000b300ff003a19 */ /* 0x000fe20000011607 */
[C---:B------:R-:W-:Y:S01]  /*8970*/  IMAD.WIDE.U32 R2, R85.reuse, c[0x0][0x1b8], R2 ;  /* 0x00006e0055027a25 */ /* 0x040fe200078e0002 */
[----:B--2---:R-:W-:Y:S02]  /*8980*/  SHF.R.S32.HI R10, RZ, 0x1f, R12 ;  /* 0x0000001fff0a7819 */ /* 0x004fe4000001140c */
[----:B------:R-:W-:Y:S01]  /*8990*/  SHF.R.S32.HI R7, RZ, 0x1f, R0 ;  /* 0x0000001fff077819 */ /* 0x000fe20000011400 */
[----:B------:R-:W-:Y:S01]  /*89a0*/  IMAD R3, R85, c[0x0][0x1bc], R3 ;  /* 0x00006f0055037a24 */ /* 0x000fe200078e0203 */
[----:B------:R-:W-:-:S03]  /*89b0*/  LEA.HI R10, R10, R12, RZ, 0x3 ;  /* 0x0000000c0a0a7211 */ /* 0x000fc600078f18ff */
[----:B------:R-:W-:Y:S01]  /*89c0*/  IMAD.WIDE.U32 R2, R5, c[0x0][0x1c0], R2 ;  /* 0x0000700005027a25 */ /* 0x000fe200078e0002 */
[----:B------:R-:W-:-:S03]  /*89d0*/  SHF.R.S32.HI R10, RZ, 0x3, R10 ;  /* 0x00000003ff0a7819 */ /* 0x000fc6000001140a */
        /* <DEDUP_REMOVED lines=11> */
[----:B------:R-:W-:Y:S01]  /*8a90*/  LEA R6, P0, R2, c[0x0][0x160], 0x1 ;  /* 0x0000580002067a11 */ /* 0x000fe200078008ff */
[----:B------:R-:W-:-:S03]  /*8aa0*/  IMAD.IADD R4, R10, 0x1, R11 ;  /* 0x000000010a047824 */ /* 0x000fc600078e020b */
[----:B------:R-:W-:-:S04]  /*8ab0*/  IADD3 R0, R3, R0, RZ ;  /* 0x0000000003007210 */ /* 0x000fc80007ffe0ff */
[----:B------:R-:W-:Y:S02]  /*8ac0*/  LEA.HI.X R5, R2, c[0x0][0x164], R0, 0x1, P0 ;  /* 0x0000590002057a11 */ /* 0x000fe400000f0c00 */
[----:B------:R-:W-:Y:S01]  /*8ad0*/  @!P1 MOV R8, R9 ;  /* 0x0000000900089202 */ /* 0x000fe20000000f00 */
[----:B------:R-:W-:Y:S05]  /*8ae0*/  BRA.DIV ~URZ, `(.L_x_1680) ;  /* 0x000153a27f007947 */ /* 0x000fea000b800000 */
[----:B------:R1:W2:Y:S02]  /*8af0*/  SHFL.IDX PT, R7, R5, RZ, 0x181f ;  /* 0x00181fff05077589 */ /* 0x0002a400000e0000 */
.L_x_1842:
[----:B------:R-:W-:Y:S05]  /*8b00*/  BRA.DIV ~URZ, `(.L_x_1681) ;  /* 0x000153f27f007947 */ /* 0x000fea000b800000 */
[----:B------:R3:W4:Y:S02]  /*8b10*/  SHFL.IDX PT, R2, R6, RZ, 0x181f ;  /* 0x00181fff06027589 */ /* 0x00072400000e0000 */
.L_x_1843:
        /* <DEDUP_REMOVED lines=10> */
.L_x_1683:
[----:B------:R-:W-:Y:S05]  /*8bc0*/  BSYNC B0 ;  /* 0x0000000000007941 */ /* 0x000fea0003800000 */
.L_x_1682:
[----:B------:R-:W-:Y:S05]  /*8bd0*/  BRA.DIV ~URZ, `(.L_x_1684) ;  /* 0x000153927f007947 */ /* 0x000fea000b800000 */
[----:B--2---:R2:W1:Y:S04]  /*8be0*/  SHFL.IDX PT, R7, R5, 0x1, 0x181f ;  /* 0x00381f0005077f89 */ /* 0x00446800000e0000 */
[----:B----4-:R2:W4:Y:S02]  /*8bf0*/  SHFL.IDX PT, R2, R6, 0x1, 0x181f ;  /* 0x00381f0006027f89 */ /* 0x01052400000e0000 */
.L_x_1844:
        /* <DEDUP_REMOVED lines=10> */
.L_x_1686:
[----:B------:R-:W-:Y:S05]  /*8ca0*/  BSYNC B0 ;  /* 0x0000000000007941 */ /* 0x000fea0003800000 */
.L_x_1685:
[----:B------:R-:W-:Y:S05]  /*8cb0*/  BRA.DIV ~URZ, `(.L_x_1687) ;  /* 0x000153827f007947 */ /* 0x000fea000b800000 */
[----:B-1----:R1:W2:Y:S02]  /*8cc0*/  SHFL.IDX PT, R7, R5, 0x2, 0x181f ;  /* 0x00581f0005077f89 */ /* 0x0022a400000e0000 */
.L_x_1845:
[----:B------:R-:W-:Y:S05]  /*8cd0*/  BRA.DIV ~URZ, `(.L_x_1688) ;  /* 0x000153d27f007947 */ /* 0x000fea000b800000 */
[----:B----4-:R4:W1:Y:S02]  /*8ce0*/  SHFL.IDX PT, R2, R6, 0x2, 0x181f ;  /* 0x00581f0006027f89 */ /* 0x01086400000e0000 */
.L_x_1846:
        /* <DEDUP_REMOVED lines=10> */
.L_x_1690:
[----:B------:R-:W-:Y:S05]  /*8d90*/  BSYNC B0 ;  /* 0x0000000000007941 */ /* 0x000fea0003800000 */
.L_x_1689:
[----:B------:R-:W-:Y:S05]  /*8da0*/  BRA.DIV ~URZ, `(.L_x_1691) ;  /* 0x000153727f007947 */ /* 0x000fea000b800000 */
[----:B--2---:R2:W3:Y:S04]  /*8db0*/  SHFL.IDX PT, R7, R5, 0x3, 0x181f ;  /* 0x00781f0005077f89 */ /* 0x0044e800000e0000 */
[----:B-1----:R2:W1:Y:S02]  /*8dc0*/  SHFL.IDX PT, R2, R6, 0x3, 0x181f ;  /* 0x00781f0006027f89 */ /* 0x00246400000e0000 */
.L_x_1847:
        /* <DEDUP_REMOVED lines=10> */
.L_x_1693:
[----:B------:R-:W-:Y:S05]  /*8e70*/  BSYNC B0 ;  /* 0x0000000000007941 */ /* 0x000fea0003800000 */
.L_x_1692:
[----:B------:R-:W-:Y:S05]  /*8e80*/  BRA.DIV ~URZ, `(.L_x_1694) ;  /* 0x000153627f007947 */ /* 0x000fea000b800000 */
[----:B---3--:R3:W2:Y:S02]  /*8e90*/  SHFL.IDX PT, R7, R5, 0x4, 0x181f ;  /* 0x00981f0005077f89 */ /* 0x0086a400000e0000 */
.L_x_1848:
[----:B------:R-:W-:Y:S05]  /*8ea0*/  BRA.DIV ~URZ, `(.L_x_1695) ;  /* 0x000153b27f007947 */ /* 0x000fea000b800000 */
[----:B-1----:R1:W3:Y:S02]  /*8eb0*/  SHFL.IDX PT, R2, R6, 0x4, 0x181f ;  /* 0x00981f0006027f89 */ /* 0x0022e400000e0000 */
.L_x_1849:
        /* <DEDUP_REMOVED lines=10> */
.L_x_1697:
[----:B------:R-:W-:Y:S05]  /*8f60*/  BSYNC B0 ;  /* 0x0000000000007941 */ /* 0x000fea0003800000 */
.L_x_1696:
[----:B------:R-:W-:Y:S05]  /*8f70*/  BRA.DIV ~URZ, `(.L_x_1698) ;  /* 0x000153527f007947 */ /* 0x000fea000b800000 */
[----:B--2---:R2:W1:Y:S04]  /*8f80*/  SHFL.IDX PT, R7, R5, 0x5, 0x181f ;  /* 0x00b81f0005077f89 */ /* 0x00446800000e0000 */
[----:B---3--:R2:W3:Y:S02]  /*8f90*/  SHFL.IDX PT, R2, R6, 0x5, 0x181f ;  /* 0x00b81f0006027f89 */ /* 0x0084e400000e0000 */
.L_x_1850:
        /* <DEDUP_REMOVED lines=10> */
.L_x_1700:
[----:B------:R-:W-:Y:S05]  /*9040*/  BSYNC B0 ;  /* 0x0000000000007941 */ /* 0x000fea0003800000 */
.L_x_1699:
[----:B------:R-:W-:Y:S05]  /*9050*/  BRA.DIV ~URZ, `(.L_x_1701) ;  /* 0x000153427f007947 */ /* 0x000fea000b800000 */
[----:B-1----:R1:W2:Y:S02]  /*9060*/  SHFL.IDX PT, R7, R5, 0x6, 0x181f ;  /* 0x00d81f0005077f89 */ /* 0x0022a400000e0000 */
.L_x_1851:
[----:B------:R-:W-:Y:S05]  /*9070*/  BRA.DIV ~URZ, `(.L_x_1702) ;  /* 0x000153927f007947 */ /* 0x000fea000b800000 */
[----:B---3--:R3:W1:Y:S02]  /*9080*/  SHFL.IDX PT, R2, R6, 0x6, 0x181f ;  /* 0x00d81f0006027f89 */ /* 0x00866400000e0000 */
.L_x_1852:
        /* <DEDUP_REMOVED lines=10> */
.L_x_1704:
[----:B------:R-:W-:Y:S05]  /*9130*/  BSYNC B0 ;  /* 0x0000000000007941 */ /* 0x000fea0003800000 */
.L_x_1703:
[----:B------:R-:W-:Y:S05]  /*9140*/  BRA.DIV ~URZ, `(.L_x_1705) ;  /* 0x000153327f007947 */ /* 0x000fea000b800000 */
[----:B-12---:R-:W1:Y:S04]  /*9150*/  SHFL.IDX PT, R5, R5, 0x7, 0x181f ;  /* 0x00f81f0005057f89 */ /* 0x006e6800000e0000 */
[----:B------:R2:W3:Y:S02]  /*9160*/  SHFL.IDX PT, R3, R6, 0x7, 0x181f ;  /* 0x00f81f0006037f89 */ /* 0x0004e400000e0000 */
.L_x_1853:
        /* <DEDUP_REMOVED lines=17> */
[----:B--2-4-:R-:W2:Y:S04]  /*9280*/  LDL.LU R6, [R1+0x64] ;  /* 0x0000640001067983 */ /* 0x014ea80000300800 */
[----:B------:R-:W3:Y:S04]  /*9290*/  LDL R188, [R1] ;  /* 0x0000000001bc7983 */ /* 0x000ee80000100800 */
[----:B------:R-:W4:Y:S04]  /*92a0*/  LDL R7, [R1+0x38] ;  /* 0x0000380001077983 */ /* 0x000f280000100800 */
[----:B------:R-:W5:Y:S01]  /*92b0*/  LDL R189, [R1+0x2c] ;  /* 0x00002c0001bd7983 */ /* 0x000f620000100800 */
[----:B------:R-:W-:-:S02]  /*92c0*/  IMAD.MOV.U32 R180, RZ, RZ, 0x50 ;  /* 0x00000050ffb47424 */ /* 0x000fc400078e00ff */
[----:B------:R-:W-:Y:S02]  /*92d0*/  IMAD.MOV.U32 R190, RZ, RZ, c[0x0][0x2b8] ;  /* 0x0000ae00ffbe7624 */ /* 0x000fe400078e00ff */
[----:B------:R-:W-:-:S03]  /*92e0*/  IMAD R180, R221, R180, -0x50 ;  /* 0xffffffb0ddb47424 */ /* 0x000fc600078e02b4 */
[----:B------:R-:W-:Y:S01]  /*92f0*/  ISETP.NE.AND P1, PT, R190, 0x1, PT ;  /* 0x00000001be00780c */ /* 0x000fe20003f25270 */
[----:B------:R-:W-:Y:S01]  /*9300*/  IMAD.MOV.U32 R213, RZ, RZ, RZ ;  /* 0x000000ffffd57224 */ /* 0x000fe200078e00ff */
[----:B------:R-:W-:Y:S01]  /*9310*/  BAR.SYNC.DEFER_BLOCKING 0x0 ;  /* 0x0000000000007b1d */ /* 0x000fe20000010000 */
[----:B---3--:R-:W-:-:S05]  /*9320*/  IMAD.IADD R3, R188, 0x1, R180 ;  /* 0x00000001bc037824 */ /* 0x008fca00078e02b4 */
[C---:B----4-:R-:W-:Y:S01]  /*9330*/  ISETP.GE.AND P0, PT, R3.reuse, R7, PT ;  /* 0x000000070300720c */ /* 0x050fe20003f06270 */
[----:B-----5:R-:W-:-:S03]  /*9340*/  IMAD.IADD R3, R3, 0x1, R189 ;  /* 0x0000000103037824 */ /* 0x020fc600078e02bd */
[----:B------:R-:W-:Y:S01]  /*9350*/  ISETP.GT.OR P0, PT, R188, 0x4f, P0 ;  /* 0x0000004fbc00780c */ /* 0x000fe20000704670 */
[----:B------:R-:W-:Y:S01]  /*9360*/  @P1 IMAD.HI.U32 R4, R3, c[0x0][0x2bc], RZ ;  /* 0x0000af0003041a27 */ /* 0x000fe200078e00ff */
[----:B--2---:R-:W-:-:S03]  /*9370*/  LOP3.LUT R6, R6, 0xfffffffe, RZ, 0xc0, !PT ;  /* 0xfffffffe06067812 */ /* 0x004fc600078ec0ff */
[----:B------:R-:W-:Y:S01]  /*9380*/  IMAD.MOV.U32 R2, RZ, RZ, R3 ;  /* 0x000000ffff027224 */ /* 0x000fe200078e0003 */
[----:B------:R-:W-:Y:S02]  /*9390*/  @P1 SHF.R.U32.HI R2, RZ, c[0x0][0x2c0], R4 ;  /* 0x0000b000ff021a19 */ /* 0x000fe40000011604 */
[----:B------:R-:W-:-:S05]  /*93a0*/  @P1 LOP3.LUT R6, R6, 0x1, RZ, 0xfc, !PT ;  /* 0x0000000106061812 */ /* 0x000fca00078efcff */
[C---:B------:R-:W-:Y:S01]  /*93b0*/  @!P0 IADD3 R5, P1, R2.reuse, R186, RZ ;  /* 0x000000ba02058210 */ /* 0x040fe20007f3e0ff */
[----:B------:R1:W-:Y:S03]  /*93c0*/  STL [R1+0x64], R6 ;  /* 0x0000640601007387 */ /* 0x0003e60000100800 */
[----:B-1----:R-:W-:Y:S02]  /*93d0*/  @!P0 LEA.HI.X.SX32 R6, R2, R183, 0x1, P1 ;  /* 0x000000b702068211 */ /* 0x002fe400008f0eff */
        /* <DEDUP_REMOVED lines=18> */
[----:B------:R-:W-:-:S13]  /*9500*/  ISETP.GE.AND P1, PT, R84, 0x1, PT ;  /* 0x000000015400780c */ /* 0x000fda0003f26270 */
[----:B------:R-:W-:Y:S01]  /*9510*/  @P1 ISETP.GE.AND P4, PT, R238, c[0x0][0x1d4], PT ;  /* 0x00007500ee001a0c */ /* 0x000fe20003f86270 */
[----:B------:R-:W-:Y:S04]  /*9520*/  STL.64 [R1+0x18], R184 ;  /* 0x000018b801007387 */ /* 0x000fe80000100a00 */
[----:B------:R-:W-:Y:S01]  /*9530*/  STL [R1+0x14], R182 ;  /* 0x000014b601007387 */ /* 0x000fe20000100800 */
[----:B------:R-:W-:Y:S02]  /*9540*/  ISETP.GT.AND P6, PT, R188, 0x4f, PT ;  /* 0x0000004fbc00780c */ /* 0x000fe40003fc4270 */
        /* <DEDUP_REMOVED lines=8> */
[----:B------:R-:W1:Y:S04]  /*95d0*/  SHFL.IDX PT, R6, R2, RZ, 0x181f ;  /* 0x00181fff02067589 */ /* 0x000e6800000e0000 */
[----:B------:R-:W2:Y:S04]  /*95e0*/  SHFL.IDX PT, R4, R2, 0x1, 0x181f ;  /* 0x00381f0002047f89 */ /* 0x000ea800000e0000 */
[----:B------:R-:W3:Y:S04]  /*95f0*/  SHFL.IDX PT, R7, R3, RZ, 0x181f ;  /* 0x00181fff03077589 */ /* 0x000ee800000e0000 */
[----:B------:R-:W4:Y:S01]  /*9600*/  SHFL.IDX PT, R5, R3, 0x1, 0x181f ;  /* 0x00381f0003057f89 */ /* 0x000f2200000e0000 */
[----:B------:R-:W-:-:S03]  /*9610*/  ISETP.GE.AND P0, PT, R84, 0x11, PT ;  /* 0x000000115400780c */ /* 0x000fc60003f06270 */
[----:B------:R-:W5:Y:S04]  /*9620*/  SHFL.IDX PT, R11, R2, 0x2, 0x181f ;  /* 0x00581f00020b7f89 */ /* 0x000f6800000e0000 */
[----:B------:R-:W-:Y:S01]  /*9630*/  SHFL.IDX PT, R12, R3, 0x2, 0x181f ;  /* 0x00581f00030c7f89 */ /* 0x000fe200000e0000 */
[----:B-1----:R-:W-:-:S05]  /*9640*/  @P1 LEA R6, P2, R238, R6, 0x1 ;  /* 0x00000006ee061211 */ /* 0x002fca00078408ff */
[C---:B--2---:R-:W-:Y:S02]  /*9650*/  @P0 LEA R4, P3, R238.reuse, R4, 0x1 ;  /* 0x00000004ee040211 */ /* 0x044fe400078608ff */
[--C-:B---3--:R-:W-:Y:S02]  /*9660*/  @P1 LEA.HI.X R7, R238, R7, R239.reuse, 0x1, P2 ;  /* 0x00000007ee071211 */ /* 0x108fe400010f0cef */
[----:B------:R-:W-:Y:S01]  /*9670*/  ISETP.GE.AND P2, PT, R84, 0x21, PT ;  /* 0x000000215400780c */ /* 0x000fe20003f46270 */
[----:B------:R-:W1:Y:S01]  /*9680*/  SHFL.IDX PT, R9, R2, 0x3, 0x181f ;  /* 0x00781f0002097f89 */ /* 0x000e6200000e0000 */
[C---:B----4-:R-:W-:Y:S02]  /*9690*/  @P0 LEA.HI.X R5, R238.reuse, R5, R239, 0x1, P3 ;  /* 0x00000005ee050211 */ /* 0x050fe400018f0cef */
[C---:B------:R-:W-:Y:S01]  /*96a0*/  @P0 ISETP.GE.AND P3, PT, R238.reuse, c[0x0][0x1d4], PT ;  /* 0x00007500ee000a0c */ /* 0x040fe20003f66270 */
[----:B------:R-:W2:Y:S04]  /*96b0*/  SHFL.IDX PT, R10, R3, 0x3, 0x181f ;  /* 0x00781f00030a7f89 */ /* 0x000ea800000e0000 */
[----:B------:R5:W3:Y:S04]  /*96c0*/  SHFL.IDX PT, R8, R2, 0x4, 0x181f ;  /* 0x00981f0002087f89 */ /* 0x000ae800000e0000 */
[----:B------:R4:W-:Y:S01]  /*96d0*/  @P1 LDGSTS.E.BYPASS.LTC128B.128 [R212+0x2900], [R6.64], !P4 ;  /* 0x0290000006d41fae */ /* 0x0009e2000e101d48 */
[----:B------:R-:W-:-:S02]  /*96e0*/  @P2 ISETP.GE.AND P5, PT, R238, c[0x0][0x1d4], PT ;  /* 0x00007500ee002a0c */ /* 0x000fc40003fa6270 */
[C---:B------:R-:W-:Y:S01]  /*96f0*/  ISETP.GE.AND P4, PT, R84.reuse, 0x31, PT ;  /* 0x000000315400780c */ /* 0x040fe20003f86270 */
[----:B------:R1:W-:Y:S01]  /*9700*/  @P0 LDGSTS.E.BYPASS.LTC128B.128 [R212+0x3100], [R4.64], !P3 ;  /* 0x0310000004d40fae */ /* 0x0003e2000d901d48 */
[----:B------:R-:W-:Y:S02]  /*9710*/  ISETP.GE.AND P1, PT, R84, 0x41, PT ;  /* 0x000000415400780c */ /* 0x000fe40003f26270 */
[C---:B-----5:R-:W-:Y:S01]  /*9720*/  @P2 LEA R2, P0, R238.reuse, R11, 0x1 ;  /* 0x0000000bee022211 */ /* 0x060fe200078008ff */
[----:B----4-:R4:W5:Y:S08]  /*9730*/  SHFL.IDX PT, R6, R3, 0x4, 0x181f ;  /* 0x00981f0003067f89 */ /* 0x01097000000e0000 */
[----:B-1----:R-:W-:-:S04]  /*9740*/  @P4 LEA R4, P3, R238, R9, 0x1 ;  /* 0x00000009ee044211 */ /* 0x002fc800078608ff */
[C-C-:B--2---:R-:W-:Y:S02]  /*9750*/  @P4 LEA.HI.X R5, R238.reuse, R10, R239.reuse, 0x1, P3 ;  /* 0x0000000aee054211 */ /* 0x144fe400018f0cef */
[C---:B----4-:R-:W-:Y:S02]  /*9760*/  @P2 LEA.HI.X R3, R238.reuse, R12, R239, 0x1, P0 ;  /* 0x0000000cee032211 */ /* 0x050fe400000f0cef */
[----:B------:R-:W-:-:S03]  /*9770*/  @P1 ISETP.GE.AND P0, PT, R238, c[0x0][0x1d4], PT ;  /* 0x00007500ee001a0c */ /* 0x000fc60003f06270 */
[----:B------:R3:W-:Y:S01]  /*9780*/  @P2 LDGSTS.E.BYPASS.LTC128B.128 [R212+0x3900], [R2.64], !P5 ;  /* 0x0390000002d42fae */ /* 0x0007e2000e901d48 */
[----:B------:R-:W-:-:S13]  /*9790*/  @P4 ISETP.GE.AND P2, PT, R238, c[0x0][0x1d4], PT ;  /* 0x00007500ee004a0c */ /* 0x000fda0003f46270 */
[----:B------:R1:W-:Y:S01]  /*97a0*/  @P4 LDGSTS.E.BYPASS.LTC128B.128 [R212+0x4100], [R4.64], !P2 ;  /* 0x0410000004d44fae */ /* 0x0003e2000d101d48 */
[----:B---3--:R-:W-:-:S04]  /*97b0*/  @P1 LEA R2, P3, R238, R8, 0x1 ;  /* 0x00000008ee021211 */ /* 0x008fc800078608ff */
[----:B-----5:R-:W-:-:S05]  /*97c0*/  @P1 LEA.HI.X R3, R238, R6, R239, 0x1, P3 ;  /* 0x00000006ee031211 */ /* 0x020fca00018f0cef */
[----:B------:R1:W-:Y:S01]  /*97d0*/  @P1 LDGSTS.E.BYPASS.LTC128B.128 [R212+0x4900], [R2.64], !P0 ;  /* 0x0490000002d41fae */ /* 0x0003e2000c101d48 */
[----:B------:R-:W-:-:S03]  /*97e0*/  ISETP.LT.AND P0, PT, RZ, c[0x0][0x27c], PT ;  /* 0x00009f00ff007a0c */ /* 0x000fc60003f01270 */
[----:B------:R-:W0:Y:S10]  /*97f0*/  LDGDEPBAR ;  /* 0x00000000000079af */ /* 0x000e340000000000 */
[----:B------:R-:W-:Y:S05]  /*9800*/  @P0 BRA `(.L_x_1706) ;  /* 0x0000002000000947 */ /* 0x000fea0003800000 */
[----:B------:R-:W-:-:S04]  /*9810*/  DEPBAR.LE SB0, 0x1 ;  /* 0x000080400000791a */ /* 0x000fc80000000000 */
[----:B------:R-:W-:Y:S05]  /*9820*/  BRA `(.L_x_1707) ;  /* 0x00004d9000007947 */ /* 0x000fea0003800000 */
.L_x_1706:
[----:B------:R-:W2:Y:S01]  /*9830*/  LDL R71, [R1+0x30] ;  /* 0x0000300001477983 */ /* 0x000ea20000100800 */
[----:B------:R-:W-:Y:S01]  /*9840*/  ULDC.U8 UR4, c[0x0][0x298] ;  /* 0x0000a60000047ab9 */ /* 0x000fe20000000000 */
[----:B-1----:R-:W-:Y:S01]  /*9850*/  SHF.R.S32.HI R2, RZ, 0x1f, R130 ;  /* 0x0000001fff027819 */ /* 0x002fe20000011482 */
        /* <DEDUP_REMOVED lines=48> */
[----:B------:R-:W-:Y:S01]  /*9b60*/  ISETP.GE.AND P0, PT, R95, c[0x0][0x27c], PT ;  /* 0x00009f005f007a0c */ /* 0x000fe20003f06270 */
[----:B------:R-:W-:-:S10]  /*9b70*/  CS2R R10, SRZ ;  /* 0x00000000000a7805 */ /* 0x000fd4000001ff00 */
[C---:B------:R-:W-:Y:S01]  /*9b80*/  @!P1 IMAD.SHL.U32 R2, R96.reuse, 0x2, RZ ;  /* 0x0000000260029824 */ /* 0x040fe200078e00ff */
[----:B------:R-:W-:Y:S01]  /*9b90*/  @!P1 SHF.L.U64.HI R3, R96, 0x1, R97 ;  /* 0x0000000160039819 */ /* 0x000fe20000010261 */
[C---:B------:R-:W-:Y:S01]  /*9ba0*/  @!P0 IMAD.SHL.U32 R4, R95.reuse, 0x2, RZ ;  /* 0x000000025f048824 */ /* 0x040fe200078e00ff */
[----:B-----5:R-:W-:Y:S02]  /*9bb0*/  @!P0 SHF.L.U64.HI R5, R95, 0x1, R60 ;  /* 0x000000015f058819 */ /* 0x020fe4000001023c */
[CC--:B--2---:R-:W-:Y:S02]  /*9bc0*/  @!P1 IADD3 R16, P2, R15.reuse, R2.reuse, RZ ;  /* 0x000000020f109210 */ /* 0x0c4fe40007f5e0ff */
[----:B---3--:R-:W-:Y:S02]  /*9bd0*/  @!P1 IADD3 R14, P4, R18, R2, RZ ;  /* 0x00000002120e9210 */ /* 0x008fe40007f9e0ff */
[-C--:B------:R-:W-:Y:S01]  /*9be0*/  @!P0 IADD3 R2, P3, R15, R4.reuse, RZ ;  /* 0x000000040f028210 */ /* 0x080fe20007f7e0ff */
[--C-:B----4-:R-:W-:Y:S01]  /*9bf0*/  @!P1 IMAD.X R17, R22, 0x1, R3.reuse, P2 ;  /* 0x0000000116119824 */ /* 0x110fe200010e0603 */
[----:B------:R-:W-:Y:S01]  /*9c00*/  @!P0 IADD3 R4, P2, R18, R4, RZ ;  /* 0x0000000412048210 */ /* 0x000fe20007f5e0ff */
[C---:B-1----:R-:W-:Y:S01]  /*9c10*/  @!P1 IMAD.X R15, R19.reuse, 0x1, R3, P4 ;  /* 0x00000001130f9824 */ /* 0x042fe200020e0603 */
[----:B------:R-:W-:Y:S01]  /*9c20*/  CS2R R6, SRZ ;  /* 0x0000000000067805 */ /* 0x000fe2000001ff00 */
[--C-:B------:R-:W-:Y:S01]  /*9c30*/  @!P0 IMAD.X R3, R22, 0x1, R5.reuse, P3 ;  /* 0x0000000116038824 */ /* 0x100fe200018e0605 */
[----:B------:R-:W-:Y:S01]  /*9c40*/  CS2R R8, SRZ ;  /* 0x0000000000087805 */ /* 0x000fe2000001ff00 */
[----:B------:R-:W-:Y:S01]  /*9c50*/  @!P0 IMAD.X R5, R19, 0x1, R5, P2 ;  /* 0x0000000113058824 */ /* 0x000fe200010e0605 */
[----:B------:R1:W5:Y:S04]  /*9c60*/  @!P1 LD.E.64 R10, [R16.64] ;  /* 0x00000008100a9980 */ /* 0x000368000c101b00 */
[----:B------:R1:W5:Y:S04]  /*9c70*/  @!P0 LD.E.64 R12, [R2.64] ;  /* 0x00000008020c8980 */ /* 0x000368000c101b00 */
[----:B------:R1:W5:Y:S04]  /*9c80*/  @!P1 LD.E.64 R6, [R14.64] ;  /* 0x000000080e069980 */ /* 0x000368000c101b00 */
[----:B------:R1:W5:Y:S02]  /*9c90*/  @!P0 LD.E.64 R8, [R4.64] ;  /* 0x0000000804088980 */ /* 0x000364000c101b00 */
.L_x_1710:
[----:B------:R-:W-:Y:S05]  /*9ca0*/  BSYNC B0 ;  /* 0x0000000000007941 */ /* 0x000fea0003800000 */
.L_x_1709:
[----:B-1----:R-:W-:Y:S01]  /*9cb0*/  IADD3 R2, R20, 0x20, RZ ;  /* 0x0000002014027810 */ /* 0x002fe20007ffe0ff */
[----:B-----5:R-:W-:Y:S01]  /*9cc0*/  IMAD.MOV.U32 R5, RZ, RZ, R12 ;  /* 0x000000ffff057224 */ /* 0x020fe200078e000c */
[----:B------:R1:W4:Y:S01]  /*9cd0*/  SHFL.IDX PT, R23, R24, 0x1, 0x1c1f ;  /* 0x003c1f0018177f89 */ /* 0x00032200000e0000 */
        /* <DEDUP_REMOVED lines=8> */
[----:B----4-:R1:W4:Y:S01]  /*9d60*/  SHFL.IDX PT, R22, R21, 0x1, 0x1c1f ;  /* 0x003c1f0015167f89 */ /* 0x01032200000e0000 */
[----:B------:R-:W-:Y:S01]  /*9d70*/  PRMT R49, R2, 0x5410, R3 ;  /* 0x0000541002317816 */ /* 0x000fe20000000003 */
[----:B------:R-:W-:Y:S01]  /*9d80*/  IMAD.MOV.U32 R3, RZ, RZ, R6 ;  /* 0x000000ffff037224 */ /* 0x000fe200078e0006 */
[----:B------:R-:W-:Y:S01]  /*9d90*/  MOV R2, R7 ;  /* 0x0000000700027202 */ /* 0x000fe20000000f00 */
[----:B--2---:R1:W2:Y:S01]  /*9da0*/  SHFL.IDX PT, R15, R25, 0x1, 0x1c1f ;  /* 0x003c1f00190f7f89 */ /* 0x0042a200000e0000 */
        /* <DEDUP_REMOVED lines=8> */
[----:B------:R-:W-:Y:S01]  /*9e30*/  CS2R R38, SRZ ;  /* 0x0000000000267805 */ /* 0x000fe2000001ff00 */
[----:B------:R-:W-:-:S11]  /*9e40*/  ISETP.GE.AND P0, PT, R95, c[0x0][0x27c], PT ;  /* 0x00009f005f007a0c */ /* 0x000fd60003f06270 */
[C---:B------:R-:W-:Y:S01]  /*9e50*/  @!P1 IMAD.SHL.U32 R2, R96.reuse, 0x2, RZ ;  /* 0x0000000260029824 */ /* 0x040fe200078e00ff */
[----:B------:R-:W-:Y:S01]  /*9e60*/  @!P1 SHF.L.U64.HI R4, R96, 0x1, R97 ;  /* 0x0000000160049819 */ /* 0x000fe20000010261 */
[C---:B------:R-:W-:Y:S01]  /*9e70*/  @!P0 IMAD.SHL.U32 R3, R95.reuse, 0x2, RZ ;  /* 0x000000025f038824 */ /* 0x040fe200078e00ff */
[----:B------:R-:W-:Y:S02]  /*9e80*/  @!P0 SHF.L.U64.HI R5, R95, 0x1, R60 ;  /* 0x000000015f058819 */ /* 0x000fe4000001023c */
[CC--:B---3--:R-:W-:Y:S02]  /*9e90*/  @!P1 IADD3 R18, P2, R14.reuse, R2.reuse, RZ ;  /* 0x000000020e129210 */ /* 0x0c8fe40007f5e0ff */
[----:B--2---:R-:W-:Y:S02]  /*9ea0*/  @!P1 IADD3 R16, P4, R15, R2, RZ ;  /* 0x000000020f109210 */ /* 0x004fe40007f9e0ff */
[-C--:B------:R-:W-:Y:S01]  /*9eb0*/  @!P0 IADD3 R2, P3, R14, R3.reuse, RZ ;  /* 0x000000030e028210 */ /* 0x080fe20007f7e0ff */
[--C-:B------:R-:W-:Y:S01]  /*9ec0*/  @!P1 IMAD.X R19, R23, 0x1, R4.reuse, P2 ;  /* 0x0000000117139824 */ /* 0x100fe200010e0604 */
[----:B------:R-:W-:Y:S01]  /*9ed0*/  @!P0 IADD3 R14, P2, R15, R3, RZ ;  /* 0x000000030f0e8210 */ /* 0x000fe20007f5e0ff */
[----:B----4-:R-:W-:-:S02]  /*9ee0*/  @!P1 IMAD.X R17, R22, 0x1, R4, P4 ;  /* 0x0000000116119824 */ /* 0x010fc400020e0604 */
[--C-:B------:R-:W-:Y:S01]  /*9ef0*/  @!P0 IMAD.X R3, R23, 0x1, R5.reuse, P3 ;  /* 0x0000000117038824 */ /* 0x100fe200018e0605 */
[----:B------:R-:W-:Y:S01]  /*9f00*/  CS2R R32, SRZ ;  /* 0x0000000000207805 */ /* 0x000fe2000001ff00 */
[----:B------:R-:W-:Y:S02]  /*9f10*/  @!P0 IMAD.X R15, R22, 0x1, R5, P2 ;  /* 0x00000001160f8824 */ /* 0x000fe400010e0605 */
[----:B------:R-:W-:Y:S01]  /*9f20*/  CS2R R4, SRZ ;  /* 0x0000000000047805 */ /* 0x000fe2000001ff00 */
[----:B------:R2:W5:Y:S04]  /*9f30*/  @!P0 LD.E.64 R38, [R2.64] ;  /* 0x0000000802268980 */ /* 0x000568000c101b00 */
[----:B------:R3:W5:Y:S04]  /*9f40*/  @!P0 LD.E.64 R32, [R14.64] ;  /* 0x000000080e208980 */ /* 0x000768000c101b00 */
[----:B------:R3:W5:Y:S01]  /*9f50*/  @!P1 LD.E.64 R4, [R18.64] ;  /* 0x0000000812049980 */ /* 0x000762000c101b00 */
[----:B--2---:R-:W-:-:S06]  /*9f60*/  CS2R R2, SRZ ;  /* 0x0000000000027805 */ /* 0x004fcc000001ff00 */
[----:B------:R3:W5:Y:S02]  /*9f70*/  @!P1 LD.E.64 R2, [R16.64] ;  /* 0x0000000810029980 */ /* 0x000764000c101b00 */
.L_x_1712:
[----:B------:R-:W-:Y:S05]  /*9f80*/  BSYNC B0 ;  /* 0x0000000000007941 */ /* 0x000fea0003800000 */
.L_x_1711:
[----:B---3--:R-:W-:Y:S01]  /*9f90*/  IADD3 R14, R20, 0x40, RZ ;  /* 0x00000040140e7810 */ /* 0x008fe20007ffe0ff */
[----:B-----5:R-:W-:Y:S01]  /*9fa0*/  IMAD.MOV.U32 R18, RZ, RZ, R38 ;  /* 0x000000ffff127224 */ /* 0x020fe200078e0026 */
[----:B------:R3:W1:Y:S01]  /*9fb0*/  SHFL.IDX PT, R30, R24, 0x2, 0x1c1f ;  /* 0x005c1f00181e7f89 */ /* 0x00066200000e0000 */
[----:B------:R-:W-:Y:S01]  /*9fc0*/  IMAD.MOV.U32 R17, RZ, RZ, R39 ;  /* 0x000000ffff117224 */ /* 0x000fe200078e0027 */
[----:B------:R-:W-:Y:S01]  /*9fd0*/  ISETP.GE.AND P0, PT, R14, R0, PT ;  /* 0x000000000e00720c */ /* 0x000fe20003f06270 */
[----:B------:R-:W-:Y:S01]  /*9fe0*/  IMAD.MOV.U32 R16, RZ, RZ, R4 ;  /* 0x000000ffff107224 */ /* 0x000fe200078e0004 */
[----:B--2---:R3:W2:Y:S01]  /*9ff0*/  SHFL.IDX PT, R15, R26, 0x2, 0x1c1f ;  /* 0x005c1f001a0f7f89 */ /* 0x0046a200000e0000 */
        /* <DEDUP_REMOVED lines=25> */
[----:B------:R-:W-:Y:S02]  /*a190*/  @!P0 SHF.L.U64.HI R28, R95, 0x1, R60 ;  /* 0x000000015f1c8819 */ /* 0x000fe4000001023c */
[-C--:B--2-4-:R-:W-:Y:S02]  /*a1a0*/  @!P1 IADD3 R22, P2, R15, R14.reuse, RZ ;  /* 0x0000000e0f169210 */ /* 0x094fe40007f5e0ff */
[----:B-1----:R-:W-:Y:S02]  /*a1b0*/  @!P1 IADD3 R18, P4, R27, R14, RZ ;  /* 0x0000000e1b129210 */ /* 0x002fe40007f9e0ff */
[-C--:B------:R-:W-:Y:S01]  /*a1c0*/  @!P0 IADD3 R16, P3, R15, R17.reuse, RZ ;  /* 0x000000110f108210 */ /* 0x080fe20007f7e0ff */
[C-C-:B------:R-:W-:Y:S01]  /*a1d0*/  @!P1 IMAD.X R23, R30.reuse, 0x1, R19.reuse, P2 ;  /* 0x000000011e179824 */ /* 0x140fe200010e0613 */
[----:B------:R-:W-:Y:S01]  /*a1e0*/  @!P0 IADD3 R14, P2, R27, R17, RZ ;  /* 0x000000111b0e8210 */ /* 0x000fe20007f5e0ff */
[----:B------:R-:W-:Y:S01]  /*a1f0*/  CS2R R36, SRZ ;  /* 0x0000000000247805 */ /* 0x000fe2000001ff00 */
[----:B------:R-:W-:Y:S01]  /*a200*/  CS2R R40, SRZ ;  /* 0x0000000000287805 */ /* 0x000fe2000001ff00 */
[----:B------:R-:W-:Y:S01]  /*a210*/  @!P1 IMAD.X R19, R29, 0x1, R19, P4 ;  /* 0x000000011d139824 */ /* 0x000fe200020e0613 */
[----:B------:R1:W5:Y:S01]  /*a220*/  @!P1 LD.E.64 R34, [R22.64] ;  /* 0x0000000816229980 */ /* 0x000362000c101b00 */
[----:B------:R-:W-:-:S02]  /*a230*/  @!P0 IMAD.X R17, R30, 0x1, R28, P3 ;  /* 0x000000011e118824 */ /* 0x000fc400018e061c */
[----:B------:R-:W-:Y:S01]  /*a240*/  @!P0 IMAD.X R15, R29, 0x1, R28, P2 ;  /* 0x000000011d0f8824 */ /* 0x000fe200010e061c */
[----:B------:R1:W5:Y:S04]  /*a250*/  @!P1 LD.E.64 R36, [R18.64] ;  /* 0x0000000812249980 */ /* 0x000368000c101b00 */
[----:B------:R1:W5:Y:S04]  /*a260*/  @!P0 LD.E.64 R42, [R16.64] ;  /* 0x00000008102a8980 */ /* 0x000368000c101b00 */
[----:B------:R1:W5:Y:S02]  /*a270*/  @!P0 LD.E.64 R40, [R14.64] ;  /* 0x000000080e288980 */ /* 0x000364000c101b00 */
.L_x_1714:
[----:B------:R-:W-:Y:S05]  /*a280*/  BSYNC B0 ;  /* 0x0000000000007941 */ /* 0x000fea0003800000 */
.L_x_1713:
[----:B-1----:R-:W-:Y:S01]  /*a290*/  IADD3 R14, R20, 0x60, RZ ;  /* 0x00000060140e7810 */ /* 0x002fe20007ffe0ff */
[----:B-----5:R-:W-:Y:S01]  /*a2a0*/  IMAD.MOV.U32 R18, RZ, RZ, R42 ;  /* 0x000000ffff127224 */ /* 0x020fe200078e002a */
[----:B------:R1:W3:Y:S01]  /*a2b0*/  SHFL.IDX PT, R27, R24, 0x3, 0x1c1f ;  /* 0x007c1f00181b7f89 */ /* 0x0002e200000e0000 */
[----:B------:R-:W-:Y:S01]  /*a2c0*/  IMAD.MOV.U32 R17, RZ, RZ, R43 ;  /* 0x000000ffff117224 */ /* 0x000fe200078e002b */
[----:B------:R-:W-:Y:S01]  /*a2d0*/  ISETP.GE.AND P0, PT, R14, R0, PT ;  /* 0x000000000e00720c */ /* 0x000fe20003f06270 */
[----:B--2---:R-:W-:Y:S01]  /*a2e0*/  IMAD.MOV.U32 R15, RZ, RZ, R34 ;  /* 0x000000ffff0f7224 */ /* 0x004fe200078e0022 */
[----:B------:R1:W2:Y:S01]  /*a2f0*/  SHFL.IDX PT, R16, R26, 0x3, 0x1c1f ;  /* 0x007c1f001a107f89 */ /* 0x0002a200000e0000 */
[----:B------:R-:W-:Y:S01]  /*a300*/  IMAD.MOV.U32 R14, RZ, RZ, R35 ;  /* 0x000000ffff0e7224 */ /* 0x000fe200078e0023 */
[----:B------:R-:W-:Y:S01]  /*a310*/  PRMT R59, R17, 0x5410, R18 ;  /* 0x00005410113b7816 */ /* 0x000fe20000000012 */
[----:B------:R-:W-:Y:S01]  /*a320*/  IMAD.MOV.U32 R17, RZ, RZ, R41 ;  /* 0x000000ffff117224 */ /* 0x000fe200078e0029 */
[----:B------:R-:W-:Y:S01]  /*a330*/  MOV R18, R40 ;  /* 0x0000002800127202 */ /* 0x000fe20000000f00 */
[----:B---3--:R1:W3:Y:S01]  /*a340*/  SHFL.IDX PT, R24, R21, 0x3, 0x1c1f ;  /* 0x007c1f0015187f89 */ /* 0x0082e200000e0000 */
[----:B------:R-:W-:Y:S01]  /*a350*/  PRMT R57, R14, 0x5410, R15 ;  /* 0x000054100e397816 */ /* 0x000fe2000000000f */
[----:B------:R-:W-:Y:S01]  /*a360*/  IMAD.MOV.U32 R15, RZ, RZ, R36 ;  /* 0x000000ffff0f7224 */ /* 0x000fe200078e0024 */
[----:B------:R-:W-:Y:S01]  /*a370*/  MOV R14, R37 ;  /* 0x00000025000e7202 */ /* 0x000fe20000000f00 */
[----:B----4-:R1:W4:Y:S01]  /*a380*/  SHFL.IDX PT, R22, R25, 0x3, 0x1c1f ;  /* 0x007c1f0019167f89 */ /* 0x01032200000e0000 */
        /* <DEDUP_REMOVED lines=15> */
[-C--:B--2---:R-:W-:Y:S02]  /*a480*/  @!P1 IADD3 R20, P2, R16, R14.reuse, RZ ;  /* 0x0000000e10149210 */ /* 0x084fe40007f5e0ff */
[----:B----4-:R-:W-:Y:S02]  /*a490*/  @!P1 IADD3 R18, P4, R22, R14, RZ ;  /* 0x0000000e16129210 */ /* 0x010fe40007f9e0ff */
[-C--:B------:R-:W-:Y:S01]  /*a4a0*/  @!P0 IADD3 R16, P3, R16, R15.reuse, RZ ;  /* 0x0000000f10108210 */ /* 0x080fe20007f7e0ff */
[C-C-:B-1----:R-:W-:Y:S01]  /*a4b0*/  @!P1 IMAD.X R21, R27.reuse, 0x1, R17.reuse, P2 ;  /* 0x000000011b159824 */ /* 0x142fe200010e0611 */
[----:B------:R-:W-:Y:S01]  /*a4c0*/  @!P0 IADD3 R14, P2, R22, R15, RZ ;  /* 0x0000000f160e8210 */ /* 0x000fe20007f5e0ff */
[C---:B---3--:R-:W-:Y:S01]  /*a4d0*/  @!P1 IMAD.X R19, R24.reuse, 0x1, R17, P4 ;  /* 0x0000000118139824 */ /* 0x048fe200020e0611 */
[----:B------:R-:W-:Y:S01]  /*a4e0*/  CS2R R30, SRZ ;  /* 0x00000000001e7805 */ /* 0x000fe2000001ff00 */
[----:B------:R-:W-:Y:S01]  /*a4f0*/  CS2R R44, SRZ ;  /* 0x00000000002c7805 */ /* 0x000fe2000001ff00 */
[--C-:B------:R-:W-:Y:S01]  /*a500*/  @!P0 IMAD.X R17, R27, 0x1, R23.reuse, P3 ;  /* 0x000000011b118824 */ /* 0x100fe200018e0617 */
[----:B------:R1:W5:Y:S01]  /*a510*/  @!P1 LD.E.64 R28, [R20.64] ;  /* 0x00000008141c9980 */ /* 0x000362000c101b00 */
[----:B------:R-:W-:-:S03]  /*a520*/  @!P0 IMAD.X R15, R24, 0x1, R23, P2 ;  /* 0x00000001180f8824 */ /* 0x000fc600010e0617 */
[----:B------:R1:W5:Y:S04]  /*a530*/  @!P0 LD.E.64 R46, [R16.64] ;  /* 0x00000008102e8980 */ /* 0x000368000c101b00 */
[----:B------:R1:W5:Y:S04]  /*a540*/  @!P1 LD.E.64 R30, [R18.64] ;  /* 0x00000008121e9980 */ /* 0x000368000c101b00 */
[----:B------:R1:W5:Y:S02]  /*a550*/  @!P0 LD.E.64 R44, [R14.64] ;  /* 0x000000080e2c8980 */ /* 0x000364000c101b00 */
.L_x_1716:
[----:B------:R-:W-:Y:S05]  /*a560*/  BSYNC B0 ;  /* 0x0000000000007941 */ /* 0x000fea0003800000 */
.L_x_1715:
[----:B-1---5:R-:W-:Y:S01]  /*a570*/  IMAD.MOV.U32 R14, RZ, RZ, R46 ;  /* 0x000000ffff0e7224 */ /* 0x022fe200078e002e */
[----:B------:R-:W-:-:S04]  /*a580*/  DEPBAR.LE SB0, 0x1 ;  /* 0x000080400000791a */ /* 0x000fc80000000000 */
[----:B--2---:R-:W-:Y:S01]  /*a590*/  IMAD.MOV.U32 R16, RZ, RZ, R47 ;  /* 0x000000ffff107224 */ /* 0x004fe200078e002f */
        /* <DEDUP_REMOVED lines=19> */
[----:B------:R-:W1:Y:S01]  /*a6d0*/  LDS.128 R16, [R250+0x5000] ;  /* 0x00500000fa107984 */ /* 0x000e620000000c00 */
        /* <DEDUP_REMOVED lines=10> */
[----:B---3--:R-:W-:Y:S01]  /*a780*/  LOP3.LUT R24, R14, 0xffff0000, RZ, 0xc0, !PT ;  /* 0xffff00000e187812 */ /* 0x008fe200078ec0ff */
[C---:B-1--4-:R-:W-:Y:S01]  /*a790*/  IMAD.U32 R22, R18.reuse, 0x10000, RZ ;  /* 0x0001000012167824 */ /* 0x052fe200078e00ff */
[----:B------:R-:W-:Y:S01]  /*a7a0*/  LOP3.LUT R15, R18, 0xffff0000, RZ, 0xc0, !PT ;  /* 0xffff0000120f7812 */ /* 0x000fe200078ec0ff */
[C---:B------:R-:W-:Y:S01]  /*a7b0*/  IMAD.U32 R18, R19.reuse, 0x10000, RZ ;  /* 0x0001000013127824 */ /* 0x040fe200078e00ff */
[----:B------:R-:W-:Y:S01]  /*a7c0*/  LOP3.LUT R6, R19, 0xffff0000, RZ, 0xc0, !PT ;  /* 0xffff000013067812 */ /* 0x000fe200078ec0ff */
[----:B------:R-:W-:Y:S01]  /*a7d0*/  IMAD.U32 R19, R14, 0x10000, RZ ;  /* 0x000100000e137824 */ /* 0x000fe200078e00ff */
[----:B------:R-:W-:-:S02]  /*a7e0*/  SHF.L.U32 R11, R16, 0x10, RZ ;  /* 0x00000010100b7819 */ /* 0x000fc400000006ff */
[----:B------:R-:W-:Y:S01]  /*a7f0*/  LOP3.LUT R10, R16, 0xffff0000, RZ, 0xc0, !PT ;  /* 0xffff0000100a7812 */ /* 0x000fe200078ec0ff */
[----:B------:R-:W-:Y:S01]  /*a800*/  FMUL.FTZ R16, R15, R23 ;  /* 0x000000170f107220 */ /* 0x000fe20000410000 */
        /* <DEDUP_REMOVED lines=26> */
.L_x_1720:
[----:B------:R-:W-:Y:S05]  /*a9b0*/  BSYNC B0 ;  /* 0x0000000000007941 */ /* 0x000fea0003800000 */
.L_x_1719:
[----:B------:R-:W-:-:S13]  /*a9c0*/  ISETP.GE.AND P0, PT, R95, c[0x0][0x27c], PT ;  /* 0x00009f005f007a0c */ /* 0x000fda0003f06270 */
[----:B------:R-:W-:Y:S05]  /*a9d0*/  @P0 BRA `(.L_x_1718) ;  /* 0x000002e000000947 */ /* 0x000fea0003800000 */
[----:B-1----:R-:W1:Y:S01]  /*a9e0*/  LDS.128 R16, [R251+0x5000] ;  /* 0x00500000fb107984 */ /* 0x002e620000000c00 */
        /* <DEDUP_REMOVED lines=9> */
[----:B------:R-:W-:Y:S02]  /*aa80*/  PRMT R13, R51, 0x5432, R7 ;  /* 0x00005432330d7816 */ /* 0x000fe40000000007 */
        /* <DEDUP_REMOVED lines=35> */
.L_x_1718:
[----:B------:R-:W-:Y:S05]  /*acc0*/  BSYNC B1 ;  /* 0x0000000000017941 */ /* 0x000fea0003800000 */
.L_x_1717:
        /* <DEDUP_REMOVED lines=53> */
.L_x_1724:
[----:B------:R-:W-:Y:S05]  /*b020*/  BSYNC B0 ;  /* 0x0000000000007941 */ /* 0x000fea0003800000 */
.L_x_1723:
[----:B------:R-:W-:-:S13]  /*b030*/  ISETP.GE.AND P0, PT, R95, c[0x0][0x27c], PT ;  /* 0x00009f005f007a0c */ /* 0x000fda0003f06270 */
[----:B------:R-:W-:Y:S05]  /*b040*/  @P0 BRA `(.L_x_1722) ;  /* 0x000002e000000947 */ /* 0x000fea0003800000 */
[----:B-1----:R-:W1:Y:S01]  /*b050*/  LDS.128 R4, [R251+0x6000] ;  /* 0x00600000fb047984 */ /* 0x002e620000000c00 */
        /* <DEDUP_REMOVED lines=11> */
[----:B------:R-:W-:Y:S02]  /*b110*/  LOP3.LUT R16, R8, 0xffff0000, RZ, 0xc0, !PT ;  /* 0xffff000008107812 */ /* 0x000fe400078ec0ff */
        /* <DEDUP_REMOVED lines=33> */
.L_x_1722:
[----:B------:R-:W-:Y:S05]  /*b330*/  BSYNC B1 ;  /* 0x0000000000017941 */ /* 0x000fea0003800000 */
.L_x_1721:
        /* <DEDUP_REMOVED lines=53> */
.L_x_1728:
[----:B------:R-:W-:Y:S05]  /*b690*/  BSYNC B0 ;  /* 0x0000000000007941 */ /* 0x000fea0003800000 */
.L_x_1727:
        /* <DEDUP_REMOVED lines=48> */
.L_x_1726:
[----:B------:R-:W-:Y:S05]  /*b9a0*/  BSYNC B1 ;  /* 0x0000000000017941 */ /* 0x000fea0003800000 */
.L_x_1725:
[----:B------:R-:W-:-:S04]  /*b9b0*/  IADD3 R0, R98, 0x60, RZ ;  /* 0x0000006062007810 */ /* 0x000fc80007ffe0ff */
        /* <DEDUP_REMOVED lines=51> */
.L_x_1731:
[----:B------:R-:W-:Y:S05]  /*bcf0*/  BSYNC B0 ;  /* 0x0000000000007941 */ /* 0x000fea0003800000 */
.L_x_1730:
        /* <DEDUP_REMOVED lines=49> */
.L_x_1708:
        /* <DEDUP_REMOVED lines=20> */
[----:B------:R-:W-:Y:S01]  /*c150*/  LEA.HI.X R21, R6, c[0x0][0x274], R7, 0x1, P0 ;  /* 0x00009d0006157a11 */ /* 0x000fe200000f0c07 */
[----:B------:R-:W-:Y:S01]  /*c160*/  IMAD.IADD R2, R5, 0x1, R2 ;  /* 0x0000000105027824 */ /* 0x000fe200078e0202 */
[----:B------:R-:W-:-:S03]  /*c170*/  LEA R3, P0, R4, c[0x0][0x288], 0x1 ;  /* 0x0000a20004037a11 */ /* 0x000fc600078008ff */
[----:B------:R-:W2:Y:S01]  /*c180*/  SHFL.IDX PT, R5, R21, RZ, 0x1c1f ;  /* 0x001c1fff15057589 */ /* 0x000ea200000e0000 */
[----:B------:R-:W-:Y:S02]  /*c190*/  LEA.HI.X R2, R4, c[0x0][0x28c], R2, 0x1, P0 ;  /* 0x0000a30004027a11 */ /* 0x000fe400000f0c02 */
[----:B------:R-:W-:Y:S01]  /*c1a0*/  ISETP.GE.OR P0, PT, R20, R0, P2 ;  /* 0x000000001400720c */ /* 0x000fe20001706670 */
[----:B------:R-:W3:Y:S04]  /*c1b0*/  SHFL.IDX PT, R9, R3, RZ, 0x1c1f ;  /* 0x001c1fff03097589 */ /* 0x000ee800000e0000 */
[----:B------:R-:W4:Y:S08]  /*c1c0*/  SHFL.IDX PT, R10, R2, RZ, 0x1c1f ;  /* 0x001c1fff020a7589 */ /* 0x000f3000000e0000 */
[C---:B------:R-:W-:Y:S01]  /*c1d0*/  @!P0 IMAD.SHL.U32 R6, R86.reuse, 0x2, RZ ;  /* 0x0000000256068824 */ /* 0x040fe200078e00ff */
[----:B------:R-:W-:-:S04]  /*c1e0*/  @!P0 SHF.L.U64.HI R7, R86, 0x1, R87 ;  /* 0x0000000156078819 */ /* 0x000fc80000010257 */
[----:B-1----:R-:W-:-:S05]  /*c1f0*/  @!P0 IADD3 R4, P1, R8, R6, RZ ;  /* 0x0000000608048210 */ /* 0x002fca0007f3e0ff */
[----:B--2---:R-:W-:Y:S01]  /*c200*/  @!P0 IMAD.X R5, R5, 0x1, R7, P1 ;  /* 0x0000000105058824 */ /* 0x004fe200008e0607 */
[----:B---3--:R-:W-:Y:S01]  /*c210*/  @!P0 IADD3 R6, P1, R9, R6, RZ ;  /* 0x0000000609068210 */ /* 0x008fe20007f3e0ff */
[----:B------:R-:W-:Y:S01]  /*c220*/  CS2R R14, SRZ ;  /* 0x00000000000e7805 */ /* 0x000fe2000001ff00 */
[----:B------:R-:W-:Y:S02]  /*c230*/  CS2R R12, SRZ ;  /* 0x00000000000c7805 */ /* 0x000fe4000001ff00 */
[----:B------:R1:W2:Y:S01]  /*c240*/  @!P0 LD.E.128 R16, [R4.64] ;  /* 0x0000000804108980 */ /* 0x0002a2000c101d00 */
[----:B----4-:R-:W-:-:S05]  /*c250*/  @!P0 IADD3.X R7, R10, R7, RZ, P1, !PT ;  /* 0x000000070a078210 */ /* 0x010fca0000ffe4ff */
[----:B------:R2:W3:Y:S01]  /*c260*/  @!P0 LD.E.128 R12, [R6.64] ;  /* 0x00000008060c8980 */ /* 0x0004e2000c101d00 */
[----:B------:R-:W-:Y:S01]  /*c270*/  BSSY B0, `(.L_x_1732) ;  /* 0x0000028000007945 */ /* 0x000fe20003800000 */
[----:B------:R-:W-:Y:S01]  /*c280*/  CS2R R10, SRZ ;  /* 0x00000000000a7805 */ /* 0x000fe2000001ff00 */
[----:B------:R-:W-:Y:S01]  /*c290*/  CS2R R8, SRZ ;  /* 0x0000000000087805 */ /* 0x000fe2000001ff00 */
[----:B------:R4:W2:Y:S04]  /*c2a0*/  SHFL.IDX PT, R23, R22, 0x1, 0x1c1f ;  /* 0x003c1f0016177f89 */ /* 0x0008a800000e0000 */
[----:B------:R4:W2:Y:S04]  /*c2b0*/  SHFL.IDX PT, R24, R3, 0x1, 0x1c1f ;  /* 0x003c1f0003187f89 */ /* 0x0008a800000e0000 */
[----:B------:R4:W2:Y:S04]  /*c2c0*/  SHFL.IDX PT, R26, R21, 0x1, 0x1c1f ;  /* 0x003c1f00151a7f89 */ /* 0x0008a800000e0000 */
[----:B------:R4:W2:Y:S01]  /*c2d0*/  SHFL.IDX PT, R25, R2, 0x1, 0x1c1f ;  /* 0x003c1f0002197f89 */ /* 0x0008a200000e0000 */
[----:B-1----:R-:W-:-:S04]  /*c2e0*/  IADD3 R4, R20, 0x20, RZ ;  /* 0x0000002014047810 */ /* 0x002fc80007ffe0ff */
[----:B------:R-:W-:Y:S01]  /*c2f0*/  ISETP.GE.AND P0, PT, R4, R0, PT ;  /* 0x000000000400720c */ /* 0x000fe20003f06270 */
[----:B--2---:R-:W-:Y:S02]  /*c300*/  IMAD.MOV.U32 R6, RZ, RZ, R19 ;  /* 0x000000ffff067224 */ /* 0x004fe400078e0013 */
[----:B------:R-:W-:Y:S02]  /*c310*/  IMAD.MOV.U32 R5, RZ, RZ, R16 ;  /* 0x000000ffff057224 */ /* 0x000fe400078e0010 */
[----:B------:R-:W-:Y:S01]  /*c320*/  IMAD.MOV.U32 R4, RZ, RZ, R17 ;  /* 0x000000ffff047224 */ /* 0x000fe200078e0011 */
[----:B------:R-:W-:Y:S01]  /*c330*/  PRMT R29, R29, 0x5410, R6 ;  /* 0x000054101d1d7816 */ /* 0x000fe20000000006 */
[----:B------:R-:W-:Y:S01]  /*c340*/  IMAD.MOV.U32 R7, RZ, RZ, R18 ;  /* 0x000000ffff077224 */ /* 0x000fe200078e0012 */
[----:B------:R-:W-:Y:S01]  /*c350*/  PRMT R31, R5, 0x7610, R31 ;  /* 0x00007610051f7816 */ /* 0x000fe2000000001f */
[----:B---3--:R-:W-:Y:S01]  /*c360*/  IMAD.MOV.U32 R6, RZ, RZ, R15 ;  /* 0x000000ffff067224 */ /* 0x008fe200078e000f */
[----:B------:R-:W-:Y:S01]  /*c370*/  PRMT R30, R4, 0x7610, R30 ;  /* 0x00007610041e7816 */ /* 0x000fe2000000001e */
[----:B------:R-:W-:Y:S01]  /*c380*/  IMAD.MOV.U32 R5, RZ, RZ, R12 ;  /* 0x000000ffff057224 */ /* 0x000fe200078e000c */
[----:B------:R-:W-:Y:S01]  /*c390*/  PRMT R32, R32, 0x5410, R7 ;  /* 0x0000541020207816 */ /* 0x000fe20000000007 */
[----:B------:R-:W-:Y:S01]  /*c3a0*/  IMAD.MOV.U32 R4, RZ, RZ, R13 ;  /* 0x000000ffff047224 */ /* 0x000fe200078e000d */
[----:B------:R-:W-:-:S02]  /*c3b0*/  MOV R7, R14 ;  /* 0x0000000e00077202 */ /* 0x000fc40000000f00 */
[----:B------:R-:W-:Y:S02]  /*c3c0*/  PRMT R34, R6, 0x7610, R34 ;  /* 0x0000761006227816 */ /* 0x000fe40000000022 */
[----:B------:R-:W-:Y:S02]  /*c3d0*/  PRMT R35, R7, 0x7610, R35 ;  /* 0x0000761007237816 */ /* 0x000fe40000000023 */
[----:B------:R-:W-:Y:S01]  /*c3e0*/  PRMT R29, R5, 0x7610, R29 ;  /* 0x00007610051d7816 */ /* 0x000fe2000000001d */
[----:B------:R-:W-:Y:S01]  /*c3f0*/  CS2R R6, SRZ ;  /* 0x0000000000067805 */ /* 0x000fe2000001ff00 */
[----:B------:R-:W-:Y:S02]  /*c400*/  PRMT R32, R4, 0x7610, R32 ;  /* 0x0000761004207816 */ /* 0x000fe40000000020 */
[----:B------:R-:W-:Y:S01]  /*c410*/  CS2R R4, SRZ ;  /* 0x0000000000047805 */ /* 0x000fe2000001ff00 */
[----:B------:R-:W-:Y:S05]  /*c420*/  @P0 BRA `(.L_x_1733) ;  /* 0x000000c000000947 */ /* 0x000fea0003800000 */
[----:B----4-:R-:W-:Y:S01]  /*c430*/  CS2R R8, SRZ ;  /* 0x0000000000087805 */ /* 0x010fe2000001ff00 */
[----:B------:R-:W-:Y:S01]  /*c440*/  CS2R R6, SRZ ;  /* 0x0000000000067805 */ /* 0x000fe2000001ff00 */
[----:B------:R-:W-:Y:S01]  /*c450*/  CS2R R4, SRZ ;  /* 0x0000000000047805 */ /* 0x000fe2000001ff00 */
[----:B------:R-:W-:Y:S05]  /*c460*/  @P2 BRA `(.L_x_1733) ;  /* 0x0000008000002947 */ /* 0x000fea0003800000 */
[C---:B------:R-:W-:Y:S01]  /*c470*/  IMAD.SHL.U32 R6, R86.reuse, 0x2, RZ ;  /* 0x0000000256067824 */ /* 0x040fe200078e00ff */
[----:B------:R-:W-:-:S04]  /*c480*/  SHF.L.U64.HI R7, R86, 0x1, R87 ;  /* 0x0000000156077819 */ /* 0x000fc80000010257 */
[-C--:B------:R-:W-:Y:S02]  /*c490*/  IADD3 R4, P1, R23, R6.reuse, RZ ;  /* 0x0000000617047210 */ /* 0x080fe40007f3e0ff */
[----:B------:R-:W-:-:S03]  /*c4a0*/  IADD3 R6, P0, R24, R6, RZ ;  /* 0x0000000618067210 */ /* 0x000fc60007f1e0ff */
[--C-:B------:R-:W-:Y:S02]  /*c4b0*/  IMAD.X R5, R26, 0x1, R7.reuse, P1 ;  /* 0x000000011a057824 */ /* 0x100fe400008e0607 */
[----:B------:R-:W-:-:S03]  /*c4c0*/  IMAD.X R7, R25, 0x1, R7, P0 ;  /* 0x0000000119077824 */ /* 0x000fc600000e0607 */
[----:B------:R1:W5:Y:S04]  /*c4d0*/  LD.E.128 R8, [R4.64] ;  /* 0x0000000804087980 */ /* 0x000368000c101d00 */
[----:B-1----:R-:W5:Y:S02]  /*c4e0*/  LD.E.128 R4, [R6.64] ;  /* 0x0000000806047980 */ /* 0x002f64000c101d00 */
.L_x_1733:
[----:B----4-:R-:W-:Y:S05]  /*c4f0*/  BSYNC B0 ;  /* 0x0000000000007941 */ /* 0x010fea0003800000 */
.L_x_1732:
[----:B------:R-:W1:Y:S01]  /*c500*/  SHFL.IDX PT, R26, R22, 0x2, 0x1c1f ;  /* 0x005c1f00161a7f89 */ /* 0x000e6200000e0000 */
[----:B------:R-:W-:Y:S01]  /*c510*/  IADD3 R23, R20, 0x40, RZ ;  /* 0x0000004014177810 */ /* 0x000fe20007ffe0ff */
[----:B------:R-:W-:Y:S01]  /*c520*/  CS2R R46, SRZ ;  /* 0x00000000002e7805 */ /* 0x000fe2000001ff00 */
[----:B------:R-:W-:Y:S01]  /*c530*/  CS2R R44, SRZ ;  /* 0x00000000002c7805 */ /* 0x000fe2000001ff00 */
[----:B------:R-:W2:Y:S01]  /*c540*/  SHFL.IDX PT, R27, R21, 0x2, 0x1c1f ;  /* 0x005c1f00151b7f89 */ /* 0x000ea200000e0000 */
[----:B------:R-:W-:-:S03]  /*c550*/  ISETP.GE.OR P0, PT, R23, R0, P2 ;  /* 0x000000001700720c */ /* 0x000fc60001706670 */
[----:B------:R-:W3:Y:S04]  /*c560*/  SHFL.IDX PT, R24, R3, 0x2, 0x1c1f ;  /* 0x005c1f0003187f89 */ /* 0x000ee800000e0000 */
[----:B------:R-:W4:Y:S06]  /*c570*/  SHFL.IDX PT, R28, R2, 0x2, 0x1c1f ;  /* 0x005c1f00021c7f89 */ /* 0x000f2c00000e0000 */
[C---:B------:R-:W-:Y:S01]  /*c580*/  @!P0 IMAD.SHL.U32 R23, R86.reuse, 0x2, RZ ;  /* 0x0000000256178824 */ /* 0x040fe200078e00ff */
[----:B------:R-:W-:-:S04]  /*c590*/  @!P0 SHF.L.U64.HI R25, R86, 0x1, R87 ;  /* 0x0000000156198819 */ /* 0x000fc80000010257 */
[----:B-1----:R-:W-:-:S05]  /*c5a0*/  @!P0 IADD3 R26, P1, R26, R23, RZ ;  /* 0x000000171a1a8210 */ /* 0x002fca0007f3e0ff */
[----:B--2---:R-:W-:Y:S01]  /*c5b0*/  @!P0 IMAD.X R27, R27, 0x1, R25, P1 ;  /* 0x000000011b1b8824 */ /* 0x004fe200008e0619 */
[----:B---3--:R-:W-:Y:S01]  /*c5c0*/  @!P0 IADD3 R24, P1, R24, R23, RZ ;  /* 0x0000001718188210 */ /* 0x008fe20007f3e0ff */
[----:B------:R-:W-:-:S03]  /*c5d0*/  CS2R R42, SRZ ;  /* 0x00000000002a7805 */ /* 0x000fc6000001ff00 */
[----:B------:R-:W2:Y:S01]  /*c5e0*/  @!P0 LD.E.128 R44, [R26.64] ;  /* 0x000000081a2c8980 */ /* 0x000ea2000c101d00 */
[----:B------:R-:W-:Y:S01]  /*c5f0*/  CS2R R40, SRZ ;  /* 0x0000000000287805 */ /* 0x000fe2000001ff00 */
[----:B----4-:R-:W-:-:S05]  /*c600*/  @!P0 IMAD.X R25, R28, 0x1, R25, P1 ;  /* 0x000000011c198824 */ /* 0x010fca00008e0619 */
[----:B------:R1:W3:Y:S01]  /*c610*/  @!P0 LD.E.128 R40, [R24.64] ;  /* 0x0000000818288980 */ /* 0x0002e2000c101d00 */
[----:B------:R-:W-:Y:S01]  /*c620*/  IADD3 R20, R20, 0x60, RZ ;  /* 0x0000006014147810 */ /* 0x000fe20007ffe0ff */
[----:B-----5:R-:W-:Y:S01]  /*c630*/  IMAD.MOV.U32 R23, RZ, RZ, R8 ;  /* 0x000000ffff177224 */ /* 0x020fe200078e0008 */
[----:B------:R-:W-:Y:S01]  /*c640*/  BSSY B0, `(.L_x_1734) ;  /* 0x000002e000007945 */ /* 0x000fe20003800000 */
[----:B------:R-:W4:Y:S01]  /*c650*/  SHFL.IDX PT, R22, R22, 0x3, 0x1c1f ;  /* 0x007c1f0016167f89 */ /* 0x000f2200000e0000 */
[----:B------:R-:W-:Y:S01]  /*c660*/  ISETP.GE.AND P0, PT, R20, R0, PT ;  /* 0x000000001400720c */ /* 0x000fe20003f06270 */
[----:B------:R-:W-:Y:S01]  /*c670*/  CS2R R54, SRZ ;  /* 0x0000000000367805 */ /* 0x000fe2000001ff00 */
[----:B------:R-:W-:Y:S01]  /*c680*/  MOV R20, R9 ;  /* 0x0000000900147202 */ /* 0x000fe20000000f00 */
[----:B------:R-:W-:Y:S01]  /*c690*/  CS2R R52, SRZ ;  /* 0x0000000000347805 */ /* 0x000fe2000001ff00 */
[----:B------:R-:W-:Y:S01]  /*c6a0*/  CS2R R50, SRZ ;  /* 0x0000000000327805 */ /* 0x000fe2000001ff00 */
[----:B------:R-:W-:Y:S01]  /*c6b0*/  CS2R R48, SRZ ;  /* 0x0000000000307805 */ /* 0x000fe2000001ff00 */
[----:B------:R-:W-:Y:S01]  /*c6c0*/  PRMT R60, R20, 0x5410, R23 ;  /* 0x00005410143c7816 */ /* 0x000fe20000000017 */
[----:B------:R-:W-:-:S02]  /*c6d0*/  IMAD.MOV.U32 R23, RZ, RZ, R4 ;  /* 0x000000ffff177224 */ /* 0x000fc400078e0004 */
[----:B------:R-:W-:-:S05]  /*c6e0*/  IMAD.MOV.U32 R20, RZ, RZ, R5 ;  /* 0x000000ffff147224 */ /* 0x000fca00078e0005 */
[----:B------:R-:W-:Y:S02]  /*c6f0*/  PRMT R59, R20, 0x5410, R23 ;  /* 0x00005410143b7816 */ /* 0x000fe40000000017 */
[----:B------:R-:W2:Y:S01]  /*c700*/  SHFL.IDX PT, R23, R3, 0x3, 0x1c1f ;  /* 0x007c1f0003177f89 */ /* 0x000ea200000e0000 */
[----:B-1----:R-:W-:Y:S02]  /*c710*/  IMAD.MOV.U32 R25, RZ, RZ, R10 ;  /* 0x000000ffff197224 */ /* 0x002fe400078e000a */
[----:B------:R-:W-:-:S05]  /*c720*/  IMAD.MOV.U32 R24, RZ, RZ, R11 ;  /* 0x000000ffff187224 */ /* 0x000fca00078e000b */
[----:B------:R-:W-:Y:S01]  /*c730*/  PRMT R62, R24, 0x5410, R25 ;  /* 0x00005410183e7816 */ /* 0x000fe20000000019 */
[----:B------:R-:W-:Y:S02]  /*c740*/  IMAD.MOV.U32 R25, RZ, RZ, R6 ;  /* 0x000000ffff197224 */ /* 0x000fe400078e0006 */
[----:B------:R-:W-:-:S05]  /*c750*/  IMAD.MOV.U32 R24, RZ, RZ, R7 ;  /* 0x000000ffff187224 */ /* 0x000fca00078e0007 */
[----:B------:R-:W-:Y:S02]  /*c760*/  PRMT R61, R24, 0x5410, R25 ;  /* 0x00005410183d7816 */ /* 0x000fe40000000019 */
[----:B------:R-:W1:Y:S04]  /*c770*/  SHFL.IDX PT, R24, R2, 0x3, 0x1c1f ;  /* 0x007c1f0002187f89 */ /* 0x000e6800000e0000 */
[----:B------:R1:W1:Y:S01]  /*c780*/  SHFL.IDX PT, R25, R21, 0x3, 0x1c1f ;  /* 0x007c1f0015197f89 */ /* 0x00026200000e0000 */
[----:B--2---:R-:W-:Y:S01]  /*c790*/  IMAD.MOV.U32 R20, RZ, RZ, R47 ;  /* 0x000000ffff147224 */ /* 0x004fe200078e002f */
[----:B-1----:R-:W-:Y:S01]  /*c7a0*/  MOV R21, R46 ;  /* 0x0000002e00157202 */ /* 0x002fe20000000f00 */
[----:B------:R-:W-:Y:S02]  /*c7b0*/  IMAD.MOV.U32 R3, RZ, RZ, R44 ;  /* 0x000000ffff037224 */ /* 0x000fe400078e002c */
[----:B------:R-:W-:Y:S01]  /*c7c0*/  IMAD.MOV.U32 R2, RZ, RZ, R45 ;  /* 0x000000ffff027224 */ /* 0x000fe200078e002d */
[----:B------:R-:W-:Y:S01]  /*c7d0*/  PRMT R66, R20, 0x5410, R21 ;  /* 0x0000541014427816 */ /* 0x000fe20000000015 */
[----:B---3--:R-:W-:-:S03]  /*c7e0*/  IMAD.MOV.U32 R21, RZ, RZ, R42 ;  /* 0x000000ffff157224 */ /* 0x008fc600078e002a */
[----:B------:R-:W-:Y:S01]  /*c7f0*/  PRMT R64, R2, 0x5410, R3 ;  /* 0x0000541002407816 */ /* 0x000fe20000000003 */
[----:B------:R-:W-:Y:S01]  /*c800*/  IMAD.MOV.U32 R3, RZ, RZ, R40 ;  /* 0x000000ffff037224 */ /* 0x000fe200078e0028 */
[----:B------:R-:W-:Y:S01]  /*c810*/  MOV R20, R43 ;  /* 0x0000002b00147202 */ /* 0x000fe20000000f00 */
[----:B------:R-:W-:-:S03]  /*c820*/  IMAD.MOV.U32 R2, RZ, RZ, R41 ;  /* 0x000000ffff027224 */ /* 0x000fc600078e0029 */
[----:B------:R-:W-:Y:S02]  /*c830*/  PRMT R65, R20, 0x5410, R21 ;  /* 0x0000541014417816 */ /* 0x000fe40000000015 */
        /* <DEDUP_REMOVED lines=13> */
[----:B------:R1:W5:Y:S02]  /*c910*/  LD.E.128 R48, [R2.64] ;  /* 0x0000000802307980 */ /* 0x000364000c101d00 */
.L_x_1735:
[----:B----4-:R-:W-:Y:S05]  /*c920*/  BSYNC B0 ;  /* 0x0000000000007941 */ /* 0x010fea0003800000 */
.L_x_1734:
        /* <DEDUP_REMOVED lines=28> */
[----:B------:R-:W-:Y:S02]  /*caf0*/  SHF.R.U32.HI R2, RZ, 0x10, R19 ;  /* 0x00000010ff027819 */ /* 0x000fe40000011613 */
[----:B------:R-:W-:Y:S02]  /*cb00*/  SHF.R.U64 R16, R16, 0x10, R17 ;  /* 0x0000001010107819 */ /* 0x000fe40000001211 */
[--C-:B------:R-:W-:Y:S02]  /*cb10*/  SHF.R.U64 R12, R12, 0x10, R13.reuse ;  /* 0x000000100c0c7819 */ /* 0x100fe4000000120d */
[----:B------:R-:W-:Y:S02]  /*cb20*/  SHF.R.U32.HI R3, RZ, 0x10, R13 ;  /* 0x00000010ff037819 */ /* 0x000fe4000001160d */
[C---:B------:R-:W-:Y:S02]  /*cb30*/  PRMT R36, R29.reuse, 0x5432, R2 ;  /* 0x000054321d247816 */ /* 0x040fe40000000002 */
[----:B------:R-:W-:-:S02]  /*cb40*/  PRMT R29, R29, 0x5410, R12 ;  /* 0x000054101d1d7816 */ /* 0x000fc4000000000c */
[----:B------:R-:W-:Y:S02]  /*cb50*/  PRMT R28, R32, 0x5410, R3 ;  /* 0x00005410201c7816 */ /* 0x000fe40000000003 */
[--C-:B------:R-:W-:Y:S02]  /*cb60*/  SHF.R.U64 R13, R14, 0x10, R15.reuse ;  /* 0x000000100e0d7819 */ /* 0x100fe4000000120f */
[----:B------:R-:W-:Y:S02]  /*cb70*/  SHF.R.U32.HI R14, RZ, 0x10, R15 ;  /* 0x00000010ff0e7819 */ /* 0x000fe4000001160f */
[----:B------:R-:W-:Y:S02]  /*cb80*/  PRMT R31, R31, 0x5410, R16 ;  /* 0x000054101f1f7816 */ /* 0x000fe40000000010 */
[----:B------:R-:W-:Y:S02]  /*cb90*/  PRMT R35, R35, 0x5410, R13 ;  /* 0x0000541023237816 */ /* 0x000fe4000000000d */
[----:B------:R-:W-:-:S05]  /*cba0*/  PRMT R34, R34, 0x5410, R14 ;  /* 0x0000541022227816 */ /* 0x000fca000000000e */
[----:B------:R-:W-:Y:S01]  /*cbb0*/  IMAD.U32 R58, R34, 0x10000, RZ ;  /* 0x00010000223a7824 */ /* 0x000fe200078e00ff */
[----:B--2---:R-:W-:-:S04]  /*cbc0*/  LOP3.LUT R0, R23, 0x38, R0, 0xf8, !PT ;  /* 0x0000003817007812 */ /* 0x004fc800078ef800 */
[----:B---3--:R-:W-:Y:S01]  /*cbd0*/  LOP3.LUT R0, R0, R22, RZ, 0x3c, !PT ;  /* 0x0000001600007212 */ /* 0x008fe200078e3cff */
[----:B----4-:R-:W1:Y:S04]  /*cbe0*/  LDS.128 R24, [R71] ;  /* 0x0000000047187984 */ /* 0x010e680000000c00 */
[----:B------:R-:W-:-:S04]  /*cbf0*/  IMAD.IADD R0, R21, 0x1, R0 ;  /* 0x0000000115007824 */ /* 0x000fc800078e0200 */
[----:B------:R-:W-:-:S05]  /*cc00*/  IMAD.SHL.U32 R38, R0, 0x2, RZ ;  /* 0x0000000200267824 */ /* 0x000fca00078e00ff */
[----:B------:R-:W2:Y:S01]  /*cc10*/  LDS.128 R20, [R38+0x5100] ;  /* 0x0051000026147984 */ /* 0x000ea20000000c00 */
[----:B------:R-:W-:Y:S02]  /*cc20*/  SHF.R.U32.HI R0, RZ, 0x10, R17 ;  /* 0x00000010ff007819 */ /* 0x000fe40000011611 */
[----:B------:R-:W-:-:S04]  /*cc30*/  SHF.R.U64 R17, R18, 0x10, R19 ;  /* 0x0000001012117819 */ /* 0x000fc80000001213 */
[----:B------:R-:W-:Y:S02]  /*cc40*/  PRMT R37, R32, 0x5432, R17 ;  /* 0x0000543220257816 */ /* 0x000fe40000000011 */
[----:B------:R-:W-:Y:S02]  /*cc50*/  PRMT R30, R30, 0x5410, R0 ;  /* 0x000054101e1e7816 */ /* 0x000fe40000000000 */
[C---:B-1----:R-:W-:Y:S01]  /*cc60*/  SHF.L.U32 R32, R25.reuse, 0x10, RZ ;  /* 0x0000001019207819 */ /* 0x042fe200000006ff */
[C---:B------:R-:W-:Y:S01]  /*cc70*/  IMAD.U32 R18, R26.reuse, 0x10000, RZ ;  /* 0x000100001a127824 */ /* 0x040fe200078e00ff */
[----:B------:R-:W-:Y:S01]  /*cc80*/  LOP3.LUT R19, R25, 0xffff0000, RZ, 0xc0, !PT ;  /* 0xffff000019137812 */ /* 0x000fe200078ec0ff */
[C---:B------:R-:W-:Y:S01]  /*cc90*/  IMAD.U32 R17, R27.reuse, 0x10000, RZ ;  /* 0x000100001b117824 */ /* 0x040fe200078e00ff */
[----:B------:R-:W-:Y:S02]  /*cca0*/  LOP3.LUT R25, R26, 0xffff0000, RZ, 0xc0, !PT ;  /* 0xffff00001a197812 */ /* 0x000fe400078ec0ff */
[----:B------:R-:W-:Y:S01]  /*ccb0*/  LOP3.LUT R26, R27, 0xffff0000, RZ, 0xc0, !PT ;  /* 0xffff00001b1a7812 */ /* 0x000fe200078ec0ff */
[----:B------:R-:W-:-:S02]  /*ccc0*/  IMAD.U32 R27, R29, 0x10000, RZ ;  /* 0x000100001d1b7824 */ /* 0x000fc400078e00ff */
[----:B--2---:R-:W-:Y:S01]  /*ccd0*/  IMAD.U32 R16, R20, 0x10000, RZ ;  /* 0x0001000014107824 */ /* 0x004fe200078e00ff */
[C---:B------:R-:W-:Y:S01]  /*cce0*/  SHF.L.U32 R14, R21.reuse, 0x10, RZ ;  /* 0x00000010150e7819 */ /* 0x040fe200000006ff */
[----:B------:R-:W-:Y:S01]  /*ccf0*/  IMAD.U32 R33, R24, 0x10000, RZ ;  /* 0x0001000018217824 */ /* 0x000fe200078e00ff */
[----:B------:R-:W-:Y:S01]  /*cd00*/  LOP3.LUT R15, R20, 0xffff0000, RZ, 0xc0, !PT ;  /* 0xffff0000140f7812 */ /* 0x000fe200078ec0ff */
[----:B------:R-:W-:Y:S01]  /*cd10*/  FMUL.FTZ R20, R16, R27 ;  /* 0x0000001b10147220 */ /* 0x000fe20000410000 */
[----:B------:R-:W-:Y:S01]  /*cd20*/  LOP3.LUT R13, R21, 0xffff0000, RZ, 0xc0, !PT ;  /* 0xffff0000150d7812 */ /* 0x000fe200078ec0ff */
[----:B------:R-:W-:Y:S01]  /*cd30*/  IMAD.U32 R21, R31, 0x10000, RZ ;  /* 0x000100001f157824 */ /* 0x000fe200078e00ff */
[C---:B------:R-:W-:Y:S01]  /*cd40*/  LOP3.LUT R0, R23.reuse, 0xffff0000, RZ, 0xc0, !PT ;  /* 0xffff000017007812 */ /* 0x040fe200078ec0ff */
[----:B------:R-:W-:Y:S02]  /*cd50*/  IMAD.U32 R2, R23, 0x10000, RZ ;  /* 0x0001000017027824 */ /* 0x000fe400078e00ff */
[----:B------:R-:W-:Y:S01]  /*cd60*/  IMAD.U32 R23, R28, 0x10000, RZ ;  /* 0x000100001c177824 */ /* 0x000fe200078e00ff */
[----:B------:R-:W-:Y:S01]  /*cd70*/  SHF.L.U32 R12, R22, 0x10, RZ ;  /* 0x00000010160c7819 */ /* 0x000fe200000006ff */
[-C--:B------:R-:W-:Y:S01]  /*cd80*/  FMUL.FTZ R16, R16, R21.reuse ;  /* 0x0000001510107220 */ /* 0x080fe20000410000 */
[----:B------:R-:W-:Y:S01]  /*cd90*/  LOP3.LUT R3, R22, 0xffff0000, RZ, 0xc0, !PT ;  /* 0xffff000016037812 */ /* 0x000fe200078ec0ff */
[----:B------:R-:W-:Y:S01]  /*cda0*/  FFMA.FTZ R56, R33, R21, -R20 ;  /* 0x0000001521387223 */ /* 0x000fe20000010814 */
[----:B------:R-:W-:Y:S01]  /*cdb0*/  SHF.L.U32 R22, R36, 0x10, RZ ;  /* 0x0000001024167819 */ /* 0x000fe200000006ff */
[----:B------:R-:W-:-:S02]  /*cdc0*/  IMAD.U32 R21, R30, 0x10000, RZ ;  /* 0x000100001e157824 */ /* 0x000fc400078e00ff */
[C---:B------:R-:W-:Y:S02]  /*cdd0*/  FMUL.FTZ R20, R14.reuse, R23 ;  /* 0x000000170e147220 */ /* 0x040fe40000410000 */
[----:B------:R-:W-:Y:S02]  /*cde0*/  FFMA.FTZ R39, R33, R27, R16 ;  /* 0x0000001b21277223 */ /* 0x000fe40000010010 */
[-C--:B------:R-:W-:Y:S02]  /*cdf0*/  FMUL.FTZ R16, R14, R21.reuse ;  /* 0x000000150e107220 */ /* 0x080fe40000410000 */
[----:B------:R-:W-:Y:S01]  /*ce00*/  FFMA.FTZ R33, R32, R21, -R20 ;  /* 0x0000001520217223 */ /* 0x000fe20000010814 */
[----:B------:R-:W-:Y:S01]  /*ce10*/  LOP3.LUT R21, R29, 0xffff0000, RZ, 0xc0, !PT ;  /* 0xffff00001d157812 */ /* 0x000fe200078ec0ff */
[C---:B------:R-:W-:Y:S02]  /*ce20*/  FMUL.FTZ R14, R2.reuse, R58 ;  /* 0x0000003a020e7220 */ /* 0x040fe40000410000 */
[-C--:B------:R-:W-:Y:S01]  /*ce30*/  FMUL.FTZ R2, R2, R22.reuse ;  /* 0x0000001602027220 */ /* 0x080fe20000410000 */
[----:B------:R-:W-:Y:S01]  /*ce40*/  LOP3.LUT R24, R24, 0xffff0000, RZ, 0xc0, !PT ;  /* 0xffff000018187812 */ /* 0x000fe200078ec0ff */
[----:B------:R-:W-:Y:S01]  /*ce50*/  FFMA.FTZ R27, R17, R22, -R14 ;  /* 0x00000016111b7223 */ /* 0x000fe2000001080e */
[----:B------:R-:W-:Y:S01]  /*ce60*/  LOP3.LUT R14, R31, 0xffff0000, RZ, 0xc0, !PT ;  /* 0xffff00001f0e7812 */ /* 0x000fe200078ec0ff */
[----:B------:R-:W-:Y:S01]  /*ce70*/  FFMA.FTZ R22, R17, R58, R2 ;  /* 0x0000003a11167223 */ /* 0x000fe20000010002 */
[----:B------:R-:W-:Y:S01]  /*ce80*/  LOP3.LUT R17, R30, 0xffff0000, RZ, 0xc0, !PT ;  /* 0xffff00001e117812 */ /* 0x000fe200078ec0ff */
[----:B------:R-:W-:Y:S01]  /*ce90*/  FMUL.FTZ R2, R15, R21 ;  /* 0x000000150f027220 */ /* 0x000fe20000410000 */
[----:B------:R-:W-:Y:S01]  /*cea0*/  LOP3.LUT R20, R28, 0xffff0000, RZ, 0xc0, !PT ;  /* 0xffff00001c147812 */ /* 0x000fe200078ec0ff */
[----:B------:R-:W-:-:S02]  /*ceb0*/  IMAD.U32 R29, R35, 0x10000, RZ ;  /* 0x00010000231d7824 */ /* 0x000fc400078e00ff */
[----:B------:R-:W-:Y:S02]  /*cec0*/  FFMA.FTZ R23, R32, R23, R16 ;  /* 0x0000001720177223 */ /* 0x000fe40000010010 */
[-C--:B------:R-:W-:Y:S02]  /*ced0*/  FMUL.FTZ R15, R15, R14.reuse ;  /* 0x0000000e0f0f7220 */ /* 0x080fe40000410000 */
[----:B------:R-:W-:Y:S02]  /*cee0*/  FFMA.FTZ R16, R24, R14, -R2 ;  /* 0x0000000e18107223 */ /* 0x000fe40000010802 */
[C---:B------:R-:W-:Y:S02]  /*cef0*/  FMUL.FTZ R14, R13.reuse, R20 ;  /* 0x000000140d0e7220 */ /* 0x040fe40000410000 */
[----:B------:R-:W-:Y:S02]  /*cf00*/  FMUL.FTZ R2, R13, R17 ;  /* 0x000000110d027220 */ /* 0x000fe40000410000 */
[----:B------:R-:W-:-:S02]  /*cf10*/  IMAD.U32 R28, R37, 0x10000, RZ ;  /* 0x00010000251c7824 */ /* 0x000fc400078e00ff */
[C---:B------:R-:W-:Y:S02]  /*cf20*/  FMUL.FTZ R13, R12.reuse, R29 ;  /* 0x0000001d0c0d7220 */ /* 0x040fe40000410000 */
[C---:B------:R-:W-:Y:S02]  /*cf30*/  FFMA.FTZ R17, R19.reuse, R17, -R14 ;  /* 0x0000001113117223 */ /* 0x040fe4000001080e */
[----:B------:R-:W-:Y:S02]  /*cf40*/  FFMA.FTZ R20, R19, R20, R2 ;  /* 0x0000001413147223 */ /* 0x000fe40000010002 */
[-C--:B------:R-:W-:Y:S02]  /*cf50*/  FMUL.FTZ R2, R12, R28.reuse ;  /* 0x0000001c0c027220 */ /* 0x080fe40000410000 */
[----:B------:R-:W-:Y:S01]  /*cf60*/  FFMA.FTZ R19, R18, R28, -R13 ;  /* 0x0000001c12137223 */ /* 0x000fe2000001080d */
[----:B------:R-:W-:Y:S01]  /*cf70*/  LOP3.LUT R28, R35, 0xffff0000, RZ, 0xc0, !PT ;  /* 0xffff0000231c7812 */ /* 0x000fe200078ec0ff */
[----:B------:R-:W-:Y:S01]  /*cf80*/  FFMA.FTZ R21, R24, R21, R15 ;  /* 0x0000001518157223 */ /* 0x000fe2000001000f */
[----:B------:R-:W-:-:S02]  /*cf90*/  LOP3.LUT R14, R37, 0xffff0000, RZ, 0xc0, !PT ;  /* 0xffff0000250e7812 */ /* 0x000fc400078ec0ff */
[----:B------:R-:W-:Y:S02]  /*cfa0*/  LOP3.LUT R24, R34, 0xffff0000, RZ, 0xc0, !PT ;  /* 0xffff000022187812 */ /* 0x000fe400078ec0ff */
[----:B------:R-:W-:Y:S01]  /*cfb0*/  LOP3.LUT R13, R36, 0xffff0000, RZ, 0xc0, !PT ;  /* 0xffff0000240d7812 */ /* 0x000fe200078ec0ff */
[----:B------:R-:W-:Y:S02]  /*cfc0*/  FFMA.FTZ R15, R18, R29, R2 ;  /* 0x0000001d120f7223 */ /* 0x000fe40000010002 */
[C---:B------:R-:W-:Y:S02]  /*cfd0*/  FMUL.FTZ R12, R3.reuse, R28 ;  /* 0x0000001c030c7220 */ /* 0x040fe40000410000 */
[----:B------:R-:W-:Y:S02]  /*cfe0*/  FMUL.FTZ R3, R3, R14 ;  /* 0x0000000e03037220 */ /* 0x000fe40000410000 */
[C---:B------:R-:W-:Y:S02]  /*cff0*/  FMUL.FTZ R2, R0.reuse, R24 ;  /* 0x0000001800027220 */ /* 0x040fe40000410000 */
[----:B------:R-:W-:-:S02]  /*d000*/  FMUL.FTZ R0, R0, R13 ;  /* 0x0000000d00007220 */ /* 0x000fc40000410000 */
[C---:B------:R-:W-:Y:S02]  /*d010*/  FFMA.FTZ R14, R25.reuse, R14, -R12 ;  /* 0x0000000e190e7223 */ /* 0x040fe4000001080c */
[----:B------:R-:W-:Y:S02]  /*d020*/  FFMA.FTZ R3, R25, R28, R3 ;  /* 0x0000001c19037223 */ /* 0x000fe40000010003 */
[C---:B------:R-:W-:Y:S02]  /*d030*/  FFMA.FTZ R2, R26.reuse, R13, -R2 ;  /* 0x0000000d1a027223 */ /* 0x040fe40000010802 */
[----:B------:R-:W-:Y:S01]  /*d040*/  FFMA.FTZ R0, R26, R24, R0 ;  /* 0x000000181a007223 */ /* 0x000fe20000010000 */
[----:B------:R-:W-:Y:S02]  /*d050*/  F2FP.BF16.PACK_AB R18, R14, R19 ;  /* 0x000000130e12723e */ /* 0x000fe400000010ff */
[----:B------:R-:W-:Y:S02]  /*d060*/  F2FP.BF16.PACK_AB R16, R16, R56 ;  /* 0x000000381010723e */ /* 0x000fe400000010ff */
[----:B------:R-:W-:-:S02]  /*d070*/  F2FP.BF16.PACK_AB R17, R17, R33 ;  /* 0x000000211111723e */ /* 0x000fc400000010ff */
[----:B------:R-:W-:Y:S02]  /*d080*/  F2FP.BF16.PACK_AB R14, R3, R15 ;  /* 0x0000000f030e723e */ /* 0x000fe400000010ff */
[----:B------:R-:W-:Y:S02]  /*d090*/  F2FP.BF16.PACK_AB R19, R2, R27 ;  /* 0x0000001b0213723e */ /* 0x000fe400000010ff */
[----:B------:R-:W-:Y:S02]  /*d0a0*/  F2FP.BF16.PACK_AB R12, R21, R39 ;  /* 0x00000027150c723e */ /* 0x000fe400000010ff */
[----:B------:R-:W-:Y:S02]  /*d0b0*/  F2FP.BF16.PACK_AB R13, R20, R23 ;  /* 0x00000017140d723e */ /* 0x000fe400000010ff */
[----:B------:R-:W-:Y:S01]  /*d0c0*/  F2FP.BF16.PACK_AB R15, R0, R22 ;  /* 0x00000016000f723e */ /* 0x000fe200000010ff */
[----:B------:R1:W-:Y:S04]  /*d0d0*/  STS.128 [R71], R16 ;  /* 0x0000001047007388 */ /* 0x0003e80000000c00 */
[----:B------:R1:W-:Y:S02]  /*d0e0*/  STS.128 [R38+0x5100], R12 ;  /* 0x0051000c26007388 */ /* 0x0003e40000000c00 */
.L_x_1737:
[----:B------:R-:W-:Y:S05]  /*d0f0*/  BSYNC B0 ;  /* 0x0000000000007941 */ /* 0x000fea0003800000 */
.L_x_1736:
        /* <DEDUP_REMOVED lines=110> */
.L_x_1739:
[----:B------:R-:W-:Y:S05]  /*d7e0*/  BSYNC B0 ;  /* 0x0000000000007941 */ /* 0x000fea0003800000 */
.L_x_1738:
        /* <DEDUP_REMOVED lines=110> */
.L_x_1741:
[----:B------:R-:W-:Y:S05]  /*ded0*/  BSYNC B0 ;  /* 0x0000000000007941 */ /* 0x000fea0003800000 */
.L_x_1740:
        /* <DEDUP_REMOVED lines=109> */
.L_x_1729:
[----:B------:R-:W-:Y:S05]  /*e5b0*/  BSYNC B2 ;  /* 0x0000000000027941 */ /* 0x000fea0003800000 */
.L_x_1707:
[----:B------:R-:W-:Y:S01]  /*e5c0*/  IMAD.WIDE.U32 R142, R85, c[0x0][0x210], RZ ;  /* 0x00008400558e7a25 */ /* 0x000fe200078e00ff */
[----:B------:R-:W-:-:S04]  /*e5d0*/  DEPBAR.LE SB0, 0x0 ;  /* 0x000080000000791a */ /* 0x000fc80000000000 */
[----:B------:R-:W-:Y:S01]  /*e5e0*/  IMAD R140, R85, c[0x0][0x214], R143 ;  /* 0x00008500558c7a24 */ /* 0x000fe200078e028f */
[----:B------:R-:W-:Y:S01]  /*e5f0*/  STL.64 [R1+0x8], R142 ;  /* 0x0000088e01007387 */ /* 0x000fe20000100a00 */
[----:B------:R-:W-:Y:S02]  /*e600*/  IMAD R0, R93, c[0x0][0x208], RZ ;  /* 0x000082005d007a24 */ /* 0x000fe400078e02ff */
[C---:B-1----:R-:W-:Y:S01]  /*e610*/  IMAD.WIDE.U32 R2, R216.reuse, c[0x0][0x208], RZ ;  /* 0x00008200d8027a25 */ /* 0x042fe200078e00ff */
        /* <DEDUP_REMOVED lines=12> */
[----:B------:R-:W5:Y:S04]  /*e6e0*/  LDSM.16.M88.4 R28, [R196+0x800] ;  /* 0x00080000c41c783b */ /* 0x000f680000000200 */
[----:B---3--:R-:W3:Y:S04]  /*e6f0*/  LDSM.16.M88.4 R24, [R196+0x1000] ;  /* 0x00100000c418783b */ /* 0x008ee80000000200 */
[----:B----4-:R-:W4:Y:S04]  /*e700*/  LDSM.16.M88.4 R20, [R196+0x1800] ;  /* 0x00180000c414783b */ /* 0x010f280000000200 */
[----:B------:R-:W3:Y:S04]  /*e710*/  LDSM.16.M88.4 R16, [R196+0x2000] ;  /* 0x00200000c410783b */ /* 0x000ee80000000200 */
[----:B------:R-:W-:Y:S04]  /*e720*/  LDSM.16.M88.4 R12, [R206+0x2000] ;  /* 0x00200000ce0c783b */ /* 0x000fe80000000200 */
[----:B------:R-:W3:Y:S04]  /*e730*/  LDSM.16.M88.4 R56, [R207] ;  /* 0x00000000cf38783b */ /* 0x000ee80000000200 */
[----:B------:R-:W3:Y:S04]  /*e740*/  LDSM.16.M88.4 R60, [R211] ;  /* 0x00000000d33c783b */ /* 0x000ee80000000200 */
[----:B------:R-:W3:Y:S04]  /*e750*/  LDSM.16.M88.4 R8, [R203] ;  /* 0x00000000cb08783b */ /* 0x000ee80000000200 */
[----:B------:R-:W4:Y:S04]  /*e760*/  LDSM.16.M88.4 R64, [R210] ;  /* 0x00000000d240783b */ /* 0x000f280000000200 */
[----:B------:R-:W4:Y:S01]  /*e770*/  LDSM.16.M88.4 R72, [R209] ;  /* 0x00000000d148783b */ /* 0x000f220000000200 */
[C---:B-1----:R-:W-:Y:S03]  /*e780*/  HMMA.16816.F32.BF16 R76, R4.reuse, R34, RZ ;  /* 0x00000022044c723c */ /* 0x042fe600000418ff */
[----:B------:R-:W1:Y:S05]  /*e790*/  LDSM.16.M88.4 R68, [R208] ;  /* 0x00000000d044783b */ /* 0x000e6a0000000200 */
[C---:B-----5:R-:W-:Y:S08]  /*e7a0*/  HMMA.16816.F32.BF16 R80, R4.reuse, R30, RZ ;  /* 0x0000001e0450723c */ /* 0x060ff000000418ff */
[C---:B------:R-:W-:Y:S08]  /*e7b0*/  HMMA.16816.F32.BF16 R48, R4.reuse, R32, RZ ;  /* 0x000000200430723c */ /* 0x040ff000000418ff */
[C---:B------:R-:W-:Y:S08]  /*e7c0*/  HMMA.16816.F32.BF16 R44, R4.reuse, R28, RZ ;  /* 0x0000001c042c723c */ /* 0x040ff000000418ff */
[C---:B---3--:R-:W-:Y:S08]  /*e7d0*/  HMMA.16816.F32.BF16 R40, R4.reuse, R24, RZ ;  /* 0x000000180428723c */ /* 0x048ff000000418ff */
[C---:B----4-:R-:W-:Y:S08]  /*e7e0*/  HMMA.16816.F32.BF16 R36, R4.reuse, R20, RZ ;  /* 0x000000140424723c */ /* 0x050ff000000418ff */
[C---:B------:R-:W-:Y:S08]  /*e7f0*/  HMMA.16816.F32.BF16 R52, R4.reuse, R16, RZ ;  /* 0x000000100434723c */ /* 0x040ff000000418ff */
[C---:B------:R-:W-:Y:S08]  /*e800*/  HMMA.16816.F32.BF16 R88, R4.reuse, R26, RZ ;  /* 0x0000001a0458723c */ /* 0x040ff000000418ff */
[C---:B------:R-:W-:Y:S08]  /*e810*/  HMMA.16816.F32.BF16 R104, R4.reuse, R22, RZ ;  /* 0x000000160468723c */ /* 0x040ff000000418ff */
[----:B------:R-:W-:Y:S01]  /*e820*/  HMMA.16816.F32.BF16 R100, R4, R18, RZ ;  /* 0x000000120464723c */ /* 0x000fe200000418ff */
[----:B------:R-:W-:-:S04]  /*e830*/  LEA R0, P0, R2, c[0x0][0x1f8], 0x1 ;  /* 0x00007e0002007a11 */ /* 0x000fc800078008ff */
[----:B------:R-:W-:Y:S01]  /*e840*/  LEA.HI.X R2, R2, c[0x0][0x1fc], R3, 0x1, P0 ;  /* 0x00007f0002027a11 */ /* 0x000fe200000f0c03 */
[----:B------:R-:W3:Y:S02]  /*e850*/  SHFL.IDX PT, R4, R0, RZ, 0x181f ;  /* 0x00181fff00047589 */ /* 0x000ee400000e0000 */
[C---:B------:R-:W-:Y:S02]  /*e860*/  HMMA.16816.F32.BF16 R132, R12.reuse, R58, R76 ;  /* 0x0000003a0c84723c */ /* 0x040fe4000004184c */
[----:B------:R-:W4:Y:S04]  /*e870*/  SHFL.IDX PT, R3, R0, 0x1, 0x181f ;  /* 0x00381f0000037f89 */ /* 0x000f2800000e0000 */
[----:B------:R-:W5:Y:S02]  /*e880*/  SHFL.IDX PT, R5, R2, RZ, 0x181f ;  /* 0x00181fff02057589 */ /* 0x000f6400000e0000 */
[----:B------:R-:W-:Y:S02]  /*e890*/  HMMA.16816.F32.BF16 R124, R12, R62, R80 ;  /* 0x0000003e0c7c723c */ /* 0x000fe40000041850 */
[----:B------:R-:W1:Y:S04]  /*e8a0*/  SHFL.IDX PT, R6, R0, 0x2, 0x181f ;  /* 0x00581f0000067f89 */ /* 0x000e6800000e0000 */
[----:B------:R-:W-:Y:S02]  /*e8b0*/  SHFL.IDX PT, R7, R0, 0x3, 0x181f ;  /* 0x00781f0000077f89 */ /* 0x000fe400000e0000 */
[C---:B------:R-:W-:Y:S08]  /*e8c0*/  HMMA.16816.F32.BF16 R108, R8.reuse, R32, RZ ;  /* 0x00000020086c723c */ /* 0x040ff000000418ff */
[----:B------:R-:W-:Y:S08]  /*e8d0*/  HMMA.16816.F32.BF16 R172, R8, R34, RZ ;  /* 0x0000002208ac723c */ /* 0x000ff000000418ff */
[C---:B------:R-:W-:Y:S08]  /*e8e0*/  HMMA.16816.F32.BF16 R136, R12.reuse, R56, R48 ;  /* 0x000000380c88723c */ /* 0x040ff00000041830 */
[C---:B------:R-:W-:Y:S08]  /*e8f0*/  HMMA.16816.F32.BF16 R128, R12.reuse, R60, R44 ;  /* 0x0000003c0c80723c */ /* 0x040ff0000004182c */
[C---:B------:R-:W-:Y:S08]  /*e900*/  HMMA.16816.F32.BF16 R120, R12.reuse, R64, R40 ;  /* 0x000000400c78723c */ /* 0x040ff00000041828 */
[C---:B------:R-:W-:Y:S08]  /*e910*/  HMMA.16816.F32.BF16 R148, R12.reuse, R72, R36 ;  /* 0x000000480c94723c */ /* 0x040ff00000041824 */
[C---:B-1----:R-:W-:Y:S08]  /*e920*/  HMMA.16816.F32.BF16 R144, R12.reuse, R68, R52 ;  /* 0x000000440c90723c */ /* 0x042ff00000041834 */
[C---:B------:R-:W-:Y:S08]  /*e930*/  HMMA.16816.F32.BF16 R116, R12.reuse, R66, R88 ;  /* 0x000000420c74723c */ /* 0x040ff00000041858 */
[C---:B------:R-:W-:Y:S08]  /*e940*/  HMMA.16816.F32.BF16 R80, R12.reuse, R74, R104 ;  /* 0x0000004a0c50723c */ /* 0x040ff00000041868 */
[----:B------:R-:W-:Y:S01]  /*e950*/  HMMA.16816.F32.BF16 R76, R12, R70, R100 ;  /* 0x000000460c4c723c */ /* 0x000fe20000041864 */
[----:B------:R-:W1:Y:S07]  /*e960*/  SHFL.IDX PT, R13, R2, 0x1, 0x181f ;  /* 0x00381f00020d7f89 */ /* 0x000e6e00000e0000 */
[C---:B------:R-:W-:Y:S08]  /*e970*/  HMMA.16816.F32.BF16 R32, R8.reuse, R28, RZ ;  /* 0x0000001c0820723c */ /* 0x040ff000000418ff */
[C---:B------:R-:W-:Y:S08]  /*e980*/  HMMA.16816.F32.BF16 R168, R8.reuse, R30, RZ ;  /* 0x0000001e08a8723c */ /* 0x040ff000000418ff */
[C---:B------:R-:W-:Y:S08]  /*e990*/  HMMA.16816.F32.BF16 R28, R8.reuse, R24, RZ ;  /* 0x00000018081c723c */ /* 0x040ff000000418ff */
[C---:B------:R-:W-:Y:S08]  /*e9a0*/  HMMA.16816.F32.BF16 R164, R8.reuse, R26, RZ ;  /* 0x0000001a08a4723c */ /* 0x040ff000000418ff */
[C---:B------:R-:W-:Y:S01]  /*e9b0*/  HMMA.16816.F32.BF16 R152, R8.reuse, R18, RZ ;  /* 0x000000120898723c */ /* 0x040fe200000418ff */
[----:B------:R-:W1:Y:S07]  /*e9c0*/  SHFL.IDX PT, R19, R2, 0x2, 0x181f ;  /* 0x00581f0002137f89 */ /* 0x000e6e00000e0000 */
[C---:B------:R-:W-:Y:S01]  /*e9d0*/  HMMA.16816.F32.BF16 R24, R8.reuse, R16, RZ ;  /* 0x000000100818723c */ /* 0x040fe200000418ff */
[----:B------:R1:W2:Y:S04]  /*e9e0*/  SHFL.IDX PT, R17, R0, 0x4, 0x181f ;  /* 0x00981f0000117f89 */ /* 0x0002a800000e0000 */
[----:B------:R-:W-:Y:S03]  /*e9f0*/  SHFL.IDX PT, R18, R2, 0x4, 0x181f ;  /* 0x00981f0002127f89 */ /* 0x000fe600000e0000 */
[----:B------:R-:W-:Y:S01]  /*ea00*/  HMMA.16816.F32.BF16 R112, R8, R20, RZ ;  /* 0x000000140870723c */ /* 0x000fe200000418ff */
[----:B------:R2:W2:Y:S01]  /*ea10*/  SHFL.IDX PT, R20, R2, 0x3, 0x181f ;  /* 0x00781f0002147f89 */ /* 0x0004a200000e0000 */
[----:B------:R-:W-:-:S06]  /*ea20*/  IMAD.SHL.U32 R16, R238, 0x2, RZ ;  /* 0x00000002ee107824 */ /* 0x000fcc00078e00ff */
[----:B------:R-:W-:Y:S01]  /*ea30*/  HMMA.16816.F32.BF16 R160, R8, R22, RZ ;  /* 0x0000001608a0723c */ /* 0x000fe200000418ff */
[----:B------:R-:W2:Y:S01]  /*ea40*/  LDSM.16.M88.4 R8, [R206] ;  /* 0x00000000ce08783b */ /* 0x000ea20000000200 */
[-C--:B---3--:R-:W-:Y:S02]  /*ea50*/  IADD3 R14, P0, R4, R16.reuse, RZ ;  /* 0x00000010040e7210 */ /* 0x088fe40007f1e0ff */
[----:B----4-:R-:W-:Y:S02]  /*ea60*/  IADD3 R12, P2, R3, R16, RZ ;  /* 0x00000010030c7210 */ /* 0x010fe40007f5e0ff */
[----:B-1----:R-:W-:-:S05]  /*ea70*/  SHF.L.U64.HI R0, R238, 0x1, R239 ;  /* 0x00000001ee007819 */ /* 0x002fca00000102ef */
[--C-:B-----5:R-:W-:Y:S01]  /*ea80*/  IMAD.X R15, R5, 0x1, R0.reuse, P0 ;  /* 0x00000001050f7824 */ /* 0x120fe200000e0600 */
[-C--:B------:R-:W-:Y:S01]  /*ea90*/  IADD3 R6, P0, R6, R16.reuse, RZ ;  /* 0x0000001006067210 */ /* 0x080fe20007f1e0ff */
[--C-:B------:R-:W-:Y:S01]  /*eaa0*/  IMAD.X R13, R13, 0x1, R0.reuse, P2 ;  /* 0x000000010d0d7824 */ /* 0x100fe200010e0600 */
[----:B------:R-:W-:Y:S02]  /*eab0*/  ISETP.GE.AND P1, PT, R238, c[0x0][0x1d4], PT ;  /* 0x00007500ee007a0c */ /* 0x000fe40003f26270 */
[-C--:B------:R-:W-:Y:S01]  /*eac0*/  IADD3 R4, P2, R7, R16.reuse, RZ ;  /* 0x0000001007047210 */ /* 0x080fe20007f5e0ff */
[--C-:B------:R-:W-:Y:S01]  /*ead0*/  IMAD.X R7, R19, 0x1, R0.reuse, P0 ;  /* 0x0000000113077824 */ /* 0x100fe200000e0600 */
[----:B--2---:R-:W-:Y:S02]  /*eae0*/  IADD3 R2, P0, R17, R16, RZ ;  /* 0x0000001011027210 */ /* 0x004fe40007f1e0ff */
[----:B------:R-:W-:Y:S01]  /*eaf0*/  ISETP.LT.OR P5, PT, R84, 0x1, P1 ;  /* 0x000000015400780c */ /* 0x000fe20000fa1670 */
[--C-:B------:R-:W-:Y:S01]  /*eb00*/  IMAD.X R5, R20, 0x1, R0.reuse, P2 ;  /* 0x0000000114057824 */ /* 0x100fe200010e0600 */
[----:B------:R-:W-:Y:S01]  /*eb10*/  ISETP.LT.OR P4, PT, R84, 0x11, P1 ;  /* 0x000000115400780c */ /* 0x000fe20000f81670 */
[----:B------:R-:W-:Y:S01]  /*eb20*/  IMAD.X R3, R18, 0x1, R0, P0 ;  /* 0x0000000112037824 */ /* 0x000fe200000e0600 */
[----:B------:R-:W-:-:S02]  /*eb30*/  ISETP.LT.OR P3, PT, R84, 0x21, P1 ;  /* 0x000000215400780c */ /* 0x000fc40000f61670 */
[C---:B------:R-:W-:Y:S02]  /*eb40*/  ISETP.LT.OR P2, PT, R84.reuse, 0x31, P1 ;  /* 0x000000315400780c */ /* 0x040fe40000f41670 */
[----:B------:R-:W-:-:S05]  /*eb50*/  ISETP.LT.OR P0, PT, R84, 0x41, P1 ;  /* 0x000000415400780c */ /* 0x000fca0000f01670 */
[----:B------:R-:W-:Y:S01]  /*eb60*/  @!PT LDS RZ, [RZ] ;  /* 0x00000000fffff984 */ /* 0x000fe20000000800 */
[----:B------:R-:W-:Y:S01]  /*eb70*/  @!PT LDS RZ, [RZ] ;  /* 0x00000000fffff984 */ /* 0x000fe20000000800 */
[----:B------:R-:W-:Y:S01]  /*eb80*/  @!PT LDS RZ, [RZ] ;  /* 0x00000000fffff984 */ /* 0x000fe20000000800 */
[----:B------:R1:W-:Y:S04]  /*eb90*/  LDGSTS.E.BYPASS.LTC128B.128 [R212+0x100], [R14.64], !P5 ;  /* 0x001000000ed47fae */ /* 0x0003e8000e901d48 */
[----:B------:R1:W-:Y:S04]  /*eba0*/  LDGSTS.E.BYPASS.LTC128B.128 [R212+0x900], [R12.64], !P4 ;  /* 0x009000000cd47fae */ /* 0x0003e8000e101d48 */
[----:B------:R2:W-:Y:S01]  /*ebb0*/  LDGSTS.E.BYPASS.LTC128B.128 [R212+0x1100], [R6.64], !P3 ;  /* 0x0110000006d47fae */ /* 0x0005e2000d901d48 */
[C---:B------:R-:W-:Y:S03]  /*ebc0*/  HMMA.16816.F32.BF16 R156, R8.reuse, R68, R24 ;  /* 0x00000044089c723c */ /* 0x040fe60000041818 */
[----:B------:R2:W-:Y:S04]  /*ebd0*/  LDGSTS.E.BYPASS.LTC128B.128 [R212+0x1900], [R4.64], !P2 ;  /* 0x0190000004d47fae */ /* 0x0005e8000d101d48 */
[----:B------:R3:W-:Y:S04]  /*ebe0*/  LDGSTS.E.BYPASS.LTC128B.128 [R212+0x2100], [R2.64], !P0 ;  /* 0x0210000002d47fae */ /* 0x0007e8000c101d48 */
[----:B------:R-:W-:Y:S04]  /*ebf0*/  LDSM.16.M88.4 R48, [R202+0x1800] ;  /* 0x00180000ca30783b */ /* 0x000fe80000000200 */
[----:B------:R-:W-:Y:S04]  /*ec00*/  LDSM.16.M88.4 R44, [R202+0x2000] ;  /* 0x00200000ca2c783b */ /* 0x000fe80000000200 */
[----:B------:R-:W-:Y:S04]  /*ec10*/  LDSM.16.M88.4 R20, [R202] ;  /* 0x00000000ca14783b */ /* 0x000fe80000000200 */
[----:B------:R-:W-:Y:S04]  /*ec20*/  LDSM.16.M88.4 R24, [R202+0x800] ;  /* 0x00080000ca18783b */ /* 0x000fe80000000200 */
[----:B------:R-:W-:Y:S04]  /*ec30*/  LDSM.16.M88.4 R40, [R202+0x1000] ;  /* 0x00100000ca28783b */ /* 0x000fe80000000200 */
[----:B--2---:R-:W2:Y:S04]  /*ec40*/  LDSM.16.M88.4 R4, [R204+0x2000] ;  /* 0x00200000cc04783b */ /* 0x004ea80000000200 */
[----:B-1----:R-:W1:Y:S01]  /*ec50*/  LDSM.16.M88.4 R12, [R204] ;  /* 0x00000000cc0c783b */ /* 0x002e620000000200 */
[C---:B------:R-:W-:Y:S03]  /*ec60*/  HMMA.16816.F32.BF16 R36, R8.reuse, R56, R108 ;  /* 0x000000380824723c */ /* 0x040fe6000004186c */
        /* <DEDUP_REMOVED lines=10> */
[C---:B--2---:R-:W-:Y:S08]  /*ed10*/  HMMA.16816.F32.BF16 R108, R4.reuse, R50, R80 ;  /* 0x00000032046c723c */ /* 0x044ff00000041850 */
        /* <DEDUP_REMOVED lines=9> */
[----:B------:R-:W-:Y:S07]  /*edb0*/  LDSM.16.M88.4 R4, [R205+0x2000] ;  /* 0x00200000cd04783b */ /* 0x000fee0000000200 */
[C---:B-1----:R-:W-:Y:S01]  /*edc0*/  HMMA.16816.F32.BF16 R76, R12.reuse, R20, R36 ;  /* 0x000000140c4c723c */ /* 0x042fe20000041824 */
[----:B------:R-:W1:Y:S07]  /*edd0*/  LDSM.16.M88.4 R36, [R199] ;  /* 0x00000000c724783b */ /* 0x000e6e0000000200 */
[C---:B------:R-:W-:Y:S01]  /*ede0*/  HMMA.16816.F32.BF16 R68, R12.reuse, R24, R32 ;  /* 0x000000180c44723c */ /* 0x040fe20000041820 */
[----:B------:R-:W2:Y:S07]  /*edf0*/  LDSM.16.M88.4 R32, [R199+0x800] ;  /* 0x00080000c720783b */ /* 0x000eae0000000200 */
[C---:B------:R-:W-:Y:S01]  /*ee00*/  HMMA.16816.F32.BF16 R72, R12.reuse, R22, R28 ;  /* 0x000000160c48723c */ /* 0x040fe2000004181c */
[----:B------:R-:W4:Y:S04]  /*ee10*/  LDSM.16.M88.4 R28, [R199+0x1000] ;  /* 0x00100000c71c783b */ /* 0x000f280000000200 */
[----:B------:R-:W5:Y:S03]  /*ee20*/  LDSM.16.M88.4 R20, [R199+0x2000] ;  /* 0x00200000c714783b */ /* 0x000f660000000200 */
[----:B------:R-:W-:Y:S01]  /*ee30*/  HMMA.16816.F32.BF16 R64, R12, R26, R52 ;  /* 0x0000001a0c40723c */ /* 0x000fe20000041834 */
[----:B------:R-:W1:Y:S01]  /*ee40*/  LDSM.16.M88.4 R24, [R199+0x1800] ;  /* 0x00180000c718783b */ /* 0x000e620000000200 */
[----:B------:R-:W-:Y:S01]  /*ee50*/  ISETP.GT.AND P0, PT, R181, R85, PT ;  /* 0x00000055b500720c */ /* 0x000fe20003f04270 */
        /* <DEDUP_REMOVED lines=10> */
[C---:B--2---:R-:W-:Y:S08]  /*ef00*/  HMMA.16816.F32.BF16 R132, R4.reuse, R34, R124 ;  /* 0x000000220484723c */ /* 0x044ff0000004187c */
[C---:B------:R-:W-:Y:S08]  /*ef10*/  HMMA.16816.F32.BF16 R136, R4.reuse, R32, R128 ;  /* 0x000000200488723c */ /* 0x040ff00000041880 */
[C---:B----4-:R-:W-:Y:S08]  /*ef20*/  HMMA.16816.F32.BF16 R124, R4.reuse, R30, R116 ;  /* 0x0000001e047c723c */ /* 0x050ff00000041874 */
[C---:B------:R-:W-:Y:S08]  /*ef30*/  HMMA.16816.F32.BF16 R128, R4.reuse, R28, R120 ;  /* 0x0000001c0480723c */ /* 0x040ff00000041878 */
[C---:B-----5:R-:W-:Y:S08]  /*ef40*/  HMMA.16816.F32.BF16 R116, R4.reuse, R20, R104 ;  /* 0x000000140474723c */ /* 0x060ff00000041868 */
[----:B------:R-:W-:Y:S08]  /*ef50*/  HMMA.16816.F32.BF16 R148, R4, R22, R80 ;  /* 0x000000160494723c */ /* 0x000ff00000041850 */
        /* <DEDUP_REMOVED lines=15> */
[----:B---3--:R-:W-:Y:S01]  /*f050*/  ISETP.NE.AND P5, PT, R190, 0x1, PT ;  /* 0x00000001be00780c */ /* 0x008fe20003fa5270 */
[----:B------:R-:W-:Y:S01]  /*f060*/  IMAD.MOV.U32 R213, RZ, RZ, RZ ;  /* 0x000000ffffd57224 */ /* 0x000fe200078e00ff */
[----:B------:R-:W-:-:S04]  /*f070*/  IADD3 R3, R188, R180, R189 ;  /* 0x000000b4bc037210 */ /* 0x000fc80007ffe0bd */
        /* <DEDUP_REMOVED lines=26> */
.L_x_1854:
        /* <DEDUP_REMOVED lines=24> */
.L_x_1855:
        /* <DEDUP_REMOVED lines=9> */
.L_x_1743:
[----:B---3--:R-:W-:Y:S05]  /*f430*/  BSYNC B0 ;  /* 0x0000000000007941 */ /* 0x008fea0003800000 */
.L_x_1742:
[----:B-1----:R-:W2:Y:S01]  /*f440*/  LDL R2, [R1+0x30] ;  /* 0x0000300001027983 */ /* 0x002ea20000100800 */
[----:B------:R-:W-:-:S03]  /*f450*/  IMAD.MOV.U32 R3, RZ, RZ, c[0x0][0x2c4] ;  /* 0x0000b100ff037624 */ /* 0x000fc600078e00ff */
[----:B------:R-:W2:Y:S04]  /*f460*/  LDL R0, [R1+0x60] ;  /* 0x0000600001007983 */ /* 0x000ea80000100800 */
[----:B------:R-:W3:Y:S01]  /*f470*/  LDL R4, [R1+0x34] ;  /* 0x0000340001047983 */ /* 0x000ee20000100800 */
[----:B------:R-:W-:-:S03]  /*f480*/  ISETP.NE.AND P0, PT, R3, 0x1, PT ;  /* 0x000000010300780c */ /* 0x000fc60003f05270 */
[----:B------:R-:W0:Y:S01]  /*f490*/  LDGDEPBAR ;  /* 0x00000000000079af */ /* 0x000e220000000000 */
[----:B--2---:R-:W-:-:S09]  /*f4a0*/  IMAD.IADD R0, R0, 0x1, R2 ;  /* 0x0000000100007824 */ /* 0x004fd200078e0202 */
[----:B------:R-:W-:Y:S01]  /*f4b0*/  @P0 IMAD.HI.U32 R3, R0, c[0x0][0x2c8], RZ ;  /* 0x0000b20000030a27 */ /* 0x000fe200078e00ff */
[C---:B---3--:R-:W-:Y:S02]  /*f4c0*/  IADD3 R2, -R4.reuse, 0x1, R92 ;  /* 0x0000000104027810 */ /* 0x048fe40007ffe15c */
[----:B------:R-:W-:Y:S02]  /*f4d0*/  IADD3 R5, -R4, R92, RZ ;  /* 0x0000005c04057210 */ /* 0x000fe40007ffe1ff */
[----:B------:R-:W-:Y:S01]  /*f4e0*/  @P0 SHF.R.U32.HI R0, RZ, c[0x0][0x2cc], R3 ;  /* 0x0000b300ff000a19 */ /* 0x000fe20000011603 */
[----:B------:R-:W-:Y:S01]  /*f4f0*/  IMAD.IADD R4, R2, 0x1, -R249 ;  /* 0x0000000102047824 */ /* 0x000fe200078e0af9 */
[----:B------:R-:W-:Y:S05]  /*f500*/  BRA.DIV ~URZ, `(.L_x_1746) ;  /* 0x0000f6127f007947 */ /* 0x000fea000b800000 */
[----:B------:R1:W2:Y:S02]  /*f510*/  SHFL.IDX PT, R2, R0, RZ, 0x1c1f ;  /* 0x001c1fff00027589 */ /* 0x0002a400000e0000 */
.L_x_1856:
[----:B--2---:R-:W-:-:S05]  /*f520*/  IMAD.IADD R2, R4, 0x1, R2 ;  /* 0x0000000104027824 */ /* 0x004fca00078e0202 */
[----:B------:R-:W-:-:S04]  /*f530*/  IMNMX R2, R5, R2, PT ;  /* 0x0000000205027217 */ /* 0x000fc80003800200 */
[C---:B------:R-:W-:Y:S02]  /*f540*/  ISETP.GT.AND P0, PT, R2.reuse, RZ, PT ;  /* 0x000000ff0200720c */ /* 0x040fe40003f04270 */
[----:B------:R-:W-:Y:S02]  /*f550*/  ISETP.GT.AND P1, PT, R2, 0x1, PT ;  /* 0x000000010200780c */ /* 0x000fe40003f24270 */
[----:B------:R-:W-:Y:S02]  /*f560*/  FSEL R10, R76, -INF , P0 ;  /* 0xff8000004c0a7808 */ /* 0x000fe40000000000 */
        /* <DEDUP_REMOVED lines=11> */
[----:B------:R-:W-:Y:S02]  /*f620*/  ISETP.GT.AND P0, PT, R2, 0x21, PT ;  /* 0x000000210200780c */ /* 0x000fe40003f04270 */
        /* <DEDUP_REMOVED lines=39> */
[C---:B------:R-:W-:Y:S02]  /*f8a0*/  ISETP.GT.AND P0, PT, R3.reuse, 0x29, PT ;  /* 0x000000290300780c */ /* 0x040fe40003f04270 */
[----:B------:R-:W-:Y:S02]  /*f8b0*/  ISETP.GT.AND P3, PT, R3, RZ, PT ;  /* 0x000000ff0300720c */ /* 0x000fe40003f64270 */
[----:B------:R-:W-:Y:S02]  /*f8c0*/  FSEL R13, R79, -INF , P2 ;  /* 0xff8000004f0d7808 */ /* 0x000fe40001000000 */
[----:B------:R-:W-:Y:S02]  /*f8d0*/  FSEL R17, R74, -INF , P1 ;  /* 0xff8000004a117808 */ /* 0x000fe40000800000 */
[----:B------:R-:W-:Y:S02]  /*f8e0*/  FSEL R100, R59, -INF , P0 ;  /* 0xff8000003b647808 */ /* 0x000fe40000000000 */
[----:B------:R-:W-:-:S02]  /*f8f0*/  ISETP.GT.AND P2, PT, R3, 0x11, PT ;  /* 0x000000110300780c */ /* 0x000fc40003f44270 */
[C---:B------:R-:W-:Y:S02]  /*f900*/  ISETP.GT.AND P1, PT, R3.reuse, 0x18, PT ;  /* 0x000000180300780c */ /* 0x040fe40003f24270 */
[C---:B------:R-:W-:Y:S02]  /*f910*/  ISETP.GT.AND P0, PT, R3.reuse, 0x39, PT ;  /* 0x000000390300780c */ /* 0x040fe40003f04270 */
[----:B------:R-:W-:Y:S02]  /*f920*/  FSEL R12, R78, -INF , P3 ;  /* 0xff8000004e0c7808 */ /* 0x000fe40001800000 */
[----:B------:R-:W-:Y:S02]  /*f930*/  ISETP.GT.AND P3, PT, R3, 0x10, PT ;  /* 0x000000100300780c */ /* 0x000fe40003f64270 */
[----:B------:R-:W-:Y:S02]  /*f940*/  FSEL R24, R71, -INF , P2 ;  /* 0xff80000047187808 */ /* 0x000fe40001000000 */
[----:B------:R-:W-:-:S02]  /*f950*/  FSEL R27, R66, -INF , P1 ;  /* 0xff800000421b7808 */ /* 0x000fc40000800000 */
[----:B------:R-:W-:Y:S02]  /*f960*/  FSEL R78, R51, -INF , P0 ;  /* 0xff800000334e7808 */ /* 0x000fe40000000000 */
[C---:B------:R-:W-:Y:S02]  /*f970*/  ISETP.GT.AND P2, PT, R3.reuse, 0x21, PT ;  /* 0x000000210300780c */ /* 0x040fe40003f44270 */
[C---:B------:R-:W-:Y:S02]  /*f980*/  ISETP.GT.AND P1, PT, R3.reuse, 0x28, PT ;  /* 0x000000280300780c */ /* 0x040fe40003f24270 */
[----:B------:R-:W-:Y:S02]  /*f990*/  ISETP.GT.AND P0, PT, R3, 0x41, PT ;  /* 0x000000410300780c */ /* 0x000fe40003f04270 */
[----:B------:R-:W-:Y:S02]  /*f9a0*/  IMNMX R2, R5, R2, PT ;  /* 0x0000000205027217 */ /* 0x000fe40003800200 */
[----:B------:R-:W-:-:S02]  /*f9b0*/  FSEL R20, R70, -INF , P3 ;  /* 0xff80000046147808 */ /* 0x000fc40001800000 */
[----:B------:R-:W-:Y:S02]  /*f9c0*/  ISETP.GT.AND P3, PT, R3, 0x20, PT ;  /* 0x000000200300780c */ /* 0x000fe40003f64270 */
[----:B------:R-:W-:Y:S02]  /*f9d0*/  FSEL R92, R63, -INF , P2 ;  /* 0xff8000003f5c7808 */ /* 0x000fe40001000000 */
[----:B------:R-:W-:Y:S02]  /*f9e0*/  FSEL R101, R58, -INF , P1 ;  /* 0xff8000003a657808 */ /* 0x000fe40000800000 */
[----:B------:R-:W-:Y:S02]  /*f9f0*/  FSEL R70, R43, -INF , P0 ;  /* 0xff8000002b467808 */ /* 0x000fe40000000000 */
[C---:B------:R-:W-:Y:S02]  /*fa00*/  ISETP.GT.AND P2, PT, R3.reuse, 0x31, PT ;  /* 0x000000310300780c */ /* 0x040fe40003f44270 */
[----:B------:R-:W-:-:S02]  /*fa10*/  ISETP.GT.AND P1, PT, R3, 0x38, PT ;  /* 0x000000380300780c */ /* 0x000fc40003f24270 */
[----:B------:R-:W-:Y:S02]  /*fa20*/  ISETP.GT.AND P0, PT, R2, RZ, PT ;  /* 0x000000ff0200720c */ /* 0x000fe40003f04270 */
[----:B------:R-:W-:Y:S02]  /*fa30*/  IMNMX R0, R5, R0, PT ;  /* 0x0000000005007217 */ /* 0x000fe40003800200 */
        /* <DEDUP_REMOVED lines=8> */
[----:B------:R-:W-:Y:S02]  /*fac0*/  FSEL R93, R54, -INF , P3 ;  /* 0xff800000365d7808 */ /* 0x000fe40001800000 */
[----:B------:R-:W-:-:S02]  /*fad0*/  ISETP.GT.AND P3, PT, R3, 0x48, PT ;  /* 0x000000480300780c */ /* 0x000fc40003f64270 */
[----:B------:R-:W-:Y:S02]  /*fae0*/  FSEL R73, R42, -INF , P1 ;  /* 0xff8000002a497808 */ /* 0x000fe40000800000 */
[----:B------:R-:W-:Y:S02]  /*faf0*/  FSEL R63, R23, -INF , P2 ;  /* 0xff800000173f7808 */ /* 0x000fe40001000000 */
[----:B------:R-:W-:Y:S02]  /*fb00*/  FSEL R26, R147, -INF , P0 ;  /* 0xff800000931a7808 */ /* 0x000fe40000000000 */
[----:B------:R-:W-:Y:S02]  /*fb10*/  ISETP.GT.AND P2, PT, R2, 0x1, PT ;  /* 0x000000010200780c */ /* 0x000fe40003f44270 */
[C---:B------:R-:W-:Y:S02]  /*fb20*/  ISETP.GT.AND P1, PT, R0.reuse, RZ, PT ;  /* 0x000000ff0000720c */ /* 0x040fe40003f24270 */
[----:B------:R-:W-:-:S02]  /*fb30*/  ISETP.GT.AND P0, PT, R0, 0x9, PT ;  /* 0x000000090000780c */ /* 0x000fc40003f04270 */
[----:B------:R-:W-:Y:S02]  /*fb40*/  FSEL R66, R22, -INF , P3 ;  /* 0xff80000016427808 */ /* 0x000fe40001800000 */
        /* <DEDUP_REMOVED lines=23> */
[----:B------:R-:W-:Y:S02]  /*fcc0*/  ISETP.GT.AND P2, PT, R2, 0x21, PT ;  /* 0x000000210200780c */ /* 0x000fe40003f44270 */
[----:B------:R-:W-:Y:S02]  /*fcd0*/  ISETP.GT.AND P1, PT, R0, 0x20, PT ;  /* 0x000000200000780c */ /* 0x000fe40003f24270 */
        /* <DEDUP_REMOVED lines=8> */
[----:B------:R-:W-:Y:S02]  /*fd60*/  ISETP.GT.AND P0, PT, R0, 0x31, PT ;  /* 0x000000310000780c */ /* 0x000fe40003f04270 */
        /* <DEDUP_REMOVED lines=17> */
[----:B------:R-:W-:Y:S02]  /*fe80*/  ISETP.GT.AND P3, PT, R0, 0x28, PT ;  /* 0x000000280000780c */ /* 0x000fe40003f64270 */
[----:B------:R-:W-:-:S02]  /*fe90*/  FMNMX.FTZ R3, R10, R11, !PT ;  /* 0x0000000b0a037209 */ /* 0x000fc40007810000 */
[----:B------:R-:W-:Y:S02]  /*fea0*/  FSEL R77, R120, -INF , P1 ;  /* 0xff800000784d7808 */ /* 0x000fe40000800000 */
[----:B------:R-:W-:Y:S02]  /*feb0*/  FSEL R72, R116, -INF , P2 ;  /* 0xff80000074487808 */ /* 0x000fe40001000000 */
[----:B------:R-:W-:Y:S02]  /*fec0*/  FSEL R79, R123, -INF , P0 ;  /* 0xff8000007b4f7808 */ /* 0x000fe40000000000 */
[----:B------:R-:W-:Y:S02]  /*fed0*/  FSEL R75, R126, -INF , P3 ;  /* 0xff8000007e4b7808 */ /* 0x000fe40001800000 */
[----:B------:R-:W-:Y:S02]  /*fee0*/  FSEL R57, R45, -INF , P4 ;  /* 0xff8000002d397808 */ /* 0x000fe40002000000 */
[----:B------:R-:W-:-:S02]  /*fef0*/  ISETP.GT.AND P1, PT, R0, 0x38, PT ;  /* 0x000000380000780c */ /* 0x000fc40003f24270 */
[----:B------:R-:W-:Y:S02]  /*ff00*/  ISETP.GT.AND P2, PT, R2, 0x48, PT ;  /* 0x000000480200780c */ /* 0x000fe40003f44270 */
[----:B------:R-:W-:Y:S02]  /*ff10*/  ISETP.GT.AND P0, PT, R0, 0x40, PT ;  /* 0x000000400000780c */ /* 0x000fe40003f04270 */
[C---:B------:R-:W-:Y:S02]  /*ff20*/  ISETP.GT.AND P3, PT, R2.reuse, 0x41, PT ;  /* 0x000000410200780c */ /* 0x040fe40003f64270 */
[----:B------:R-:W-:Y:S02]  /*ff30*/  ISETP.GT.AND P4, PT, R2, 0x49, PT ;  /* 0x000000490200780c */ /* 0x000fe40003f84270 */
[----:B------:R-:W-:Y:S02]  /*ff40*/  FMNMX.FTZ R2, R14, R3, !PT ;  /* 0x000000030e027209 */ /* 0x000fe40007810000 */
[----:B------:R-:W-:-:S02]  /*ff50*/  FSEL R82, R122, -INF , P1 ;  /* 0xff8000007a527808 */ /* 0x000fc40000800000 */
[----:B------:R-:W-:Y:S02]  /*ff60*/  FSEL R64, R148, -INF , P2 ;  /* 0xff80000094407808 */ /* 0x000fe40001000000 */
[----:B------:R-:W-:Y:S02]  /*ff70*/  FSEL R74, R118, -INF , P0 ;  /* 0xff800000764a7808 */ /* 0x000fe40000000000 */
[C---:B------:R-:W-:Y:S02]  /*ff80*/  ISETP.GT.AND P2, PT, R0.reuse, 0x41, PT ;  /* 0x000000410000780c */ /* 0x040fe40003f44270 */
[C---:B------:R-:W-:Y:S02]  /*ff90*/  ISETP.GT.AND P1, PT, R0.reuse, 0x48, PT ;  /* 0x000000480000780c */ /* 0x040fe40003f24270 */
[----:B------:R-:W-:Y:S02]  /*ffa0*/  ISETP.GT.AND P0, PT, R0, 0x49, PT ;  /* 0x000000490000780c */ /* 0x000fe40003f04270 */
        /* <DEDUP_REMOVED lines=58> */
[----:B------:R-:W-:Y:S02]  /*10350*/  FSEL R65, R117, -INF , P3 ;  /* 0xff80000075417808 */ /* 0x000fe40001800000 */
        /* <DEDUP_REMOVED lines=35> */
.L_x_1857:
[C---:B------:R-:W-:Y:S01]  /*10590*/  FMUL.FTZ R0, R89.reuse, c[0x0][0x2d0] ;  /* 0x0000b40059007a20 */ /* 0x040fe20000410000 */
[----:B------:R-:W-:Y:S01]  /*105a0*/  FSETP.NEU.FTZ.AND P0, PT, R89, -INF , PT ;  /* 0xff8000005900780b */ /* 0x000fe20003f1d000 */
[----:B------:R-:W2:Y:S03]  /*105b0*/  LDL R223, [R1+0x30] ;  /* 0x0000300001df7983 */ /* 0x000ea60000100800 */
[----:B------:R-:W-:Y:S01]  /*105c0*/  FSEL R4, R0, RZ, P0 ;  /* 0x000000ff00047208 */ /* 0x000fe20000000000 */
[----:B------:R-:W3:Y:S01]  /*105d0*/  LDL R222, [R1+0x38] ;  /* 0x0000380001de7983 */ /* 0x000ee20000100800 */
[C---:B------:R-:W-:Y:S01]  /*105e0*/  FMUL.FTZ R3, R88.reuse, c[0x0][0x2d0] ;  /* 0x0000b40058037a20 */ /* 0x040fe20000410000 */
[----:B------:R-:W-:Y:S01]  /*105f0*/  FSETP.NEU.FTZ.AND P0, PT, R88, -INF , PT ;  /* 0xff8000005800780b */ /* 0x000fe20003f1d000 */
[----:B------:R-:W-:Y:S01]  /*10600*/  WARPSYNC 0xffffffff ;  /* 0xffffffff00007948 */ /* 0x000fe20003800000 */
[--C-:B------:R-:W-:Y:S01]  /*10610*/  FFMA.FTZ R0, R10, c[0x0][0x2d0], -R4.reuse ;  /* 0x0000b4000a007a23 */ /* 0x100fe20000010804 */
[----:B----4-:R-:W-:Y:S01]  /*10620*/  FMNMX.FTZ R68, R9, R8, !PT ;  /* 0x0000000809447209 */ /* 0x010fe20007810000 */
[--C-:B------:R-:W-:Y:S01]  /*10630*/  FFMA.FTZ R2, R25, c[0x0][0x2d0], -R4.reuse ;  /* 0x0000b40019027a23 */ /* 0x100fe20000010804 */
[----:B------:R-:W-:Y:S01]  /*10640*/  FSEL R3, R3, RZ, P0 ;  /* 0x000000ff03037208 */ /* 0x000fe20000000000 */
[----:B------:R1:W-:Y:S01]  /*10650*/  MUFU.EX2 R125, R0 ;  /* 0x00000000007d7308 */ /* 0x0003e20000000800 */
[----:B------:R-:W-:Y:S01]  /*10660*/  FSETP.NEU.FTZ.AND P0, PT, R85, -INF , PT ;  /* 0xff8000005500780b */ /* 0x000fe20003f1d000 */
[----:B------:R-:W4:Y:S01]  /*10670*/  LDSM.16.MT88.4 R48, [R197] ;  /* 0x00000000c530783b */ /* 0x000f220000004200 */
[--C-:B------:R-:W-:Y:S01]  /*10680*/  FFMA.FTZ R117, R113, c[0x0][0x2d0], -R4.reuse ;  /* 0x0000b40071757a23 */ /* 0x100fe20000010804 */
[----:B------:R-:W-:Y:S01]  /*10690*/  MOV R224, c[0x0][0x2c4] ;  /* 0x0000b10000e07a02 */ /* 0x000fe20000000f00 */
[----:B------:R-:W-:Y:S01]  /*106a0*/  FFMA.FTZ R5, R27, c[0x0][0x2d0], -R3 ;  /* 0x0000b4001b057a23 */ /* 0x000fe20000010803 */
[----:B------:R-:W5:Y:S01]  /*106b0*/  LDSM.16.MT88.4 R44, [R197+0x800] ;  /* 0x00080000c52c783b */ /* 0x000f620000004200 */
[--C-:B------:R-:W-:Y:S01]  /*106c0*/  FFMA.FTZ R116, R112, c[0x0][0x2d0], -R4.reuse ;  /* 0x0000b40070747a23 */ /* 0x100fe20000010804 */
[----:B------:R1:W-:Y:S01]  /*106d0*/  MUFU.EX2 R218, R2 ;  /* 0x0000000200da7308 */ /* 0x0003e20000000800 */
[--C-:B------:R-:W-:Y:S01]  /*106e0*/  FFMA.FTZ R111, R111, c[0x0][0x2d0], -R4.reuse ;  /* 0x0000b4006f6f7a23 */ /* 0x100fe20000010804 */
[----:B------:R-:W-:Y:S01]  /*106f0*/  LDSM.16.MT88.4 R40, [R201+0x800] ;  /* 0x00080000c928783b */ /* 0x000fe20000004200 */
[--C-:B------:R-:W-:Y:S01]  /*10700*/  FFMA.FTZ R110, R110, c[0x0][0x2d0], -R4.reuse ;  /* 0x0000b4006e6e7a23 */ /* 0x100fe20000010804 */
[----:B------:R-:W-:Y:S01]  /*10710*/  ISETP.NE.AND P1, PT, R224, 0x1, PT ;  /* 0x00000001e000780c */ /* 0x000fe20003f25270 */
[----:B------:R-:W-:-:S02]  /*10720*/  FFMA.FTZ R146, R109, c[0x0][0x2d0], -R4 ;  /* 0x0000b4006d927a23 */ /* 0x000fc40000010804 */
[--C-:B------:R-:W-:Y:S01]  /*10730*/  FFMA.FTZ R145, R108, c[0x0][0x2d0], -R4.reuse ;  /* 0x0000b4006c917a23 */ /* 0x100fe20000010804 */
[----:B------:R4:W-:Y:S01]  /*10740*/  MUFU.EX2 R214, R5 ;  /* 0x0000000500d67308 */ /* 0x0009e20000000800 */
[--C-:B-1----:R-:W-:Y:S02]  /*10750*/  FFMA.FTZ R0, R11, c[0x0][0x2d0], -R4.reuse ;  /* 0x0000b4000b007a23 */ /* 0x102fe40000010804 */
[--C-:B------:R-:W-:Y:S02]  /*10760*/  FFMA.FTZ R144, R107, c[0x0][0x2d0], -R4.reuse ;  /* 0x0000b4006b907a23 */ /* 0x100fe40000010804 */
[--C-:B------:R-:W-:Y:S02]  /*10770*/  FFMA.FTZ R119, R106, c[0x0][0x2d0], -R4.reuse ;  /* 0x0000b4006a777a23 */ /* 0x100fe40000010804 */
[----:B------:R-:W-:Y:S01]  /*10780*/  FFMA.FTZ R167, R105, c[0x0][0x2d0], -R4 ;  /* 0x0000b40069a77a23 */ /* 0x000fe20000010804 */
[----:B------:R1:W-:Y:S01]  /*10790*/  MUFU.EX2 R124, R0 ;  /* 0x00000000007c7308 */ /* 0x0003e20000000800 */
[----:B------:R-:W-:-:S02]  /*107a0*/  FMUL.FTZ R2, R85, c[0x0][0x2d0] ;  /* 0x0000b40055027a20 */ /* 0x000fc40000410000 */
[--C-:B------:R-:W-:Y:S02]  /*107b0*/  FFMA.FTZ R171, R104, c[0x0][0x2d0], -R4.reuse ;  /* 0x0000b40068ab7a23 */ /* 0x100fe40000010804 */
[--C-:B------:R-:W-:Y:S01]  /*107c0*/  FFMA.FTZ R170, R103, c[0x0][0x2d0], -R4.reuse ;  /* 0x0000b40067aa7a23 */ /* 0x100fe20000010804 */
[----:B------:R-:W-:Y:S01]  /*107d0*/  FSEL R2, R2, RZ, P0 ;  /* 0x000000ff02027208 */ /* 0x000fe20000000000 */
[----:B------:R-:W-:Y:S01]  /*107e0*/  FFMA.FTZ R169, R102, c[0x0][0x2d0], -R4 ;  /* 0x0000b40066a97a23 */ /* 0x000fe20000010804 */
[----:B------:R-:W-:Y:S01]  /*107f0*/  FSETP.NEU.FTZ.AND P0, PT, R68, -INF , PT ;  /* 0xff8000004400780b */ /* 0x000fe20003f1d000 */
[--C-:B------:R-:W-:Y:S01]  /*10800*/  FFMA.FTZ R164, R70, c[0x0][0x2d0], -R3.reuse ;  /* 0x0000b40046a47a23 */ /* 0x100fe20000010803 */
[----:B------:R-:W-:Y:S01]  /*10810*/  MUFU.EX2 R117, R117 ;  /* 0x0000007500757308 */ /* 0x000fe20000000800 */
[----:B----4-:R-:W-:Y:S02]  /*10820*/  FFMA.FTZ R5, R36, c[0x0][0x2d0], -R2 ;  /* 0x0000b40024057a23 */ /* 0x010fe40000010802 */
[----:B------:R-:W-:-:S02]  /*10830*/  FFMA.FTZ R168, R66, c[0x0][0x2d0], -R3 ;  /* 0x0000b40042a87a23 */ /* 0x000fc40000010803 */
[----:B------:R-:W-:Y:S02]  /*10840*/  FFMA.FTZ R70, R62, c[0x0][0x2d0], -R2 ;  /* 0x0000b4003e467a23 */ /* 0x000fe40000010802 */
[----:B-1----:R-:W-:Y:S01]  /*10850*/  FFMA.FTZ R0, R14, c[0x0][0x2d0], -R4 ;  /* 0x0000b4000e007a23 */ /* 0x002fe20000010804 */
[----:B------:R-:W-:Y:S01]  /*10860*/  MUFU.EX2 R195, R5 ;  /* 0x0000000500c37308 */ /* 0x000fe20000000800 */
[--C-:B------:R-:W-:Y:S02]  /*10870*/  FFMA.FTZ R66, R61, c[0x0][0x2d0], -R2.reuse ;  /* 0x0000b4003d427a23 */ /* 0x100fe40000010802 */
[--C-:B------:R-:W-:Y:S02]  /*10880*/  FFMA.FTZ R158, R58, c[0x0][0x2d0], -R2.reuse ;  /* 0x0000b4003a9e7a23 */ /* 0x100fe40000010802 */
        /* <DEDUP_REMOVED lines=8> */
[----:B------:R-:W-:Y:S02]  /*10910*/  FFMA.FTZ R179, R55, c[0x0][0x2d0], -R2 ;  /* 0x0000b40037b37a23 */ /* 0x000fe40000010802 */
[--C-:B------:R-:W-:Y:S02]  /*10920*/  FFMA.FTZ R84, R94, c[0x0][0x2d0], -R3.reuse ;  /* 0x0000b4005e547a23 */ /* 0x100fe40000010803 */
[----:B------:R-:W-:-:S02]  /*10930*/  FFMA.FTZ R104, R92, c[0x0][0x2d0], -R3 ;  /* 0x0000b4005c687a23 */ /* 0x000fc40000010803 */
[--C-:B------:R-:W-:Y:S01]  /*10940*/  FFMA.FTZ R94, R101, c[0x0][0x2d0], -R3.reuse ;  /* 0x0000b400655e7a23 */ /* 0x100fe20000010803 */
[----:B------:R-:W-:Y:S01]  /*10950*/  MUFU.EX2 R116, R116 ;  /* 0x0000007400747308 */ /* 0x000fe20000000800 */
[----:B-1----:R-:W-:Y:S02]  /*10960*/  FFMA.FTZ R0, R15, c[0x0][0x2d0], -R4 ;  /* 0x0000b4000f007a23 */ /* 0x002fe40000010804 */
[--C-:B------:R-:W-:Y:S02]  /*10970*/  FFMA.FTZ R92, R100, c[0x0][0x2d0], -R3.reuse ;  /* 0x0000b400645c7a23 */ /* 0x100fe40000010803 */
[--C-:B------:R-:W-:Y:S02]  /*10980*/  FFMA.FTZ R174, R63, c[0x0][0x2d0], -R3.reuse ;  /* 0x0000b4003fae7a23 */ /* 0x100fe40000010803 */
[--C-:B------:R-:W-:Y:S01]  /*10990*/  FFMA.FTZ R93, R93, c[0x0][0x2d0], -R3.reuse ;  /* 0x0000b4005d5d7a23 */ /* 0x100fe20000010803 */
[----:B------:R1:W-:Y:S01]  /*109a0*/  MUFU.EX2 R163, R0 ;  /* 0x0000000000a37308 */ /* 0x0003e20000000800 */
[----:B------:R-:W-:-:S02]  /*109b0*/  FFMA.FTZ R91, R91, c[0x0][0x2d0], -R3 ;  /* 0x0000b4005b5b7a23 */ /* 0x000fc40000010803 */
[--C-:B------:R-:W-:Y:S02]  /*109c0*/  FFMA.FTZ R118, R81, c[0x0][0x2d0], -R3.reuse ;  /* 0x0000b40051767a23 */ /* 0x100fe40000010803 */
[--C-:B------:R-:W-:Y:S02]  /*109d0*/  FFMA.FTZ R147, R78, c[0x0][0x2d0], -R3.reuse ;  /* 0x0000b4004e937a23 */ /* 0x100fe40000010803 */
[----:B------:R-:W-:Y:S01]  /*109e0*/  FFMA.FTZ R165, R73, c[0x0][0x2d0], -R3 ;  /* 0x0000b40049a57a23 */ /* 0x000fe20000010803 */
[----:B------:R-:W-:Y:S01]  /*109f0*/  MUFU.EX2 R185, R144 ;  /* 0x0000009000b97308 */ /* 0x000fe20000000800 */
[----:B-1----:R-:W-:-:S07]  /*10a00*/  FFMA.FTZ R0, R16, c[0x0][0x2d0], -R4 ;  /* 0x0000b40010007a23 */ /* 0x002fce0000010804 */
[----:B------:R-:W-:Y:S08]  /*10a10*/  MUFU.EX2 R186, R119 ;  /* 0x0000007700ba7308 */ /* 0x000ff00000000800 */
[----:B------:R1:W-:Y:S02]  /*10a20*/  MUFU.EX2 R166, R0 ;  /* 0x0000000000a67308 */ /* 0x0003e40000000800 */
[----:B-1----:R-:W-:-:S06]  /*10a30*/  FFMA.FTZ R0, R18, c[0x0][0x2d0], -R4 ;  /* 0x0000b40012007a23 */ /* 0x002fcc0000010804 */
[----:B------:R1:W4:Y:S02]  /*10a40*/  MUFU.EX2 R184, R0 ;  /* 0x0000000000b87308 */ /* 0x0003240000000800 */
[----:B-1----:R-:W-:-:S06]  /*10a50*/  FFMA.FTZ R0, R28, c[0x0][0x2d0], -R4 ;  /* 0x0000b4001c007a23 */ /* 0x002fcc0000010804 */
[----:B------:R1:W1:Y:S02]  /*10a60*/  MUFU.EX2 R219, R0 ;  /* 0x0000000000db7308 */ /* 0x0002640000000800 */
[----:B-1----:R-:W-:Y:S01]  /*10a70*/  FFMA.FTZ R0, R12, c[0x0][0x2d0], -R3 ;  /* 0x0000b4000c007a23 */ /* 0x002fe20000010803 */
[----:B----4-:R-:W-:Y:S02]  /*10a80*/  F2FP.BF16.PACK_AB R12, R184, R166 ;  /* 0x000000a6b80c723e */ /* 0x010fe400000010ff */
[----:B------:R-:W-:-:S03]  /*10a90*/  F2FP.BF16.PACK_AB R14, R219, R218 ;  /* 0x000000dadb0e723e */ /* 0x000fc600000010ff */
[----:B------:R1:W-:Y:S02]  /*10aa0*/  MUFU.EX2 R7, R0 ;  /* 0x0000000000077308 */ /* 0x0003e40000000800 */
[----:B-1----:R-:W-:-:S06]  /*10ab0*/  FFMA.FTZ R0, R13, c[0x0][0x2d0], -R3 ;  /* 0x0000b4000d007a23 */ /* 0x002fcc0000010803 */
[----:B------:R1:W-:Y:S02]  /*10ac0*/  MUFU.EX2 R6, R0 ;  /* 0x0000000000067308 */ /* 0x0003e40000000800 */
[----:B-1----:R-:W-:-:S06]  /*10ad0*/  FFMA.FTZ R0, R17, c[0x0][0x2d0], -R3 ;  /* 0x0000b40011007a23 */ /* 0x002fcc0000010803 */
[----:B------:R1:W-:Y:S02]  /*10ae0*/  MUFU.EX2 R159, R0 ;  /* 0x00000000009f7308 */ /* 0x0003e40000000800 */
[----:B-1----:R-:W-:-:S06]  /*10af0*/  FFMA.FTZ R0, R19, c[0x0][0x2d0], -R3 ;  /* 0x0000b40013007a23 */ /* 0x002fcc0000010803 */
[----:B------:R1:W-:Y:S02]  /*10b00*/  MUFU.EX2 R160, R0 ;  /* 0x0000000000a07308 */ /* 0x0003e40000000800 */
[----:B-1----:R-:W-:Y:S01]  /*10b10*/  FFMA.FTZ R0, R20, c[0x0][0x2d0], -R3 ;  /* 0x0000b40014007a23 */ /* 0x002fe20000010803 */
[----:B------:R-:W-:-:S05]  /*10b20*/  F2FP.BF16.PACK_AB R20, R124, R125 ;  /* 0x0000007d7c14723e */ /* 0x000fca00000010ff */
[----:B------:R1:W-:Y:S02]  /*10b30*/  MUFU.EX2 R161, R0 ;  /* 0x0000000000a17308 */ /* 0x0003e40000000800 */
[----:B-1----:R-:W-:-:S06]  /*10b40*/  FFMA.FTZ R0, R24, c[0x0][0x2d0], -R3 ;  /* 0x0000b40018007a23 */ /* 0x002fcc0000010803 */
[----:B------:R1:W4:Y:S02]  /*10b50*/  MUFU.EX2 R183, R0 ;  /* 0x0000000000b77308 */ /* 0x0003240000000800 */
[----:B-1----:R-:W-:Y:S01]  /*10b60*/  FFMA.FTZ R0, R30, c[0x0][0x2d0], -R3 ;  /* 0x0000b4001e007a23 */ /* 0x002fe20000010803 */
[----:B----4-:R-:W-:-:S05]  /*10b70*/  F2FP.BF16.PACK_AB R13, R183, R161 ;  /* 0x000000a1b70d723e */ /* 0x010fca00000010ff */
[----:B------:R1:W4:Y:S02]  /*10b80*/  MUFU.EX2 R217, R0 ;  /* 0x0000000000d97308 */ /* 0x0003240000000800 */
[----:B-1----:R-:W-:Y:S01]  /*10b90*/  FFMA.FTZ R0, R21, c[0x0][0x2d0], -R2 ;  /* 0x0000b40015007a23 */ /* 0x002fe20000010802 */
[----:B------:R-:W-:Y:S02]  /*10ba0*/  F2FP.BF16.PACK_AB R21, R6, R7 ;  /* 0x000000070615723e */ /* 0x000fe400000010ff */
[----:B----4-:R-:W-:-:S03]  /*10bb0*/  F2FP.BF16.PACK_AB R15, R217, R214 ;  /* 0x000000d6d90f723e */ /* 0x010fc600000010ff */
[----:B------:R1:W-:Y:S02]  /*10bc0*/  MUFU.EX2 R152, R0 ;  /* 0x0000000000987308 */ /* 0x0003e40000000800 */
[----:B-1----:R-:W-:Y:S01]  /*10bd0*/  FFMA.FTZ R0, R22, c[0x0][0x2d0], -R2 ;  /* 0x0000b40016007a23 */ /* 0x002fe20000010802 */
[----:B------:R-:W-:-:S05]  /*10be0*/  F2FP.BF16.PACK_AB R22, R163, R162 ;  /* 0x000000a2a316723e */ /* 0x000fca00000010ff */
[----:B------:R1:W4:Y:S02]  /*10bf0*/  MUFU.EX2 R151, R0 ;  /* 0x0000000000977308 */ /* 0x0003240000000800 */
[----:B-1----:R-:W-:Y:S01]  /*10c00*/  FFMA.FTZ R0, R29, c[0x0][0x2d0], -R2 ;  /* 0x0000b4001d007a23 */ /* 0x002fe20000010802 */
[----:B----4-:R-:W-:Y:S01]  /*10c10*/  F2FP.BF16.PACK_AB R16, R151, R152 ;  /* 0x000000989710723e */ /* 0x010fe200000010ff */
[----:B------:R-:W-:-:S04]  /*10c20*/  FADD.FTZ R3, R152, R151 ;  /* 0x0000009798037221 */ /* 0x000fc80000010000 */
[----:B------:R1:W4:Y:S08]  /*10c30*/  MUFU.EX2 R153, R0 ;  /* 0x0000000000997308 */ /* 0x0003300000000800 */
[----:B------:R-:W-:Y:S01]  /*10c40*/  MUFU.EX2 R151, R66 ;  /* 0x0000004200977308 */ /* 0x000fe20000000800 */
[----:B-1----:R-:W-:Y:S02]  /*10c50*/  FFMA.FTZ R0, R31, c[0x0][0x2d0], -R2 ;  /* 0x0000b4001f007a23 */ /* 0x002fe40000010802 */
[----:B----4-:R-:W-:-:S05]  /*10c60*/  FADD.FTZ R3, R153, R3 ;  /* 0x0000000399037221 */ /* 0x010fca0000010000 */
[----:B------:R1:W4:Y:S02]  /*10c70*/  MUFU.EX2 R155, R0 ;  /* 0x00000000009b7308 */ /* 0x0003240000000800 */
[----:B-1----:R-:W-:Y:S01]  /*10c80*/  FFMA.FTZ R0, R32, c[0x0][0x2d0], -R2 ;  /* 0x0000b40020007a23 */ /* 0x002fe20000010802 */
[C---:B----4-:R-:W-:Y:S01]  /*10c90*/  F2FP.BF16.PACK_AB R18, R155.reuse, R153 ;  /* 0x000000999b12723e */ /* 0x050fe200000010ff */
[----:B------:R-:W-:-:S04]  /*10ca0*/  FADD.FTZ R3, R155, R3 ;  /* 0x000000039b037221 */ /* 0x000fc80000010000 */
[----:B------:R1:W4:Y:S08]  /*10cb0*/  MUFU.EX2 R173, R0 ;  /* 0x0000000000ad7308 */ /* 0x0003300000000800 */
[----:B------:R-:W-:Y:S01]  /*10cc0*/  MUFU.EX2 R155, R94 ;  /* 0x0000005e009b7308 */ /* 0x000fe20000000800 */
[----:B-1----:R-:W-:-:S07]  /*10cd0*/  FFMA.FTZ R0, R33, c[0x0][0x2d0], -R2 ;  /* 0x0000b40021007a23 */ /* 0x002fce0000010802 */
[----:B------:R-:W-:Y:S01]  /*10ce0*/  MUFU.EX2 R94, R156 ;  /* 0x0000009c005e7308 */ /* 0x000fe20000000800 */
[----:B----4-:R-:W-:-:S07]  /*10cf0*/  FADD.FTZ R3, R173, R3 ;  /* 0x00000003ad037221 */ /* 0x010fce0000010000 */
[----:B------:R1:W4:Y:S02]  /*10d00*/  MUFU.EX2 R192, R0 ;  /* 0x0000000000c07308 */ /* 0x0003240000000800 */
[----:B-1----:R-:W-:Y:S02]  /*10d10*/  FFMA.FTZ R0, R34, c[0x0][0x2d0], -R2 ;  /* 0x0000b40022007a23 */ /* 0x002fe40000010802 */
[----:B----4-:R-:W-:-:S04]  /*10d20*/  FADD.FTZ R3, R192, R3 ;  /* 0x00000003c0037221 */ /* 0x010fc80000010000 */
[----:B------:R1:W-:Y:S02]  /*10d30*/  MUFU.EX2 R194, R0 ;  /* 0x0000000000c27308 */ /* 0x0003e40000000800 */
[----:B-1----:R-:W-:-:S05]  /*10d40*/  FMUL.FTZ R0, R68, c[0x0][0x2d0] ;  /* 0x0000b40044007a20 */ /* 0x002fca0000410000 */
[----:B------:R-:W-:-:S05]  /*10d50*/  FSEL R0, R0, RZ, P0 ;  /* 0x000000ff00007208 */ /* 0x000fca0000000000 */
[--C-:B------:R-:W-:Y:S01]  /*10d60*/  FFMA.FTZ R5, R23, c[0x0][0x2d0], -R0.reuse ;  /* 0x0000b40017057a23 */ /* 0x100fe20000010800 */
[----:B------:R-:W-:Y:S01]  /*10d70*/  F2FP.BF16.PACK_AB R23, R160, R159 ;  /* 0x0000009fa017723e */ /* 0x000fe200000010ff */
[--C-:B------:R-:W-:Y:S02]  /*10d80*/  FFMA.FTZ R175, R52, c[0x0][0x2d0], -R0.reuse ;  /* 0x0000b40034af7a23 */ /* 0x100fe40000010800 */
[----:B------:R1:W-:Y:S01]  /*10d90*/  MUFU.EX2 R115, R5 ;  /* 0x0000000500737308 */ /* 0x0003e20000000800 */
[--C-:B------:R-:W-:Y:S02]  /*10da0*/  FFMA.FTZ R176, R56, c[0x0][0x2d0], -R0.reuse ;  /* 0x0000b40038b07a23 */ /* 0x100fe40000010800 */
[--C-:B------:R-:W-:Y:S01]  /*10db0*/  FFMA.FTZ R150, R90, c[0x0][0x2d0], -R0.reuse ;  /* 0x0000b4005a967a23 */ /* 0x100fe20000010800 */
[----:B------:R-:W-:Y:S01]  /*10dc0*/  HMMA.16816.F32.BF16 R8, R20, R48, RZ ;  /* 0x000000301408723c */ /* 0x000fe200000418ff */
[--C-:B------:R-:W-:Y:S02]  /*10dd0*/  FFMA.FTZ R149, R83, c[0x0][0x2d0], -R0.reuse ;  /* 0x0000b40053957a23 */ /* 0x100fe40000010800 */
[----:B------:R-:W-:-:S02]  /*10de0*/  FFMA.FTZ R90, R82, c[0x0][0x2d0], -R0 ;  /* 0x0000b400525a7a23 */ /* 0x000fc40000010800 */
[--C-:B------:R-:W-:Y:S02]  /*10df0*/  FFMA.FTZ R178, R74, c[0x0][0x2d0], -R0.reuse ;  /* 0x0000b4004ab27a23 */ /* 0x100fe40000010800 */
[--C-:B------:R-:W-:Y:S02]  /*10e00*/  FFMA.FTZ R177, R67, c[0x0][0x2d0], -R0.reuse ;  /* 0x0000b40043b17a23 */ /* 0x100fe40000010800 */
[--C-:B-1----:R-:W-:Y:S02]  /*10e10*/  FFMA.FTZ R5, R26, c[0x0][0x2d0], -R0.reuse ;  /* 0x0000b4001a057a23 */ /* 0x102fe40000010800 */
[----:B------:R-:W1:Y:S02]  /*10e20*/  LDSM.16.MT88.4 R24, [R201] ;  /* 0x00000000c918783b */ /* 0x000e640000004200 */
[----:B------:R4:W2:Y:S11]  /*10e30*/  MUFU.EX2 R114, R5 ;  /* 0x0000000500727308 */ /* 0x0008b60000000800 */
[----:B-----5:R-:W-:Y:S07]  /*10e40*/  HMMA.16816.F32.BF16 R120, R12, R44, R8 ;  /* 0x0000002c0c78723c */ /* 0x020fee0000041808 */
[----:B------:R-:W-:Y:S01]  /*10e50*/  F2FP.BF16.PACK_AB R8, R192, R173 ;  /* 0x000000adc008723e */ /* 0x000fe200000010ff */
[----:B----4-:R-:W-:Y:S01]  /*10e60*/  FFMA.FTZ R5, R35, c[0x0][0x2d0], -R0 ;  /* 0x0000b40023057a23 */ /* 0x010fe20000010800 */
[----:B--2---:R-:W-:-:S02]  /*10e70*/  F2FP.BF16.PACK_AB R17, R114, R115 ;  /* 0x000000737211723e */ /* 0x004fc400000010ff */
[----:B------:R-:W-:Y:S01]  /*10e80*/  F2FP.BF16.PACK_AB R10, R195, R194 ;  /* 0x000000c2c30a723e */ /* 0x000fe200000010ff */
[----:B------:R2:W-:Y:S02]  /*10e90*/  MUFU.EX2 R148, R5 ;  /* 0x0000000500947308 */ /* 0x0005e40000000800 */
[--C-:B--2---:R-:W-:Y:S01]  /*10ea0*/  FFMA.FTZ R5, R37, c[0x0][0x2d0], -R0.reuse ;  /* 0x0000b40025057a23 */ /* 0x104fe20000010800 */
[----:B-1----:R-:W-:Y:S05]  /*10eb0*/  HMMA.16816.F32.BF16 R32, R20, R24, RZ ;  /* 0x000000181420723c */ /* 0x002fea00000418ff */
[----:B------:R1:W2:Y:S02]  /*10ec0*/  MUFU.EX2 R172, R5 ;  /* 0x0000000500ac7308 */ /* 0x0002a40000000800 */
[----:B-1----:R-:W-:Y:S01]  /*10ed0*/  FFMA.FTZ R5, R38, c[0x0][0x2d0], -R0 ;  /* 0x0000b40026057a23 */ /* 0x002fe20000010800 */
[----:B--2---:R-:W-:-:S05]  /*10ee0*/  F2FP.BF16.PACK_AB R19, R172, R148 ;  /* 0x00000094ac13723e */ /* 0x004fca00000010ff */
[----:B------:R1:W-:Y:S11]  /*10ef0*/  MUFU.EX2 R190, R5 ;  /* 0x0000000500be7308 */ /* 0x0003f60000000800 */
[----:B------:R-:W-:Y:S08]  /*10f00*/  HMMA.16816.F32.BF16 R140, R12, R40, R32 ;  /* 0x000000280c8c723c */ /* 0x000ff00000041820 */
[----:B------:R-:W-:Y:S01]  /*10f10*/  HMMA.16816.F32.BF16 R28, R16, R24, RZ ;  /* 0x00000018101c723c */ /* 0x000fe200000418ff */
[----:B-1----:R-:W-:-:S07]  /*10f20*/  FFMA.FTZ R5, R39, c[0x0][0x2d0], -R0 ;  /* 0x0000b40027057a23 */ /* 0x002fce0000010800 */
[----:B------:R-:W-:Y:S01]  /*10f30*/  HMMA.16816.F32.BF16 R36, R16, R48, RZ ;  /* 0x000000301024723c */ /* 0x000fe200000418ff */
[----:B------:R-:W-:Y:S01]  /*10f40*/  FADD.FTZ R24, R7, R6 ;  /* 0x0000000607187221 */ /* 0x000fe20000010000 */
[----:B------:R1:W2:Y:S02]  /*10f50*/  MUFU.EX2 R191, R5 ;  /* 0x0000000500bf7308 */ /* 0x0002a40000000800 */
[----:B-1----:R-:W-:Y:S01]  /*10f60*/  FFMA.FTZ R5, R53, c[0x0][0x2d0], -R0 ;  /* 0x0000b40035057a23 */ /* 0x002fe20000010800 */
[----:B--2---:R-:W-:-:S05]  /*10f70*/  F2FP.BF16.PACK_AB R9, R191, R190 ;  /* 0x000000bebf09723e */ /* 0x004fca00000010ff */
        /* <DEDUP_REMOVED lines=8> */
[----:B------:R-:W2:Y:S01]  /*11000*/  LDSM.16.MT88.4 R28, [R198+0x800] ;  /* 0x00080000c61c783b */ /* 0x000ea20000004200 */
[----:B------:R-:W-:Y:S01]  /*11010*/  FFMA.FTZ R44, R59, c[0x0][0x2d0], -R2 ;  /* 0x0000b4003b2c7a23 */ /* 0x000fe20000010802 */
[----:B------:R-:W-:Y:S01]  /*11020*/  MUFU.EX2 R153, R45 ;  /* 0x0000002d00997308 */ /* 0x000fe20000000800 */
[----:B------:R-:W-:-:S03]  /*11030*/  FADD.FTZ R2, R125, R124 ;  /* 0x0000007c7d027221 */ /* 0x000fc60000010000 */
[--C-:B------:R-:W-:Y:S02]  /*11040*/  FFMA.FTZ R40, R71, c[0x0][0x2d0], -R0.reuse ;  /* 0x0000b40047287a23 */ /* 0x100fe40000010800 */
[--C-:B------:R-:W-:Y:S02]  /*11050*/  FFMA.FTZ R41, R69, c[0x0][0x2d0], -R0.reuse ;  /* 0x0000b40045297a23 */ /* 0x100fe40000010800 */
[----:B------:R-:W-:Y:S01]  /*11060*/  FFMA.FTZ R71, R79, c[0x0][0x2d0], -R0 ;  /* 0x0000b4004f477a23 */ /* 0x000fe20000010800 */
[----:B------:R-:W4:Y:S01]  /*11070*/  MUFU.EX2 R69, R84 ;  /* 0x0000005400457308 */ /* 0x000f220000000800 */
[----:B------:R-:W-:-:S04]  /*11080*/  FADD.FTZ R2, R162, R2 ;  /* 0x00000002a2027221 */ /* 0x000fc80000010000 */
[----:B------:R-:W-:-:S03]  /*11090*/  FADD.FTZ R2, R163, R2 ;  /* 0x00000002a3027221 */ /* 0x000fc60000010000 */
[----:B------:R-:W-:Y:S01]  /*110a0*/  MUFU.EX2 R188, R44 ;  /* 0x0000002c00bc7308 */ /* 0x000fe20000000800 */
[----:B------:R-:W-:-:S04]  /*110b0*/  FADD.FTZ R2, R166, R2 ;  /* 0x00000002a6027221 */ /* 0x000fc80000010000 */
[----:B------:R-:W-:-:S03]  /*110c0*/  FADD.FTZ R2, R184, R2 ;  /* 0x00000002b8027221 */ /* 0x000fc60000010000 */
[----:B------:R-:W-:Y:S01]  /*110d0*/  MUFU.EX2 R152, R40 ;  /* 0x0000002800987308 */ /* 0x000fe20000000800 */
[----:B------:R-:W-:Y:S01]  /*110e0*/  FADD.FTZ R2, R218, R2 ;  /* 0x00000002da027221 */ /* 0x000fe20000010000 */
[----:B-1----:R-:W-:Y:S03]  /*110f0*/  HMMA.16816.F32.BF16 R32, R20, R36, RZ ;  /* 0x000000241420723c */ /* 0x002fe600000418ff */
[----:B------:R-:W-:-:S03]  /*11100*/  FADD.FTZ R2, R219, R2 ;  /* 0x00000002db027221 */ /* 0x000fc60000010000 */
[----:B------:R-:W1:Y:S01]  /*11110*/  MUFU.EX2 R84, R104 ;  /* 0x0000006800547308 */ /* 0x000e620000000800 */
[----:B------:R-:W-:Y:S01]  /*11120*/  FADD.FTZ R2, R117, R2 ;  /* 0x0000000275027221 */ /* 0x000fe20000010000 */
[----:B------:R-:W-:Y:S03]  /*11130*/  HMMA.16816.F32.BF16 R4, R16, R36, RZ ;  /* 0x000000241004723c */ /* 0x000fe600000418ff */
[----:B------:R-:W-:-:S03]  /*11140*/  FADD.FTZ R2, R116, R2 ;  /* 0x0000000274027221 */ /* 0x000fc60000010000 */
[----:B------:R-:W-:Y:S08]  /*11150*/  MUFU.EX2 R184, R147 ;  /* 0x0000009300b87308 */ /* 0x000ff00000000800 */
[----:B------:R-:W-:Y:S02]  /*11160*/  MUFU.EX2 R166, R90 ;  /* 0x0000005a00a67308 */ /* 0x000fe40000000800 */
[-C--:B--2---:R-:W-:Y:S01]  /*11170*/  HMMA.16816.F32.BF16 R132, R12, R28.reuse, R32 ;  /* 0x0000001c0c84723c */ /* 0x084fe20000041820 */
[----:B------:R-:W2:Y:S05]  /*11180*/  LDSM.16.MT88.4 R32, [R200] ;  /* 0x00000000c820783b */ /* 0x000eaa0000004200 */
[----:B------:R-:W-:Y:S02]  /*11190*/  MUFU.EX2 R173, R71 ;  /* 0x0000004700ad7308 */ /* 0x000fe40000000800 */
[----:B------:R-:W-:Y:S01]  /*111a0*/  HMMA.16816.F32.BF16 R124, R8, R28, R4 ;  /* 0x0000001c087c723c */ /* 0x000fe20000041804 */
[----:B------:R-:W5:Y:S05]  /*111b0*/  LDSM.16.MT88.4 R4, [R200+0x800] ;  /* 0x00080000c804783b */ /* 0x000f6a0000004200 */
[----:B------:R-:W-:Y:S01]  /*111c0*/  MUFU.EX2 R90, R169 ;  /* 0x000000a9005a7308 */ /* 0x000fe20000000800 */
[----:B------:R-:W-:-:S02]  /*111d0*/  FFMA.FTZ R29, R75, c[0x0][0x2d0], -R0 ;  /* 0x0000b4004b1d7a23 */ /* 0x000fc40000010800 */
[----:B------:R-:W-:Y:S02]  /*111e0*/  FFMA.FTZ R28, R80, c[0x0][0x2d0], -R0 ;  /* 0x0000b400501c7a23 */ /* 0x000fe40000010800 */
[----:B------:R-:W-:-:S03]  /*111f0*/  FADD.FTZ R0, R159, R24 ;  /* 0x000000189f007221 */ /* 0x000fc60000010000 */
[----:B------:R-:W-:Y:S01]  /*11200*/  MUFU.EX2 R187, R29 ;  /* 0x0000001d00bb7308 */ /* 0x000fe20000000800 */
[----:B------:R-:W-:Y:S02]  /*11210*/  FADD.FTZ R24, R115, R114 ;  /* 0x0000007273187221 */ /* 0x000fe40000010000 */
[----:B------:R-:W-:Y:S02]  /*11220*/  FADD.FTZ R0, R160, R0 ;  /* 0x00000000a0007221 */ /* 0x000fe40000010000 */
[----:B------:R-:W-:Y:S02]  /*11230*/  FADD.FTZ R64, R148, R24 ;  /* 0x0000001894407221 */ /* 0x000fe40000010000 */
[----:B------:R-:W-:Y:S01]  /*11240*/  FADD.FTZ R0, R161, R0 ;  /* 0x00000000a1007221 */ /* 0x000fe20000010000 */
[----:B------:R-:W-:Y:S03]  /*11250*/  MUFU.EX2 R148, R41 ;  /* 0x0000002900947308 */ /* 0x000fe60000000800 */
[----:B------:R-:W-:-:S04]  /*11260*/  FADD.FTZ R0, R183, R0 ;  /* 0x00000000b7007221 */ /* 0x000fc80000010000 */
[----:B------:R-:W-:Y:S01]  /*11270*/  FADD.FTZ R0, R214, R0 ;  /* 0x00000000d6007221 */ /* 0x000fe20000010000 */
[----:B------:R-:W-:Y:S03]  /*11280*/  MUFU.EX2 R189, R28 ;  /* 0x0000001c00bd7308 */ /* 0x000fe60000000800 */
[----:B------:R-:W-:Y:S01]  /*11290*/  FADD.FTZ R0, R217, R0 ;  /* 0x00000000d9007221 */ /* 0x000fe20000010000 */
[-C--:B--2---:R-:W-:Y:S03]  /*112a0*/  HMMA.16816.F32.BF16 R52, R16, R32.reuse, RZ ;  /* 0x000000201034723c */ /* 0x084fe600000418ff */
[----:B----4-:R-:W-:Y:S01]  /*112b0*/  FADD.FTZ R0, R69, R0 ;  /* 0x0000000045007221 */ /* 0x010fe20000010000 */
[----:B------:R-:W2:Y:S03]  /*112c0*/  MUFU.EX2 R160, R111 ;  /* 0x0000006f00a07308 */ /* 0x000ea60000000800 */
[----:B-1----:R-:W-:Y:S01]  /*112d0*/  FADD.FTZ R0, R84, R0 ;  /* 0x0000000054007221 */ /* 0x002fe20000010000 */
[----:B------:R-:W-:Y:S03]  /*112e0*/  HMMA.16816.F32.BF16 R56, R20, R32, RZ ;  /* 0x000000201438723c */ /* 0x000fe600000418ff */
[----:B------:R-:W-:Y:S01]  /*112f0*/  FADD.FTZ R0, R155, R0 ;  /* 0x000000009b007221 */ /* 0x000fe20000010000 */
[----:B------:R-:W1:Y:S08]  /*11300*/  MUFU.EX2 R161, R110 ;  /* 0x0000006e00a17308 */ /* 0x000e700000000800 */
[----:B------:R-:W4:Y:S01]  /*11310*/  MUFU.EX2 R159, R92 ;  /* 0x0000005c009f7308 */ /* 0x000f220000000800 */
[----:B--2---:R-:W-:-:S03]  /*11320*/  FADD.FTZ R2, R160, R2 ;  /* 0x00000002a0027221 */ /* 0x004fc60000010000 */
[----:B-----5:R-:W-:Y:S04]  /*11330*/  HMMA.16816.F32.BF16 R100, R8, R4, R52 ;  /* 0x000000040864723c */ /* 0x020fe80000041834 */
[----:B------:R2:W-:Y:S01]  /*11340*/  MUFU.EX2 R183, R118 ;  /* 0x0000007600b77308 */ /* 0x0005e20000000800 */
[----:B-1----:R-:W-:-:S03]  /*11350*/  FADD.FTZ R2, R161, R2 ;  /* 0x00000002a1027221 */ /* 0x002fc60000010000 */
[----:B------:R-:W-:Y:S04]  /*11360*/  HMMA.16816.F32.BF16 R52, R16, R50, RZ ;  /* 0x000000321034723c */ /* 0x000fe800000418ff */
[----:B------:R-:W-:Y:S01]  /*11370*/  MUFU.EX2 R92, R157 ;  /* 0x0000009d005c7308 */ /* 0x000fe20000000800 */
[----:B----4-:R-:W-:-:S03]  /*11380*/  FADD.FTZ R0, R159, R0 ;  /* 0x000000009f007221 */ /* 0x010fc60000010000 */
[----:B------:R-:W-:Y:S04]  /*11390*/  HMMA.16816.F32.BF16 R112, R12, R4, R56 ;  /* 0x000000040c70723c */ /* 0x000fe80000041838 */
[----:B------:R-:W-:Y:S03]  /*113a0*/  MUFU.EX2 R71, R168 ;  /* 0x000000a800477308 */ /* 0x000fe60000000800 */
[----:B------:R-:W-:Y:S01]  /*113b0*/  F2FP.BF16.PACK_AB R4, R151, R70 ;  /* 0x000000469704723e */ /* 0x000fe200000010ff */
[----:B------:R-:W-:Y:S01]  /*113c0*/  HMMA.16816.F32.BF16 R48, R20, R50, RZ ;  /* 0x000000321430723c */ /* 0x000fe200000418ff */
[----:B------:R-:W-:-:S07]  /*113d0*/  F2FP.BF16.PACK_AB R5, R152, R148 ;  /* 0x000000949805723e */ /* 0x000fce00000010ff */
        /* <DEDUP_REMOVED lines=12> */
[----:B------:R-:W-:Y:S08]  /*114a0*/  HMMA.16816.F32.BF16 R16, R16, R34, RZ ;  /* 0x000000221010723c */ /* 0x000ff000000418ff */
[C---:B------:R-:W-:Y:S11]  /*114b0*/  HMMA.16816.F32.BF16 R72, R8.reuse, R30, R52 ;  /* 0x0000001e0848723c */ /* 0x040ff60000041834 */
[----:B------:R-:W-:Y:S05]  /*114c0*/  @!UPT UIADD3 URZ, URZ, URZ, URZ ;  /* 0x0000003f3f3ff290 */ /* 0x000fea000fffe03f */
[----:B------:R-:W-:Y:S07]  /*114d0*/  HMMA.16816.F32.BF16 R76, R8, R6, R16 ;  /* 0x00000006084c723c */ /* 0x000fee0000041810 */
[----:B------:R-:W-:Y:S01]  /*114e0*/  F2FP.BF16.PACK_AB R6, R188, R153 ;  /* 0x00000099bc06723e */ /* 0x000fe200000010ff */
[----:B------:R-:W-:Y:S01]  /*114f0*/  FADD.FTZ R16, R172, R64 ;  /* 0x00000040ac107221 */ /* 0x000fe20000010000 */
[----:B------:R-:W-:Y:S01]  /*11500*/  F2FP.BF16.PACK_AB R7, R189, R187 ;  /* 0x000000bbbd07723e */ /* 0x000fe200000010ff */
[----:B------:R-:W-:Y:S01]  /*11510*/  MUFU.EX2 R172, R154 ;  /* 0x0000009a00ac7308 */ /* 0x000fe20000000800 */
[----:B------:R-:W-:-:S02]  /*11520*/  F2FP.BF16.PACK_AB R8, R116, R117 ;  /* 0x000000757408723e */ /* 0x000fc400000010ff */
[----:B------:R-:W-:Y:S01]  /*11530*/  F2FP.BF16.PACK_AB R9, R84, R69 ;  /* 0x000000455409723e */ /* 0x000fe200000010ff */
[----:B--2---:R-:W-:Y:S01]  /*11540*/  LDSM.16.MT88.4 R116, [R201+0x2000] ;  /* 0x00200000c974783b */ /* 0x004fe20000004200 */
[----:B------:R-:W-:Y:S01]  /*11550*/  F2FP.BF16.PACK_AB R10, R161, R160 ;  /* 0x000000a0a10a723e */ /* 0x000fe200000010ff */
[----:B-1----:R-:W-:Y:S01]  /*11560*/  HMMA.16816.F32.BF16 R108, R4, R14, R56 ;  /* 0x0000000e046c723c */ /* 0x002fe20000041838 */
[----:B------:R-:W-:Y:S01]  /*11570*/  F2FP.BF16.PACK_AB R11, R159, R155 ;  /* 0x0000009b9f0b723e */ /* 0x000fe200000010ff */
[----:B------:R-:W-:Y:S06]  /*11580*/  MUFU.EX2 R69, R158 ;  /* 0x0000009e00457308 */ /* 0x000fec0000000800 */
[-C--:B------:R-:W-:Y:S02]  /*11590*/  HMMA.16816.F32.BF16 R64, R8, R12.reuse, R120 ;  /* 0x0000000c0840723c */ /* 0x080fe40000041878 */
[----:B------:R-:W1:Y:S06]  /*115a0*/  MUFU.EX2 R84, R170 ;  /* 0x000000aa00547308 */ /* 0x000e6c0000000800 */
[----:B------:R-:W-:Y:S08]  /*115b0*/  HMMA.16816.F32.BF16 R128, R4, R12, R128 ;  /* 0x0000000c0480723c */ /* 0x000ff00000041880 */
[----:B------:R-:W-:Y:S01]  /*115c0*/  HMMA.16816.F32.BF16 R56, R8, R14, R48 ;  /* 0x0000000e0838723c */ /* 0x000fe20000041830 */
[----:B------:R-:W2:Y:S01]  /*115d0*/  LDSM.16.MT88.4 R12, [R201+0x1000] ;  /* 0x00100000c90c783b */ /* 0x000ea20000004200 */
[----:B-1----:R-:W-:-:S06]  /*115e0*/  F2FP.BF16.PACK_AB R162, R90, R84 ;  /* 0x000000545aa2723e */ /* 0x002fcc00000010ff */
[-C--:B--2---:R-:W-:Y:S08]  /*115f0*/  HMMA.16816.F32.BF16 R52, R8, R12.reuse, R140 ;  /* 0x0000000c0834723c */ /* 0x084ff0000004188c */
[C---:B------:R-:W-:Y:S08]  /*11600*/  HMMA.16816.F32.BF16 R120, R4.reuse, R12, R136 ;  /* 0x0000000c0478723c */ /* 0x040ff00000041888 */
[-C--:B------:R-:W-:Y:S08]  /*11610*/  HMMA.16816.F32.BF16 R104, R4, R14.reuse, R60 ;  /* 0x0000000e0468723c */ /* 0x080ff0000004183c */
[C---:B------:R-:W-:Y:S01]  /*11620*/  HMMA.16816.F32.BF16 R48, R8.reuse, R14, R24 ;  /* 0x0000000e0830723c */ /* 0x040fe20000041818 */
[----:B------:R-:W1:Y:S01]  /*11630*/  LDSM.16.MT88.4 R12, [R198+0x1000] ;  /* 0x00100000c60c783b */ /* 0x000e620000004200 */
[----:B------:R-:W-:Y:S08]  /*11640*/  MUFU.EX2 R26, R179 ;  /* 0x000000b3001a7308 */ /* 0x000ff00000000800 */
[----:B------:R-:W-:Y:S01]  /*11650*/  MUFU.EX2 R27, R175 ;  /* 0x000000af001b7308 */ /* 0x000fe20000000800 */
[-C--:B-1----:R-:W-:Y:S08]  /*11660*/  HMMA.16816.F32.BF16 R44, R8, R12.reuse, R132 ;  /* 0x0000000c082c723c */ /* 0x082ff00000041884 */
[C---:B------:R-:W-:Y:S01]  /*11670*/  HMMA.16816.F32.BF16 R80, R4.reuse, R12, R124 ;  /* 0x0000000c0450723c */ /* 0x040fe2000004187c */
[----:B------:R-:W-:Y:S07]  /*11680*/  LDSM.16.MT88.4 R124, [R197+0x2000] ;  /* 0x00200000c57c783b */ /* 0x000fee0000004200 */
[-C--:B------:R-:W-:Y:S08]  /*11690*/  HMMA.16816.F32.BF16 R72, R4, R14.reuse, R72 ;  /* 0x0000000e0448723c */ /* 0x080ff00000041848 */
[----:B------:R-:W-:Y:S01]  /*116a0*/  HMMA.16816.F32.BF16 R36, R8, R14, R36 ;  /* 0x0000000e0824723c */ /* 0x000fe20000041824 */
[----:B------:R-:W1:Y:S07]  /*116b0*/  LDSM.16.MT88.4 R12, [R200+0x1000] ;  /* 0x00100000c80c783b */ /* 0x000e6e0000004200 */
[C---:B-1----:R-:W-:Y:S01]  /*116c0*/  HMMA.16816.F32.BF16 R60, R4.reuse, R12, R100 ;  /* 0x0000000c043c723c */ /* 0x042fe20000041864 */
[----:B------:R-:W-:Y:S07]  /*116d0*/  MUFU.EX2 R102, R146 ;  /* 0x0000009200667308 */ /* 0x000fee0000000800 */
[----:B------:R-:W-:Y:S01]  /*116e0*/  HMMA.16816.F32.BF16 R40, R4, R14, R76 ;  /* 0x0000000e0428723c */ /* 0x000fe2000004184c */
[----:B------:R-:W1:Y:S06]  /*116f0*/  MUFU.EX2 R103, R145 ;  /* 0x0000009100677308 */ /* 0x000e6c0000000800 */
[----:B------:R-:W-:Y:S01]  /*11700*/  FADD.FTZ R4, R190, R16 ;  /* 0x00000010be047221 */ /* 0x000fe20000010000 */
[C---:B------:R-:W-:Y:S01]  /*11710*/  HMMA.16816.F32.BF16 R32, R8.reuse, R12, R112 ;  /* 0x0000000c0820723c */ /* 0x040fe20000041870 */
[----:B------:R-:W2:Y:S01]  /*11720*/  LDSM.16.MT88.4 R16, [R201+0x1800] ;  /* 0x00180000c910783b */ /* 0x000ea20000004200 */
[----:B------:R-:W4:Y:S01]  /*11730*/  MUFU.EX2 R101, R93 ;  /* 0x0000005d00657308 */ /* 0x000f220000000800 */
[----:B------:R-:W-:Y:S01]  /*11740*/  FADD.FTZ R5, R194, R3 ;  /* 0x00000003c2057221 */ /* 0x000fe20000010000 */
[----:B------:R-:W-:Y:S01]  /*11750*/  F2FP.BF16.PACK_AB R6, R186, R185 ;  /* 0x000000b9ba06723e */ /* 0x000fe200000010ff */
[----:B------:R-:W-:Y:S01]  /*11760*/  FADD.FTZ R3, R191, R4 ;  /* 0x00000004bf037221 */ /* 0x000fe20000010000 */
[----:B------:R-:W-:Y:S01]  /*11770*/  F2FP.BF16.PACK_AB R7, R184, R183 ;  /* 0x000000b7b807723e */ /* 0x000fe200000010ff */
[----:B------:R-:W-:Y:S01]  /*11780*/  FADD.FTZ R24, R195, R5 ;  /* 0x00000005c3187221 */ /* 0x000fe20000010000 */
[----:B------:R-:W-:Y:S01]  /*11790*/  HMMA.16816.F32.BF16 R28, R8, R14, R20 ;  /* 0x0000000e081c723c */ /* 0x000fe20000041814 */
[----:B------:R-:W5:Y:S01]  /*117a0*/  LDSM.16.MT88.4 R20, [R197+0x1800] ;  /* 0x00180000c514783b */ /* 0x000f620000004200 */
[----:B------:R-:W3:Y:S01]  /*117b0*/  MUFU.EX2 R100, R91 ;  /* 0x0000005b00647308 */ /* 0x000ee20000000800 */
[----:B-1----:R-:W-:Y:S01]  /*117c0*/  F2FP.BF16.PACK_AB R4, R103, R102 ;  /* 0x000000666704723e */ /* 0x002fe200000010ff */
[----:B------:R-:W-:Y:S01]  /*117d0*/  FADD.FTZ R24, R70, R24 ;  /* 0x0000001846187221 */ /* 0x000fe20000010000 */
[----:B------:R-:W1:Y:S01]  /*117e0*/  LDSM.16.MT88.4 R12, [R198+0x1800] ;  /* 0x00180000c60c783b */ /* 0x000e620000004200 */
[----:B------:R-:W-:-:S02]  /*117f0*/  FADD.FTZ R3, R193, R3 ;  /* 0x00000003c1037221 */ /* 0x000fc40000010000 */
[----:B------:R-:W-:Y:S01]  /*11800*/  FADD.FTZ R2, R102, R2 ;  /* 0x0000000266027221 */ /* 0x000fe20000010000 */
[----:B------:R-:W1:Y:S01]  /*11810*/  LDSM.16.MT88.4 R8, [R200+0x1800] ;  /* 0x00180000c808783b */ /* 0x000e620000004200 */
[----:B------:R-:W-:Y:S01]  /*11820*/  MUFU.EX2 R91, R150 ;  /* 0x00000096005b7308 */ /* 0x000fe20000000800 */
[----:B------:R-:W-:Y:S02]  /*11830*/  FADD.FTZ R25, R220, R3 ;  /* 0x00000003dc197221 */ /* 0x000fe40000010000 */
[----:B------:R-:W-:Y:S02]  /*11840*/  FADD.FTZ R3, R151, R24 ;  /* 0x0000001897037221 */ /* 0x000fe40000010000 */
[----:B----4-:R-:W-:Y:S02]  /*11850*/  FADD.FTZ R0, R101, R0 ;  /* 0x0000000065007221 */ /* 0x010fe40000010000 */
[----:B------:R-:W-:Y:S01]  /*11860*/  FADD.FTZ R3, R153, R3 ;  /* 0x0000000399037221 */ /* 0x000fe20000010000 */
[----:B------:R-:W-:Y:S01]  /*11870*/  MUFU.EX2 R93, R149 ;  /* 0x00000095005d7308 */ /* 0x000fe20000000800 */
[----:B---3--:R-:W-:-:S02]  /*11880*/  F2FP.BF16.PACK_AB R5, R100, R101 ;  /* 0x000000656405723e */ /* 0x008fc400000010ff */
[----:B------:R-:W-:-:S04]  /*11890*/  FADD.FTZ R3, R188, R3 ;  /* 0x00000003bc037221 */ /* 0x000fc80000010000 */
[----:B------:R-:W-:Y:S01]  /*118a0*/  FADD.FTZ R3, R69, R3 ;  /* 0x0000000345037221 */ /* 0x000fe20000010000 */
[----:B------:R-:W-:Y:S01]  /*118b0*/  MUFU.EX2 R79, R167 ;  /* 0x000000a7004f7308 */ /* 0x000fe20000000800 */
[C---:B--2---:R-:W-:Y:S07]  /*118c0*/  HMMA.16816.F32.BF16 R52, R4.reuse, R16, R52 ;  /* 0x000000100434723c */ /* 0x044fee0000041834 */
[----:B------:R-:W2:Y:S01]  /*118d0*/  MUFU.EX2 R76, R171 ;  /* 0x000000ab004c7308 */ /* 0x000ea20000000800 */
[C---:B-----5:R-:W-:Y:S07]  /*118e0*/  HMMA.16816.F32.BF16 R64, R4.reuse, R20, R64 ;  /* 0x000000140440723c */ /* 0x060fee0000041840 */
[----:B------:R-:W-:Y:S01]  /*118f0*/  MUFU.EX2 R70, R165 ;  /* 0x000000a500467308 */ /* 0x000fe20000000800 */
[C---:B------:R-:W-:Y:S07]  /*11900*/  HMMA.16816.F32.BF16 R56, R4.reuse, R22, R56 ;  /* 0x000000160438723c */ /* 0x040fee0000041838 */
[----:B------:R-:W3:Y:S01]  /*11910*/  MUFU.EX2 R77, R164 ;  /* 0x000000a4004d7308 */ /* 0x000ee20000000800 */
[----:B--2---:R-:W-:Y:S01]  /*11920*/  F2FP.BF16.PACK_AB R160, R76, R79 ;  /* 0x0000004f4ca0723e */ /* 0x004fe200000010ff */
[C---:B------:R-:W-:Y:S06]  /*11930*/  HMMA.16816.F32.BF16 R48, R4.reuse, R18, R48 ;  /* 0x000000120430723c */ /* 0x040fec0000041830 */
[----:B------:R-:W2:Y:S02]  /*11940*/  MUFU.EX2 R78, R174 ;  /* 0x000000ae004e7308 */ /* 0x000ea40000000800 */
[----:B-1----:R-:W-:Y:S01]  /*11950*/  HMMA.16816.F32.BF16 R44, R4, R12, R44 ;  /* 0x0000000c042c723c */ /* 0x002fe2000004182c */
[----:B---3--:R-:W-:-:S05]  /*11960*/  F2FP.BF16.PACK_AB R161, R77, R70 ;  /* 0x000000464da1723e */ /* 0x008fca00000010ff */
[----:B------:R-:W1:Y:S02]  /*11970*/  MUFU.EX2 R24, R180 ;  /* 0x000000b400187308 */ /* 0x000e640000000800 */
[----:B------:R-:W-:Y:S01]  /*11980*/  HMMA.16816.F32.BF16 R36, R4, R14, R36 ;  /* 0x0000000e0424723c */ /* 0x000fe20000041824 */
[----:B--2---:R-:W-:-:S07]  /*11990*/  F2FP.BF16.PACK_AB R163, R78, R71 ;  /* 0x000000474ea3723e */ /* 0x004fce00000010ff */
[----:B------:R-:W-:Y:S01]  /*119a0*/  HMMA.16816.F32.BF16 R32, R4, R8, R32 ;  /* 0x000000080420723c */ /* 0x000fe20000041820 */
[----:B------:R-:W-:Y:S02]  /*119b0*/  IADD3 R214, R221, -0x2, RZ ;  /* 0xfffffffeddd67810 */ /* 0x000fe40007ffe0ff */
[----:B-1----:R-:W-:-:S05]  /*119c0*/  F2FP.BF16.PACK_AB R102, R26, R24 ;  /* 0x000000181a66723e */ /* 0x002fca00000010ff */
[----:B------:R-:W-:Y:S07]  /*119d0*/  HMMA.16816.F32.BF16 R28, R4, R10, R28 ;  /* 0x0000000a041c723c */ /* 0x000fee000004181c */
[----:B------:R-:W-:Y:S01]  /*119e0*/  F2FP.BF16.PACK_AB R4, R92, R69 ;  /* 0x000000455c04723e */ /* 0x000fe200000010ff */
[----:B------:R-:W-:Y:S01]  /*119f0*/  HMMA.16816.F32.BF16 R132, R160, R124, R64 ;  /* 0x0000007ca084723c */ /* 0x000fe20000041840 */
[----:B------:R-:W-:Y:S02]  /*11a00*/  F2FP.BF16.PACK_AB R6, R172, R94 ;  /* 0x0000005eac06723e */ /* 0x000fe400000010ff */
[----:B------:R-:W-:-:S02]  /*11a10*/  F2FP.BF16.PACK_AB R5, R93, R91 ;  /* 0x0000005b5d05723e */ /* 0x000fc400000010ff */
[----:B------:R-:W-:-:S03]  /*11a20*/  F2FP.BF16.PACK_AB R7, R173, R166 ;  /* 0x000000a6ad07723e */ /* 0x000fc600000010ff */
[----:B------:R-:W-:Y:S08]  /*11a30*/  HMMA.16816.F32.BF16 R136, R160, R126, R56 ;  /* 0x0000007ea088723c */ /* 0x000ff00000041838 */
[C---:B------:R-:W-:Y:S08]  /*11a40*/  HMMA.16816.F32.BF16 R128, R4.reuse, R20, R128 ;  /* 0x000000140480723c */ /* 0x040ff00000041880 */
[C---:B------:R-:W-:Y:S01]  /*11a50*/  HMMA.16816.F32.BF16 R20, R4.reuse, R22, R108 ;  /* 0x000000160414723c */ /* 0x040fe2000004186c */
[----:B------:R-:W1:Y:S07]  /*11a60*/  LDSM.16.MT88.4 R108, [R198+0x2000] ;  /* 0x00200000c66c783b */ /* 0x000e6e0000004200 */
[C---:B------:R-:W-:Y:S08]  /*11a70*/  HMMA.16816.F32.BF16 R60, R4.reuse, R8, R60 ;  /* 0x00000008043c723c */ /* 0x040ff0000004183c */
[C---:B------:R-:W-:Y:S01]  /*11a80*/  HMMA.16816.F32.BF16 R40, R4.reuse, R10, R40 ;  /* 0x0000000a0428723c */ /* 0x040fe20000041828 */
[----:B------:R-:W2:Y:S07]  /*11a90*/  LDSM.16.MT88.4 R8, [R200+0x2000] ;  /* 0x00200000c808783b */ /* 0x000eae0000004200 */
[C---:B------:R-:W-:Y:S08]  /*11aa0*/  HMMA.16816.F32.BF16 R120, R4.reuse, R16, R120 ;  /* 0x000000100478723c */ /* 0x040ff00000041878 */
[C---:B------:R-:W-:Y:S08]  /*11ab0*/  HMMA.16816.F32.BF16 R16, R4.reuse, R18, R104 ;  /* 0x000000120410723c */ /* 0x040ff00000041868 */
[C---:B------:R-:W-:Y:S01]  /*11ac0*/  HMMA.16816.F32.BF16 R80, R4.reuse, R12, R80 ;  /* 0x0000000c0450723c */ /* 0x040fe20000041850 */
[----:B------:R-:W-:Y:S07]  /*11ad0*/  MUFU.EX2 R12, R182 ;  /* 0x000000b6000c7308 */ /* 0x000fee0000000800 */
[----:B------:R-:W-:Y:S01]  /*11ae0*/  HMMA.16816.F32.BF16 R72, R4, R14, R72 ;  /* 0x0000000e0448723c */ /* 0x000fe20000041848 */
[----:B------:R-:W3:Y:S06]  /*11af0*/  MUFU.EX2 R13, R181 ;  /* 0x000000b5000d7308 */ /* 0x000eec0000000800 */
[----:B------:R-:W-:Y:S01]  /*11b00*/  FADD.FTZ R4, R148, R25 ;  /* 0x0000001994047221 */ /* 0x000fe20000010000 */
[----:B------:R-:W-:Y:S01]  /*11b10*/  HMMA.16816.F32.BF16 R140, R160, R116, R52 ;  /* 0x00000074a08c723c */ /* 0x000fe20000041834 */
[----:B------:R-:W-:Y:S01]  /*11b20*/  FADD.FTZ R5, R100, R0 ;  /* 0x0000000064057221 */ /* 0x000fe20000010000 */
[----:B------:R-:W-:Y:S01]  /*11b30*/  MUFU.EX2 R14, R178 ;  /* 0x000000b2000e7308 */ /* 0x000fe20000000800 */
[----:B------:R-:W-:-:S04]  /*11b40*/  FADD.FTZ R4, R152, R4 ;  /* 0x0000000498047221 */ /* 0x000fc80000010000 */
[----:B------:R-:W-:Y:S01]  /*11b50*/  FADD.FTZ R4, R187, R4 ;  /* 0x00000004bb047221 */ /* 0x000fe20000010000 */
[----:B------:R-:W-:Y:S01]  /*11b60*/  HMMA.16816.F32.BF16 R144, R160, R118, R48 ;  /* 0x00000076a090723c */ /* 0x000fe20000041830 */
[----:B---3--:R-:W-:Y:S01]  /*11b70*/  F2FP.BF16.PACK_AB R100, R13, R12 ;  /* 0x0000000c0d64723e */ /* 0x008fe200000010ff */
[----:B------:R-:W3:Y:S01]  /*11b80*/  MUFU.EX2 R15, R177 ;  /* 0x000000b1000f7308 */ /* 0x000ee20000000800 */
[----:B------:R-:W-:Y:S02]  /*11b90*/  FADD.FTZ R6, R189, R4 ;  /* 0x00000004bd067221 */ /* 0x000fe40000010000 */
[----:B------:R-:W-:-:S03]  /*11ba0*/  FADD.FTZ R4, R103, R2 ;  /* 0x0000000267047221 */ /* 0x000fc60000010000 */
[C---:B-1----:R-:W-:Y:S02]  /*11bb0*/  HMMA.16816.F32.BF16 R148, R160.reuse, R108, R44 ;  /* 0x0000006ca094723c */ /* 0x042fe4000004182c */
[----:B------:R-:W1:Y:S06]  /*11bc0*/  MUFU.EX2 R25, R176 ;  /* 0x000000b000197308 */ /* 0x000e6c0000000800 */
[C---:B------:R-:W-:Y:S08]  /*11bd0*/  HMMA.16816.F32.BF16 R152, R160.reuse, R110, R36 ;  /* 0x0000006ea098723c */ /* 0x040ff00000041824 */
[----:B--2---:R-:W-:Y:S01]  /*11be0*/  HMMA.16816.F32.BF16 R156, R160, R8, R32 ;  /* 0x00000008a09c723c */ /* 0x004fe20000041820 */
[----:B------:R-:W-:Y:S01]  /*11bf0*/  @P1 IMAD.HI.U32 R2, R223, c[0x0][0x2c8], RZ ;  /* 0x0000b200df021a27 */ /* 0x000fe200078e00ff */
[----:B------:R-:W-:-:S02]  /*11c00*/  MOV R0, R223 ;  /* 0x000000df00007202 */ /* 0x000fc40000000f00 */
[----:B---3--:R-:W-:Y:S01]  /*11c10*/  F2FP.BF16.PACK_AB R101, R15, R14 ;  /* 0x0000000e0f65723e */ /* 0x008fe200000010ff */
[----:B------:R-:W-:Y:S01]  /*11c20*/  FADD.FTZ R5, R183, R5 ;  /* 0x00000005b7057221 */ /* 0x000fe20000010000 */
[----:B-1----:R-:W-:Y:S02]  /*11c30*/  F2FP.BF16.PACK_AB R103, R27, R25 ;  /* 0x000000191b67723e */ /* 0x002fe400000010ff */
[----:B------:R-:W-:Y:S01]  /*11c40*/  HMMA.16816.F32.BF16 R160, R160, R10, R28 ;  /* 0x0000000aa0a0723c */ /* 0x000fe2000004181c */
[----:B------:R-:W2:Y:S01]  /*11c50*/  LDL R28, [R1+0x4] ;  /* 0x00000400011c7983 */ /* 0x000ea20000100800 */
[----:B------:R-:W-:-:S04]  /*11c60*/  @P1 SHF.R.U32.HI R0, RZ, c[0x0][0x2cc], R2 ;  /* 0x0000b300ff001a19 */ /* 0x000fc80000011602 */
[----:B------:R-:W-:Y:S02]  /*11c70*/  IADD3 R0, R0, R222, -R249 ;  /* 0x000000de00007210 */ /* 0x000fe40007ffe8f9 */
[----:B------:R-:W-:Y:S03]  /*11c80*/  HMMA.16816.F32.BF16 R128, R100, R124, R128 ;  /* 0x0000007c6480723c */ /* 0x000fe60000041880 */
[----:B------:R-:W-:-:S05]  /*11c90*/  IMAD.HI R0, R0, 0x66666667, RZ ;  /* 0x6666666700007827 */ /* 0x000fca00078e02ff */
        /* <DEDUP_REMOVED lines=27> */
[----:B------:R-:W-:-:S05]  /*11e50*/  FADD.FTZ R226, R78, R2 ;  /* 0x000000024ee27221 */ /* 0x000fca0000010000 */
[----:B------:R-:W-:Y:S01]  /*11e60*/  HMMA.16816.F32.BF16 R124, R100, R126, R20 ;  /* 0x0000007e647c723c */ /* 0x000fe20000041814 */
[----:B------:R-:W-:Y:S02]  /*11e70*/  FADD.FTZ R246, R26, R4 ;  /* 0x000000041af67221 */ /* 0x000fe40000010000 */
[----:B------:R-:W-:-:S05]  /*11e80*/  FADD.FTZ R247, R27, R0 ;  /* 0x000000001bf77221 */ /* 0x000fca0000010000 */
[C---:B------:R-:W-:Y:S08]  /*11e90*/  HMMA.16816.F32.BF16 R116, R100.reuse, R118, R16 ;  /* 0x000000766474723c */ /* 0x040ff00000041810 */
[C---:B------:R-:W-:Y:S08]  /*11ea0*/  HMMA.16816.F32.BF16 R108, R100.reuse, R110, R72 ;  /* 0x0000006e646c723c */ /* 0x040ff00000041848 */
[C---:B------:R-:W-:Y:S08]  /*11eb0*/  HMMA.16816.F32.BF16 R104, R100.reuse, R8, R60 ;  /* 0x000000086468723c */ /* 0x040ff0000004183c */
[----:B------:R-:W-:Y:S01]  /*11ec0*/  HMMA.16816.F32.BF16 R100, R100, R10, R40 ;  /* 0x0000000a6464723c */ /* 0x000fe20000041828 */
[----:B--2---:R-:W-:-:S04]  /*11ed0*/  IMNMX R248, R28, R7, !PT ;  /* 0x000000071cf87217 */ /* 0x004fc80007800200 */
[----:B------:R-:W-:Y:S11]  /*11ee0*/  ISETP.GE.AND P0, PT, R214, R248, PT ;  /* 0x000000f8d600720c */ /* 0x000ff60003f06270 */
[----:B------:R-:W-:Y:S02]  /*11ef0*/  @!UPT UIADD3 URZ, URZ, URZ, URZ ;  /* 0x0000003f3f3ff290 */ /* 0x000fe4000fffe03f */
[----:B------:R-:W-:Y:S05]  /*11f00*/  @!P0 BRA `(.L_x_1748) ;  /* 0x00003f8000008947 */ /* 0x000fea0003800000 */
[----:B------:R-:W-:Y:S01]  /*11f10*/  IMAD.MOV.U32 R91, RZ, RZ, R88 ;  /* 0x000000ffff5b7224 */ /* 0x000fe200078e0058 */
[----:B------:R-:W-:Y:S01]  /*11f20*/  MOV R93, R68 ;  /* 0x00000044005d7202 */ /* 0x000fe20000000f00 */
[----:B------:R-:W-:Y:S01]  /*11f30*/  IMAD.MOV.U32 R90, RZ, RZ, R89 ;  /* 0x000000ffff5a7224 */ /* 0x000fe200078e0059 */
[----:B------:R-:W-:Y:S02]  /*11f40*/  MOV R92, R85 ;  /* 0x00000055005c7202 */ /* 0x000fe40000000f00 */
.L_x_1759:
        /* <DEDUP_REMOVED lines=41> */
.L_x_1858:
[----:B------:R-:W-:-:S05]  /*121e0*/  BRA.DIV ~URZ, `(.L_x_1752) ;  /* 0x0000da327f007947 */ /* 0x000fca000b800000 */
[----:B------:R-:W3:Y:S01]  /*121f0*/  SHFL.IDX PT, R2, R0, RZ, 0x181f ;  /* 0x00181fff00027589 */ /* 0x000ee200000e0000 */
[----:B------:R-:W-:Y:S02]  /*12200*/  ISETP.GE.AND P1, PT, R238, c[0x0][0x1d4], PT ;  /* 0x00007500ee007a0c */ /* 0x000fe40003f26270 */
[-C--:B---3--:R-:W-:Y:S05]  /*12210*/  IADD3 R2, P0, R2, R5.reuse, RZ ;  /* 0x0000000502027210 */ /* 0x088fea0007f1e0ff */
[--C-:B--2---:R-:W-:Y:S01]  /*12220*/  IMAD.X R3, R7, 0x1, R6.reuse, P0 ;  /* 0x0000000107037824 */ /* 0x104fe200000e0606 */
[----:B------:R-:W-:Y:S05]  /*12230*/  SEL R7, RZ, 0x10, P1 ;  /* 0x00000010ff077807 */ /* 0x000fea0000800000 */
        /* <DEDUP_REMOVED lines=20> */
.L_x_1859:
[C---:B--2-4-:R-:W-:Y:S02]  /*12380*/  IADD3 R2, -R7.reuse, 0x10, RZ ;  /* 0x0000001007027810 */ /* 0x054fe40007ffe1ff */
        /* <DEDUP_REMOVED lines=8> */
.L_x_1750:
[----:B-1-34-:R-:W-:Y:S05]  /*12410*/  BSYNC B0 ;  /* 0x0000000000007941 */ /* 0x01afea0003800000 */
.L_x_1749:
        /* <DEDUP_REMOVED lines=103> */
[----:B------:R-:W-:Y:S01]  /*12a90*/  MOV R213, RZ ;  /* 0x000000ff00d57202 */ /* 0x000fe20000000f00 */
[----:B------:R-:W-:Y:S01]  /*12aa0*/  IMAD.MOV.U32 R3, RZ, RZ, c[0x0][0x2b8] ;  /* 0x0000ae00ff037624 */ /* 0x000fe200078e00ff */
[----:B------:R-:W2:Y:S04]  /*12ab0*/  LDL R2, [R1+0x2c] ;  /* 0x00002c0001027983 */ /* 0x000ea80000100800 */
[----:B------:R-:W-:Y:S01]  /*12ac0*/  ISETP.NE.AND P1, PT, R3, 0x1, PT ;  /* 0x000000010300780c */ /* 0x000fe20003f25270 */
[----:B------:R-:W3:Y:S04]  /*12ad0*/  LDL R0, [R1] ;  /* 0x0000000001007983 */ /* 0x000ee80000100800 */
        /* <DEDUP_REMOVED lines=24> */
[----:B------:R-:W-:Y:S02]  /*12c60*/  IADD3 R2, P0, R88, R2, RZ ;  /* 0x0000000258027210 */ /* 0x000fe40007f1e0ff */
[----:B------:R-:W-:Y:S01]  /*12c70*/  SHF.L.U64.HI R88, R238, 0x1, R239 ;  /* 0x00000001ee587819 */ /* 0x000fe200000102ef */
[----:B------:R-:W-:Y:S05]  /*12c80*/  IMAD R0, R213, c[0x0][0x1f4], R0 ;  /* 0x00007d00d5007a24 */ /* 0x000fea00078e0200 */
[----:B------:R-:W-:Y:S02]  /*12c90*/  IADD3.X R3, R85, R3, R0, P0, !PT ;  /* 0x0000000355037210 */ /* 0x000fe400007fe400 */
[----:B------:R-:W-:Y:S02]  /*12ca0*/  LEA R0, P0, R2, c[0x0][0x1c8], 0x1 ;  /* 0x0000720002007a11 */ /* 0x000fe400078008ff */
[----:B------:R-:W-:Y:S02]  /*12cb0*/  SHF.L.U32 R85, R238, 0x1, RZ ;  /* 0x00000001ee557819 */ /* 0x000fe400000006ff */
[----:B------:R-:W-:Y:S01]  /*12cc0*/  LEA.HI.X R84, R2, c[0x0][0x1cc], R3, 0x1, P0 ;  /* 0x0000730002547a11 */ /* 0x000fe200000f0c03 */
[----:B------:R-:W-:-:S06]  /*12cd0*/  BRA.DIV ~URZ, `(.L_x_1755) ;  /* 0x0000d4a27f007947 */ /* 0x000fcc000b800000 */
[----:B------:R1:W2:Y:S02]  /*12ce0*/  SHFL.IDX PT, R89, R84, RZ, 0x181f ;  /* 0x00181fff54597589 */ /* 0x0002a400000e0000 */
.L_x_1860:
[----:B------:R-:W-:-:S05]  /*12cf0*/  BRA.DIV ~URZ, `(.L_x_1756) ;  /* 0x0000d4f27f007947 */ /* 0x000fca000b800000 */
[----:B------:R-:W3:Y:S01]  /*12d00*/  SHFL.IDX PT, R2, R0, RZ, 0x181f ;  /* 0x00181fff00027589 */ /* 0x000ee200000e0000 */
[----:B------:R-:W-:Y:S03]  /*12d10*/  ISETP.GE.AND P1, PT, R238, c[0x0][0x1d4], PT ;  /* 0x00007500ee007a0c */ /* 0x000fe60003f26270 */
[----:B------:R-:W-:Y:S01]  /*12d20*/  SHFL.IDX PT, R94, R0, 0x4, 0x181f ;  /* 0x00981f00005e7f89 */ /* 0x000fe200000e0000 */
[-C--:B---3--:R-:W-:Y:S05]  /*12d30*/  IADD3 R2, P0, R2, R85.reuse, RZ ;  /* 0x0000005502027210 */ /* 0x088fea0007f1e0ff */
[--C-:B--2---:R-:W-:Y:S01]  /*12d40*/  IMAD.X R3, R89, 0x1, R88.reuse, P0 ;  /* 0x0000000159037824 */ /* 0x104fe200000e0658 */
[----:B------:R-:W-:Y:S04]  /*12d50*/  SEL R89, RZ, 0x10, P1 ;  /* 0x00000010ff597807 */ /* 0x000fe80000800000 */
        /* <DEDUP_REMOVED lines=14> */
[----:B-1----:R-:W1:Y:S01]  /*12e40*/  SHFL.IDX PT, R84, R84, 0x4, 0x181f ;  /* 0x00981f0054547f89 */ /* 0x002e6200000e0000 */
[----:B--2---:R-:W-:Y:S05]  /*12e50*/  IADD3 R2, P0, R2, R85, RZ ;  /* 0x0000005502027210 */ /* 0x004fea0007f1e0ff */
[----:B---3--:R-:W-:Y:S05]  /*12e60*/  IMAD.X R3, R3, 0x1, R88, P0 ;  /* 0x0000000103037824 */ /* 0x008fea00000e0658 */
[----:B------:R2:W-:Y:S03]  /*12e70*/  LDGSTS.E.BYPASS.LTC128B.128 [R212+0x4100], [R2.64], !P1 ;  /* 0x0410000002d47fae */ /* 0x0005e6000c901d48 */
.L_x_1861:
[C---:B-1----:R-:W-:Y:S02]  /*12e80*/  IADD3 R0, -R89.reuse, 0x10, RZ ;  /* 0x0000001059007810 */ /* 0x042fe40007ffe1ff */
        /* <DEDUP_REMOVED lines=8> */
.L_x_1754:
[----:B------:R-:W-:Y:S05]  /*12f10*/  BSYNC B0 ;  /* 0x0000000000007941 */ /* 0x000fea0003800000 */
.L_x_1753:
[----:B------:R-:W2:Y:S01]  /*12f20*/  LDL R84, [R1+0x30] ;  /* 0x0000300001547983 */ /* 0x000ea20000100800 */
[----:B------:R-:W-:Y:S03]  /*12f30*/  IMAD.MOV.U32 R85, RZ, RZ, c[0x0][0x2c4] ;  /* 0x0000b100ff557624 */ /* 0x000fe600078e00ff */
[----:B------:R-:W2:Y:S02]  /*12f40*/  LDL R0, [R1+0x60] ;  /* 0x0000600001007983 */ /* 0x000ea40000100800 */
[----:B------:R-:W-:Y:S02]  /*12f50*/  ISETP.NE.AND P0, PT, R85, 0x1, PT ;  /* 0x000000015500780c */ /* 0x000fe40003f05270 */
[----:B-1----:R-:W3:Y:S04]  /*12f60*/  LDL R3, [R1+0x34] ;  /* 0x0000340001037983 */ /* 0x002ee80000100800 */
[----:B------:R-:W4:Y:S04]  /*12f70*/  LDL R2, [R1+0x38] ;  /* 0x0000380001027983 */ /* 0x000f280000100800 */
[----:B------:R-:W0:Y:S01]  /*12f80*/  LDGDEPBAR ;  /* 0x00000000000079af */ /* 0x000e220000000000 */
[----:B--2---:R-:W-:Y:S04]  /*12f90*/  IMAD.IADD R84, R0, 0x1, R84 ;  /* 0x0000000100547824 */ /* 0x004fe800078e0254 */
[----:B------:R-:W-:Y:S05]  /*12fa0*/  @P0 IMAD.HI.U32 R0, R84, c[0x0][0x2c8], RZ ;  /* 0x0000b20054000a27 */ /* 0x000fea00078e00ff */
[----:B------:R-:W-:Y:S01]  /*12fb0*/  @P0 SHF.R.U32.HI R84, RZ, c[0x0][0x2cc], R0 ;  /* 0x0000b300ff540a19 */ /* 0x000fe20000011600 */
[----:B------:R-:W-:Y:S05]  /*12fc0*/  IMAD R0, R214, -0x50, RZ ;  /* 0xffffffb0d6007824 */ /* 0x000fea00078e02ff */
[----:B---3--:R-:W-:Y:S04]  /*12fd0*/  IADD3 R0, -R3, 0x1, R0 ;  /* 0x0000000103007810 */ /* 0x008fe80007ffe100 */
[----:B----4-:R-:W-:Y:S01]  /*12fe0*/  IADD3 R85, -R249, R0, R2 ;  /* 0x00000000f9557210 */ /* 0x010fe20007ffe102 */
[----:B------:R-:W-:-:S05]  /*12ff0*/  BRA.DIV ~URZ, `(.L_x_1757) ;  /* 0x0000d7527f007947 */ /* 0x000fca000b800000 */
[----:B------:R1:W2:Y:S02]  /*13000*/  SHFL.IDX PT, R0, R84, RZ, 0x1c1f ;  /* 0x001c1fff54007589 */ /* 0x0002a400000e0000 */
.L_x_1862:
        /* <DEDUP_REMOVED lines=15> */
[----:B------:R-:W-:Y:S02]  /*13100*/  ISETP.GT.AND P0, PT, R0, 0x21, PT ;  /* 0x000000210000780c */ /* 0x000fe40003f04270 */
[----:B------:R-:W-:Y:S02]  /*13110*/  FSEL R187, R21, -INF , P2 ;  /* 0xff80000015bb7808 */ /* 0x000fe40001000000 */
[----:B------:R-:W-:Y:S02]  /*13120*/  FSEL R186, R32, -INF , P3 ;  /* 0xff80000020ba7808 */ /* 0x000fe40001800000 */
[C---:B------:R-:W-:Y:S02]  /*13130*/  ISETP.GT.AND P3, PT, R0.reuse, 0x28, PT ;  /* 0x000000280000780c */ /* 0x040fe40003f64270 */
[----:B------:R-:W-:Y:S02]  /*13140*/  FSEL R185, R33, -INF , P4 ;  /* 0xff80000021b97808 */ /* 0x000fe40002000000 */
[----:B------:R-:W-:Y:S02]  /*13150*/  ISETP.GT.AND P4, PT, R0, 0x29, PT ;  /* 0x000000290000780c */ /* 0x000fe40003f84270 */
[----:B------:R-:W-:Y:S02]  /*13160*/  FSEL R184, R36, -INF , P1 ;  /* 0xff80000024b87808 */ /* 0x000fe40000800000 */
[C---:B------:R-:W-:Y:S02]  /*13170*/  ISETP.GT.AND P2, PT, R0.reuse, 0x30, PT ;  /* 0x000000300000780c */ /* 0x040fe40003f44270 */
[----:B------:R-:W-:Y:S02]  /*13180*/  FSEL R183, R37, -INF , P0 ;  /* 0xff80000025b77808 */ /* 0x000fe40000000000 */
[C---:B------:R-:W-:Y:S02]  /*13190*/  ISETP.GT.AND P1, PT, R0.reuse, 0x31, PT ;  /* 0x000000310000780c */ /* 0x040fe40003f24270 */
[----:B------:R-:W-:Y:S02]  /*131a0*/  ISETP.GT.AND P0, PT, R0, 0x38, PT ;  /* 0x000000380000780c */ /* 0x000fe40003f04270 */
[----:B------:R-:W-:Y:S02]  /*131b0*/  FSEL R182, R48, -INF , P3 ;  /* 0xff80000030b67808 */ /* 0x000fe40001800000 */
        /* <DEDUP_REMOVED lines=11> */
[----:B------:R-:W-:Y:S02]  /*13270*/  FSEL R170, R69, -INF , P2 ;  /* 0xff80000045aa7808 */ /* 0x000fe40001000000 */
[----:B------:R-:W-:Y:S02]  /*13280*/  FSEL R168, R80, -INF , P1 ;  /* 0xff80000050a87808 */ /* 0x000fe40000800000 */
[----:B------:R-:W-:Y:S01]  /*13290*/  FSEL R65, R81, -INF , P0 ;  /* 0xff80000051417808 */ /* 0x000fe20000000000 */
[----:B------:R-:W-:-:S05]  /*132a0*/  BRA.DIV ~URZ, `(.L_x_1758) ;  /* 0x0000d5127f007947 */ /* 0x000fca000b800000 */
[----:B------:R-:W-:Y:S08]  /*132b0*/  SHFL.IDX PT, R3, R84, 0x1, 0x1c1f ;  /* 0x003c1f0054037f89 */ /* 0x000ff000000e0000 */
[----:B------:R-:W-:Y:S08]  /*132c0*/  SHFL.IDX PT, R2, R84, 0x2, 0x1c1f ;  /* 0x005c1f0054027f89 */ /* 0x000ff000000e0000 */
[----:B------:R-:W2:Y:S02]  /*132d0*/  SHFL.IDX PT, R0, R84, 0x3, 0x1c1f ;  /* 0x007c1f0054007f89 */ /* 0x000ea400000e0000 */
[C---:B--2---:R-:W-:Y:S02]  /*132e0*/  IMAD.IADD R0, R85.reuse, 0x1, R0 ;  /* 0x0000000155007824 */ /* 0x044fe400078e0200 */
[C---:B------:R-:W-:Y:S02]  /*132f0*/  IMAD.IADD R3, R85.reuse, 0x1, R3 ;  /* 0x0000000155037824 */ /* 0x040fe400078e0203 */
[----:B------:R-:W-:Y:S01]  /*13300*/  IMAD.IADD R2, R85, 0x1, R2 ;  /* 0x0000000155027824 */ /* 0x000fe200078e0202 */
[----:B------:R-:W-:Y:S02]  /*13310*/  ISETP.GT.AND P4, PT, R0, 0x40, PT ;  /* 0x000000400000780c */ /* 0x000fe40003f84270 */
[C---:B------:R-:W-:Y:S02]  /*13320*/  ISETP.GT.AND P3, PT, R3.reuse, RZ, PT ;  /* 0x000000ff0300720c */ /* 0x040fe40003f64270 */
[C---:B------:R-:W-:Y:S02]  /*13330*/  ISETP.GT.AND P1, PT, R3.reuse, 0x8, PT ;  /* 0x000000080300780c */ /* 0x040fe40003f24270 */
[C---:B------:R-:W-:Y:S02]  /*13340*/  ISETP.GT.AND P0, PT, R3.reuse, 0x9, PT ;  /* 0x000000090300780c */ /* 0x040fe40003f04270 */
[----:B------:R-:W-:Y:S02]  /*13350*/  ISETP.GT.AND P2, PT, R3, 0x1, PT ;  /* 0x000000010300780c */ /* 0x000fe40003f44270 */
[----:B------:R-:W-:Y:S02]  /*13360*/  FSEL R94, R6, -INF , P3 ;  /* 0xff800000065e7808 */ /* 0x000fe40001800000 */
[----:B------:R-:W-:Y:S02]  /*13370*/  FSEL R175, R18, -INF , P1 ;  /* 0xff80000012af7808 */ /* 0x000fe40000800000 */
[----:B------:R-:W-:Y:S02]  /*13380*/  FSEL R174, R19, -INF , P0 ;  /* 0xff80000013ae7808 */ /* 0x000fe40000000000 */
[C---:B------:R-:W-:Y:S02]  /*13390*/  ISETP.GT.AND P3, PT, R3.reuse, 0x10, PT ;  /* 0x000000100300780c */ /* 0x040fe40003f64270 */
[C---:B------:R-:W-:Y:S02]  /*133a0*/  ISETP.GT.AND P1, PT, R3.reuse, 0x18, PT ;  /* 0x000000180300780c */ /* 0x040fe40003f24270 */
[----:B------:R-:W-:Y:S02]  /*133b0*/  ISETP.GT.AND P0, PT, R3, 0x19, PT ;  /* 0x000000190300780c */ /* 0x000fe40003f04270 */
[----:B------:R-:W-:Y:S02]  /*133c0*/  FSEL R176, R7, -INF , P2 ;  /* 0xff80000007b07808 */ /* 0x000fe40001000000 */
        /* <DEDUP_REMOVED lines=28> */
[----:B------:R-:W-:Y:S02]  /*13590*/  ISETP.GT.AND P3, PT, R2, RZ, PT ;  /* 0x000000ff0200720c */ /* 0x000fe40003f64270 */
[C---:B------:R-:W-:Y:S02]  /*135a0*/  ISETP.GT.AND P1, PT, R0.reuse, RZ, PT ;  /* 0x000000ff0000720c */ /* 0x040fe40003f24270 */
[----:B------:R-:W-:Y:S02]  /*135b0*/  ISETP.GT.AND P0, PT, R0, 0x1, PT ;  /* 0x000000010000780c */ /* 0x000fe40003f04270 */
[----:B------:R-:W-:Y:S02]  /*135c0*/  FSEL R33, R71, -INF , P2 ;  /* 0xff80000047217808 */ /* 0x000fe40001000000 */
[----:B------:R-:W-:Y:S02]  /*135d0*/  ISETP.GT.AND P2, PT, R2, 0x1, PT ;  /* 0x000000010200780c */ /* 0x000fe40003f44270 */
[----:B------:R-:W-:Y:S02]  /*135e0*/  FSEL R36, R8, -INF , P3 ;  /* 0xff80000008247808 */ /* 0x000fe40001800000 */
[----:B------:R-:W-:Y:S02]  /*135f0*/  FSEL R48, R10, -INF , P1 ;  /* 0xff8000000a307808 */ /* 0x000fe40000800000 */
[----:B------:R-:W-:Y:S02]  /*13600*/  FSEL R82, R11, -INF , P0 ;  /* 0xff8000000b527808 */ /* 0x000fe40000000000 */
[----:B------:R-:W-:Y:S02]  /*13610*/  ISETP.GT.AND P3, PT, R2, 0x8, PT ;  /* 0x000000080200780c */ /* 0x000fe40003f64270 */
[C---:B------:R-:W-:Y:S02]  /*13620*/  ISETP.GT.AND P1, PT, R0.reuse, 0x8, PT ;  /* 0x000000080000780c */ /* 0x040fe40003f24270 */
        /* <DEDUP_REMOVED lines=60> */
[----:B------:R-:W-:Y:S02]  /*139f0*/  FMNMX.FTZ R2, R191, R2, !PT ;  /* 0x00000002bf027209 */ /* 0x000fe40007810000 */
[----:B------:R-:W-:Y:S02]  /*13a00*/  FSEL R18, R72, -INF , P1 ;  /* 0xff80000048127808 */ /* 0x000fe40000800000 */
[----:B------:R-:W-:Y:S02]  /*13a10*/  FMNMX.FTZ R2, R190, R2, !PT ;  /* 0x00000002be027209 */ /* 0x000fe40007810000 */
[----:B------:R-:W-:Y:S02]  /*13a20*/  FSEL R17, R73, -INF , P0 ;  /* 0xff80000049117808 */ /* 0x000fe40000000000 */
[----:B------:R-:W-:Y:S02]  /*13a30*/  FMNMX.FTZ R2, R189, R2, !PT ;  /* 0x00000002bd027209 */ /* 0x000fe40007810000 */
[----:B------:R-:W-:Y:S02]  /*13a40*/  ISETP.GT.AND P2, PT, R0, 0x41, PT ;  /* 0x000000410000780c */ /* 0x000fe40003f44270 */
[----:B------:R-:W-:Y:S02]  /*13a50*/  FMNMX.FTZ R2, R188, R2, !PT ;  /* 0x00000002bc027209 */ /* 0x000fe40007810000 */
[C---:B------:R-:W-:Y:S02]  /*13a60*/  ISETP.GT.AND P1, PT, R0.reuse, 0x48, PT ;  /* 0x000000480000780c */ /* 0x040fe40003f24270 */
[----:B------:R-:W-:Y:S02]  /*13a70*/  FMNMX.FTZ R2, R187, R2, !PT ;  /* 0x00000002bb027209 */ /* 0x000fe40007810000 */
        /* <DEDUP_REMOVED lines=94> */
[----:B-12---:R-:W-:Y:S06]  /*14060*/  FMNMX.FTZ R84, R0, R2, !PT ;  /* 0x0000000200547209 */ /* 0x006fec0007810000 */
[----:B------:R1:W2:Y:S02]  /*14070*/  SHFL.BFLY PT, R0, R84, 0x1, 0x1f ;  /* 0x0c201f0054007f89 */ /* 0x0002a400000e0000 */
.L_x_1863:
        /* <DEDUP_REMOVED lines=27> */
[----:B------:R-:W-:Y:S01]  /*14230*/  MUFU.EX2 R11, R11 ;  /* 0x0000000b000b7308 */ /* 0x000fe20000000800 */
[--C-:B------:R-:W-:Y:S02]  /*14240*/  FFMA.FTZ R224, R180, c[0x0][0x2d0], -R2.reuse ;  /* 0x0000b400b4e07a23 */ /* 0x100fe40000010802 */
[--C-:B------:R-:W-:Y:S02]  /*14250*/  FFMA.FTZ R223, R179, c[0x0][0x2d0], -R2.reuse ;  /* 0x0000b400b3df7a23 */ /* 0x100fe40000010802 */
[--C-:B------:R-:W-:Y:S02]  /*14260*/  FFMA.FTZ R220, R172, c[0x0][0x2d0], -R2.reuse ;  /* 0x0000b400acdc7a23 */ /* 0x100fe40000010802 */
[----:B------:R-:W-:Y:S03]  /*14270*/  FFMA.FTZ R225, R170, c[0x0][0x2d0], -R2 ;  /* 0x0000b400aae17a23 */ /* 0x000fe60000010802 */
[----:B------:R-:W-:Y:S10]  /*14280*/  MUFU.EX2 R2, R4 ;  /* 0x0000000400027308 */ /* 0x000ff40000000800 */
[----:B------:R-:W2:Y:S02]  /*14290*/  MUFU.EX2 R10, R10 ;  /* 0x0000000a000a7308 */ /* 0x000ea40000000800 */
[----:B--2---:R-:W-:Y:S01]  /*142a0*/  F2FP.BF16.PACK_AB R74, R10, R11 ;  /* 0x0000000b0a4a723e */ /* 0x004fe200000010ff */
[----:B------:R-:W-:Y:S01]  /*142b0*/  FFMA.FTZ R0, R65, R217, R3 ;  /* 0x000000d941007223 */ /* 0x000fe20000010003 */
[C---:B------:R-:W-:Y:S03]  /*142c0*/  F2FP.BF16.PACK_AB R72, R2.reuse, R3 ;  /* 0x000000030248723e */ /* 0x040fe600000010ff */
        /* <DEDUP_REMOVED lines=30> */
[C---:B--2---:R-:W-:Y:S02]  /*144b0*/  FFMA.FTZ R0, R3.reuse, R226, R19 ;  /* 0x000000e203007223 */ /* 0x044fe40000010013 */
[----:B------:R-:W-:Y:S07]  /*144c0*/  FMUL.FTZ R50, R3, R154 ;  /* 0x0000009a03327220 */ /* 0x000fee0000410000 */
[----:B------:R-:W-:Y:S10]  /*144d0*/  MUFU.EX2 R64, R188 ;  /* 0x000000bc00407308 */ /* 0x000ff40000000800 */
[----:B------:R-:W-:Y:S01]  /*144e0*/  MUFU.EX2 R188, R168 ;  /* 0x000000a800bc7308 */ /* 0x000fe20000000800 */
[C---:B---3--:R-:W-:Y:S01]  /*144f0*/  FADD.FTZ R33, R2.reuse, R0 ;  /* 0x0000000002217221 */ /* 0x048fe20000010000 */
[----:B------:R-:W-:Y:S01]  /*14500*/  F2FP.BF16.PACK_AB R73, R2, R19 ;  /* 0x000000130249723e */ /* 0x000fe200000010ff */
[C---:B------:R-:W-:Y:S01]  /*14510*/  FMUL.FTZ R2, R85.reuse, c[0x0][0x2d0] ;  /* 0x0000b40055027a20 */ /* 0x040fe20000410000 */
[----:B------:R-:W-:Y:S06]  /*14520*/  FSEL R0, R85, RZ, P0 ;  /* 0x000000ff55007208 */ /* 0x000fec0000000000 */
[----:B------:R-:W-:Y:S01]  /*14530*/  MUFU.EX2 R168, R233 ;  /* 0x000000e900a87308 */ /* 0x000fe20000000800 */
[----:B------:R-:W-:Y:S01]  /*14540*/  FSEL R2, R2, RZ, P0 ;  /* 0x000000ff02027208 */ /* 0x000fe20000000000 */
[----:B------:R-:W-:Y:S01]  /*14550*/  FADD.FTZ R0, -R0, R92 ;  /* 0x0000005c00007221 */ /* 0x000fe20000010100 */
[----:B------:R-:W-:Y:S03]  /*14560*/  FSETP.NEU.FTZ.AND P0, PT, R68, -INF , PT ;  /* 0xff8000004400780b */ /* 0x000fe60003f1d000 */
        /* <DEDUP_REMOVED lines=22> */
[--C-:B------:R-:W-:Y:S01]  /*146d0*/  FFMA.FTZ R241, R16, c[0x0][0x2d0], -R2.reuse ;  /* 0x0000b40010f17a23 */ /* 0x100fe20000010802 */
[----:B--2---:R-:W-:Y:S01]  /*146e0*/  F2FP.BF16.PACK_AB R76, R35, R36 ;  /* 0x00000024234c723e */ /* 0x004fe200000010ff */
[----:B------:R-:W-:Y:S01]  /*146f0*/  FFMA.FTZ R243, R13, c[0x0][0x2d0], -R2 ;  /* 0x0000b4000df37a23 */ /* 0x000fe20000010802 */
[C---:B------:R-:W-:Y:S01]  /*14700*/  FSEL R2, R68.reuse, RZ, P0 ;  /* 0x000000ff44027208 */ /* 0x040fe20000000000 */
[----:B------:R-:W-:Y:S02]  /*14710*/  FMUL.FTZ R4, R68, c[0x0][0x2d0] ;  /* 0x0000b40044047a20 */ /* 0x000fe40000410000 */
[----:B------:R-:W-:Y:S01]  /*14720*/  FMUL.FTZ R0, R0, c[0x0][0x2d0] ;  /* 0x0000b40000007a20 */ /* 0x000fe20000410000 */
[----:B------:R-:W-:Y:S01]  /*14730*/  MUFU.EX2 R185, R174 ;  /* 0x000000ae00b97308 */ /* 0x000fe20000000800 */
[----:B------:R-:W-:Y:S01]  /*14740*/  FADD.FTZ R2, -R2, R93 ;  /* 0x0000005d02027221 */ /* 0x000fe20000010100 */
[----:B------:R-:W-:Y:S01]  /*14750*/  FSEL R4, R4, RZ, P0 ;  /* 0x000000ff04047208 */ /* 0x000fe20000000000 */
[----:B------:R-:W-:Y:S01]  /*14760*/  FMUL.FTZ R49, R65, R153 ;  /* 0x0000009941317220 */ /* 0x000fe20000410000 */
[----:B------:R-:W-:Y:S01]  /*14770*/  ISETP.GT.AND P0, PT, R214, R248, PT ;  /* 0x000000f8d600720c */ /* 0x000fe20003f04270 */
[----:B------:R-:W-:Y:S01]  /*14780*/  FMUL.FTZ R2, R2, c[0x0][0x2d0] ;  /* 0x0000b40002027a20 */ /* 0x000fe20000410000 */
[----:B------:R-:W-:Y:S01]  /*14790*/  IADD3 R214, R214, -0x1, RZ ;  /* 0xffffffffd6d67810 */ /* 0x000fe20007ffe0ff */
[--C-:B------:R-:W-:Y:S02]  /*147a0*/  FFMA.FTZ R9, R48, c[0x0][0x2d0], -R4.reuse ;  /* 0x0000b40030097a23 */ /* 0x100fe40000010804 */
[--C-:B------:R-:W-:Y:S01]  /*147b0*/  FFMA.FTZ R194, R23, c[0x0][0x2d0], -R4.reuse ;  /* 0x0000b40017c27a23 */ /* 0x100fe20000010804 */
[----:B------:R-:W2:Y:S01]  /*147c0*/  MUFU.EX2 R0, R0 ;  /* 0x0000000000007308 */ /* 0x000ea20000000800 */
[--C-:B------:R-:W-:Y:S02]  /*147d0*/  FFMA.FTZ R226, R22, c[0x0][0x2d0], -R4.reuse ;  /* 0x0000b40016e27a23 */ /* 0x100fe40000010804 */
[--C-:B------:R-:W-:Y:S02]  /*147e0*/  FFMA.FTZ R227, R21, c[0x0][0x2d0], -R4.reuse ;  /* 0x0000b40015e37a23 */ /* 0x100fe40000010804 */
[--C-:B------:R-:W-:Y:S02]  /*147f0*/  FFMA.FTZ R228, R20, c[0x0][0x2d0], -R4.reuse ;  /* 0x0000b40014e47a23 */ /* 0x100fe40000010804 */
[----:B------:R-:W3:Y:S01]  /*14800*/  LDSM.16.MT88.4 R20, [R197] ;  /* 0x00000000c514783b */ /* 0x000ee20000004200 */
[--C-:B------:R-:W-:Y:S02]  /*14810*/  FFMA.FTZ R18, R82, c[0x0][0x2d0], -R4.reuse ;  /* 0x0000b40052127a23 */ /* 0x100fe40000010804 */
[----:B------:R-:W4:Y:S01]  /*14820*/  MUFU.EX2 R2, R2 ;  /* 0x0000000200027308 */ /* 0x000f220000000800 */
[--C-:B------:R-:W-:Y:S02]  /*14830*/  FFMA.FTZ R93, R54, c[0x0][0x2d0], -R4.reuse ;  /* 0x0000b400365d7a23 */ /* 0x100fe40000010804 */
[----:B------:R-:W-:Y:S02]  /*14840*/  FMUL.FTZ R48, R65, R152 ;  /* 0x0000009841307220 */ /* 0x000fe40000410000 */
[----:B------:R-:W-:Y:S01]  /*14850*/  LDSM.16.MT88.4 R52, [R198] ;  /* 0x00000000c634783b */ /* 0x000fe20000004200 */
[--C-:B------:R-:W-:Y:S02]  /*14860*/  FFMA.FTZ R240, R8, c[0x0][0x2d0], -R4.reuse ;  /* 0x0000b40008f07a23 */ /* 0x100fe40000010804 */
[----:B------:R-:W-:Y:S02]  /*14870*/  FFMA.FTZ R17, R66, c[0x0][0x2d0], -R4 ;  /* 0x0000b40042117a23 */ /* 0x000fe40000010804 */
[----:B------:R5:W-:Y:S01]  /*14880*/  MUFU.EX2 R34, R9 ;  /* 0x0000000900227308 */ /* 0x000be20000000800 */
[----:B------:R-:W-:Y:S02]  /*14890*/  FADD.FTZ R8, R11, R12 ;  /* 0x0000000c0b087221 */ /* 0x000fe40000010000 */
[--C-:B------:R-:W-:Y:S01]  /*148a0*/  FFMA.FTZ R16, R71, c[0x0][0x2d0], -R4.reuse ;  /* 0x0000b40047107a23 */ /* 0x100fe20000010804 */
[----:B------:R-:W-:Y:S01]  /*148b0*/  LDSM.16.MT88.4 R80, [R200] ;  /* 0x00000000c850783b */ /* 0x000fe20000004200 */
[C---:B--2---:R-:W-:Y:S02]  /*148c0*/  FMUL.FTZ R44, R0.reuse, R108 ;  /* 0x0000006c002c7220 */ /* 0x044fe40000410000 */
        /* <DEDUP_REMOVED lines=16> */
[C---:B------:R-:W-:Y:S02]  /*149d0*/  FFMA.FTZ R4, R0.reuse, R246, R36 ;  /* 0x000000f600047223 */ /* 0x040fe40000010024 */
[C---:B------:R-:W-:Y:S01]  /*149e0*/  FMUL.FTZ R40, R0.reuse, R112 ;  /* 0x0000007000287220 */ /* 0x040fe20000410000 */
[----:B------:R-:W2:Y:S01]  /*149f0*/  LDSM.16.MT88.4 R36, [R201] ;  /* 0x00000000c924783b */ /* 0x000ea20000004200 */
[C---:B------:R-:W-:Y:S02]  /*14a00*/  FMUL.FTZ R41, R0.reuse, R113 ;  /* 0x0000007100297220 */ /* 0x040fe40000410000 */
[C---:B------:R-:W-:Y:S01]  /*14a10*/  FMUL.FTZ R56, R0.reuse, R104 ;  /* 0x0000006800387220 */ /* 0x040fe20000410000 */
[----:B------:R-:W-:Y:S01]  /*14a20*/  MUFU.EX2 R112, R183 ;  /* 0x000000b700707308 */ /* 0x000fe20000000800 */
[----:B------:R-:W-:Y:S02]  /*14a30*/  FMUL.FTZ R57, R0, R105 ;  /* 0x0000006900397220 */ /* 0x000fe40000410000 */
[----:B----4-:R-:W-:Y:S02]  /*14a40*/  FMUL.FTZ R59, R2, R107 ;  /* 0x0000006b023b7220 */ /* 0x010fe40000410000 */
[----:B------:R-:W-:Y:S02]  /*14a50*/  FADD.FTZ R66, R10, R8 ;  /* 0x000000080a427221 */ /* 0x000fe40000010000 */
[C---:B------:R-:W-:Y:S02]  /*14a60*/  FMUL.FTZ R8, R0.reuse, R128 ;  /* 0x0000008000087220 */ /* 0x040fe40000410000 */
[C---:B-----5:R-:W-:Y:S01]  /*14a70*/  FMUL.FTZ R9, R0.reuse, R129 ;  /* 0x0000008100097220 */ /* 0x060fe20000410000 */
[----:B------:R-:W-:Y:S01]  /*14a80*/  MUFU.EX2 R107, R75 ;  /* 0x0000004b006b7308 */ /* 0x000fe20000000800 */
[C---:B------:R-:W-:Y:S02]  /*14a90*/  FMUL.FTZ R12, R0.reuse, R124 ;  /* 0x0000007c000c7220 */ /* 0x040fe40000410000 */
[C---:B------:R-:W-:Y:S02]  /*14aa0*/  FMUL.FTZ R13, R0.reuse, R125 ;  /* 0x0000007d000d7220 */ /* 0x040fe40000410000 */
[C---:B------:R-:W-:Y:S02]  /*14ab0*/  FMUL.FTZ R24, R0.reuse, R120 ;  /* 0x0000007800187220 */ /* 0x040fe40000410000 */
[C---:B------:R-:W-:Y:S02]  /*14ac0*/  FMUL.FTZ R25, R0.reuse, R121 ;  /* 0x0000007900197220 */ /* 0x040fe40000410000 */
[C---:B------:R-:W-:Y:S01]  /*14ad0*/  FMUL.FTZ R28, R0.reuse, R116 ;  /* 0x00000074001c7220 */ /* 0x040fe20000410000 */
[----:B------:R-:W4:Y:S01]  /*14ae0*/  MUFU.EX2 R104, R18 ;  /* 0x0000001200687308 */ /* 0x000f220000000800 */
[----:B------:R-:W-:Y:S02]  /*14af0*/  FMUL.FTZ R29, R0, R117 ;  /* 0x00000075001d7220 */ /* 0x000fe40000410000 */
[C---:B------:R-:W-:Y:S02]  /*14b00*/  FMUL.FTZ R58, R2.reuse, R106 ;  /* 0x0000006a023a7220 */ /* 0x040fe40000410000 */
[----:B------:R-:W-:Y:S02]  /*14b10*/  FADD.FTZ R90, R35, R4 ;  /* 0x00000004235a7221 */ /* 0x000fe40000010000 */
[C---:B------:R-:W-:Y:S02]  /*14b20*/  FMUL.FTZ R6, R3.reuse, R134 ;  /* 0x0000008603067220 */ /* 0x040fe40000410000 */
[----:B------:R-:W-:Y:S01]  /*14b30*/  FMUL.FTZ R7, R3, R135 ;  /* 0x0000008703077220 */ /* 0x000fe20000410000 */
[----:B------:R-:W5:Y:S01]  /*14b40*/  MUFU.EX2 R0, R14 ;  /* 0x0000000e00007308 */ /* 0x000f620000000800 */
[C---:B------:R-:W-:Y:S02]  /*14b50*/  FMUL.FTZ R4, R65.reuse, R132 ;  /* 0x0000008441047220 */ /* 0x040fe40000410000 */
[----:B------:R-:W-:Y:S02]  /*14b60*/  FMUL.FTZ R5, R65, R133 ;  /* 0x0000008541057220 */ /* 0x000fe40000410000 */
[C---:B------:R-:W-:Y:S02]  /*14b70*/  FMUL.FTZ R10, R2.reuse, R130 ;  /* 0x00000082020a7220 */ /* 0x040fe40000410000 */
[C---:B------:R-:W-:Y:S02]  /*14b80*/  FMUL.FTZ R11, R2.reuse, R131 ;  /* 0x00000083020b7220 */ /* 0x040fe40000410000 */
[C---:B------:R-:W-:Y:S01]  /*14b90*/  FMUL.FTZ R15, R2.reuse, R127 ;  /* 0x0000007f020f7220 */ /* 0x040fe20000410000 */
[----:B------:R-:W-:Y:S01]  /*14ba0*/  MUFU.EX2 R106, R32 ;  /* 0x00000020006a7308 */ /* 0x000fe20000000800 */
[C---:B------:R-:W-:Y:S02]  /*14bb0*/  FMUL.FTZ R35, R3.reuse, R147 ;  /* 0x0000009303237220 */ /* 0x040fe40000410000 */
[----:B------:R-:W-:Y:S01]  /*14bc0*/  FMUL.FTZ R46, R2, R110 ;  /* 0x0000006e022e7220 */ /* 0x000fe20000410000 */
[----:B----4-:R-:W-:Y:S01]  /*14bd0*/  F2FP.BF16.PACK_AB R77, R104, R34 ;  /* 0x00000022684d723e */ /* 0x010fe200000010ff */
[C---:B------:R-:W-:Y:S02]  /*14be0*/  FMUL.FTZ R18, R3.reuse, R138 ;  /* 0x0000008a03127220 */ /* 0x040fe40000410000 */
[C---:B------:R-:W-:Y:S02]  /*14bf0*/  FMUL.FTZ R47, R2.reuse, R111 ;  /* 0x0000006f022f7220 */ /* 0x040fe40000410000 */
[----:B------:R-:W-:Y:S01]  /*14c00*/  LDSM.16.MT88.4 R108, [R198+0x1000] ;  /* 0x00100000c66c783b */ /* 0x000fe20000004200 */
[----:B------:R4:W-:Y:S01]  /*14c10*/  MUFU.EX2 R105, R17 ;  /* 0x0000001100697308 */ /* 0x0009e20000000800 */
[----:B------:R-:W-:Y:S02]  /*14c20*/  FMUL.FTZ R51, R3, R155 ;  /* 0x0000009b03337220 */ /* 0x000fe40000410000 */
[C---:B------:R-:W-:Y:S01]  /*14c30*/  FMUL.FTZ R62, R2.reuse, R102 ;  /* 0x00000066023e7220 */ /* 0x040fe20000410000 */
[----:B-----5:R-:W-:Y:S01]  /*14c40*/  F2FP.BF16.PACK_AB R75, R107, R0 ;  /* 0x000000006b4b723e */ /* 0x020fe200000010ff */
[C---:B------:R-:W-:Y:S02]  /*14c50*/  FMUL.FTZ R63, R2.reuse, R103 ;  /* 0x00000067023f7220 */ /* 0x040fe40000410000 */
[----:B------:R-:W5:Y:S01]  /*14c60*/  LDSM.16.MT88.4 R100, [R197+0x800] ;  /* 0x00080000c564783b */ /* 0x000f620000004200 */
[C---:B-1----:R-:W-:Y:S02]  /*14c70*/  FFMA.FTZ R84, R2.reuse, R247, R34 ;  /* 0x000000f702547223 */ /* 0x042fe40000010022 */
[----:B------:R-:W1:Y:S01]  /*14c80*/  MUFU.EX2 R121, R19 ;  /* 0x0000001300797308 */ /* 0x000e620000000800 */
[-C--:B---3--:R-:W-:Y:S04]  /*14c90*/  HMMA.16816.F32.BF16 R4, R72, R20.reuse, R4 ;  /* 0x000000144804723c */ /* 0x088fe80000041804 */
[----:B------:R-:W-:Y:S01]  /*14ca0*/  LDSM.16.MT88.4 R152, [R198+0x2000] ;  /* 0x00200000c698783b */ /* 0x000fe20000004200 */
[C---:B------:R-:W-:Y:S02]  /*14cb0*/  FMUL.FTZ R14, R2.reuse, R126 ;  /* 0x0000007e020e7220 */ /* 0x040fe40000410000 */
[C---:B------:R-:W-:Y:S02]  /*14cc0*/  FMUL.FTZ R26, R2.reuse, R122 ;  /* 0x0000007a021a7220 */ /* 0x040fe40000410000 */
[----:B------:R-:W3:Y:S03]  /*14cd0*/  MUFU.EX2 R120, R16 ;  /* 0x0000001000787308 */ /* 0x000ee60000000800 */
[----:B------:R-:W-:Y:S02]  /*14ce0*/  FMUL.FTZ R27, R2, R123 ;  /* 0x0000007b021b7220 */ /* 0x000fe40000410000 */
[C---:B----4-:R-:W-:Y:S02]  /*14cf0*/  FMUL.FTZ R17, R65.reuse, R137 ;  /* 0x0000008941117220 */ /* 0x050fe40000410000 */
[----:B------:R-:W-:Y:S02]  /*14d00*/  FMUL.FTZ R32, R65, R144 ;  /* 0x0000009041207220 */ /* 0x000fe40000410000 */
[----:B------:R-:W-:Y:S01]  /*14d10*/  FMUL.FTZ R34, R3, R146 ;  /* 0x0000009203227220 */ /* 0x000fe20000410000 */
[----:B------:R-:W-:Y:S01]  /*14d20*/  MUFU.EX2 R113, R182 ;  /* 0x000000b600717308 */ /* 0x000fe20000000800 */
[----:B------:R-:W-:Y:S02]  /*14d30*/  FADD.FTZ R71, R0, R33 ;  /* 0x0000002100477221 */ /* 0x000fe40000010000 */
[----:B------:R-:W-:Y:S01]  /*14d40*/  FMUL.FTZ R33, R65, R145 ;  /* 0x0000009141217220 */ /* 0x000fe20000410000 */
[----:B-1----:R-:W-:Y:S01]  /*14d50*/  F2FP.BF16.PACK_AB R78, R121, R106 ;  /* 0x0000006a794e723e */ /* 0x002fe200000010ff */
[----:B------:R-:W-:Y:S01]  /*14d60*/  FMUL.FTZ R19, R3, R139 ;  /* 0x0000008b03137220 */ /* 0x000fe20000410000 */
[----:B------:R-:W-:Y:S01]  /*14d70*/  LDSM.16.MT88.4 R144, [R201+0x2000] ;  /* 0x00200000c990783b */ /* 0x000fe20000004200 */
[C---:B------:R-:W-:Y:S02]  /*14d80*/  FMUL.FTZ R42, R2.reuse, R114 ;  /* 0x00000072022a7220 */ /* 0x040fe40000410000 */
[C---:B------:R-:W-:Y:S01]  /*14d90*/  FMUL.FTZ R43, R2.reuse, R115 ;  /* 0x00000073022b7220 */ /* 0x040fe20000410000 */
[----:B------:R-:W-:Y:S01]  /*14da0*/  MUFU.EX2 R114, R184 ;  /* 0x000000b800727308 */ /* 0x000fe20000000800 */
[C---:B------:R-:W-:Y:S02]  /*14db0*/  FMUL.FTZ R30, R2.reuse, R118 ;  /* 0x00000076021e7220 */ /* 0x040fe40000410000 */
[----:B------:R-:W-:Y:S01]  /*14dc0*/  FMUL.FTZ R31, R2, R119 ;  /* 0x00000077021f7220 */ /* 0x000fe20000410000 */
[----:B---3--:R-:W-:Y:S01]  /*14dd0*/  F2FP.BF16.PACK_AB R79, R120, R105 ;  /* 0x00000069784f723e */ /* 0x008fe200000010ff */
[----:B------:R-:W-:Y:S02]  /*14de0*/  FMUL.FTZ R16, R65, R136 ;  /* 0x0000008841107220 */ /* 0x000fe40000410000 */
[----:B------:R-:W-:Y:S01]  /*14df0*/  LDSM.16.MT88.4 R136, [R197+0x2000] ;  /* 0x00200000c588783b */ /* 0x000fe20000004200 */
[----:B------:R-:W-:Y:S02]  /*14e00*/  FADD.FTZ R0, R64, R66 ;  /* 0x0000004240007221 */ /* 0x000fe40000010000 */
[----:B------:R-:W-:Y:S01]  /*14e10*/  MUFU.EX2 R115, R166 ;  /* 0x000000a600737308 */ /* 0x000fe20000000800 */
[C---:B------:R-:W-:Y:S04]  /*14e20*/  HMMA.16816.F32.BF16 R8, R76.reuse, R20, R8 ;  /* 0x000000144c08723c */ /* 0x040fe80000041808 */
[----:B------:R-:W-:Y:S03]  /*14e30*/  FMUL.FTZ R66, R3, R162 ;  /* 0x000000a203427220 */ /* 0x000fe60000410000 */
[C---:B------:R-:W-:Y:S01]  /*14e40*/  FMUL.FTZ R20, R65.reuse, R140 ;  /* 0x0000008c41147220 */ /* 0x040fe20000410000 */
[-C--:B------:R-:W-:Y:S01]  /*14e50*/  HMMA.16816.F32.BF16 R12, R76, R22.reuse, R12 ;  /* 0x000000164c0c723c */ /* 0x080fe2000004180c */
[----:B------:R-:W1:Y:S03]  /*14e60*/  MUFU.EX2 R2, R187 ;  /* 0x000000bb00027308 */ /* 0x000e660000000800 */
[----:B------:R-:W-:Y:S04]  /*14e70*/  FMUL.FTZ R21, R65, R141 ;  /* 0x0000008d41157220 */ /* 0x000fe80000410000 */
[C---:B------:R-:W-:Y:S03]  /*14e80*/  HMMA.16816.F32.BF16 R16, R72.reuse, R22, R16 ;  /* 0x000000164810723c */ /* 0x040fe60000041810 */
[----:B------:R-:W-:Y:S04]  /*14e90*/  MUFU.EX2 R124, R165 ;  /* 0x000000a5007c7308 */ /* 0x000fe80000000800 */
[C---:B------:R-:W-:Y:S02]  /*14ea0*/  FMUL.FTZ R22, R3.reuse, R142 ;  /* 0x0000008e03167220 */ /* 0x040fe40000410000 */
[----:B------:R-:W-:Y:S04]  /*14eb0*/  FMUL.FTZ R23, R3, R143 ;  /* 0x0000008f03177220 */ /* 0x000fe80000410000 */
[----:B------:R-:W-:Y:S03]  /*14ec0*/  MUFU.EX2 R166, R227 ;  /* 0x000000e300a67308 */ /* 0x000fe60000000800 */
[-C--:B--2---:R-:W-:Y:S03]  /*14ed0*/  HMMA.16816.F32.BF16 R20, R72, R36.reuse, R20 ;  /* 0x000000244814723c */ /* 0x084fe60000041814 */
[----:B-1----:R-:W-:Y:S04]  /*14ee0*/  FADD.FTZ R0, R2, R0 ;  /* 0x0000000002007221 */ /* 0x002fe80000010000 */
[----:B------:R-:W-:Y:S01]  /*14ef0*/  FADD.FTZ R0, R70, R0 ;  /* 0x0000000046007221 */ /* 0x000fe20000010000 */
[C---:B------:R-:W-:Y:S01]  /*14f00*/  HMMA.16816.F32.BF16 R24, R76.reuse, R36, R24 ;  /* 0x000000244c18723c */ /* 0x040fe20000041818 */
[----:B------:R-:W-:Y:S03]  /*14f10*/  MUFU.EX2 R165, R228 ;  /* 0x000000e400a57308 */ /* 0x000fe60000000800 */
[----:B------:R-:W-:Y:S03]  /*14f20*/  FADD.FTZ R0, R69, R0 ;  /* 0x0000000045007221 */ /* 0x000fe60000010000 */
[C---:B------:R-:W-:Y:S01]  /*14f30*/  FMUL.FTZ R36, R65.reuse, R148 ;  /* 0x0000009441247220 */ /* 0x040fe20000410000 */
[-C--:B------:R-:W-:Y:S03]  /*14f40*/  HMMA.16816.F32.BF16 R28, R76, R38.reuse, R28 ;  /* 0x000000264c1c723c */ /* 0x080fe6000004181c */
[----:B------:R1:W-:Y:S01]  /*14f50*/  MUFU.EX2 R184, R67 ;  /* 0x0000004300b87308 */ /* 0x0003e20000000800 */
[----:B------:R-:W-:Y:S02]  /*14f60*/  FADD.FTZ R0, R114, R0 ;  /* 0x0000000072007221 */ /* 0x000fe40000010000 */
[----:B------:R-:W-:Y:S02]  /*14f70*/  FMUL.FTZ R37, R65, R149 ;  /* 0x0000009541257220 */ /* 0x000fe40000410000 */
[C---:B------:R-:W-:Y:S04]  /*14f80*/  HMMA.16816.F32.BF16 R32, R72.reuse, R38, R32 ;  /* 0x000000264820723c */ /* 0x040fe80000041820 */
[----:B------:R-:W-:Y:S01]  /*14f90*/  FADD.FTZ R0, R112, R0 ;  /* 0x0000000070007221 */ /* 0x000fe20000010000 */
[----:B------:R-:W-:Y:S02]  /*14fa0*/  MUFU.EX2 R116, R173 ;  /* 0x000000ad00747308 */ /* 0x000fe40000000800 */
[C---:B------:R-:W-:Y:S02]  /*14fb0*/  FMUL.FTZ R38, R3.reuse, R150 ;  /* 0x0000009603267220 */ /* 0x040fe40000410000 */
[----:B------:R-:W-:Y:S03]  /*14fc0*/  FMUL.FTZ R39, R3, R151 ;  /* 0x0000009703277220 */ /* 0x000fe60000410000 */
[----:B------:R-:W-:Y:S03]  /*14fd0*/  FADD.FTZ R0, R113, R0 ;  /* 0x0000000071007221 */ /* 0x000fe60000010000 */
[----:B------:R-:W2:Y:S01]  /*14fe0*/  MUFU.EX2 R123, R172 ;  /* 0x000000ac007b7308 */ /* 0x000ea20000000800 */
[-C--:B------:R-:W-:Y:S03]  /*14ff0*/  HMMA.16816.F32.BF16 R36, R72, R52.reuse, R36 ;  /* 0x000000344824723c */ /* 0x080fe60000041824 */
[----:B-1----:R-:W-:Y:S05]  /*15000*/  FMUL.FTZ R67, R3, R163 ;  /* 0x000000a303437220 */ /* 0x002fea0000410000 */
[C---:B------:R-:W-:Y:S01]  /*15010*/  HMMA.16816.F32.BF16 R40, R76.reuse, R52, R40 ;  /* 0x000000344c28723c */ /* 0x040fe20000041828 */
[----:B------:R-:W-:Y:S06]  /*15020*/  MUFU.EX2 R172, R191 ;  /* 0x000000bf00ac7308 */ /* 0x000fec0000000800 */
[C---:B------:R-:W-:Y:S01]  /*15030*/  FMUL.FTZ R52, R65.reuse, R156 ;  /* 0x0000009c41347220 */ /* 0x040fe20000410000 */
[-C--:B------:R-:W-:Y:S03]  /*15040*/  HMMA.16816.F32.BF16 R44, R76, R54.reuse, R44 ;  /* 0x000000364c2c723c */ /* 0x080fe6000004182c */
[----:B------:R-:W-:Y:S01]  /*15050*/  MUFU.EX2 R126, R171 ;  /* 0x000000ab007e7308 */ /* 0x000fe20000000800 */
[----:B------:R-:W-:Y:S04]  /*15060*/  FMUL.FTZ R53, R65, R157 ;  /* 0x0000009d41357220 */ /* 0x000fe80000410000 */
[C---:B------:R-:W-:Y:S05]  /*15070*/  HMMA.16816.F32.BF16 R48, R72.reuse, R54, R48 ;  /* 0x000000364830723c */ /* 0x040fea0000041830 */
[----:B------:R-:W1:Y:S02]  /*15080*/  MUFU.EX2 R128, R170 ;  /* 0x000000aa00807308 */ /* 0x000e640000000800 */
[C---:B------:R-:W-:Y:S02]  /*15090*/  FMUL.FTZ R54, R3.reuse, R158 ;  /* 0x0000009e03367220 */ /* 0x040fe40000410000 */
[----:B------:R-:W-:Y:S03]  /*150a0*/  FMUL.FTZ R55, R3, R159 ;  /* 0x0000009f03377220 */ /* 0x000fe60000410000 */
[----:B------:R-:W-:Y:S03]  /*150b0*/  FADD.FTZ R3, R106, R90 ;  /* 0x0000005a6a037221 */ /* 0x000fe60000010000 */
[----:B------:R-:W-:Y:S01]  /*150c0*/  MUFU.EX2 R127, R164 ;  /* 0x000000a4007f7308 */ /* 0x000fe20000000800 */
[-C--:B------:R-:W-:Y:S08]  /*150d0*/  HMMA.16816.F32.BF16 R52, R72, R80.reuse, R52 ;  /* 0x000000504834723c */ /* 0x080ff00000041834 */
[C---:B------:R-:W-:Y:S01]  /*150e0*/  HMMA.16816.F32.BF16 R56, R76.reuse, R80, R56 ;  /* 0x000000504c38723c */ /* 0x040fe20000041838 */
[----:B------:R-:W3:Y:S07]  /*150f0*/  MUFU.EX2 R246, R94 ;  /* 0x0000005e00f67308 */ /* 0x000eee0000000800 */
[-C--:B------:R-:W-:Y:S03]  /*15100*/  HMMA.16816.F32.BF16 R60, R76, R82.reuse, R60 ;  /* 0x000000524c3c723c */ /* 0x080fe6000004183c */
[----:B------:R-:W-:Y:S04]  /*15110*/  MUFU.EX2 R117, R93 ;  /* 0x0000005d00757308 */ /* 0x000fe80000000800 */
[----:B------:R-:W-:Y:S01]  /*15120*/  F2FP.BF16.PACK_AB R76, R2, R64 ;  /* 0x00000040024c723e */ /* 0x000fe200000010ff */
[----:B------:R-:W-:Y:S01]  /*15130*/  FMUL.FTZ R64, R65, R160 ;  /* 0x000000a041407220 */ /* 0x000fe20000410000 */
[----:B------:R-:W-:Y:S03]  /*15140*/  F2FP.BF16.PACK_AB R78, R69, R70 ;  /* 0x00000046454e723e */ /* 0x000fe600000010ff */
[----:B------:R-:W-:Y:S01]  /*15150*/  FMUL.FTZ R65, R65, R161 ;  /* 0x000000a141417220 */ /* 0x000fe20000410000 */
[----:B------:R-:W4:Y:S01]  /*15160*/  MUFU.EX2 R118, R92 ;  /* 0x0000005c00767308 */ /* 0x000f220000000800 */
[----:B------:R-:W-:Y:S01]  /*15170*/  FADD.FTZ R2, R104, R84 ;  /* 0x0000005468027221 */ /* 0x000fe20000010000 */
[----:B--2---:R-:W-:Y:S01]  /*15180*/  F2FP.BF16.PACK_AB R77, R123, R116 ;  /* 0x000000747b4d723e */ /* 0x004fe200000010ff */
[----:B------:R-:W-:Y:S01]  /*15190*/  FADD.FTZ R70, R107, R71 ;  /* 0x000000476b467221 */ /* 0x000fe20000010000 */
[----:B-1----:R-:W-:Y:S01]  /*151a0*/  F2FP.BF16.PACK_AB R79, R128, R126 ;  /* 0x0000007e804f723e */ /* 0x002fe200000010ff */
[----:B------:R-:W-:Y:S01]  /*151b0*/  FADD.FTZ R69, R105, R2 ;  /* 0x0000000269457221 */ /* 0x000fe20000010000 */
[----:B------:R-:W-:Y:S01]  /*151c0*/  HMMA.16816.F32.BF16 R64, R72, R82, R64 ;  /* 0x000000524840723c */ /* 0x000fe20000041840 */
[----:B------:R-:W1:Y:S03]  /*151d0*/  LDSM.16.MT88.4 R80, [R201+0x800] ;  /* 0x00080000c950783b */ /* 0x000e660000004200 */
[----:B------:R-:W2:Y:S01]  /*151e0*/  MUFU.EX2 R125, R91 ;  /* 0x0000005b007d7308 */ /* 0x000ea20000000800 */
[----:B------:R-:W-:Y:S02]  /*151f0*/  FADD.FTZ R69, R120, R69 ;  /* 0x0000004578457221 */ /* 0x000fe40000010000 */
[----:B------:R-:W-:Y:S01]  /*15200*/  F2FP.BF16.PACK_AB R72, R124, R115 ;  /* 0x000000737c48723e */ /* 0x000fe200000010ff */
[-C--:B-----5:R-:W-:Y:S01]  /*15210*/  HMMA.16816.F32.BF16 R4, R76, R100.reuse, R4 ;  /* 0x000000644c04723c */ /* 0x0a0fe20000041804 */
[----:B------:R-:W5:Y:S04]  /*15220*/  LDSM.16.MT88.4 R104, [R198+0x800] ;  /* 0x00080000c668783b */ /* 0x000f680000004200 */
[----:B---3--:R-:W-:Y:S01]  /*15230*/  F2FP.BF16.PACK_AB R74, R246, R127 ;  /* 0x0000007ff64a723e */ /* 0x008fe200000010ff */
[----:B------:R-:W3:Y:S01]  /*15240*/  MUFU.EX2 R94, R181 ;  /* 0x000000b5005e7308 */ /* 0x000ee20000000800 */
[----:B----4-:R-:W-:Y:S09]  /*15250*/  F2FP.BF16.PACK_AB R73, R118, R117 ;  /* 0x000000757649723e */ /* 0x010ff200000010ff */
[----:B------:R-:W4:Y:S01]  /*15260*/  MUFU.EX2 R187, R169 ;  /* 0x000000a900bb7308 */ /* 0x000f220000000800 */
[----:B--2---:R-:W-:Y:S09]  /*15270*/  F2FP.BF16.PACK_AB R75, R184, R125 ;  /* 0x0000007db84b723e */ /* 0x004ff200000010ff */
[----:B------:R-:W-:Y:S01]  /*15280*/  MUFU.EX2 R183, R167 ;  /* 0x000000a700b77308 */ /* 0x000fe20000000800 */
[C---:B------:R-:W-:Y:S04]  /*15290*/  HMMA.16816.F32.BF16 R8, R72.reuse, R100, R8 ;  /* 0x000000644808723c */ /* 0x040fe80000041808 */
[----:B---3--:R-:W-:Y:S02]  /*152a0*/  FADD.FTZ R2, R94, R0 ;  /* 0x000000005e027221 */ /* 0x008fe40000010000 */
[----:B------:R-:W-:Y:S02]  /*152b0*/  FADD.FTZ R0, R121, R3 ;  /* 0x0000000379007221 */ /* 0x000fe40000010000 */
[-C--:B------:R-:W-:Y:S01]  /*152c0*/  HMMA.16816.F32.BF16 R12, R72, R102.reuse, R12 ;  /* 0x00000066480c723c */ /* 0x080fe2000004180c */
[----:B------:R-:W-:Y:S03]  /*152d0*/  MUFU.EX2 R167, R226 ;  /* 0x000000e200a77308 */ /* 0x000fe60000000800 */
[----:B------:R-:W-:Y:S02]  /*152e0*/  FADD.FTZ R3, R116, R70 ;  /* 0x0000004674037221 */ /* 0x000fe40000010000 */
[----:B------:R-:W-:Y:S02]  /*152f0*/  FADD.FTZ R70, R115, R0 ;  /* 0x0000000073467221 */ /* 0x000fe40000010000 */
[C---:B------:R-:W-:Y:S01]  /*15300*/  HMMA.16816.F32.BF16 R16, R76.reuse, R102, R16 ;  /* 0x000000664c10723c */ /* 0x040fe20000041810 */
[----:B------:R-:W2:Y:S02]  /*15310*/  LDSM.16.MT88.4 R100, [R200+0x800] ;  /* 0x00080000c864783b */ /* 0x000ea40000004200 */
[----:B------:R-:W3:Y:S01]  /*15320*/  MUFU.EX2 R182, R175 ;  /* 0x000000af00b67308 */ /* 0x000ee20000000800 */
[----:B------:R-:W-:Y:S02]  /*15330*/  FADD.FTZ R3, R123, R3 ;  /* 0x000000037b037221 */ /* 0x000fe40000010000 */
[----:B------:R-:W-:Y:S02]  /*15340*/  FADD.FTZ R70, R124, R70 ;  /* 0x000000467c467221 */ /* 0x000fe40000010000 */
[-C--:B-1----:R-:W-:Y:S05]  /*15350*/  HMMA.16816.F32.BF16 R20, R76, R80.reuse, R20 ;  /* 0x000000504c14723c */ /* 0x082fea0000041814 */
[----:B------:R-:W-:Y:S03]  /*15360*/  MUFU.EX2 R175, R190 ;  /* 0x000000be00af7308 */ /* 0x000fe60000000800 */
[C---:B------:R-:W-:Y:S07]  /*15370*/  HMMA.16816.F32.BF16 R24, R72.reuse, R80, R24 ;  /* 0x000000504818723c */ /* 0x040fee0000041818 */
[----:B------:R-:W1:Y:S01]  /*15380*/  MUFU.EX2 R159, R177 ;  /* 0x000000b1009f7308 */ /* 0x000e620000000800 */
[-C--:B------:R-:W-:Y:S08]  /*15390*/  HMMA.16816.F32.BF16 R28, R72, R82.reuse, R28 ;  /* 0x00000052481c723c */ /* 0x080ff0000004181c */
[C---:B------:R-:W-:Y:S01]  /*153a0*/  HMMA.16816.F32.BF16 R32, R76.reuse, R82, R32 ;  /* 0x000000524c20723c */ /* 0x040fe20000041820 */
[----:B------:R-:W1:Y:S01]  /*153b0*/  LDSM.16.MT88.4 R80, [R197+0x1000] ;  /* 0x00100000c550783b */ /* 0x000e620000004200 */
[----:B------:R-:W-:Y:S06]  /*153c0*/  MUFU.EX2 R177, R189 ;  /* 0x000000bd00b17308 */ /* 0x000fec0000000800 */
[-C--:B-----5:R-:W-:Y:S04]  /*153d0*/  HMMA.16816.F32.BF16 R36, R76, R104.reuse, R36 ;  /* 0x000000684c24723c */ /* 0x0a0fe80000041824 */
[----:B------:R-:W-:Y:S04]  /*153e0*/  MUFU.EX2 R158, R178 ;  /* 0x000000b2009e7308 */ /* 0x000fe80000000800 */
[C---:B------:R-:W-:Y:S06]  /*153f0*/  HMMA.16816.F32.BF16 R40, R72.reuse, R104, R40 ;  /* 0x000000684828723c */ /* 0x040fec0000041828 */
[----:B------:R-:W5:Y:S02]  /*15400*/  MUFU.EX2 R157, R192 ;  /* 0x000000c0009d7308 */ /* 0x000f640000000800 */
[-C--:B------:R-:W-:Y:S08]  /*15410*/  HMMA.16816.F32.BF16 R44, R72, R106.reuse, R44 ;  /* 0x0000006a482c723c */ /* 0x080ff0000004182c */
[C---:B------:R-:W-:Y:S01]  /*15420*/  HMMA.16816.F32.BF16 R48, R76.reuse, R106, R48 ;  /* 0x0000006a4c30723c */ /* 0x040fe20000041830 */
[----:B------:R-:W1:Y:S01]  /*15430*/  LDSM.16.MT88.4 R104, [R201+0x1000] ;  /* 0x00100000c968783b */ /* 0x000e620000004200 */
[----:B------:R-:W-:Y:S06]  /*15440*/  MUFU.EX2 R156, R193 ;  /* 0x000000c1009c7308 */ /* 0x000fec0000000800 */
[-C--:B--2---:R-:W-:Y:S04]  /*15450*/  HMMA.16816.F32.BF16 R52, R76, R100.reuse, R52 ;  /* 0x000000644c34723c */ /* 0x084fe80000041834 */
[----:B------:R-:W-:Y:S04]  /*15460*/  MUFU.EX2 R171, R194 ;  /* 0x000000c200ab7308 */ /* 0x000fe80000000800 */
[C---:B------:R-:W-:Y:S06]  /*15470*/  HMMA.16816.F32.BF16 R56, R72.reuse, R100, R56 ;  /* 0x000000644838723c */ /* 0x040fec0000041838 */
[----:B------:R-:W2:Y:S02]  /*15480*/  MUFU.EX2 R84, R224 ;  /* 0x000000e000547308 */ /* 0x000ea40000000800 */
[-C--:B------:R-:W-:Y:S07]  /*15490*/  HMMA.16816.F32.BF16 R60, R72, R102.reuse, R60 ;  /* 0x00000066483c723c */ /* 0x080fee000004183c */
[----:B------:R-:W-:Y:S01]  /*154a0*/  F2FP.BF16.PACK_AB R72, R112, R114 ;  /* 0x000000727048723e */ /* 0x000fe200000010ff */
[----:B------:R-:W-:Y:S01]  /*154b0*/  HMMA.16816.F32.BF16 R64, R76, R102, R64 ;  /* 0x000000664c40723c */ /* 0x000fe20000041840 */
[----:B------:R-:W2:Y:S01]  /*154c0*/  LDSM.16.MT88.4 R100, [R200+0x1000] ;  /* 0x00100000c864783b */ /* 0x000ea20000004200 */
[----:B------:R-:W2:Y:S02]  /*154d0*/  MUFU.EX2 R71, R223 ;  /* 0x000000df00477308 */ /* 0x000ea40000000800 */
[----:B------:R-:W-:Y:S02]  /*154e0*/  F2FP.BF16.PACK_AB R74, R94, R113 ;  /* 0x000000715e4a723e */ /* 0x000fe400000010ff */
[----:B----4-:R-:W-:Y:S02]  /*154f0*/  F2FP.BF16.PACK_AB R73, R188, R187 ;  /* 0x000000bbbc49723e */ /* 0x010fe400000010ff */
[----:B------:R-:W-:Y:S01]  /*15500*/  F2FP.BF16.PACK_AB R75, R186, R185 ;  /* 0x000000b9ba4b723e */ /* 0x000fe200000010ff */
[----:B------:R-:W-:Y:S03]  /*15510*/  LDSM.16.MT88.4 R112, [R200+0x1800] ;  /* 0x00180000c870783b */ /* 0x000fe60000004200 */
[----:B---3--:R-:W-:Y:S01]  /*15520*/  F2FP.BF16.PACK_AB R76, R182, R183 ;  /* 0x000000b7b64c723e */ /* 0x008fe200000010ff */
[----:B------:R-:W-:Y:S01]  /*15530*/  MUFU.EX2 R94, R229 ;  /* 0x000000e5005e7308 */ /* 0x000fe20000000800 */
[----:B-1----:R-:W-:Y:S01]  /*15540*/  F2FP.BF16.PACK_AB R78, R176, R159 ;  /* 0x0000009fb04e723e */ /* 0x002fe200000010ff */
[-C--:B------:R-:W-:Y:S05]  /*15550*/  HMMA.16816.F32.BF16 R4, R72, R80.reuse, R4 ;  /* 0x000000504804723c */ /* 0x080fea0000041804 */
[----:B-----5:R-:W-:Y:S01]  /*15560*/  F2FP.BF16.PACK_AB R77, R157, R158 ;  /* 0x0000009e9d4d723e */ /* 0x020fe200000010ff */
[----:B--2---:R-:W-:Y:S01]  /*15570*/  FADD.FTZ R0, R84, R2 ;  /* 0x0000000254007221 */ /* 0x004fe20000010000 */
[----:B------:R-:W-:Y:S01]  /*15580*/  F2FP.BF16.PACK_AB R79, R171, R156 ;  /* 0x0000009cab4f723e */ /* 0x000fe200000010ff */
[----:B------:R-:W1:Y:S04]  /*15590*/  MUFU.EX2 R91, R222 ;  /* 0x000000de005b7308 */ /* 0x000e680000000800 */
[----:B------:R-:W-:Y:S02]  /*155a0*/  FADD.FTZ R0, R71, R0 ;  /* 0x0000000047007221 */ /* 0x000fe40000010000 */
[C---:B------:R-:W-:Y:S04]  /*155b0*/  HMMA.16816.F32.BF16 R8, R76.reuse, R80, R8 ;  /* 0x000000504c08723c */ /* 0x040fe80000041808 */
[----:B------:R-:W2:Y:S04]  /*155c0*/  MUFU.EX2 R90, R221 ;  /* 0x000000dd005a7308 */ /* 0x000ea80000000800 */
[-C--:B------:R-:W-:Y:S06]  /*155d0*/  HMMA.16816.F32.BF16 R12, R76, R82.reuse, R12 ;  /* 0x000000524c0c723c */ /* 0x080fec000004180c */
[----:B------:R-:W-:Y:S02]  /*155e0*/  MUFU.EX2 R173, R219 ;  /* 0x000000db00ad7308 */ /* 0x000fe40000000800 */
[C---:B------:R-:W-:Y:S01]  /*155f0*/  HMMA.16816.F32.BF16 R16, R72.reuse, R82, R16 ;  /* 0x000000524810723c */ /* 0x040fe20000041810 */
[----:B------:R-:W3:Y:S03]  /*15600*/  LDSM.16.MT88.4 R80, [R197+0x1800] ;  /* 0x00180000c550783b */ /* 0x000ee60000004200 */
[----:B-1----:R-:W-:Y:S04]  /*15610*/  FADD.FTZ R0, R91, R0 ;  /* 0x000000005b007221 */ /* 0x002fe80000010000 */
[-C--:B------:R-:W-:Y:S01]  /*15620*/  HMMA.16816.F32.BF16 R20, R72, R104.reuse, R20 ;  /* 0x000000684814723c */ /* 0x080fe20000041814 */
[----:B------:R-:W-:Y:S03]  /*15630*/  MUFU.EX2 R174, R218 ;  /* 0x000000da00ae7308 */ /* 0x000fe60000000800 */
[----:B--2---:R-:W-:Y:S02]  /*15640*/  FADD.FTZ R2, R90, R0 ;  /* 0x000000005a027221 */ /* 0x004fe40000010000 */
[----:B------:R-:W-:Y:S02]  /*15650*/  FADD.FTZ R0, R117, R69 ;  /* 0x0000004575007221 */ /* 0x000fe40000010000 */
[C---:B------:R-:W-:Y:S03]  /*15660*/  HMMA.16816.F32.BF16 R24, R76.reuse, R104, R24 ;  /* 0x000000684c18723c */ /* 0x040fe60000041818 */
[----:B------:R-:W-:Y:S01]  /*15670*/  MUFU.EX2 R180, R217 ;  /* 0x000000d900b47308 */ /* 0x000fe20000000800 */
[----:B------:R-:W-:Y:S04]  /*15680*/  FADD.FTZ R69, R118, R0 ;  /* 0x0000000076457221 */ /* 0x000fe80000010000 */
[-C--:B------:R-:W-:Y:S05]  /*15690*/  HMMA.16816.F32.BF16 R28, R76, R106.reuse, R28 ;  /* 0x0000006a4c1c723c */ /* 0x080fea000004181c */
[----:B------:R-:W-:Y:S03]  /*156a0*/  MUFU.EX2 R181, R195 ;  /* 0x000000c300b57308 */ /* 0x000fe60000000800 */
[C---:B------:R-:W-:Y:S01]  /*156b0*/  HMMA.16816.F32.BF16 R32, R72.reuse, R106, R32 ;  /* 0x0000006a4820723c */ /* 0x040fe20000041820 */
[----:B------:R-:W1:Y:S06]  /*156c0*/  LDSM.16.MT88.4 R104, [R201+0x1800] ;  /* 0x00180000c968783b */ /* 0x000e6c0000004200 */
[----:B------:R-:W2:Y:S01]  /*156d0*/  MUFU.EX2 R122, R220 ;  /* 0x000000dc007a7308 */ /* 0x000ea20000000800 */
[-C--:B------:R-:W-:Y:S08]  /*156e0*/  HMMA.16816.F32.BF16 R36, R72, R108.reuse, R36 ;  /* 0x0000006c4824723c */ /* 0x080ff00000041824 */
[C---:B------:R-:W-:Y:S01]  /*156f0*/  HMMA.16816.F32.BF16 R40, R76.reuse, R108, R40 ;  /* 0x0000006c4c28723c */ /* 0x040fe20000041828 */
[----:B------:R-:W4:Y:S07]  /*15700*/  MUFU.EX2 R119, R225 ;  /* 0x000000e100777308 */ /* 0x000f2e0000000800 */
[-C--:B------:R-:W-:Y:S03]  /*15710*/  HMMA.16816.F32.BF16 R44, R76, R110.reuse, R44 ;  /* 0x0000006e4c2c723c */ /* 0x080fe6000004182c */
[----:B------:R-:W5:Y:S01]  /*15720*/  MUFU.EX2 R93, R230 ;  /* 0x000000e6005d7308 */ /* 0x000f620000000800 */
[----:B--2---:R-:W-:Y:S04]  /*15730*/  FADD.FTZ R0, R122, R2 ;  /* 0x000000027a007221 */ /* 0x004fe80000010000 */
[C---:B------:R-:W-:Y:S01]  /*15740*/  HMMA.16816.F32.BF16 R48, R72.reuse, R110, R48 ;  /* 0x0000006e4830723c */ /* 0x040fe20000041830 */
[----:B------:R-:W2:Y:S03]  /*15750*/  LDSM.16.MT88.4 R108, [R198+0x1800] ;  /* 0x00180000c66c783b */ /* 0x000ea60000004200 */
[----:B------:R-:W-:Y:S01]  /*15760*/  FADD.FTZ R2, R125, R69 ;  /* 0x000000457d027221 */ /* 0x000fe20000010000 */
[----:B------:R-:W1:Y:S03]  /*15770*/  MUFU.EX2 R92, R234 ;  /* 0x000000ea005c7308 */ /* 0x000e660000000800 */
[-C--:B------:R-:W-:Y:S04]  /*15780*/  HMMA.16816.F32.BF16 R52, R72, R100.reuse, R52 ;  /* 0x000000644834723c */ /* 0x080fe80000041834 */
[C---:B----4-:R-:W-:Y:S01]  /*15790*/  F2FP.BF16.PACK_AB R160, R119.reuse, R122 ;  /* 0x0000007a77a0723e */ /* 0x050fe200000010ff */
[----:B------:R-:W-:Y:S02]  /*157a0*/  FADD.FTZ R0, R119, R0 ;  /* 0x0000000077007221 */ /* 0x000fe40000010000 */
[----:B------:R-:W-:Y:S01]  /*157b0*/  MUFU.EX2 R170, R231 ;  /* 0x000000e700aa7308 */ /* 0x000fe20000000800 */
[C---:B------:R-:W-:Y:S04]  /*157c0*/  HMMA.16816.F32.BF16 R56, R76.reuse, R100, R56 ;  /* 0x000000644c38723c */ /* 0x040fe80000041838 */
[----:B-----5:R-:W-:Y:S02]  /*157d0*/  FADD.FTZ R0, R93, R0 ;  /* 0x000000005d007221 */ /* 0x020fe40000010000 */
[----:B------:R-:W-:Y:S02]  /*157e0*/  FADD.FTZ R2, R184, R2 ;  /* 0x00000002b8027221 */ /* 0x000fe40000010000 */
[-C--:B------:R-:W-:Y:S01]  /*157f0*/  HMMA.16816.F32.BF16 R60, R76, R102.reuse, R60 ;  /* 0x000000664c3c723c */ /* 0x080fe2000004183c */
[----:B------:R-:W4:Y:S03]  /*15800*/  MUFU.EX2 R169, R232 ;  /* 0x000000e800a97308 */ /* 0x000f260000000800 */
[----:B------:R-:W-:Y:S01]  /*15810*/  FADD.FTZ R2, R158, R2 ;  /* 0x000000029e027221 */ /* 0x000fe20000010000 */
[C---:B-1----:R-:W-:Y:S01]  /*15820*/  F2FP.BF16.PACK_AB R162, R92.reuse, R93 ;  /* 0x0000005d5ca2723e */ /* 0x042fe200000010ff */
[----:B------:R-:W-:Y:S01]  /*15830*/  FADD.FTZ R217, R92, R0 ;  /* 0x000000005cd97221 */ /* 0x000fe20000010000 */
[----:B------:R-:W-:Y:S01]  /*15840*/  F2FP.BF16.PACK_AB R76, R71, R84 ;  /* 0x00000054474c723e */ /* 0x000fe200000010ff */
[----:B------:R-:W-:Y:S03]  /*15850*/  HMMA.16816.F32.BF16 R64, R72, R102, R64 ;  /* 0x000000664840723c */ /* 0x000fe60000041840 */
[----:B------:R-:W1:Y:S01]  /*15860*/  MUFU.EX2 R164, R237 ;  /* 0x000000ed00a47308 */ /* 0x000e620000000800 */
        /* <DEDUP_REMOVED lines=9> */
[-C--:B---3--:R-:W-:Y:S05]  /*15900*/  HMMA.16816.F32.BF16 R4, R76, R80.reuse, R4 ;  /* 0x000000504c04723c */ /* 0x088fea0000041804 */
[----:B------:R-:W-:Y:S01]  /*15910*/  F2FP.BF16.PACK_AB R73, R166, R167 ;  /* 0x000000a7a649723e */ /* 0x000fe200000010ff */
[----:B------:R-:W-:Y:S01]  /*15920*/  FADD.FTZ R3, R246, R3 ;  /* 0x00000003f6037221 */ /* 0x000fe20000010000 */
[----:B------:R-:W-:Y:S01]  /*15930*/  F2FP.BF16.PACK_AB R75, R94, R165 ;  /* 0x000000a55e4b723e */ /* 0x000fe200000010ff */
[----:B------:R-:W3:Y:S01]  /*15940*/  MUFU.EX2 R90, R236 ;  /* 0x000000ec005a7308 */ /* 0x000ee20000000800 */
[----:B----4-:R-:W-:Y:S03]  /*15950*/  F2FP.BF16.PACK_AB R161, R169, R170 ;  /* 0x000000aaa9a1723e */ /* 0x010fe600000010ff */
[----:B-1----:R-:W-:Y:S01]  /*15960*/  F2FP.BF16.PACK_AB R163, R164, R168 ;  /* 0x000000a8a4a3723e */ /* 0x002fe200000010ff */
[----:B------:R-:W-:Y:S01]  /*15970*/  FADD.FTZ R3, R183, R3 ;  /* 0x00000003b7037221 */ /* 0x000fe20000010000 */
[C---:B------:R-:W-:Y:S04]  /*15980*/  HMMA.16816.F32.BF16 R8, R72.reuse, R80, R8 ;  /* 0x000000504808723c */ /* 0x040fe80000041808 */
[----:B------:R-:W-:Y:S01]  /*15990*/  MUFU.EX2 R84, R241 ;  /* 0x000000f100547308 */ /* 0x000fe20000000800 */
[----:B------:R-:W-:Y:S01]  /*159a0*/  FADD.FTZ R3, R182, R3 ;  /* 0x00000003b6037221 */ /* 0x000fe20000010000 */
[----:B------:R-:W-:Y:S01]  /*159b0*/  MOV R92, R85 ;  /* 0x00000055005c7202 */ /* 0x000fe20000000f00 */
[----:B------:R-:W-:Y:S01]  /*159c0*/  FADD.FTZ R2, R157, R2 ;  /* 0x000000029d027221 */ /* 0x000fe20000010000 */
[-C--:B------:R-:W-:Y:S04]  /*159d0*/  HMMA.16816.F32.BF16 R12, R72, R82.reuse, R12 ;  /* 0x00000052480c723c */ /* 0x080fe8000004180c */
[----:B------:R-:W-:Y:S01]  /*159e0*/  FADD.FTZ R0, R187, R0 ;  /* 0x00000000bb007221 */ /* 0x000fe20000010000 */
[----:B------:R-:W-:Y:S01]  /*159f0*/  MOV R93, R68 ;  /* 0x00000044005d7202 */ /* 0x000fe20000000f00 */
[----:B------:R-:W-:Y:S01]  /*15a00*/  MUFU.EX2 R81, R240 ;  /* 0x000000f000517308 */ /* 0x000fe20000000800 */
[----:B------:R-:W-:Y:S01]  /*15a10*/  FADD.FTZ R3, R159, R3 ;  /* 0x000000039f037221 */ /* 0x000fe20000010000 */
[C---:B------:R-:W-:Y:S04]  /*15a20*/  HMMA.16816.F32.BF16 R16, R76.reuse, R82, R16 ;  /* 0x000000524c10723c */ /* 0x040fe80000041810 */
[----:B---3--:R-:W-:Y:S01]  /*15a30*/  F2FP.BF16.PACK_AB R100, R90, R91 ;  /* 0x0000005b5a64723e */ /* 0x008fe200000010ff */
[----:B------:R-:W-:Y:S02]  /*15a40*/  FADD.FTZ R2, R156, R2 ;  /* 0x000000029c027221 */ /* 0x000fe40000010000 */
[----:B------:R-:W-:Y:S01]  /*15a50*/  FADD.FTZ R0, R188, R0 ;  /* 0x00000000bc007221 */ /* 0x000fe20000010000 */
[-C--:B------:R-:W-:Y:S01]  /*15a60*/  HMMA.16816.F32.BF16 R20, R76, R104.reuse, R20 ;  /* 0x000000684c14723c */ /* 0x080fe20000041814 */
[----:B------:R-:W1:Y:S03]  /*15a70*/  MUFU.EX2 R83, R243 ;  /* 0x000000f300537308 */ /* 0x000e660000000800 */
[----:B------:R-:W-:Y:S02]  /*15a80*/  FADD.FTZ R0, R185, R0 ;  /* 0x00000000b9007221 */ /* 0x000fe40000010000 */
[----:B------:R-:W-:Y:S02]  /*15a90*/  FADD.FTZ R3, R176, R3 ;  /* 0x00000003b0037221 */ /* 0x000fe40000010000 */
[C---:B------:R-:W-:Y:S03]  /*15aa0*/  HMMA.16816.F32.BF16 R24, R72.reuse, R104, R24 ;  /* 0x000000684818723c */ /* 0x040fe60000041818 */
[----:B------:R-:W3:Y:S01]  /*15ab0*/  MUFU.EX2 R82, R242 ;  /* 0x000000f200527308 */ /* 0x000ee20000000800 */
[----:B------:R-:W-:Y:S02]  /*15ac0*/  FADD.FTZ R0, R186, R0 ;  /* 0x00000000ba007221 */ /* 0x000fe40000010000 */
[----:B------:R-:W-:Y:S02]  /*15ad0*/  FADD.FTZ R2, R171, R2 ;  /* 0x00000002ab027221 */ /* 0x000fe40000010000 */
[-C--:B------:R-:W-:Y:S04]  /*15ae0*/  HMMA.16816.F32.BF16 R28, R72, R106.reuse, R28 ;  /* 0x0000006a481c723c */ /* 0x080fe8000004181c */
[----:B------:R-:W-:Y:S01]  /*15af0*/  FADD.FTZ R0, R173, R0 ;  /* 0x00000000ad007221 */ /* 0x000fe20000010000 */
[----:B------:R-:W-:Y:S01]  /*15b00*/  MUFU.EX2 R80, R244 ;  /* 0x000000f400507308 */ /* 0x000fe20000000800 */
[----:B------:R-:W-:Y:S02]  /*15b10*/  FADD.FTZ R3, R172, R3 ;  /* 0x00000003ac037221 */ /* 0x000fe40000010000 */
[C---:B------:R-:W-:Y:S04]  /*15b20*/  HMMA.16816.F32.BF16 R32, R76.reuse, R106, R32 ;  /* 0x0000006a4c20723c */ /* 0x040fe80000041820 */
[----:B-1----:R-:W-:Y:S01]  /*15b30*/  F2FP.BF16.PACK_AB R102, R83, R84 ;  /* 0x000000545366723e */ /* 0x002fe200000010ff */
[----:B------:R-:W-:Y:S02]  /*15b40*/  FADD.FTZ R2, R167, R2 ;  /* 0x00000002a7027221 */ /* 0x000fe40000010000 */
[----:B------:R-:W1:Y:S01]  /*15b50*/  MUFU.EX2 R71, R245 ;  /* 0x000000f500477308 */ /* 0x000e620000000800 */
[-C--:B--2---:R-:W-:Y:S04]  /*15b60*/  HMMA.16816.F32.BF16 R36, R76, R108.reuse, R36 ;  /* 0x0000006c4c24723c */ /* 0x084fe80000041824 */
[----:B---3--:R-:W-:Y:S01]  /*15b70*/  F2FP.BF16.PACK_AB R101, R82, R81 ;  /* 0x000000515265723e */ /* 0x008fe200000010ff */
        /* <DEDUP_REMOVED lines=9> */
[C---:B------:R-:W-:Y:S04]  /*15c10*/  HMMA.16816.F32.BF16 R48, R76.reuse, R110, R48 ;  /* 0x0000006e4c30723c */ /* 0x040fe80000041830 */
[----:B------:R-:W-:Y:S02]  /*15c20*/  FADD.FTZ R0, R181, R0 ;  /* 0x00000000b5007221 */ /* 0x000fe40000010000 */
[----:B------:R-:W-:Y:S02]  /*15c30*/  FADD.FTZ R3, R179, R3 ;  /* 0x00000003b3037221 */ /* 0x000fe40000010000 */
[-C--:B------:R-:W-:Y:S04]  /*15c40*/  HMMA.16816.F32.BF16 R52, R76, R112.reuse, R52 ;  /* 0x000000704c34723c */ /* 0x080fe80000041834 */
[----:B------:R-:W-:Y:S02]  /*15c50*/  FADD.FTZ R2, R94, R2 ;  /* 0x000000025e027221 */ /* 0x000fe40000010000 */
[----:B------:R-:W-:Y:S02]  /*15c60*/  FADD.FTZ R0, R170, R0 ;  /* 0x00000000aa007221 */ /* 0x000fe40000010000 */
[C---:B------:R-:W-:Y:S08]  /*15c70*/  HMMA.16816.F32.BF16 R56, R72.reuse, R112, R56 ;  /* 0x000000704838723c */ /* 0x040ff00000041838 */
[-C--:B------:R-:W-:Y:S01]  /*15c80*/  HMMA.16816.F32.BF16 R60, R72, R114.reuse, R60 ;  /* 0x00000072483c723c */ /* 0x080fe2000004183c */
[----:B------:R-:W1:Y:S07]  /*15c90*/  LDSM.16.MT88.4 R72, [R200+0x2000] ;  /* 0x00200000c848783b */ /* 0x000e6e0000004200 */
        /* <DEDUP_REMOVED lines=31> */
.L_x_1748:
[----:B------:R-:W2:Y:S02]  /*15e90*/  LDL R0, [R1+0x4] ;  /* 0x0000040001007983 */ /* 0x000ea40000100800 */
[----:B--2---:R-:W-:-:S13]  /*15ea0*/  ISETP.GE.AND P0, PT, R214, R0, PT ;  /* 0x00000000d600720c */ /* 0x004fda0003f06270 */
[----:B------:R-:W-:Y:S05]  /*15eb0*/  @!P0 BRA `(.L_x_1760) ;  /* 0x000032e000008947 */ /* 0x000fea0003800000 */
[----:B------:R-:W-:Y:S01]  /*15ec0*/  IMAD.MOV.U32 R92, RZ, RZ, R88 ;  /* 0x000000ffff5c7224 */ /* 0x000fe200078e0058 */
[----:B------:R-:W-:Y:S01]  /*15ed0*/  MOV R94, R68 ;  /* 0x00000044005e7202 */ /* 0x000fe20000000f00 */
[----:B------:R-:W-:Y:S01]  /*15ee0*/  IMAD.MOV.U32 R91, RZ, RZ, R89 ;  /* 0x000000ffff5b7224 */ /* 0x000fe200078e0059 */
[----:B------:R-:W-:Y:S02]  /*15ef0*/  MOV R93, R85 ;  /* 0x00000055005d7202 */ /* 0x000fe40000000f00 */
.L_x_1767:
        /* <DEDUP_REMOVED lines=36> */
.L_x_1864:
        /* <DEDUP_REMOVED lines=164> */
[----:B------:R-:W-:Y:S02]  /*16b80*/  LEA R0, P0, R2, c[0x0][0x1c8], 0x1 ;  /* 0x0000720002007a11 */ /* 0x000fe400078008ff */
[----:B------:R-:W-:Y:S02]  /*16b90*/  SHF.L.U32 R85, R238, 0x1, RZ ;  /* 0x00000001ee557819 */ /* 0x000fe400000006ff */
[----:B------:R-:W-:Y:S01]  /*16ba0*/  LEA.HI.X R84, R2, c[0x0][0x1cc], R3, 0x1, P0 ;  /* 0x0000730002547a11 */ /* 0x000fe200000f0c03 */
[----:B------:R-:W-:-:S06]  /*16bb0*/  BRA.DIV ~URZ, `(.L_x_1764) ;  /* 0x0000ac427f007947 */ /* 0x000fcc000b800000 */
[----:B------:R1:W2:Y:S02]  /*16bc0*/  SHFL.IDX PT, R90, R84, RZ, 0x181f ;  /* 0x00181fff545a7589 */ /* 0x0002a400000e0000 */
.L_x_1865:
        /* <DEDUP_REMOVED lines=25> */
.L_x_1866:
        /* <DEDUP_REMOVED lines=9> */
.L_x_1763:
[----:B------:R-:W-:Y:S05]  /*16df0*/  BSYNC B0 ;  /* 0x0000000000007941 */ /* 0x000fea0003800000 */
.L_x_1762:
        /* <DEDUP_REMOVED lines=97> */
.L_x_1867:
        /* <DEDUP_REMOVED lines=328> */
[----:B----4-:R-:W-:Y:S02]  /*18890*/  FADD.FTZ R2, R93, R0 ;  /* 0x000000005d027221 */ /* 0x010fe40000010000 */
        /* <DEDUP_REMOVED lines=27> */
[----:B------:R-:W4:Y:S04]  /*18a50*/  LDSM.16.MT88.4 R104, [R201+0x1800] ;  /* 0x00180000c968783b */ /* 0x000f280000004200 */
[----:B------:R-:W-:Y:S03]  /*18a60*/  MUFU.EX2 R169, R233 ;  /* 0x000000e900a97308 */ /* 0x000fe60000000800 */
[-C--:B-----5:R-:W-:Y:S07]  /*18a70*/  HMMA.16816.F32.BF16 R52, R68, R80.reuse, R52 ;  /* 0x000000504434723c */ /* 0x0a0fee0000041834 */
[----:B------:R-:W5:Y:S01]  /*18a80*/  MUFU.EX2 R165, R235 ;  /* 0x000000eb00a57308 */ /* 0x000f620000000800 */
        /* <DEDUP_REMOVED lines=9> */
[----:B------:R-:W4:Y:S01]  /*18b20*/  MUFU.EX2 R93, R236 ;  /* 0x000000ec005d7308 */ /* 0x000f220000000800 */
        /* <DEDUP_REMOVED lines=12> */
[----:B------:R-:W2:Y:S03]  /*18bf0*/  MUFU.EX2 R91, R242 ;  /* 0x000000f2005b7308 */ /* 0x000ea60000000800 */
        /* <DEDUP_REMOVED lines=14> */
[----:B--2---:R-:W-:Y:S01]  /*18ce0*/  F2FP.BF16.PACK_AB R102, R91, R92 ;  /* 0x0000005c5b66723e */ /* 0x004fe200000010ff */
        /* <DEDUP_REMOVED lines=69> */
[C---:B------:R-:W-:Y:S07]  /*19140*/  HMMA.16816.F32.BF16 R104, R100.reuse, R68, R56 ;  /* 0x000000446468723c */ /* 0x040fee0000041838 */
[----:B------:R-:W-:Y:S01]  /*19150*/  MOV R68, R90 ;  /* 0x0000005a00447202 */ /* 0x000fe20000000f00 */
[-C--:B------:R-:W-:Y:S08]  /*19160*/  HMMA.16816.F32.BF16 R100, R100, R70.reuse, R60 ;  /* 0x000000466464723c */ /* 0x080ff0000004183c */
[----:B------:R-:W-:Y:S01]  /*19170*/  HMMA.16816.F32.BF16 R160, R160, R70, R64 ;  /* 0x00000046a0a0723c */ /* 0x000fe20000041840 */
[----:B------:R-:W-:Y:S07]  /*19180*/  @!UPT UIADD3 URZ, URZ, URZ, URZ ;  /* 0x0000003f3f3ff290 */ /* 0x000fee000fffe03f */
[----:B------:R-:W-:-:S11]  /*19190*/  @P0 BRA `(.L_x_1767) ;  /* 0xffffcd6000000947 */ /* 0x000fd6000383ffff */
.L_x_1760:
[----:B------:R-:W-:Y:S05]  /*191a0*/  BRA.DIV ~URZ, `(.L_x_1768) ;  /* 0x00008e627f007947 */ /* 0x000fea000b800000 */
[----:B------:R1:W2:Y:S02]  /*191b0*/  SHFL.BFLY PT, R0, R217, 0x2, 0x1f ;  /* 0x0c401f00d9007f89 */ /* 0x0002a400000e0000 */
.L_x_1868:
        /* <DEDUP_REMOVED lines=15> */
.L_x_1869:
        /* <DEDUP_REMOVED lines=102> */
.L_x_1679:
[----:B------:R4:W5:Y:S04]  /*19910*/  LDL R6, [R1+0x40] ;  /* 0x0000400001067983 */ /* 0x0009680000100800 */
[----:B------:R-:W1:Y:S01]  /*19920*/  S2R R2, SR_TID.X ;  /* 0x0000000000027919 */ /* 0x000e620000002100 */
[----:B------:R-:W-:Y:S01]  /*19930*/  BSSY B0, `(.L_x_1770) ;  /* 0x0000011000007945 */ /* 0x000fe20003800000 */
[----:B-1----:R-:W-:-:S13]  /*19940*/  LOP3.LUT P0, RZ, R2, 0x7f, RZ, 0xc0, !PT ;  /* 0x0000007f02ff7812 */ /* 0x002fda000780c0ff */
[----:B------:R-:W-:Y:S05]  /*19950*/  @P0 BRA `(.L_x_1771) ;  /* 0x000000e000000947 */ /* 0x000fea0003800000 */
[----:B----4-:R-:W1:Y:S01]  /*19960*/  S2R R4, SR_LANEID ;  /* 0x0000000000047919 */ /* 0x010e620000000000 */
[----:B------:R-:W-:Y:S01]  /*19970*/  VOTEU.ANY UR4, UPT, PT ;  /* 0x0000000000047886 */ /* 0x000fe200038e0100 */
[----:B------:R-:W-:Y:S01]  /*19980*/  IMAD.MOV.U32 R5, RZ, RZ, c[0x0][0x564] ;  /* 0x00015900ff057624 */ /* 0x000fe200078e00ff */
[----:B---3--:R-:W1:Y:S08]  /*19990*/  FLO.U32 R3, UR4 ;  /* 0x0000000400037d00 */ /* 0x008e7000080e0000 */
[----:B------:R-:W3:Y:S01]  /*199a0*/  POPC R2, UR4 ;  /* 0x0000000400027d09 */ /* 0x000ee20008000000 */
[----:B-1----:R-:W-:Y:S01]  /*199b0*/  ISETP.EQ.U32.AND P0, PT, R3, R4, PT ;  /* 0x000000040300720c */ /* 0x002fe20003f02070 */
[----:B------:R-:W-:-:S12]  /*199c0*/  IMAD.MOV.U32 R4, RZ, RZ, c[0x0][0x560] ;  /* 0x00015800ff047624 */ /* 0x000fd800078e00ff */
[----:B---3--:R1:W3:Y:S04]  /*199d0*/  @P0 ATOMG.E.ADD.STRONG.GPU PT, R2, [R4.64], R2 ;  /* 0x00000002040209a8 */ /* 0x0082e800081ee1c8 */
[----:B-1----:R-:W1:Y:S04]  /*199e0*/  S2R R4, SR_LTMASK ;  /* 0x0000000000047919 */ /* 0x002e680000003900 */
[----:B---3--:R1:W3:Y:S02]  /*199f0*/  SHFL.IDX PT, R3, R2, R3, 0x1f ;  /* 0x00001f0302037589 */ /* 0x0082e400000e0000 */
[----:B-1----:R-:W-:-:S06]  /*19a00*/  LOP3.LUT R2, R4, UR4, RZ, 0xc0, !PT ;  /* 0x0000000404027c12 */ /* 0x002fcc000f8ec0ff */
[----:B------:R-:W3:Y:S02]  /*19a10*/  POPC R2, R2 ;  /* 0x0000000200027309 */ /* 0x000ee40000000000 */
[----:B---3-5:R-:W-:-:S05]  /*19a20*/  IADD3 R6, R3, c[0x0][0xc], R2 ;  /* 0x0000030003067a10 */ /* 0x028fca0007ffe002 */
[----:B------:R1:W-:Y:S02]  /*19a30*/  STL [R1+0x40], R6 ;  /* 0x0000400601007387 */ /* 0x0003e40000100800 */
.L_x_1771:
[----:B----4-:R-:W-:Y:S05]  /*19a40*/  BSYNC B0 ;  /* 0x0000000000007941 */ /* 0x010fea0003800000 */
.L_x_1770:
[----:B------:R-:W-:Y:S01]  /*19a50*/  PRMT R0, R0, 0x9910, RZ ;  /* 0x0000991000007816 */ /* 0x000fe200000000ff */
[----:B------:R-:W-:Y:S01]  /*19a60*/  BSSY B1, `(.L_x_1772) ;  /* 0x00002f4000017945 */ /* 0x000fe20003800000 */
[----:B-----5:R-:W-:Y:S02]  /*19a70*/  IMAD.MOV.U32 R68, RZ, RZ, R6 ;  /* 0x000000ffff447224 */ /* 0x020fe400078e0006 */
[----:B------:R-:W-:-:S13]  /*19a80*/  ISETP.NE.AND P0, PT, R0, RZ, PT ;  /* 0x000000ff0000720c */ /* 0x000fda0003f05270 */
[----:B------:R-:W-:Y:S05]  /*19a90*/  @!P0 BRA `(.L_x_1773) ;  /* 0x0000230000008947 */ /* 0x000fea0003800000 */
[----:B-1----:R-:W4:Y:S04]  /*19aa0*/  LDL R6, [R1+0x9c] ;  /* 0x00009c0001067983 */ /* 0x002f280000100800 */
[----:B--2---:R-:W2:Y:S04]  /*19ab0*/  LDL R5, [R1+0xac] ;  /* 0x0000ac0001057983 */ /* 0x004ea80000100800 */
[----:B---3--:R-:W3:Y:S04]  /*19ac0*/  LDL R9, [R1+0xb4] ;  /* 0x0000b40001097983 */ /* 0x008ee80000100800 */
[----:B------:R-:W3:Y:S01]  /*19ad0*/  LDL R8, [R1+0xb0] ;  /* 0x0000b00001087983 */ /* 0x000ee20000100800 */
[----:B------:R-:W-:Y:S01]  /*19ae0*/  WARPSYNC 0xffffffff ;  /* 0xffffffff00007948 */ /* 0x000fe20003800000 */
[----:B------:R-:W-:-:S02]  /*19af0*/  F2FP.BF16.PACK_AB R0, R65, R64 ;  /* 0x000000404100723e */ /* 0x000fc400000010ff */
[----:B------:R-:W-:Y:S01]  /*19b00*/  BAR.SYNC.DEFER_BLOCKING 0x1, 0x80 ;  /* 0x0042000000007b1d */ /* 0x000fe20000010000 */
[----:B------:R-:W-:Y:S02]  /*19b10*/  F2FP.BF16.PACK_AB R3, R79, R78 ;  /* 0x0000004e4f03723e */ /* 0x000fe400000010ff */
[----:B------:R-:W-:-:S03]  /*19b20*/  F2FP.BF16.PACK_AB R2, R67, R66 ;  /* 0x000000424302723e */ /* 0x000fc600000010ff */
[----:B------:R-:W3:Y:S01]  /*19b30*/  LDL R7, [R1+0xa0] ;  /* 0x0000a00001077983 */ /* 0x000ee20000100800 */
[----:B------:R-:W-:-:S03]  /*19b40*/  F2FP.BF16.PACK_AB R4, R37, R36 ;  /* 0x000000242504723e */ /* 0x000fc600000010ff */
[----:B------:R-:W3:Y:S04]  /*19b50*/  LDL R13, [R1+0xa4] ;  /* 0x0000a400010d7983 */ /* 0x000ee80000100800 */
[----:B------:R-:W3:Y:S04]  /*19b60*/  LDL R12, [R1+0xd8] ;  /* 0x0000d800010c7983 */ /* 0x000ee80000100800 */
[----:B------:R-:W3:Y:S04]  /*19b70*/  LDL R10, [R1+0xdc] ;  /* 0x0000dc00010a7983 */ /* 0x000ee80000100800 */
[----:B----4-:R1:W-:Y:S04]  /*19b80*/  STS [R6], R0 ;  /* 0x0000000006007388 */ /* 0x0103e80000000800 */
[----:B------:R4:W-:Y:S04]  /*19b90*/  STS [R6+0x400], R3 ;  /* 0x0004000306007388 */ /* 0x0009e80000000800 */
[----:B--2---:R2:W-:Y:S01]  /*19ba0*/  STS [R5], R2 ;  /* 0x0000000205007388 */ /* 0x0045e20000000800 */
[----:B-1----:R-:W-:-:S02]  /*19bb0*/  F2FP.BF16.PACK_AB R0, R81, R80 ;  /* 0x000000505100723e */ /* 0x002fc400000010ff */
[----:B----4-:R-:W-:-:S03]  /*19bc0*/  F2FP.BF16.PACK_AB R3, R49, R48 ;  /* 0x000000303103723e */ /* 0x010fc600000010ff */
[----:B------:R1:W-:Y:S01]  /*19bd0*/  STS [R5+0x400], R0 ;  /* 0x0004000005007388 */ /* 0x0003e20000000800 */
[----:B--2---:R-:W-:-:S03]  /*19be0*/  F2FP.BF16.PACK_AB R2, R31, R30 ;  /* 0x0000001e1f02723e */ /* 0x004fc600000010ff */
        /* <DEDUP_REMOVED lines=8> */
[----:B---3--:R3:W-:Y:S04]  /*19c70*/  STS [R9], R3 ;  /* 0x0000000309007388 */ /* 0x0087e80000000800 */
[----:B------:R3:W-:Y:S04]  /*19c80*/  STS [R9+0x400], R2 ;  /* 0x0004000209007388 */ /* 0x0007e80000000800 */
[----:B------:R-:W2:Y:S01]  /*19c90*/  LDL.LU R11, [R1+0x68] ;  /* 0x00006800010b7983 */ /* 0x000ea20000300800 */
[----:B-1----:R-:W-:-:S02]  /*19ca0*/  F2FP.BF16.PACK_AB R0, R73, R72 ;  /* 0x000000484900723e */ /* 0x002fc400000010ff */
[----:B----4-:R-:W-:-:S03]  /*19cb0*/  F2FP.BF16.PACK_AB R4, R39, R38 ;  /* 0x000000262704723e */ /* 0x010fc600000010ff */
[----:B------:R1:W-:Y:S01]  /*19cc0*/  STS [R8], R0 ;  /* 0x0000000008007388 */ /* 0x0003e20000000800 */
[----:B------:R-:W-:Y:S02]  /*19cd0*/  F2FP.BF16.PACK_AB R5, R57, R56 ;  /* 0x000000383905723e */ /* 0x000fe400000010ff */
[----:B---3--:R-:W-:Y:S02]  /*19ce0*/  F2FP.BF16.PACK_AB R3, R91, R90 ;  /* 0x0000005a5b03723e */ /* 0x008fe400000010ff */
        /* <DEDUP_REMOVED lines=61> */
.L_x_1774:
        /* <DEDUP_REMOVED lines=70> */
[----:B---3--:R-:W-:-:S05]  /*1a520*/  IMAD.IADD R6, R85, 0x1, R69 ;  /* 0x0000000155067824 */ /* 0x008fca00078e0245 */
        /* <DEDUP_REMOVED lines=69> */
.L_x_1870:
[----:B------:R-:W-:Y:S05]  /*1a980*/  BRA.DIV ~URZ, `(.L_x_1777) ;  /* 0x000079827f007947 */ /* 0x000fea000b800000 */
[----:B------:R3:W4:Y:S02]  /*1a990*/  SHFL.IDX PT, R2, R6, RZ, 0x181f ;  /* 0x00181fff06027589 */ /* 0x00072400000e0000 */
.L_x_1871:
[----:B------:R-:W-:-:S13]  /*1a9a0*/  ISETP.GE.OR P0, PT, R4, R0, P2 ;  /* 0x000000000400720c */ /* 0x000fda0001706670 */
[----:B----4-:R-:W-:-:S04]  /*1a9b0*/  @!P0 LEA R2, P1, R238, R2, 0x1 ;  /* 0x00000002ee028211 */ /* 0x010fc800078208ff */
[----:B--2---:R-:W-:-:S05]  /*1a9c0*/  @!P0 LEA.HI.X R3, R238, R7, R239, 0x1, P1 ;  /* 0x00000007ee038211 */ /* 0x004fca00008f0cef */
[----:B------:R2:W-:Y:S01]  /*1a9d0*/  @!P0 ST.E.128 [R2.64], R12 ;  /* 0x0000000c02008985 */ /* 0x0005e2000c101d08 */
[----:B------:R-:W-:Y:S05]  /*1a9e0*/  BRA.DIV ~URZ, `(.L_x_1778) ;  /* 0x000079927f007947 */ /* 0x000fea000b800000 */
[----:B------:R4:W1:Y:S04]  /*1a9f0*/  SHFL.IDX PT, R7, R5, 0x1, 0x181f ;  /* 0x00381f0005077f89 */ /* 0x00086800000e0000 */
[----:B--2---:R4:W2:Y:S02]  /*1aa00*/  SHFL.IDX PT, R2, R6, 0x1, 0x181f ;  /* 0x00381f0006027f89 */ /* 0x0048a400000e0000 */
.L_x_1872:
[----:B------:R-:W-:-:S04]  /*1aa10*/  IADD3 R3, R4, 0x10, RZ ;  /* 0x0000001004037810 */ /* 0x000fc80007ffe0ff */
[----:B------:R-:W-:-:S13]  /*1aa20*/  ISETP.GE.OR P0, PT, R3, R0, P2 ;  /* 0x000000000300720c */ /* 0x000fda0001706670 */
[----:B--2---:R-:W-:-:S04]  /*1aa30*/  @!P0 LEA R2, P1, R238, R2, 0x1 ;  /* 0x00000002ee028211 */ /* 0x004fc800078208ff */
[----:B-1----:R-:W-:-:S05]  /*1aa40*/  @!P0 LEA.HI.X R3, R238, R7, R239, 0x1, P1 ;  /* 0x00000007ee038211 */ /* 0x002fca00008f0cef */
[----:B------:R1:W-:Y:S01]  /*1aa50*/  @!P0 ST.E.128 [R2.64], R16 ;  /* 0x0000001002008985 */ /* 0x0003e2000c101d08 */
[----:B------:R-:W-:Y:S05]  /*1aa60*/  BRA.DIV ~URZ, `(.L_x_1779) ;  /* 0x000079e27f007947 */ /* 0x000fea000b800000 */
[----:B------:R2:W1:Y:S02]  /*1aa70*/  SHFL.IDX PT, R7, R5, 0x2, 0x181f ;  /* 0x00581f0005077f89 */ /* 0x00046400000e0000 */
.L_x_1873:
[----:B------:R-:W-:Y:S05]  /*1aa80*/  BRA.DIV ~URZ, `(.L_x_1780) ;  /* 0x00007a327f007947 */ /* 0x000fea000b800000 */
[----:B-1----:R1:W2:Y:S02]  /*1aa90*/  SHFL.IDX PT, R2, R6, 0x2, 0x181f ;  /* 0x00581f0006027f89 */ /* 0x0022a400000e0000 */
.L_x_1874:
        /* <DEDUP_REMOVED lines=8> */
.L_x_1875:
[----:B------:R-:W-:-:S04]  /*1ab20*/  IADD3 R3, R4, 0x30, RZ ;  /* 0x0000003004037810 */ /* 0x000fc80007ffe0ff */
[----:B------:R-:W-:-:S13]  /*1ab30*/  ISETP.GE.OR P0, PT, R3, R0, P2 ;  /* 0x000000000300720c */ /* 0x000fda0001706670 */
[----:B--2---:R-:W-:-:S04]  /*1ab40*/  @!P0 LEA R2, P1, R238, R2, 0x1 ;  /* 0x00000002ee028211 */ /* 0x004fc800078208ff */
[----:B------:R-:W-:-:S05]  /*1ab50*/  @!P0 LEA.HI.X R3, R238, R7, R239, 0x1, P1 ;  /* 0x00000007ee038211 */ /* 0x000fca00008f0cef */
[----:B------:R2:W-:Y:S01]  /*1ab60*/  @!P0 ST.E.128 [R2.64], R24 ;  /* 0x0000001802008985 */ /* 0x0005e2000c101d08 */
[----:B------:R-:W-:Y:S05]  /*1ab70*/  BRA.DIV ~URZ, `(.L_x_1782) ;  /* 0x00007a827f007947 */ /* 0x000fea000b800000 */
[----:B------:R1:W2:Y:S02]  /*1ab80*/  SHFL.IDX PT, R7, R5, 0x4, 0x181f ;  /* 0x00981f0005077f89 */ /* 0x0002a400000e0000 */
.L_x_1876:
[----:B------:R-:W-:Y:S05]  /*1ab90*/  BRA.DIV ~URZ, `(.L_x_1783) ;  /* 0x00007ad27f007947 */ /* 0x000fea000b800000 */
[----:B--2---:R2:W1:Y:S02]  /*1aba0*/  SHFL.IDX PT, R2, R6, 0x4, 0x181f ;  /* 0x00981f0006027f89 */ /* 0x00446400000e0000 */
.L_x_1877:
        /* <DEDUP_REMOVED lines=8> */
.L_x_1878:
[----:B------:R-:W-:-:S04]  /*1ac30*/  IADD3 R3, R4, 0x50, RZ ;  /* 0x0000005004037810 */ /* 0x000fc80007ffe0ff */
[----:B------:R-:W-:-:S13]  /*1ac40*/  ISETP.GE.OR P0, PT, R3, R0, P2 ;  /* 0x000000000300720c */ /* 0x000fda0001706670 */
[----:B---3--:R-:W-:-:S04]  /*1ac50*/  @!P0 LEA R2, P1, R238, R2, 0x1 ;  /* 0x00000002ee028211 */ /* 0x008fc800078208ff */
[----:B--2---:R-:W-:-:S05]  /*1ac60*/  @!P0 LEA.HI.X R3, R238, R7, R239, 0x1, P1 ;  /* 0x00000007ee038211 */ /* 0x004fca00008f0cef */
[----:B------:R2:W-:Y:S01]  /*1ac70*/  @!P0 ST.E.128 [R2.64], R32 ;  /* 0x0000002002008985 */ /* 0x0005e2000c101d08 */
[----:B------:R-:W-:Y:S05]  /*1ac80*/  BRA.DIV ~URZ, `(.L_x_1785) ;  /* 0x00007b227f007947 */ /* 0x000fea000b800000 */
[----:B------:R3:W1:Y:S02]  /*1ac90*/  SHFL.IDX PT, R7, R5, 0x6, 0x181f ;  /* 0x00d81f0005077f89 */ /* 0x00066400000e0000 */
.L_x_1879:
[----:B------:R-:W-:Y:S05]  /*1aca0*/  BRA.DIV ~URZ, `(.L_x_1786) ;  /* 0x00007b727f007947 */ /* 0x000fea000b800000 */
[----:B--2---:R2:W3:Y:S02]  /*1acb0*/  SHFL.IDX PT, R2, R6, 0x6, 0x181f ;  /* 0x00d81f0006027f89 */ /* 0x0044e400000e0000 */
.L_x_1880:
        /* <DEDUP_REMOVED lines=8> */
.L_x_1881:
[----:B------:R-:W-:-:S04]  /*1ad40*/  IADD3 R2, R4, 0x70, RZ ;  /* 0x0000007004027810 */ /* 0x000fc80007ffe0ff */
[----:B------:R-:W-:-:S13]  /*1ad50*/  ISETP.GE.OR P0, PT, R2, R0, P2 ;  /* 0x000000000200720c */ /* 0x000fda0001706670 */
[----:B------:R-:W-:Y:S05]  /*1ad60*/  @P0 BRA `(.L_x_1788) ;  /* 0x00001c3000000947 */ /* 0x000fea0003800000 */
[----:B----4-:R-:W-:-:S04]  /*1ad70*/  LEA R2, P0, R238, R3, 0x1 ;  /* 0x00000003ee027211 */ /* 0x010fc800078008ff */
[----:B---3--:R-:W-:-:S05]  /*1ad80*/  LEA.HI.X R3, R238, R5, R239, 0x1, P0 ;  /* 0x00000005ee037211 */ /* 0x008fca00000f0cef */
[----:B------:R3:W-:Y:S01]  /*1ad90*/  ST.E.128 [R2.64], R40 ;  /* 0x0000002802007985 */ /* 0x0007e2000c101d08 */
[----:B------:R-:W-:Y:S05]  /*1ada0*/  BRA `(.L_x_1788) ;  /* 0x00001bf000007947 */ /* 0x000fea0003800000 */
.L_x_1775:
        /* <DEDUP_REMOVED lines=33> */
.L_x_1882:
[----:B------:R-:W-:Y:S05]  /*1afc0*/  BRA.DIV ~URZ, `(.L_x_1790) ;  /* 0x00007a027f007947 */ /* 0x000fea000b800000 */
[----:B------:R3:W4:Y:S02]  /*1afd0*/  SHFL.IDX PT, R0, R12, RZ, 0x1c1f ;  /* 0x001c1fff0c007589 */ /* 0x00072400000e0000 */
.L_x_1883:
        /* <DEDUP_REMOVED lines=50> */
.L_x_1792:
[----:B------:R-:W-:Y:S05]  /*1b300*/  BSYNC B0 ;  /* 0x0000000000007941 */ /* 0x000fea0003800000 */
.L_x_1791:
[----:B------:R-:W-:Y:S05]  /*1b310*/  BRA.DIV ~URZ, `(.L_x_1793) ;  /* 0x000077227f007947 */ /* 0x000fea000b800000 */
[----:B--2---:R2:W1:Y:S04]  /*1b320*/  SHFL.IDX PT, R4, R5, 0x1, 0x1c1f ;  /* 0x003c1f0005047f89 */ /* 0x00446800000e0000 */
[----:B----4-:R2:W4:Y:S02]  /*1b330*/  SHFL.IDX PT, R0, R12, 0x1, 0x1c1f ;  /* 0x003c1f000c007f89 */ /* 0x01052400000e0000 */
.L_x_1884:
        /* <DEDUP_REMOVED lines=50> */
.L_x_1795:
[----:B------:R-:W-:Y:S05]  /*1b660*/  BSYNC B0 ;  /* 0x0000000000007941 */ /* 0x000fea0003800000 */
.L_x_1794:
[----:B------:R-:W-:Y:S05]  /*1b670*/  BRA.DIV ~URZ, `(.L_x_1796) ;  /* 0x000074927f007947 */ /* 0x000fea000b800000 */
[----:B-1----:R1:W2:Y:S02]  /*1b680*/  SHFL.IDX PT, R4, R5, 0x2, 0x1c1f ;  /* 0x005c1f0005047f89 */ /* 0x0022a400000e0000 */
.L_x_1885:
[----:B------:R-:W-:Y:S05]  /*1b690*/  BRA.DIV ~URZ, `(.L_x_1797) ;  /* 0x000074e27f007947 */ /* 0x000fea000b800000 */
[----:B----4-:R4:W1:Y:S02]  /*1b6a0*/  SHFL.IDX PT, R0, R12, 0x2, 0x1c1f ;  /* 0x005c1f000c007f89 */ /* 0x01086400000e0000 */
.L_x_1886:
[----:B--23--:R-:W2:Y:S01]  /*1b6b0*/  LDL R2, [R1+0x64] ;  /* 0x0000640001027983 */ /* 0x00cea20000100800 */
[----:B------:R-:W-:Y:S01]  /*1b6c0*/  BSSY B0, `(.L_x_1798) ;  /* 0x0000033000007945 */ /* 0x000fe20003800000 */
[----:B--2---:R-:W-:-:S13]  /*1b6d0*/  LOP3.LUT P0, RZ, R2, 0x1, RZ, 0xc0, !PT ;  /* 0x0000000102ff7812 */ /* 0x004fda000780c0ff */
[----:B------:R-:W-:Y:S05]  /*1b6e0*/  @P0 BRA `(.L_x_1799) ;  /* 0x0000030000000947 */ /* 0x000fea0003800000 */
[----:B------:R-:W2:Y:S04]  /*1b6f0*/  LDL R8, [R1+0x34] ;  /* 0x0000340001087983 */ /* 0x000ea80000100800 */
        /* <DEDUP_REMOVED lines=47> */
.L_x_1799:
[----:B------:R-:W-:Y:S05]  /*1b9f0*/  BSYNC B0 ;  /* 0x0000000000007941 */ /* 0x000fea0003800000 */
.L_x_1798:
[----:B------:R-:W-:Y:S05]  /*1ba00*/  BRA.DIV ~URZ, `(.L_x_1800) ;  /* 0x000071e27f007947 */ /* 0x000fea000b800000 */
[----:B------:R3:W2:Y:S04]  /*1ba10*/  SHFL.IDX PT, R4, R5, 0x3, 0x1c1f ;  /* 0x007c1f0005047f89 */ /* 0x0006a800000e0000 */
[----:B-1----:R3:W1:Y:S02]  /*1ba20*/  SHFL.IDX PT, R0, R12, 0x3, 0x1c1f ;  /* 0x007c1f000c007f89 */ /* 0x00266400000e0000 */
.L_x_1887:
[----:B--2---:R-:W2:Y:S02]  /*1ba30*/  LDL R2, [R1+0x64] ;  /* 0x0000640001027983 */ /* 0x004ea40000100800 */
[----:B--2---:R-:W-:-:S13]  /*1ba40*/  LOP3.LUT P0, RZ, R2, 0x2, RZ, 0xc0, !PT ;  /* 0x0000000202ff7812 */ /* 0x004fda000780c0ff */
[----:B------:R-:W-:Y:S05]  /*1ba50*/  @P0 BRA `(.L_x_1788) ;  /* 0x00000f4000000947 */ /* 0x000fea0003800000 */
[----:B------:R-:W2:Y:S04]  /*1ba60*/  LDL R6, [R1+0x34] ;  /* 0x0000340001067983 */ /* 0x000ea80000100800 */
[----:B------:R-:W5:Y:S04]  /*1ba70*/  LDL R10, [R1+0x8c] ;  /* 0x00008c00010a7983 */ /* 0x000f680000100800 */
[----:B---3--:R-:W3:Y:S04]  /*1ba80*/  LDL R7, [R1+0xd4] ;  /* 0x0000d40001077983 */ /* 0x008ee80000100800 */
[----:B----4-:R-:W4:Y:S04]  /*1ba90*/  LDL R18, [R1+0x84] ;  /* 0x0000840001127983 */ /* 0x010f280000100800 */
[----:B------:R-:W3:Y:S04]  /*1baa0*/  LDL R8, [R1+0x88] ;  /* 0x0000880001087983 */ /* 0x000ee80000100800 */
        /* <DEDUP_REMOVED lines=11> */
[----:B-----5:R-:W-:-:S11]  /*1bb60*/  ISETP.GE.AND P5, PT, R10, c[0x0][0x3c8], PT ;  /* 0x0000f2000a007a0c */ /* 0x020fd60003fa6270 */
[----:B-1----:R-:W-:-:S04]  /*1bb70*/  @!P0 LEA R2, P1, R6, R0, 0x2 ;  /* 0x0000000006028211 */ /* 0x002fc800078210ff */
[----:B---3--:R-:W-:Y:S02]  /*1bb80*/  @!P0 LEA.HI.X R3, R6, R4, R7, 0x2, P1 ;  /* 0x0000000406038211 */ /* 0x008fe400008f1407 */
        /* <DEDUP_REMOVED lines=33> */
.L_x_1773:
[----:B------:R-:W4:Y:S04]  /*1bda0*/  LDL.LU R0, [R1+0x68] ;  /* 0x0000680001007983 */ /* 0x000f280000300800 */
[----:B--2---:R-:W2:Y:S01]  /*1bdb0*/  LDL.LU R7, [R1+0x6c] ;  /* 0x00006c0001077983 */ /* 0x004ea20000300800 */
[----:B------:R-:W-:Y:S02]  /*1bdc0*/  ISETP.NE.U32.AND P0, PT, RZ, c[0x0][0x508], PT ;  /* 0x00014200ff007a0c */ /* 0x000fe40003f05070 */
[----:B------:R-:W-:Y:S01]  /*1bdd0*/  ISETP.NE.U32.AND P3, PT, RZ, c[0x0][0x500], PT ;  /* 0x00014000ff007a0c */ /* 0x000fe20003f65070 */
[----:B-1-3--:R-:W3:Y:S01]  /*1bde0*/  LDL.LU R6, [R1+0x44] ;  /* 0x0000440001067983 */ /* 0x00aee20000300800 */
[----:B------:R-:W-:Y:S01]  /*1bdf0*/  ISETP.NE.AND.EX P2, PT, RZ, c[0x0][0x50c], PT, P0 ;  /* 0x00014300ff007a0c */ /* 0x000fe20003f45300 */
[----:B------:R-:W-:Y:S01]  /*1be00*/  IMAD.MOV.U32 R18, RZ, RZ, c[0x0][0x388] ;  /* 0x0000e200ff127624 */ /* 0x000fe200078e00ff */
[----:B------:R-:W-:-:S02]  /*1be10*/  ISETP.NE.AND.EX P3, PT, RZ, c[0x0][0x504], PT, P3 ;  /* 0x00014100ff007a0c */ /* 0x000fc40003f65330 */
[----:B----4-:R-:W-:-:S09]  /*1be20*/  IADD3 R2, P1, R0, c[0x0][0x500], RZ ;  /* 0x0001400000027a10 */ /* 0x010fd20007f3e0ff */
[----:B------:R-:W-:Y:S01]  /*1be30*/  @P2 IADD3 R4, P0, R0, c[0x0][0x508], RZ ;  /* 0x0001420000042a10 */ /* 0x000fe20007f1e0ff */
[----:B------:R-:W-:Y:S01]  /*1be40*/  IMAD.MOV.U32 R0, RZ, RZ, RZ ;  /* 0x000000ffff007224 */ /* 0x000fe200078e00ff */
[C---:B--2---:R-:W-:Y:S02]  /*1be50*/  IADD3.X R3, R7.reuse, c[0x0][0x504], RZ, P1, !PT ;  /* 0x0001410007037a10 */ /* 0x044fe40000ffe4ff */
[----:B------:R-:W-:-:S03]  /*1be60*/  @P2 IADD3.X R5, R7, c[0x0][0x50c], RZ, P0, !PT ;  /* 0x0001430007052a10 */ /* 0x000fc600007fe4ff */
[----:B------:R1:W5:Y:S04]  /*1be70*/  @P3 LDG.E R0, [R2.64] ;  /* 0x0000000802003981 */ /* 0x000368000c1e1900 */
[----:B------:R1:W5:Y:S01]  /*1be80*/  @P2 LDG.E R18, [R4.64] ;  /* 0x0000000804122981 */ /* 0x000362000c1e1900 */
[----:B---3--:R-:W-:-:S04]  /*1be90*/  ISETP.NE.AND P0, PT, R6, RZ, PT ;  /* 0x000000ff0600720c */ /* 0x008fc80003f05270 */
[----:B------:R-:W-:Y:S01]  /*1bea0*/  SEL R19, R6, c[0x0][0x3d4], P0 ;  /* 0x0000f50006137a07 */ /* 0x000fe20000000000 */
[----:B------:R-:W-:Y:S05]  /*1beb0*/  @P2 BRA `(.L_x_1801) ;  /* 0x0000004000002947 */ /* 0x000fea0003800000 */
[----:B------:R-:W-:Y:S05]  /*1bec0*/  @!P3 BRA `(.L_x_1801) ;  /* 0x000000300000b947 */ /* 0x000fea0003800000 */
[----:B-1----:R1:W2:Y:S04]  /*1bed0*/  LDG.E R4, [R2.64] ;  /* 0x0000000802047981 */ /* 0x0022a8000c1e1900 */
[----:B-1----:R-:W2:Y:S02]  /*1bee0*/  LDG.E R2, [R2.64+0x4] ;  /* 0x0000040802027981 */ /* 0x002ea4000c1e1900 */
[----:B--2--5:R-:W-:Y:S02]  /*1bef0*/  IADD3 R18, -R4, R2, RZ ;  /* 0x0000000204127210 */ /* 0x024fe40007ffe1ff */
.L_x_1801:
        /* <DEDUP_REMOVED lines=60> */
.L_x_1803:
[----:B------:R-:W-:Y:S05]  /*1c2c0*/  BSYNC B0 ;  /* 0x0000000000007941 */ /* 0x000fea0003800000 */
.L_x_1802:
        /* <DEDUP_REMOVED lines=43> */
.L_x_1888:
[----:B------:R-:W-:Y:S05]  /*1c580*/  BRA.DIV ~URZ, `(.L_x_1805) ;  /* 0x000067a27f007947 */ /* 0x000fea000b800000 */
[----:B------:R3:W4:Y:S02]  /*1c590*/  SHFL.IDX PT, R2, R6, RZ, 0x181f ;  /* 0x00181fff06027589 */ /* 0x00072400000e0000 */
.L_x_1889:
        /* <DEDUP_REMOVED lines=8> */
.L_x_1890:
[----:B------:R-:W-:-:S04]  /*1c620*/  IADD3 R3, R0, 0x10, RZ ;  /* 0x0000001000037810 */ /* 0x000fc80007ffe0ff */
[----:B------:R-:W-:-:S13]  /*1c630*/  ISETP.GE.OR P0, PT, R3, R4, P2 ;  /* 0x000000040300720c */ /* 0x000fda0001706670 */
[----:B--2---:R-:W-:-:S04]  /*1c640*/  @!P0 LEA R2, P1, R238, R2, 0x1 ;  /* 0x00000002ee028211 */ /* 0x004fc800078208ff */
[----:B-1----:R-:W-:-:S05]  /*1c650*/  @!P0 LEA.HI.X R3, R238, R7, R239, 0x1, P1 ;  /* 0x00000007ee038211 */ /* 0x002fca00008f0cef */
[----:B------:R1:W-:Y:S01]  /*1c660*/  @!P0 ST.E.128 [R2.64], RZ ;  /* 0x000000ff02008985 */ /* 0x0003e2000c101d08 */
[----:B------:R-:W-:Y:S05]  /*1c670*/  BRA.DIV ~URZ, `(.L_x_1807) ;  /* 0x000067f27f007947 */ /* 0x000fea000b800000 */
[----:B------:R2:W1:Y:S02]  /*1c680*/  SHFL.IDX PT, R7, R5, 0x2, 0x181f ;  /* 0x00581f0005077f89 */ /* 0x00046400000e0000 */
.L_x_1891:
[----:B------:R-:W-:Y:S05]  /*1c690*/  BRA.DIV ~URZ, `(.L_x_1808) ;  /* 0x000068427f007947 */ /* 0x000fea000b800000 */
[----:B-1----:R1:W2:Y:S02]  /*1c6a0*/  SHFL.IDX PT, R2, R6, 0x2, 0x181f ;  /* 0x00581f0006027f89 */ /* 0x0022a400000e0000 */
.L_x_1892:
        /* <DEDUP_REMOVED lines=8> */
.L_x_1893:
[----:B------:R-:W-:-:S04]  /*1c730*/  IADD3 R3, R0, 0x30, RZ ;  /* 0x0000003000037810 */ /* 0x000fc80007ffe0ff */
[----:B------:R-:W-:-:S13]  /*1c740*/  ISETP.GE.OR P0, PT, R3, R4, P2 ;  /* 0x000000040300720c */ /* 0x000fda0001706670 */
[----:B--2---:R-:W-:-:S04]  /*1c750*/  @!P0 LEA R2, P1, R238, R2, 0x1 ;  /* 0x00000002ee028211 */ /* 0x004fc800078208ff */
[----:B------:R-:W-:-:S05]  /*1c760*/  @!P0 LEA.HI.X R3, R238, R7, R239, 0x1, P1 ;  /* 0x00000007ee038211 */ /* 0x000fca00008f0cef */
[----:B------:R2:W-:Y:S01]  /*1c770*/  @!P0 ST.E.128 [R2.64], RZ ;  /* 0x000000ff02008985 */ /* 0x0005e2000c101d08 */
[----:B------:R-:W-:Y:S05]  /*1c780*/  BRA.DIV ~URZ, `(.L_x_1810) ;  /* 0x000068927f007947 */ /* 0x000fea000b800000 */
[----:B------:R1:W2:Y:S02]  /*1c790*/  SHFL.IDX PT, R7, R5, 0x4, 0x181f ;  /* 0x00981f0005077f89 */ /* 0x0002a400000e0000 */
.L_x_1894:
[----:B------:R-:W-:Y:S05]  /*1c7a0*/  BRA.DIV ~URZ, `(.L_x_1811) ;  /* 0x000068e27f007947 */ /* 0x000fea000b800000 */
[----:B--2---:R2:W1:Y:S02]  /*1c7b0*/  SHFL.IDX PT, R2, R6, 0x4, 0x181f ;  /* 0x00981f0006027f89 */ /* 0x00446400000e0000 */
.L_x_1895:
        /* <DEDUP_REMOVED lines=8> */
.L_x_1896:
[----:B------:R-:W-:-:S04]  /*1c840*/  IADD3 R3, R0, 0x50, RZ ;  /* 0x0000005000037810 */ /* 0x000fc80007ffe0ff */
[----:B------:R-:W-:-:S13]  /*1c850*/  ISETP.GE.OR P0, PT, R3, R4, P2 ;  /* 0x000000040300720c */ /* 0x000fda0001706670 */
[----:B---3--:R-:W-:-:S04]  /*1c860*/  @!P0 LEA R2, P1, R238, R2, 0x1 ;  /* 0x00000002ee028211 */ /* 0x008fc800078208ff */
[----:B--2---:R-:W-:-:S05]  /*1c870*/  @!P0 LEA.HI.X R3, R238, R7, R239, 0x1, P1 ;  /* 0x00000007ee038211 */ /* 0x004fca00008f0cef */
[----:B------:R2:W-:Y:S01]  /*1c880*/  @!P0 ST.E.128 [R2.64], RZ ;  /* 0x000000ff02008985 */ /* 0x0005e2000c101d08 */
[----:B------:R-:W-:Y:S05]  /*1c890*/  BRA.DIV ~URZ, `(.L_x_1813) ;  /* 0x000069327f007947 */ /* 0x000fea000b800000 */
[----:B------:R3:W1:Y:S02]  /*1c8a0*/  SHFL.IDX PT, R7, R5, 0x6, 0x181f ;  /* 0x00d81f0005077f89 */ /* 0x00066400000e0000 */
.L_x_1897:
[----:B------:R-:W-:Y:S05]  /*1c8b0*/  BRA.DIV ~URZ, `(.L_x_1814) ;  /* 0x000069827f007947 */ /* 0x000fea000b800000 */
[----:B--2---:R2:W3:Y:S02]  /*1c8c0*/  SHFL.IDX PT, R2, R6, 0x6, 0x181f ;  /* 0x00d81f0006027f89 */ /* 0x0044e400000e0000 */
.L_x_1898:
        /* <DEDUP_REMOVED lines=8> */
.L_x_1899:
[----:B------:R-:W-:-:S04]  /*1c950*/  IADD3 R0, R0, 0x70, RZ ;  /* 0x0000007000007810 */ /* 0x000fc80007ffe0ff */
[----:B------:R-:W-:-:S13]  /*1c960*/  ISETP.GE.OR P0, PT, R0, R4, P2 ;  /* 0x000000040000720c */ /* 0x000fda0001706670 */
[----:B----4-:R-:W-:-:S04]  /*1c970*/  @!P0 LEA R2, P1, R238, R2, 0x1 ;  /* 0x00000002ee028211 */ /* 0x010fc800078208ff */
[----:B---3--:R-:W-:-:S05]  /*1c980*/  @!P0 LEA.HI.X R3, R238, R5, R239, 0x1, P1 ;  /* 0x00000005ee038211 */ /* 0x008fca00008f0cef */
[----:B------:R3:W-:Y:S04]  /*1c990*/  @!P0 ST.E.128 [R2.64], RZ ;  /* 0x000000ff02008985 */ /* 0x0007e8000c101d08 */
.L_x_1788:
[----:B------:R-:W-:Y:S05]  /*1c9a0*/  BSYNC B1 ;  /* 0x0000000000017941 */ /* 0x000fea0003800000 */
.L_x_1772:
        /* <DEDUP_REMOVED lines=15> */
.L_x_1900:
[----:B------:R-:W-:Y:S05]  /*1caa0*/  BRA.DIV ~URZ, `(.L_x_1818) ;  /* 0x000069427f007947 */ /* 0x000fea000b800000 */
[----:B------:R3:W4:Y:S02]  /*1cab0*/  SHFL.IDX PT, R8, R68, 0x1, 0x1f ;  /* 0x00201f0044087f89 */ /* 0x00072400000e0000 */
.L_x_1901:
        /* <DEDUP_REMOVED lines=19> */
.L_x_1902:
        /* <DEDUP_REMOVED lines=16> */
.L_x_1903:
[----:B---3--:R-:W-:Y:S01]  /*1ccf0*/  IMAD R0, R0, c[0x0][0x538], RZ ;  /* 0x00014e0000007a24 */ /* 0x008fe200078e02ff */
[----:B------:R-:W-:Y:S04]  /*1cd00*/  BSSY B1, `(.L_x_1821) ;  /* 0x00000ce000017945 */ /* 0x000fe80003800000 */
[----:B----4-:R-:W-:-:S04]  /*1cd10*/  IADD3 R8, R0, R8, RZ ;  /* 0x0000000800087210 */ /* 0x010fc80007ffe0ff */
[----:B--2---:R-:W-:-:S13]  /*1cd20*/  ISETP.GT.AND P0, PT, R8, R9, PT ;  /* 0x000000090800720c */ /* 0x004fda0003f04270 */
[----:B------:R-:W-:Y:S05]  /*1cd30*/  @P0 BRA `(.L_x_1822) ;  /* 0x0000025000000947 */ /* 0x000fea0003800000 */
.L_x_1826:
        /* <DEDUP_REMOVED lines=17> */
.L_x_1904:
        /* <DEDUP_REMOVED lines=16> */
.L_x_1905:
[----:B--2---:R-:W-:-:S05]  /*1cf50*/  IMAD R0, R0, c[0x0][0x538], RZ ;  /* 0x00014e0000007a24 */ /* 0x004fca00078e02ff */
[----:B------:R-:W-:-:S04]  /*1cf60*/  IADD3 R8, R0, R8, RZ ;  /* 0x0000000800087210 */ /* 0x000fc80007ffe0ff */
[----:B------:R-:W-:-:S13]  /*1cf70*/  ISETP.GT.AND P0, PT, R8, R9, PT ;  /* 0x000000090800720c */ /* 0x000fda0003f04270 */
[----:B-1----:R-:W-:Y:S05]  /*1cf80*/  @!P0 BRA `(.L_x_1826) ;  /* 0xfffffdb000008947 */ /* 0x002fea000383ffff */
.L_x_1822:
[----:B------:R-:W-:-:S05]  /*1cf90*/  IADD3 R8, -R0, R8, RZ ;  /* 0x0000000800087210 */ /* 0x000fca0007ffe1ff */
[----:B------:R-:W-:-:S05]  /*1cfa0*/  IMAD R0, R4, c[0x0][0x538], R8 ;  /* 0x00014e0004007a24 */ /* 0x000fca00078e0208 */
[----:B------:R-:W-:Y:S01]  /*1cfb0*/  ISETP.GT.AND P0, PT, R0, R9, PT ;  /* 0x000000090000720c */ /* 0x000fe20003f04270 */
[----:B------:R-:W-:-:S12]  /*1cfc0*/  BRA.DIV ~URZ, `(.L_x_1827) ;  /* 0x000068827f007947 */ /* 0x000fd8000b800000 */
[----:B------:R-:W-:-:S03]  /*1cfd0*/  VOTE.ANY R5, PT, !P0 ;  /* 0x0000000000057806 */ /* 0x000fc600040e0100 */
.L_x_1906:
[----:B------:R-:W2:Y:S01]  /*1cfe0*/  LDL.LU R2, [R1+0x4c] ;  /* 0x00004c0001027983 */ /* 0x000ea20000300800 */
[----:B------:R-:W2:Y:S02]  /*1cff0*/  POPC R0, R5 ;  /* 0x0000000500007309 */ /* 0x000ea40000000000 */
[----:B--2---:R-:W-:-:S05]  /*1d000*/  IADD3 R2, R0, R2, RZ ;  /* 0x0000000200027210 */ /* 0x004fca0007ffe0ff */
[----:B------:R2:W-:Y:S01]  /*1d010*/  STL [R1+0x4c], R2 ;  /* 0x00004c0201007387 */ /* 0x0005e20000100800 */
[----:B------:R-:W-:Y:S05]  /*1d020*/  BRA.DIV ~URZ, `(.L_x_1828) ;  /* 0x000068727f007947 */ /* 0x000fea000b800000 */
[----:B------:R3:W4:Y:S04]  /*1d030*/  SHFL.IDX PT, R6, R6, R0, 0x1f ;  /* 0x00001f0006067589 */ /* 0x00072800000e0000 */
[----:B------:R3:W1:Y:S02]  /*1d040*/  SHFL.IDX PT, R7, R7, R0, 0x1f ;  /* 0x00001f0007077589 */ /* 0x00066400000e0000 */
.L_x_1907:
[----:B------:R-:W-:Y:S01]  /*1d050*/  ISETP.NE.AND P0, PT, R5, RZ, PT ;  /* 0x000000ff0500720c */ /* 0x000fe20003f05270 */
[----:B------:R-:W-:-:S12]  /*1d060*/  BSSY B0, `(.L_x_1829) ;  /* 0x0000005000007945 */ /* 0x000fd80003800000 */
[----:B------:R-:W-:Y:S05]  /*1d070*/  @!P0 BRA `(.L_x_1830) ;  /* 0x0000003000008947 */ /* 0x000fea0003800000 */
[----:B---3--:R-:W-:Y:S01]  /*1d080*/  IADD3 R0, R0, -0x1, RZ ;  /* 0xffffffff00007810 */ /* 0x008fe20007ffe0ff */
[----:B------:R-:W-:Y:S05]  /*1d090*/  BRA.DIV ~URZ, `(.L_x_1831) ;  /* 0x000068d27f007947 */ /* 0x000fea000b800000 */
[----:B------:R3:W2:Y:S02]  /*1d0a0*/  SHFL.IDX PT, R10, R4, R0, 0x1f ;  /* 0x00001f00040a7589 */ /* 0x0006a400000e0000 */
.L_x_1830:
[----:B------:R-:W-:Y:S05]  /*1d0b0*/  BSYNC B0 ;  /* 0x0000000000007941 */ /* 0x000fea0003800000 */
.L_x_1829:
        /* <DEDUP_REMOVED lines=68> */
.L_x_1833:
        /* <DEDUP_REMOVED lines=68> */
.L_x_1834:
[----:B------:R-:W-:Y:S05]  /*1d940*/  BSYNC B0 ;  /* 0x0000000000007941 */ /* 0x000fea0003800000 */
.L_x_1832:
[----:B------:R-:W-:-:S04]  /*1d950*/  LOP3.LUT R2, RZ, R2, RZ, 0x33, !PT ;  /* 0x00000002ff027212 */ /* 0x000fc800078e33ff */
[----:B-1----:R-:W-:-:S05]  /*1d960*/  IADD3 R0, R2, R6, RZ ;  /* 0x0000000602007210 */ /* 0x002fca0007ffe0ff */
[----:B------:R1:W-:Y:S01]  /*1d970*/  STL [R1+0x44], R0 ;  /* 0x0000440001007387 */ /* 0x0003e20000100800 */
[----:B------:R-:W-:Y:S05]  /*1d980*/  BRA `(.L_x_1835) ;  /* 0x0000005000007947 */ /* 0x000fea0003800000 */
.L_x_1823:
[----:B------:R-:W-:Y:S01]  /*1d990*/  MOV R0, c[0x0][0x53c] ;  /* 0x00014f0000007a02 */ /* 0x000fe20000000f00 */
[----:B------:R2:W-:Y:S04]  /*1d9a0*/  STL [R1+0x40], R9 ;  /* 0x0000400901007387 */ /* 0x0005e80000100800 */
[----:B------:R2:W-:Y:S04]  /*1d9b0*/  STL [R1+0x44], RZ ;  /* 0x000044ff01007387 */ /* 0x0005e80000100800 */
[----:B------:R2:W-:Y:S04]  /*1d9c0*/  STL [R1+0x48], RZ ;  /* 0x000048ff01007387 */ /* 0x0005e80000100800 */
[----:B------:R2:W-:Y:S02]  /*1d9d0*/  STL [R1+0x4c], R0 ;  /* 0x00004c0001007387 */ /* 0x0005e40000100800 */
.L_x_1835:
[----:B------:R-:W-:Y:S05]  /*1d9e0*/  BSYNC B1 ;  /* 0x0000000000017941 */ /* 0x000fea0003800000 */
.L_x_1821:
        /* <DEDUP_REMOVED lines=9> */
.L_x_1816:
[----:B--2---:R-:W2:Y:S02]  /*1da80*/  LDL R0, [R1+0x4c] ;  /* 0x00004c0001007983 */ /* 0x004ea40000100800 */
[----:B--2---:R-:W-:-:S13]  /*1da90*/  ISETP.GE.AND P0, PT, R0, c[0x0][0x53c], PT ;  /* 0x00014f0000007a0c */ /* 0x004fda0003f06270 */
[----:B-1--4-:R-:W-:Y:S01]  /*1daa0*/  @P0 CALL.REL.NOINC `(.L_x_1836) ;  /* 0x0000001000000944 */ /* 0x012fe20003c00000 */
[----:B------:R-:W-:Y:S05]  /*1dab0*/  BRA `(.L_x_1837) ;  /* 0xfffe448000007947 */ /* 0x000fea000383ffff */
.L_x_1836:
[----:B------:R-:W-:Y:S05]  /*1dac0*/  EXIT ;  /* 0x000000000000794d */ /* 0x000fea0003800000 */
.L_x_1624:
[----:B------:R-:W-:Y:S01]  /*1dad0*/  IMAD.MOV.U32 R0, RZ, RZ, R5 ;  /* 0x000000ffff007224 */ /* 0x000fe200078e0005 */
[----:B------:R-:W-:Y:S02]  /*1dae0*/  MOV R2, 0x1 ;  /* 0x0000000100027802 */ /* 0x000fe40000000f00 */
[----:B------:R-:W-:Y:S02]  /*1daf0*/  MOV R3, 0x1db10 ;  /* 0x0001db1000037802 */ /* 0x000fe40000000f00 */
[----:B------:R-:W-:Y:S05]  /*1db00*/  CALL.REL.NOINC `($__internal_24_$__cuda_sm70_shflsync_up_p) ;  /* 0x00005f9000007944 */ /* 0x000fea0003c00000 */
[----:B------:R-:W-:Y:S01]  /*1db10*/  MOV R0, R4 ;  /* 0x0000000400007202 */ /* 0x000fe20000000f00 */
[----:B------:R-:W-:Y:S05]  /*1db20*/  BRA `(.L_x_1838) ;  /* 0xfffe293000007947 */ /* 0x000fea000383ffff */
.L_x_1625:
[----:B------:R-:W-:Y:S01]  /*1db30*/  IMAD.MOV.U32 R0, RZ, RZ, R5 ;  /* 0x000000ffff007224 */ /* 0x000fe200078e0005 */
[----:B------:R-:W-:Y:S02]  /*1db40*/  MOV R2, 0x2 ;  /* 0x0000000200027802 */ /* 0x000fe40000000f00 */
[----:B------:R-:W-:Y:S02]  /*1db50*/  MOV R3, 0x1db70 ;  /* 0x0001db7000037802 */ /* 0x000fe40000000f00 */
[----:B------:R-:W-:Y:S05]  /*1db60*/  CALL.REL.NOINC `($__internal_24_$__cuda_sm70_shflsync_up_p) ;  /* 0x00005f3000007944 */ /* 0x000fea0003c00000 */
[----:B------:R-:W-:Y:S01]  /*1db70*/  SEL R0, R4, RZ, P4 ;  /* 0x000000ff04007207 */ /* 0x000fe20002000000 */
[----:B------:R-:W-:Y:S01]  /*1db80*/  IMAD.MOV.U32 R2, RZ, RZ, 0x4 ;  /* 0x00000004ff027424 */ /* 0x000fe200078e00ff */
[----:B------:R-:W-:-:S03]  /*1db90*/  MOV R3, 0x1dbc0 ;  /* 0x0001dbc000037802 */ /* 0x000fc60000000f00 */
[----:B------:R-:W-:Y:S02]  /*1dba0*/  IMAD.IADD R0, R5, 0x1, R0 ;  /* 0x0000000105007824 */ /* 0x000fe400078e0200 */
        /* <DEDUP_REMOVED lines=13> */
[----:B------:R-:W-:Y:S02]  /*1dc80*/  MOV R218, 0x1f ;  /* 0x0000001f00da7802 */ /* 0x000fe40000000f00 */
[----:B------:R-:W-:Y:S01]  /*1dc90*/  MOV R3, 0x1dcd0 ;  /* 0x0001dcd000037802 */ /* 0x000fe20000000f00 */
[----:B------:R-:W-:-:S04]  /*1dca0*/  IMAD.IADD R4, R0, 0x1, R4 ;  /* 0x0000000100047824 */ /* 0x000fc800078e0204 */
[----:B------:R-:W-:Y:S02]  /*1dcb0*/  IMAD.MOV.U32 R219, RZ, RZ, R4 ;  /* 0x000000ffffdb7224 */ /* 0x000fe400078e0004 */
[----:B------:R-:W-:Y:S05]  /*1dcc0*/  CALL.REL.NOINC `($__internal_23_$__cuda_sm70_shflsync_idx_p) ;  /* 0x00005d7000007944 */ /* 0x000fea0003c00000 */
[----:B------:R-:W-:Y:S01]  /*1dcd0*/  MOV R0, R218 ;  /* 0x000000da00007202 */ /* 0x000fe20000000f00 */
[----:B------:R-:W-:Y:S05]  /*1dce0*/  BRA `(.L_x_1839) ;  /* 0xfffe287000007947 */ /* 0x000fea000383ffff */
.L_x_1627:
[----:B------:R-:W-:Y:S02]  /*1dcf0*/  SEL R0, RZ, 0x1, P0 ;  /* 0x00000001ff007807 */ /* 0x000fe40000000000 */
[----:B------:R-:W-:Y:S02]  /*1dd00*/  MOV R2, 0x1dd20 ;  /* 0x0001dd2000027802 */ /* 0x000fe40000000f00 */
[----:B------:R-:W-:Y:S05]  /*1dd10*/  CALL.REL.NOINC `($__internal_25_$__cuda_sm70_votesync_ballot) ;  /* 0x00005df000007944 */ /* 0x000fea0003c00000 */
[----:B------:R-:W-:Y:S01]  /*1dd20*/  MOV R7, R0 ;  /* 0x0000000000077202 */ /* 0x000fe20000000f00 */
[----:B------:R-:W-:Y:S05]  /*1dd30*/  BRA `(.L_x_1840) ;  /* 0xfffe28b000007947 */ /* 0x000fea000383ffff */
.L_x_1628:
[----:B------:R-:W-:Y:S01]  /*1dd40*/  IMAD.MOV.U32 R219, RZ, RZ, R9 ;  /* 0x000000ffffdb7224 */ /* 0x000fe200078e0009 */
[----:B-1----:R-:W-:Y:S01]  /*1dd50*/  MOV R2, R0 ;  /* 0x0000000000027202 */ /* 0x002fe20000000f00 */
[----:B------:R-:W-:Y:S01]  /*1dd60*/  IMAD.MOV.U32 R218, RZ, RZ, 0x1f ;  /* 0x0000001fffda7424 */ /* 0x000fe200078e00ff */
[----:B------:R-:W-:Y:S02]  /*1dd70*/  MOV R3, 0x1dd90 ;  /* 0x0001dd9000037802 */ /* 0x000fe40000000f00 */
[----:B------:R-:W-:Y:S05]  /*1dd80*/  CALL.REL.NOINC `($__internal_23_$__cuda_sm70_shflsync_idx_p) ;  /* 0x00005cb000007944 */ /* 0x000fea0003c00000 */
[----:B------:R-:W-:Y:S01]  /*1dd90*/  IMAD.MOV.U32 R12, RZ, RZ, R218 ;  /* 0x000000ffff0c7224 */ /* 0x000fe200078e00da */
[----:B------:R-:W-:Y:S01]  /*1dda0*/  MOV R219, R8 ;  /* 0x0000000800db7202 */ /* 0x000fe20000000f00 */
[----:B------:R-:W-:Y:S01]  /*1ddb0*/  IMAD.MOV.U32 R5, RZ, RZ, RZ ;  /* 0x000000ffff057224 */ /* 0x000fe200078e00ff */
[----:B------:R-:W-:Y:S01]  /*1ddc0*/  MOV R2, R0 ;  /* 0x0000000000027202 */ /* 0x000fe20000000f00 */
[----:B------:R-:W-:Y:S01]  /*1ddd0*/  IMAD.MOV.U32 R218, RZ, RZ, 0x1f ;  /* 0x0000001fffda7424 */ /* 0x000fe200078e00ff */
[----:B------:R-:W-:-:S02]  /*1dde0*/  MOV R3, 0x1de00 ;  /* 0x0001de0000037802 */ /* 0x000fc40000000f00 */
[----:B------:R-:W-:Y:S05]  /*1ddf0*/  CALL.REL.NOINC `($__internal_23_$__cuda_sm70_shflsync_idx_p) ;  /* 0x00005c4000007944 */ /* 0x000fea0003c00000 */
[----:B------:R-:W-:Y:S01]  /*1de00*/  MOV R9, R218 ;  /* 0x000000da00097202 */ /* 0x000fe20000000f00 */
[----:B------:R-:W-:Y:S05]  /*1de10*/  BRA `(.L_x_1841) ;  /* 0xfffe284000007947 */ /* 0x000fea000383ffff */
.L_x_1631:
[----:B------:R-:W-:Y:S01]  /*1de20*/  IMAD.MOV.U32 R219, RZ, RZ, R4 ;  /* 0x000000ffffdb7224 */ /* 0x000fe200078e0004 */
[----:B-1----:R-:W-:Y:S01]  /*1de30*/  MOV R2, R0 ;  /* 0x0000000000027202 */ /* 0x002fe20000000f00 */
[----:B------:R-:W-:Y:S01]  /*1de40*/  IMAD.MOV.U32 R218, RZ, RZ, 0x1f ;  /* 0x0000001fffda7424 */ /* 0x000fe200078e00ff */
[----:B------:R-:W-:-:S02]  /*1de50*/  MOV R3, 0x1de70 ;  /* 0x0001de7000037802 */ /* 0x000fc40000000f00 */
[----:B---34-:R-:W-:Y:S05]  /*1de60*/  CALL.REL.NOINC `($__internal_23_$__cuda_sm70_shflsync_idx_p) ;  /* 0x00005bd000007944 */ /* 0x018fea0003c00000 */
[----:B------:R-:W-:Y:S01]  /*1de70*/  MOV R5, R218 ;  /* 0x000000da00057202 */ /* 0x000fe20000000f00 */
[----:B------:R-:W-:Y:S05]  /*1de80*/  BRA `(.L_x_1630) ;  /* 0xfffe283000007947 */ /* 0x000fea000383ffff */
.L_x_1680:
[----:B------:R-:W-:Y:S01]  /*1de90*/  IMAD.MOV.U32 R219, RZ, RZ, R5 ;  /* 0x000000ffffdb7224 */ /* 0x000fe200078e0005 */
[----:B------:R-:W-:Y:S01]  /*1dea0*/  MOV R2, RZ ;  /* 0x000000ff00027202 */ /* 0x000fe20000000f00 */
[----:B------:R-:W-:Y:S01]  /*1deb0*/  IMAD.MOV.U32 R218, RZ, RZ, 0x181f ;  /* 0x0000181fffda7424 */ /* 0x000fe200078e00ff */
[----:B------:R-:W-:-:S02]  /*1dec0*/  MOV R3, 0x1dee0 ;  /* 0x0001dee000037802 */ /* 0x000fc40000000f00 */
[----:B-----5:R-:W-:Y:S05]  /*1ded0*/  CALL.REL.NOINC `($__internal_23_$__cuda_sm70_shflsync_idx_p) ;  /* 0x00005b6000007944 */ /* 0x020fea0003c00000 */
[----:B------:R-:W-:Y:S01]  /*1dee0*/  MOV R7, R218 ;  /* 0x000000da00077202 */ /* 0x000fe20000000f00 */
[----:B------:R-:W-:Y:S05]  /*1def0*/  BRA `(.L_x_1842) ;  /* 0xfffeac0000007947 */ /* 0x000fea000383ffff */
.L_x_1681:
[----:B------:R-:W-:Y:S01]  /*1df00*/  IMAD.MOV.U32 R219, RZ, RZ, R6 ;  /* 0x000000ffffdb7224 */ /* 0x000fe200078e0006 */
[----:B------:R-:W-:Y:S01]  /*1df10*/  MOV R2, RZ ;  /* 0x000000ff00027202 */ /* 0x000fe20000000f00 */
[----:B------:R-:W-:Y:S01]  /*1df20*/  IMAD.MOV.U32 R218, RZ, RZ, 0x181f ;  /* 0x0000181fffda7424 */ /* 0x000fe200078e00ff */
[----:B------:R-:W-:-:S02]  /*1df30*/  MOV R3, 0x1df50 ;  /* 0x0001df5000037802 */ /* 0x000fc40000000f00 */
[----:B-12--5:R-:W-:Y:S05]  /*1df40*/  CALL.REL.NOINC `($__internal_23_$__cuda_sm70_shflsync_idx_p) ;  /* 0x00005af000007944 */ /* 0x026fea0003c00000 */
[----:B------:R-:W-:Y:S01]  /*1df50*/  MOV R2, R218 ;  /* 0x000000da00027202 */ /* 0x000fe20000000f00 */
[----:B------:R-:W-:Y:S05]  /*1df60*/  BRA `(.L_x_1843) ;  /* 0xfffeabb000007947 */ /* 0x000fea000383ffff */
.L_x_1684:
[----:B------:R-:W-:Y:S01]  /*1df70*/  IMAD.MOV.U32 R219, RZ, RZ, R5 ;  /* 0x000000ffffdb7224 */ /* 0x000fe200078e0005 */
[----:B--2-4-:R-:W-:Y:S01]  /*1df80*/  MOV R2, 0x1 ;  /* 0x0000000100027802 */ /* 0x014fe20000000f00 */
[----:B------:R-:W-:Y:S01]  /*1df90*/  IMAD.MOV.U32 R218, RZ, RZ, 0x181f ;  /* 0x0000181fffda7424 */ /* 0x000fe200078e00ff */
[----:B------:R-:W-:-:S02]  /*1dfa0*/  MOV R3, 0x1dfc0 ;  /* 0x0001dfc000037802 */ /* 0x000fc40000000f00 */
[----:B-1-3-5:R-:W-:Y:S05]  /*1dfb0*/  CALL.REL.NOINC `($__internal_23_$__cuda_sm70_shflsync_idx_p) ;  /* 0x00005a8000007944 */ /* 0x02afea0003c00000 */
[----:B------:R-:W-:Y:S01]  /*1dfc0*/  IMAD.MOV.U32 R7, RZ, RZ, R218 ;  /* 0x000000ffff077224 */ /* 0x000fe200078e00da */
[----:B------:R-:W-:Y:S01]  /*1dfd0*/  MOV R2, 0x1 ;  /* 0x0000000100027802 */ /* 0x000fe20000000f00 */
[----:B------:R-:W-:Y:S01]  /*1dfe0*/  IMAD.MOV.U32 R219, RZ, RZ, R6 ;  /* 0x000000ffffdb7224 */ /* 0x000fe200078e0006 */
[----:B------:R-:W-:-:S02]  /*1dff0*/  MOV R218, 0x181f ;  /* 0x0000181f00da7802 */ /* 0x000fc40000000f00 */
[----:B------:R-:W-:Y:S02]  /*1e000*/  MOV R3, 0x1e020 ;  /* 0x0001e02000037802 */ /* 0x000fe40000000f00 */
[----:B------:R-:W-:Y:S05]  /*1e010*/  CALL.REL.NOINC `($__internal_23_$__cuda_sm70_shflsync_idx_p) ;  /* 0x00005a2000007944 */ /* 0x000fea0003c00000 */
[----:B------:R-:W-:Y:S01]  /*1e020*/  MOV R2, R218 ;  /* 0x000000da00027202 */ /* 0x000fe20000000f00 */
[----:B------:R-:W-:Y:S05]  /*1e030*/  BRA `(.L_x_1844) ;  /* 0xfffeabc000007947 */ /* 0x000fea000383ffff */
.L_x_1687:
[----:B------:R-:W-:Y:S01]  /*1e040*/  IMAD.MOV.U32 R219, RZ, RZ, R5 ;  /* 0x000000ffffdb7224 */ /* 0x000fe200078e0005 */
[----:B-1--4-:R-:W-:Y:S01]  /*1e050*/  MOV R2, 0x2 ;  /* 0x0000000200027802 */ /* 0x012fe20000000f00 */
[----:B------:R-:W-:Y:S01]  /*1e060*/  IMAD.MOV.U32 R218, RZ, RZ, 0x181f ;  /* 0x0000181fffda7424 */ /* 0x000fe200078e00ff */
[----:B------:R-:W-:Y:S02]  /*1e070*/  MOV R3, 0x1e090 ;  /* 0x0001e09000037802 */ /* 0x000fe40000000f00 */
[----:B--23-5:R-:W-:Y:S05]  /*1e080*/  CALL.REL.NOINC `($__internal_23_$__cuda_sm70_shflsync_idx_p) ;  /* 0x000059b000007944 */ /* 0x02cfea0003c00000 */
[----:B------:R-:W-:Y:S01]  /*1e090*/  MOV R7, R218 ;  /* 0x000000da00077202 */ /* 0x000fe20000000f00 */
[----:B------:R-:W-:Y:S05]  /*1e0a0*/  BRA `(.L_x_1845) ;  /* 0xfffeac2000007947 */ /* 0x000fea000383ffff */
.L_x_1688:
[----:B------:R-:W-:Y:S01]  /*1e0b0*/  IMAD.MOV.U32 R219, RZ, RZ, R6 ;  /* 0x000000ffffdb7224 */ /* 0x000fe200078e0006 */
[----:B----4-:R-:W-:Y:S01]  /*1e0c0*/  MOV R2, 0x2 ;  /* 0x0000000200027802 */ /* 0x010fe20000000f00 */
[----:B------:R-:W-:Y:S01]  /*1e0d0*/  IMAD.MOV.U32 R218, RZ, RZ, 0x181f ;  /* 0x0000181fffda7424 */ /* 0x000fe200078e00ff */
[----:B------:R-:W-:Y:S02]  /*1e0e0*/  MOV R3, 0x1e100 ;  /* 0x0001e10000037802 */ /* 0x000fe40000000f00 */
[----:B-123-5:R-:W-:Y:S05]  /*1e0f0*/  CALL.REL.NOINC `($__internal_23_$__cuda_sm70_shflsync_idx_p) ;  /* 0x0000594000007944 */ /* 0x02efea0003c00000 */
[----:B------:R-:W-:Y:S01]  /*1e100*/  MOV R2, R218 ;  /* 0x000000da00027202 */ /* 0x000fe20000000f00 */
[----:B------:R-:W-:Y:S05]  /*1e110*/  BRA `(.L_x_1846) ;  /* 0xfffeabd000007947 */ /* 0x000fea000383ffff */
.L_x_1691:
[----:B------:R-:W-:Y:S01]  /*1e120*/  IMAD.MOV.U32 R219, RZ, RZ, R5 ;  /* 0x000000ffffdb7224 */ /* 0x000fe200078e0005 */
[----:B-1----:R-:W-:Y:S01]  /*1e130*/  MOV R2, 0x3 ;  /* 0x0000000300027802 */ /* 0x002fe20000000f00 */
[----:B------:R-:W-:Y:S01]  /*1e140*/  IMAD.MOV.U32 R218, RZ, RZ, 0x181f ;  /* 0x0000181fffda7424 */ /* 0x000fe200078e00ff */
[----:B------:R-:W-:-:S02]  /*1e150*/  MOV R3, 0x1e170 ;  /* 0x0001e17000037802 */ /* 0x000fc40000000f00 */
[----:B--2345:R-:W-:Y:S05]  /*1e160*/  CALL.REL.NOINC `($__internal_23_$__cuda_sm70_shflsync_idx_p) ;  /* 0x000058d000007944 */ /* 0x03cfea0003c00000 */
        /* <DEDUP_REMOVED lines=8> */
.L_x_1694:
[----:B------:R-:W-:Y:S01]  /*1e1f0*/  IMAD.MOV.U32 R219, RZ, RZ, R5 ;  /* 0x000000ffffdb7224 */ /* 0x000fe200078e0005 */
[----:B-1----:R-:W-:Y:S01]  /*1e200*/  MOV R2, 0x4 ;  /* 0x0000000400027802 */ /* 0x002fe20000000f00 */
[----:B------:R-:W-:Y:S01]  /*1e210*/  IMAD.MOV.U32 R218, RZ, RZ, 0x181f ;  /* 0x0000181fffda7424 */ /* 0x000fe200078e00ff */
[----:B------:R-:W-:Y:S02]  /*1e220*/  MOV R3, 0x1e240 ;  /* 0x0001e24000037802 */ /* 0x000fe40000000f00 */
[----:B--2345:R-:W-:Y:S05]  /*1e230*/  CALL.REL.NOINC `($__internal_23_$__cuda_sm70_shflsync_idx_p) ;  /* 0x0000580000007944 */ /* 0x03cfea0003c00000 */
[----:B------:R-:W-:Y:S01]  /*1e240*/  MOV R7, R218 ;  /* 0x000000da00077202 */ /* 0x000fe20000000f00 */
[----:B------:R-:W-:Y:S05]  /*1e250*/  BRA `(.L_x_1848) ;  /* 0xfffeac4000007947 */ /* 0x000fea000383ffff */
.L_x_1695:
[----:B------:R-:W-:Y:S01]  /*1e260*/  IMAD.MOV.U32 R219, RZ, RZ, R6 ;  /* 0x000000ffffdb7224 */ /* 0x000fe200078e0006 */
[----:B-1----:R-:W-:Y:S01]  /*1e270*/  MOV R2, 0x4 ;  /* 0x0000000400027802 */ /* 0x002fe20000000f00 */
[----:B------:R-:W-:Y:S01]  /*1e280*/  IMAD.MOV.U32 R218, RZ, RZ, 0x181f ;  /* 0x0000181fffda7424 */ /* 0x000fe200078e00ff */
[----:B------:R-:W-:Y:S02]  /*1e290*/  MOV R3, 0x1e2b0 ;  /* 0x0001e2b000037802 */ /* 0x000fe40000000f00 */
[----:B--2345:R-:W-:Y:S05]  /*1e2a0*/  CALL.REL.NOINC `($__internal_23_$__cuda_sm70_shflsync_idx_p) ;  /* 0x0000579000007944 */ /* 0x03cfea0003c00000 */
[----:B------:R-:W-:Y:S01]  /*1e2b0*/  MOV R2, R218 ;  /* 0x000000da00027202 */ /* 0x000fe20000000f00 */
[----:B------:R-:W-:Y:S05]  /*1e2c0*/  BRA `(.L_x_1849) ;  /* 0xfffeabf000007947 */ /* 0x000fea000383ffff */
.L_x_1698:
[----:B------:R-:W-:Y:S01]  /*1e2d0*/  IMAD.MOV.U32 R219, RZ, RZ, R5 ;  /* 0x000000ffffdb7224 */ /* 0x000fe200078e0005 */
[----:B--23--:R-:W-:Y:S01]  /*1e2e0*/  MOV R2, 0x5 ;  /* 0x0000000500027802 */ /* 0x00cfe20000000f00 */
[----:B------:R-:W-:Y:S01]  /*1e2f0*/  IMAD.MOV.U32 R218, RZ, RZ, 0x181f ;  /* 0x0000181fffda7424 */ /* 0x000fe200078e00ff */
[----:B------:R-:W-:-:S02]  /*1e300*/  MOV R3, 0x1e320 ;  /* 0x0001e32000037802 */ /* 0x000fc40000000f00 */
[----:B-1--45:R-:W-:Y:S05]  /*1e310*/  CALL.REL.NOINC `($__internal_23_$__cuda_sm70_shflsync_idx_p) ;  /* 0x0000572000007944 */ /* 0x032fea0003c00000 */
        /* <DEDUP_REMOVED lines=8> */
.L_x_1701:
[----:B------:R-:W-:Y:S01]  /*1e3a0*/  IMAD.MOV.U32 R219, RZ, RZ, R5 ;  /* 0x000000ffffdb7224 */ /* 0x000fe200078e0005 */
[----:B-1-3--:R-:W-:Y:S01]  /*1e3b0*/  MOV R2, 0x6 ;  /* 0x0000000600027802 */ /* 0x00afe20000000f00 */
[----:B------:R-:W-:Y:S01]  /*1e3c0*/  IMAD.MOV.U32 R218, RZ, RZ, 0x181f ;  /* 0x0000181fffda7424 */ /* 0x000fe200078e00ff */
[----:B------:R-:W-:Y:S02]  /*1e3d0*/  MOV R3, 0x1e3f0 ;  /* 0x0001e3f000037802 */ /* 0x000fe40000000f00 */
[----:B--2-45:R-:W-:Y:S05]  /*1e3e0*/  CALL.REL.NOINC `($__internal_23_$__cuda_sm70_shflsync_idx_p) ;  /* 0x0000565000007944 */ /* 0x034fea0003c00000 */
[----:B------:R-:W-:Y:S01]  /*1e3f0*/  MOV R7, R218 ;  /* 0x000000da00077202 */ /* 0x000fe20000000f00 */
[----:B------:R-:W-:Y:S05]  /*1e400*/  BRA `(.L_x_1851) ;  /* 0xfffeac6000007947 */ /* 0x000fea000383ffff */
.L_x_1702:
[----:B------:R-:W-:Y:S01]  /*1e410*/  IMAD.MOV.U32 R219, RZ, RZ, R6 ;  /* 0x000000ffffdb7224 */ /* 0x000fe200078e0006 */
[----:B---3--:R-:W-:Y:S01]  /*1e420*/  MOV R2, 0x6 ;  /* 0x0000000600027802 */ /* 0x008fe20000000f00 */
[----:B------:R-:W-:Y:S01]  /*1e430*/  IMAD.MOV.U32 R218, RZ, RZ, 0x181f ;  /* 0x0000181fffda7424 */ /* 0x000fe200078e00ff */
[----:B------:R-:W-:Y:S02]  /*1e440*/  MOV R3, 0x1e460 ;  /* 0x0001e46000037802 */ /* 0x000fe40000000f00 */
[----:B-12-45:R-:W-:Y:S05]  /*1e450*/  CALL.REL.NOINC `($__internal_23_$__cuda_sm70_shflsync_idx_p) ;  /* 0x000055e000007944 */ /* 0x036fea0003c00000 */
[----:B------:R-:W-:Y:S01]  /*1e460*/  MOV R2, R218 ;  /* 0x000000da00027202 */ /* 0x000fe20000000f00 */
[----:B------:R-:W-:Y:S05]  /*1e470*/  BRA `(.L_x_1852) ;  /* 0xfffeac1000007947 */ /* 0x000fea000383ffff */
.L_x_1705:
        /* <DEDUP_REMOVED lines=13> */
.L_x_1744:
[----:B------:R-:W-:Y:S01]  /*1e550*/  IMAD.MOV.U32 R219, RZ, RZ, R5 ;  /* 0x000000ffffdb7224 */ /* 0x000fe200078e0005 */
[----:B------:R-:W-:Y:S01]  /*1e560*/  MOV R2, RZ ;  /* 0x000000ff00027202 */ /* 0x000fe20000000f00 */
[----:B------:R-:W-:Y:S01]  /*1e570*/  IMAD.MOV.U32 R218, RZ, RZ, 0x181f ;  /* 0x0000181fffda7424 */ /* 0x000fe200078e00ff */
[----:B------:R-:W-:Y:S02]  /*1e580*/  MOV R3, 0x1e5a0 ;  /* 0x0001e5a000037802 */ /* 0x000fe40000000f00 */
[----:B------:R-:W-:Y:S05]  /*1e590*/  CALL.REL.NOINC `($__internal_23_$__cuda_sm70_shflsync_idx_p) ;  /* 0x000054a000007944 */ /* 0x000fea0003c00000 */
[----:B------:R-:W-:Y:S01]  /*1e5a0*/  MOV R9, R218 ;  /* 0x000000da00097202 */ /* 0x000fe20000000f00 */
[----:B------:R-:W-:Y:S05]  /*1e5b0*/  BRA `(.L_x_1854) ;  /* 0xffff0c6000007947 */ /* 0x000fea000383ffff */
.L_x_1745:
[----:B------:R-:W-:Y:S01]  /*1e5c0*/  IMAD.MOV.U32 R219, RZ, RZ, R4 ;  /* 0x000000ffffdb7224 */ /* 0x000fe200078e0004 */
[----:B------:R-:W-:Y:S01]  /*1e5d0*/  MOV R2, RZ ;  /* 0x000000ff00027202 */ /* 0x000fe20000000f00 */
[----:B------:R-:W-:Y:S01]  /*1e5e0*/  IMAD.MOV.U32 R218, RZ, RZ, 0x181f ;  /* 0x0000181fffda7424 */ /* 0x000fe200078e00ff */
[----:B------:R-:W-:Y:S02]  /*1e5f0*/  MOV R3, 0x1e610 ;  /* 0x0001e61000037802 */ /* 0x000fe40000000f00 */
[----:B-12---:R-:W-:Y:S05]  /*1e600*/  CALL.REL.NOINC `($__internal_23_$__cuda_sm70_shflsync_idx_p) ;  /* 0x0000543000007944 */ /* 0x006fea0003c00000 */
        /* <DEDUP_REMOVED lines=12> */
[----:B------:R-:W-:Y:S05]  /*1e6d0*/  CALL.REL.NOINC `($__internal_23_$__cuda_sm70_shflsync_idx_p) ;  /* 0x0000536000007944 */ /* 0x000fea0003c00000 */
[----:B------:R-:W-:Y:S01]  /*1e6e0*/  IMAD.MOV.U32 R7, RZ, RZ, R218 ;  /* 0x000000ffff077224 */ /* 0x000fe200078e00da */
[----:B------:R-:W-:Y:S01]  /*1e6f0*/  MOV R2, 0x1 ;  /* 0x0000000100027802 */ /* 0x000fe20000000f00 */
[----:B------:R-:W-:Y:S01]  /*1e700*/  IMAD.MOV.U32 R219, RZ, RZ, R4 ;  /* 0x000000ffffdb7224 */ /* 0x000fe200078e0004 */
[----:B------:R-:W-:Y:S02]  /*1e710*/  MOV R218, 0x181f ;  /* 0x0000181f00da7802 */ /* 0x000fe40000000f00 */
[----:B------:R-:W-:Y:S02]  /*1e720*/  MOV R3, 0x1e740 ;  /* 0x0001e74000037802 */ /* 0x000fe40000000f00 */
[----:B------:R-:W-:Y:S05]  /*1e730*/  CALL.REL.NOINC `($__internal_23_$__cuda_sm70_shflsync_idx_p) ;  /* 0x0000530000007944 */ /* 0x000fea0003c00000 */
        /* <DEDUP_REMOVED lines=60> */
[----:B------:R-:W-:Y:S01]  /*1eb00*/  MOV R4, R218 ;  /* 0x000000da00047202 */ /* 0x000fe20000000f00 */
[----:B------:R-:W-:Y:S05]  /*1eb10*/  BRA `(.L_x_1855) ;  /* 0xffff088000007947 */ /* 0x000fea000383ffff */
.L_x_1746:
[----:B------:R-:W-:Y:S01]  /*1eb20*/  IMAD.MOV.U32 R219, RZ, RZ, R0 ;  /* 0x000000ffffdb7224 */ /* 0x000fe200078e0000 */
[----:B------:R-:W-:Y:S01]  /*1eb30*/  MOV R2, RZ ;  /* 0x000000ff00027202 */ /* 0x000fe20000000f00 */
[----:B------:R-:W-:Y:S01]  /*1eb40*/  IMAD.MOV.U32 R218, RZ, RZ, 0x1c1f ;  /* 0x00001c1fffda7424 */ /* 0x000fe200078e00ff */
[----:B------:R-:W-:-:S02]  /*1eb50*/  MOV R3, 0x1eb70 ;  /* 0x0001eb7000037802 */ /* 0x000fc40000000f00 */
[----:B------:R-:W-:Y:S05]  /*1eb60*/  CALL.REL.NOINC `($__internal_23_$__cuda_sm70_shflsync_idx_p) ;  /* 0x00004ed000007944 */ /* 0x000fea0003c00000 */
[----:B------:R-:W-:Y:S01]  /*1eb70*/  MOV R2, R218 ;  /* 0x000000da00027202 */ /* 0x000fe20000000f00 */
[----:B------:R-:W-:Y:S05]  /*1eb80*/  BRA `(.L_x_1856) ;  /* 0xffff099000007947 */ /* 0x000fea000383ffff */
.L_x_1747:
[----:B------:R-:W-:Y:S01]  /*1eb90*/  IMAD.MOV.U32 R219, RZ, RZ, R0 ;  /* 0x000000ffffdb7224 */ /* 0x000fe200078e0000 */
[----:B------:R-:W-:Y:S01]  /*1eba0*/  MOV R2, 0x1 ;  /* 0x0000000100027802 */ /* 0x000fe20000000f00 */
[----:B------:R-:W-:Y:S01]  /*1ebb0*/  IMAD.MOV.U32 R218, RZ, RZ, 0x1c1f ;  /* 0x00001c1fffda7424 */ /* 0x000fe200078e00ff */
[----:B------:R-:W-:-:S02]  /*1ebc0*/  MOV R3, 0x1ebe0 ;  /* 0x0001ebe000037802 */ /* 0x000fc40000000f00 */
[----:B-1----:R-:W-:Y:S05]  /*1ebd0*/  CALL.REL.NOINC `($__internal_23_$__cuda_sm70_shflsync_idx_p) ;  /* 0x00004e6000007944 */ /* 0x002fea0003c00000 */
        /* <DEDUP_REMOVED lines=46> */
[----:B------:R-:W-:Y:S05]  /*1eec0*/  CALL.REL.NOINC `($__internal_23_$__cuda_sm70_shflsync_idx_p) ;  /* 0x00004b7000007944 */ /* 0x000fea0003c00000 */
[----:B------:R-:W-:Y:S01]  /*1eed0*/  IMAD.IADD R2, R4, 0x1, R218 ;  /* 0x0000000104027824 */ /* 0x000fe200078e02da */
[----:B------:R-:W-:Y:S01]  /*1eee0*/  MOV R3, 0x1f1c0 ;  /* 0x0001f1c000037802 */ /* 0x000fe20000000f00 */
[----:B------:R-:W-:Y:S02]  /*1eef0*/  IMAD.MOV.U32 R219, RZ, RZ, R0 ;  /* 0x000000ffffdb7224 */ /* 0x000fe400078e0000 */
[----:B------:R-:W-:Y:S01]  /*1ef00*/  IMAD.MOV.U32 R218, RZ, RZ, 0x1c1f ;  /* 0x00001c1fffda7424 */ /* 0x000fe200078e00ff */
        /* <DEDUP_REMOVED lines=41> */
[----:B------:R-:W-:Y:S02]  /*1f1a0*/  FSEL R55, R149, -INF , P0 ;  /* 0xff80000095377808 */ /* 0x000fe40000000000 */
[----:B------:R-:W-:Y:S05]  /*1f1b0*/  CALL.REL.NOINC `($__internal_23_$__cuda_sm70_shflsync_idx_p) ;  /* 0x0000488000007944 */ /* 0x000fea0003c00000 */
[----:B------:R-:W-:Y:S01]  /*1f1c0*/  IMAD.IADD R4, R4, 0x1, R218 ;  /* 0x0000000104047824 */ /* 0x000fe200078e02da */
[----:B------:R-:W-:Y:S01]  /*1f1d0*/  FMNMX.FTZ R89, R10, R11, !PT ;  /* 0x0000000b0a597209 */ /* 0x000fe20007810000 */
[----:B------:R-:W-:Y:S01]  /*1f1e0*/  IMAD.MOV.U32 R0, RZ, RZ, 0x2 ;  /* 0x00000002ff007424 */ /* 0x000fe200078e00ff */
[----:B------:R-:W-:Y:S02]  /*1f1f0*/  FMNMX.FTZ R88, R12, R13, !PT ;  /* 0x0000000d0c587209 */ /* 0x000fe40007810000 */
[----:B------:R-:W-:-:S02]  /*1f200*/  IMNMX R5, R5, R4, PT ;  /* 0x0000000405057217 */ /* 0x000fc40003800200 */
[----:B------:R-:W-:Y:S02]  /*1f210*/  FMNMX.FTZ R89, R14, R89, !PT ;  /* 0x000000590e597209 */ /* 0x000fe40007810000 */
[C---:B------:R-:W-:Y:S02]  /*1f220*/  ISETP.GT.AND P3, PT, R5.reuse, RZ, PT ;  /* 0x000000ff0500720c */ /* 0x040fe40003f64270 */
[C---:B------:R-:W-:Y:S02]  /*1f230*/  ISETP.GT.AND P2, PT, R5.reuse, 0x1, PT ;  /* 0x000000010500780c */ /* 0x040fe40003f44270 */
[----:B------:R-:W-:Y:S02]  /*1f240*/  ISETP.GT.AND P1, PT, R5, 0x8, PT ;  /* 0x000000080500780c */ /* 0x000fe40003f24270 */
[----:B------:R-:W-:Y:S02]  /*1f250*/  FSEL R23, R146, -INF , P3 ;  /* 0xff80000092177808 */ /* 0x000fe40001800000 */
[----:B------:R-:W-:-:S02]  /*1f260*/  FSEL R26, R147, -INF , P2 ;  /* 0xff800000931a7808 */ /* 0x000fc40001000000 */
[----:B------:R-:W-:Y:S02]  /*1f270*/  ISETP.GT.AND P0, PT, R5, 0x9, PT ;  /* 0x000000090500780c */ /* 0x000fe40003f04270 */
[----:B------:R-:W-:Y:S02]  /*1f280*/  FSEL R35, R142, -INF , P1 ;  /* 0xff8000008e237808 */ /* 0x000fe40000800000 */
        /* <DEDUP_REMOVED lines=107> */
[----:B------:R-:W-:Y:S02]  /*1f940*/  MOV R2, 0x1f960 ;  /* 0x0001f96000027802 */ /* 0x000fe40000000f00 */
[----:B------:R-:W-:Y:S05]  /*1f950*/  CALL.REL.NOINC `($__internal_22_$__cuda_sm70_shflsync_bfly_p) ;  /* 0x0000408000007944 */ /* 0x000fea0003c00000 */
[----:B------:R-:W-:Y:S01]  /*1f960*/  FMNMX.FTZ R89, R89, R0, !PT ;  /* 0x0000000059597209 */ /* 0x000fe20007810000 */
[----:B------:R-:W-:Y:S01]  /*1f970*/  IMAD.MOV.U32 R0, RZ, RZ, 0x1 ;  /* 0x00000001ff007424 */ /* 0x000fe200078e00ff */
[----:B------:R-:W-:-:S03]  /*1f980*/  MOV R2, 0x1f9b0 ;  /* 0x0001f9b000027802 */ /* 0x000fc60000000f00 */
[----:B------:R-:W-:Y:S02]  /*1f990*/  IMAD.MOV.U32 R84, RZ, RZ, R89 ;  /* 0x000000ffff547224 */ /* 0x000fe400078e0059 */
[----:B------:R-:W-:Y:S05]  /*1f9a0*/  CALL.REL.NOINC `($__internal_22_$__cuda_sm70_shflsync_bfly_p) ;  /* 0x0000403000007944 */ /* 0x000fea0003c00000 */
[----:B------:R-:W-:Y:S01]  /*1f9b0*/  FMNMX.FTZ R89, R89, R0, !PT ;  /* 0x0000000059597209 */ /* 0x000fe20007810000 */
[----:B------:R-:W-:Y:S01]  /*1f9c0*/  IMAD.MOV.U32 R84, RZ, RZ, R88 ;  /* 0x000000ffff547224 */ /* 0x000fe200078e0058 */
[----:B------:R-:W-:Y:S01]  /*1f9d0*/  MOV R2, 0x1fa00 ;  /* 0x0001fa0000027802 */ /* 0x000fe20000000f00 */
[----:B------:R-:W-:Y:S02]  /*1f9e0*/  IMAD.MOV.U32 R0, RZ, RZ, 0x2 ;  /* 0x00000002ff007424 */ /* 0x000fe400078e00ff */
        /* <DEDUP_REMOVED lines=26> */
[----:B------:R-:W-:Y:S01]  /*1fb90*/  MOV R9, R0 ;  /* 0x0000000000097202 */ /* 0x000fe20000000f00 */
[----:B------:R-:W-:Y:S05]  /*1fba0*/  BRA `(.L_x_1857) ;  /* 0xffff09e000007947 */ /* 0x000fea000383ffff */
.L_x_1751:
[----:B------:R-:W-:Y:S01]  /*1fbb0*/  MOV R2, RZ ;  /* 0x000000ff00027202 */ /* 0x000fe20000000f00 */
[----:B------:R-:W-:Y:S01]  /*1fbc0*/  IMAD.MOV.U32 R219, RZ, RZ, R4 ;  /* 0x000000ffffdb7224 */ /* 0x000fe200078e0004 */
[----:B------:R-:W-:Y:S01]  /*1fbd0*/  MOV R3, 0x1fc00 ;  /* 0x0001fc0000037802 */ /* 0x000fe20000000f00 */
[----:B------:R-:W-:Y:S02]  /*1fbe0*/  IMAD.MOV.U32 R218, RZ, RZ, 0x181f ;  /* 0x0000181fffda7424 */ /* 0x000fe400078e00ff */
[----:B------:R-:W-:Y:S05]  /*1fbf0*/  CALL.REL.NOINC `($__internal_23_$__cuda_sm70_shflsync_idx_p) ;  /* 0x00003e4000007944 */ /* 0x000fea0003c00000 */
[----:B------:R-:W-:Y:S01]  /*1fc00*/  MOV R7, R218 ;  /* 0x000000da00077202 */ /* 0x000fe20000000f00 */
[----:B------:R-:W-:-:S05]  /*1fc10*/  BRA `(.L_x_1858) ;  /* 0xffff25c000007947 */ /* 0x000fca000383ffff */
.L_x_1752:
[----:B------:R-:W-:Y:S01]  /*1fc20*/  MOV R2, RZ ;  /* 0x000000ff00027202 */ /* 0x000fe20000000f00 */
[----:B------:R-:W-:Y:S01]  /*1fc30*/  IMAD.MOV.U32 R219, RZ, RZ, R0 ;  /* 0x000000ffffdb7224 */ /* 0x000fe200078e0000 */
[----:B------:R-:W-:Y:S01]  /*1fc40*/  MOV R3, 0x1fc70 ;  /* 0x0001fc7000037802 */ /* 0x000fe20000000f00 */
[----:B------:R-:W-:Y:S02]  /*1fc50*/  IMAD.MOV.U32 R218, RZ, RZ, 0x181f ;  /* 0x0000181fffda7424 */ /* 0x000fe400078e00ff */
[----:B-12---:R-:W-:Y:S05]  /*1fc60*/  CALL.REL.NOINC `($__internal_23_$__cuda_sm70_shflsync_idx_p) ;  /* 0x00003dd000007944 */ /* 0x006fea0003c00000 */
[----:B------:R-:W-:Y:S01]  /*1fc70*/  IMAD.MOV.U32 R219, RZ, RZ, R4 ;  /* 0x000000ffffdb7224 */ /* 0x000fe200078e0004 */
[----:B------:R-:W-:Y:S02]  /*1fc80*/  ISETP.GE.AND P0, PT, R238, c[0x0][0x1d4], PT ;  /* 0x00007500ee007a0c */ /* 0x000fe40003f06270 */
[----:B------:R-:W-:Y:S01]  /*1fc90*/  IADD3 R2, P1, R218, R5, RZ ;  /* 0x00000005da027210 */ /* 0x000fe20007f3e0ff */
[----:B------:R-:W-:Y:S04]  /*1fca0*/  IMAD.MOV.U32 R218, RZ, RZ, 0x181f ;  /* 0x0000181fffda7424 */ /* 0x000fe800078e00ff */
[----:B------:R-:W-:Y:S01]  /*1fcb0*/  IMAD.X R3, R7, 0x1, R6, P1 ;  /* 0x0000000107037824 */ /* 0x000fe200008e0606 */
[----:B------:R-:W-:Y:S05]  /*1fcc0*/  SEL R7, RZ, 0x10, P0 ;  /* 0x00000010ff077807 */ /* 0x000fea0000000000 */
[----:B------:R-:W-:Y:S01]  /*1fcd0*/  @!PT LDS RZ, [RZ] ;  /* 0x00000000fffff984 */ /* 0x000fe20000000800 */
[----:B------:R-:W-:Y:S01]  /*1fce0*/  @!PT LDS RZ, [RZ] ;  /* 0x00000000fffff984 */ /* 0x000fe20000000800 */
[----:B------:R-:W-:Y:S01]  /*1fcf0*/  @!PT LDS RZ, [RZ] ;  /* 0x00000000fffff984 */ /* 0x000fe20000000800 */
[----:B------:R1:W-:Y:S02]  /*1fd00*/  LDGSTS.E.BYPASS.LTC128B.128 [R212+0x100], [R2.64], !P0 ;  /* 0x0010000002d47fae */ /* 0x0003e4000c101d48 */
[----:B-1----:R-:W-:Y:S01]  /*1fd10*/  MOV R3, 0x1fd40 ;  /* 0x0001fd4000037802 */ /* 0x002fe20000000f00 */
[----:B------:R-:W-:Y:S03]  /*1fd20*/  IMAD.MOV.U32 R2, RZ, RZ, 0x1 ;  /* 0x00000001ff027424 */ /* 0x000fe600078e00ff */
[----:B------:R-:W-:Y:S05]  /*1fd30*/  CALL.REL.NOINC `($__internal_23_$__cuda_sm70_shflsync_idx_p) ;  /* 0x00003d0000007944 */ /* 0x000fea0003c00000 */
[----:B------:R-:W-:Y:S01]  /*1fd40*/  MOV R2, 0x1 ;  /* 0x0000000100027802 */ /* 0x000fe20000000f00 */
[----:B------:R-:W-:Y:S01]  /*1fd50*/  IMAD.MOV.U32 R8, RZ, RZ, R218 ;  /* 0x000000ffff087224 */ /* 0x000fe200078e00da */
[----:B------:R-:W-:Y:S01]  /*1fd60*/  MOV R218, 0x181f ;  /* 0x0000181f00da7802 */ /* 0x000fe20000000f00 */
[----:B------:R-:W-:Y:S01]  /*1fd70*/  IMAD.MOV.U32 R219, RZ, RZ, R0 ;  /* 0x000000ffffdb7224 */ /* 0x000fe200078e0000 */
[----:B------:R-:W-:Y:S02]  /*1fd80*/  MOV R3, 0x1fda0 ;  /* 0x0001fda000037802 */ /* 0x000fe40000000f00 */
[----:B------:R-:W-:Y:S05]  /*1fd90*/  CALL.REL.NOINC `($__internal_23_$__cuda_sm70_shflsync_idx_p) ;  /* 0x00003ca000007944 */ /* 0x000fea0003c00000 */
        /* <DEDUP_REMOVED lines=60> */
[----:B------:R-:W-:Y:S01]  /*20160*/  MOV R0, R218 ;  /* 0x000000da00007202 */ /* 0x000fe20000000f00 */
[----:B------:R-:W-:-:S05]  /*20170*/  BRA `(.L_x_1859) ;  /* 0xffff220000007947 */ /* 0x000fca000383ffff */
.L_x_1755:
[----:B------:R-:W-:Y:S01]  /*20180*/  MOV R2, RZ ;  /* 0x000000ff00027202 */ /* 0x000fe20000000f00 */
[----:B------:R-:W-:Y:S01]  /*20190*/  IMAD.MOV.U32 R219, RZ, RZ, R84 ;  /* 0x000000ffffdb7224 */ /* 0x000fe200078e0054 */
[----:B------:R-:W-:Y:S01]  /*201a0*/  MOV R3, 0x201d0 ;  /* 0x000201d000037802 */ /* 0x000fe20000000f00 */
[----:B------:R-:W-:Y:S02]  /*201b0*/  IMAD.MOV.U32 R218, RZ, RZ, 0x181f ;  /* 0x0000181fffda7424 */ /* 0x000fe400078e00ff */
[----:B------:R-:W-:Y:S05]  /*201c0*/  CALL.REL.NOINC `($__internal_23_$__cuda_sm70_shflsync_idx_p) ;  /* 0x0000387000007944 */ /* 0x000fea0003c00000 */
[----:B------:R-:W-:Y:S01]  /*201d0*/  MOV R89, R218 ;  /* 0x000000da00597202 */ /* 0x000fe20000000f00 */
[----:B------:R-:W-:-:S05]  /*201e0*/  BRA `(.L_x_1860) ;  /* 0xffff2b0000007947 */ /* 0x000fca000383ffff */
.L_x_1756:
        /* <DEDUP_REMOVED lines=86> */
.L_x_1757:
[----:B------:R-:W-:Y:S01]  /*20750*/  MOV R2, RZ ;  /* 0x000000ff00027202 */ /* 0x000fe20000000f00 */
[----:B------:R-:W-:Y:S01]  /*20760*/  IMAD.MOV.U32 R219, RZ, RZ, R84 ;  /* 0x000000ffffdb7224 */ /* 0x000fe200078e0054 */
[----:B------:R-:W-:Y:S01]  /*20770*/  MOV R3, 0x207a0 ;  /* 0x000207a000037802 */ /* 0x000fe20000000f00 */
[----:B------:R-:W-:Y:S02]  /*20780*/  IMAD.MOV.U32 R218, RZ, RZ, 0x1c1f ;  /* 0x00001c1fffda7424 */ /* 0x000fe400078e00ff */
[----:B------:R-:W-:Y:S05]  /*20790*/  CALL.REL.NOINC `($__internal_23_$__cuda_sm70_shflsync_idx_p) ;  /* 0x000032a000007944 */ /* 0x000fea0003c00000 */
[----:B------:R-:W-:Y:S01]  /*207a0*/  MOV R0, R218 ;  /* 0x000000da00007202 */ /* 0x000fe20000000f00 */
[----:B------:R-:W-:-:S05]  /*207b0*/  BRA `(.L_x_1862) ;  /* 0xffff285000007947 */ /* 0x000fca000383ffff */
.L_x_1758:
[----:B------:R-:W-:Y:S01]  /*207c0*/  MOV R2, 0x1 ;  /* 0x0000000100027802 */ /* 0x000fe20000000f00 */
[----:B------:R-:W-:Y:S01]  /*207d0*/  IMAD.MOV.U32 R219, RZ, RZ, R84 ;  /* 0x000000ffffdb7224 */ /* 0x000fe200078e0054 */
[----:B------:R-:W-:Y:S01]  /*207e0*/  MOV R3, 0x20810 ;  /* 0x0002081000037802 */ /* 0x000fe20000000f00 */
[----:B------:R-:W-:Y:S02]  /*207f0*/  IMAD.MOV.U32 R218, RZ, RZ, 0x1c1f ;  /* 0x00001c1fffda7424 */ /* 0x000fe400078e00ff */
[----:B-1----:R-:W-:Y:S05]  /*20800*/  CALL.REL.NOINC `($__internal_23_$__cuda_sm70_shflsync_idx_p) ;  /* 0x0000323000007944 */ /* 0x002fea0003c00000 */
[----:B------:R-:W-:Y:S01]  /*20810*/  MOV R3, 0x20af0 ;  /* 0x00020af000037802 */ /* 0x000fe20000000f00 */
[----:B------:R-:W-:Y:S02]  /*20820*/  IMAD.IADD R218, R85, 0x1, R218 ;  /* 0x0000000155da7824 */ /* 0x000fe400078e02da */
[----:B------:R-:W-:Y:S02]  /*20830*/  IMAD.MOV.U32 R219, RZ, RZ, R84 ;  /* 0x000000ffffdb7224 */ /* 0x000fe400078e0054 */
        /* <DEDUP_REMOVED lines=37> */
[----:B------:R-:W-:Y:S01]  /*20a90*/  IMAD.MOV.U32 R218, RZ, RZ, 0x1c1f ;  /* 0x00001c1fffda7424 */ /* 0x000fe200078e00ff */
[----:B------:R-:W-:Y:S02]  /*20aa0*/  FSEL R39, R70, -INF , P3 ;  /* 0xff80000046277808 */ /* 0x000fe40001800000 */
[----:B------:R-:W-:Y:S02]  /*20ab0*/  FSEL R33, R71, -INF , P2 ;  /* 0xff80000047217808 */ /* 0x000fe40001000000 */
[----:B------:R-:W-:Y:S02]  /*20ac0*/  FSEL R32, R82, -INF , P1 ;  /* 0xff80000052207808 */ /* 0x000fe40000800000 */
[----:B------:R-:W-:Y:S02]  /*20ad0*/  FSEL R19, R83, -INF , P0 ;  /* 0xff80000053137808 */ /* 0x000fe40000000000 */
[----:B------:R-:W-:Y:S05]  /*20ae0*/  CALL.REL.NOINC `($__internal_23_$__cuda_sm70_shflsync_idx_p) ;  /* 0x00002f5000007944 */ /* 0x000fea0003c00000 */
        /* <DEDUP_REMOVED lines=38> */
[----:B------:R-:W-:Y:S01]  /*20d50*/  ISETP.GT.AND P0, PT, R218, 0x49, PT ;  /* 0x00000049da00780c */ /* 0x000fe20003f04270 */
[----:B------:R-:W-:Y:S01]  /*20d60*/  IMAD.MOV.U32 R218, RZ, RZ, 0x1c1f ;  /* 0x00001c1fffda7424 */ /* 0x000fe200078e00ff */
[----:B------:R-:W-:Y:S02]  /*20d70*/  FSEL R25, R61, -INF , P4 ;  /* 0xff8000003d197808 */ /* 0x000fe40002000000 */
[----:B------:R-:W-:Y:S02]  /*20d80*/  FSEL R18, R72, -INF , P3 ;  /* 0xff80000048127808 */ /* 0x000fe40001800000 */
[----:B------:R-:W-:Y:S02]  /*20d90*/  FSEL R17, R73, -INF , P2 ;  /* 0xff80000049117808 */ /* 0x000fe40001000000 */
[----:B------:R-:W-:Y:S02]  /*20da0*/  FSEL R16, R76, -INF , P1 ;  /* 0xff8000004c107808 */ /* 0x000fe40000800000 */
[----:B------:R-:W-:Y:S02]  /*20db0*/  FSEL R13, R77, -INF , P0 ;  /* 0xff8000004d0d7808 */ /* 0x000fe40000000000 */
[----:B------:R-:W-:Y:S05]  /*20dc0*/  CALL.REL.NOINC `($__internal_23_$__cuda_sm70_shflsync_idx_p) ;  /* 0x00002c7000007944 */ /* 0x000fea0003c00000 */
[----:B------:R-:W-:Y:S01]  /*20dd0*/  FMNMX.FTZ R84, R4, R90, !PT ;  /* 0x0000005a04547209 */ /* 0x000fe20007810000 */
[----:B------:R-:W-:Y:S01]  /*20de0*/  IMAD.IADD R85, R85, 0x1, R218 ;  /* 0x0000000155557824 */ /* 0x000fe200078e02da */
[----:B------:R-:W-:Y:S01]  /*20df0*/  MOV R2, 0x21590 ;  /* 0x0002159000027802 */ /* 0x000fe20000000f00 */
        /* <DEDUP_REMOVED lines=120> */
[----:B------:R-:W-:Y:S05]  /*21580*/  CALL.REL.NOINC `($__internal_22_$__cuda_sm70_shflsync_bfly_p) ;  /* 0x0000245000007944 */ /* 0x000fea0003c00000 */
[----:B------:R-:W-:Y:S01]  /*21590*/  FMNMX.FTZ R84, R84, R0, !PT ;  /* 0x0000000054547209 */ /* 0x000fe20007810000 */
[----:B------:R-:W-:Y:S01]  /*215a0*/  IMAD.MOV.U32 R0, RZ, RZ, 0x1 ;  /* 0x00000001ff007424 */ /* 0x000fe200078e00ff */
[----:B------:R-:W-:Y:S02]  /*215b0*/  MOV R2, 0x215d0 ;  /* 0x000215d000027802 */ /* 0x000fe40000000f00 */
        /* <DEDUP_REMOVED lines=28> */
[----:B------:R-:W-:-:S05]  /*21780*/  BRA `(.L_x_1863) ;  /* 0xffff28f000007947 */ /* 0x000fca000383ffff */
.L_x_1761:
[----:B-1--4-:R-:W-:Y:S01]  /*21790*/  MOV R2, RZ ;  /* 0x000000ff00027202 */ /* 0x012fe20000000f00 */
[----:B------:R-:W-:Y:S01]  /*217a0*/  IMAD.MOV.U32 R219, RZ, RZ, R56 ;  /* 0x000000ffffdb7224 */ /* 0x000fe200078e0038 */
[----:B------:R-:W-:Y:S01]  /*217b0*/  MOV R3, 0x217e0 ;  /* 0x000217e000037802 */ /* 0x000fe20000000f00 */
[----:B------:R-:W-:Y:S02]  /*217c0*/  IMAD.MOV.U32 R218, RZ, RZ, 0x181f ;  /* 0x0000181fffda7424 */ /* 0x000fe400078e00ff */
[----:B------:R-:W-:Y:S05]  /*217d0*/  CALL.REL.NOINC `($__internal_23_$__cuda_sm70_shflsync_idx_p) ;  /* 0x0000226000007944 */ /* 0x000fea0003c00000 */
[----:B------:R-:W-:Y:S01]  /*217e0*/  MOV R58, R218 ;  /* 0x000000da003a7202 */ /* 0x000fe20000000f00 */
[----:B------:R-:W-:-:S05]  /*217f0*/  BRA `(.L_x_1864) ;  /* 0xffff494000007947 */ /* 0x000fca000383ffff */
.L_x_1764:
[----:B------:R-:W-:Y:S01]  /*21800*/  MOV R2, RZ ;  /* 0x000000ff00027202 */ /* 0x000fe20000000f00 */
[----:B------:R-:W-:Y:S01]  /*21810*/  IMAD.MOV.U32 R219, RZ, RZ, R84 ;  /* 0x000000ffffdb7224 */ /* 0x000fe200078e0054 */
[----:B------:R-:W-:Y:S01]  /*21820*/  MOV R3, 0x21850 ;  /* 0x0002185000037802 */ /* 0x000fe20000000f00 */
[----:B------:R-:W-:Y:S02]  /*21830*/  IMAD.MOV.U32 R218, RZ, RZ, 0x181f ;  /* 0x0000181fffda7424 */ /* 0x000fe400078e00ff */
[----:B------:R-:W-:Y:S05]  /*21840*/  CALL.REL.NOINC `($__internal_23_$__cuda_sm70_shflsync_idx_p) ;  /* 0x000021f000007944 */ /* 0x000fea0003c00000 */
[----:B------:R-:W-:Y:S01]  /*21850*/  MOV R90, R218 ;  /* 0x000000da005a7202 */ /* 0x000fe20000000f00 */
[----:B------:R-:W-:-:S05]  /*21860*/  BRA `(.L_x_1865) ;  /* 0xffff536000007947 */ /* 0x000fca000383ffff */
.L_x_1765:
[----:B------:R-:W-:Y:S01]  /*21870*/  MOV R2, RZ ;  /* 0x000000ff00027202 */ /* 0x000fe20000000f00 */
[----:B------:R-:W-:Y:S01]  /*21880*/  IMAD.MOV.U32 R219, RZ, RZ, R0 ;  /* 0x000000ffffdb7224 */ /* 0x000fe200078e0000 */
[----:B------:R-:W-:Y:S01]  /*21890*/  MOV R3, 0x218c0 ;  /* 0x000218c000037802 */ /* 0x000fe20000000f00 */
[----:B------:R-:W-:Y:S02]  /*218a0*/  IMAD.MOV.U32 R218, RZ, RZ, 0x181f ;  /* 0x0000181fffda7424 */ /* 0x000fe400078e00ff */
[----:B-12---:R-:W-:Y:S05]  /*218b0*/  CALL.REL.NOINC `($__internal_23_$__cuda_sm70_shflsync_idx_p) ;  /* 0x0000218000007944 */ /* 0x006fea0003c00000 */
        /* <DEDUP_REMOVED lines=82> */
.L_x_1766:
[----:B------:R-:W-:Y:S02]  /*21de0*/  MOV R0, 0x2 ;  /* 0x0000000200007802 */ /* 0x000fe40000000f00 */
[----:B------:R-:W-:Y:S02]  /*21df0*/  MOV R2, 0x21e10 ;  /* 0x00021e1000027802 */ /* 0x000fe40000000f00 */
        /* <DEDUP_REMOVED lines=33> */
.L_x_1768:
[----:B------:R-:W-:Y:S01]  /*22010*/  IMAD.MOV.U32 R84, RZ, RZ, R217 ;  /* 0x000000ffff547224 */ /* 0x000fe200078e00d9 */
[----:B------:R-:W-:-:S02]  /*22020*/  MOV R0, 0x2 ;  /* 0x0000000200007802 */ /* 0x000fc40000000f00 */
[----:B------:R-:W-:Y:S02]  /*22030*/  MOV R2, 0x22050 ;  /* 0x0002205000027802 */ /* 0x000fe40000000f00 */
[----:B------:R-:W-:Y:S05]  /*22040*/  CALL.REL.NOINC `($__internal_22_$__cuda_sm70_shflsync_bfly_p) ;  /* 0x0000199000007944 */ /* 0x000fea0003c00000 */
[----:B------:R-:W-:Y:S05]  /*22050*/  BRA `(.L_x_1868) ;  /* 0xffff716000007947 */ /* 0x000fea000383ffff */
.L_x_1769:
[----:B------:R-:W-:Y:S01]  /*22060*/  IMAD.MOV.U32 R84, RZ, RZ, R4 ;  /* 0x000000ffff547224 */ /* 0x000fe200078e0004 */
[----:B------:R-:W-:Y:S02]  /*22070*/  MOV R0, 0x1 ;  /* 0x0000000100007802 */ /* 0x000fe40000000f00 */
[----:B------:R-:W-:Y:S02]  /*22080*/  MOV R2, 0x220a0 ;  /* 0x000220a000027802 */ /* 0x000fe40000000f00 */
[----:B-1----:R-:W-:Y:S05]  /*22090*/  CALL.REL.NOINC `($__internal_22_$__cuda_sm70_shflsync_bfly_p) ;  /* 0x0000194000007944 */ /* 0x002fea0003c00000 */
[----:B------:R-:W-:Y:S01]  /*220a0*/  FADD.FTZ R4, R4, R0 ;  /* 0x0000000004047221 */ /* 0x000fe20000010000 */
[----:B------:R-:W-:Y:S02]  /*220b0*/  MOV R84, R226 ;  /* 0x000000e200547202 */ /* 0x000fe40000000f00 */
[----:B------:R-:W-:Y:S02]  /*220c0*/  MOV R0, 0x2 ;  /* 0x0000000200007802 */ /* 0x000fe40000000f00 */
[----:B------:R-:W-:Y:S02]  /*220d0*/  MOV R2, 0x220f0 ;  /* 0x000220f000027802 */ /* 0x000fe40000000f00 */
[----:B------:R-:W-:Y:S05]  /*220e0*/  CALL.REL.NOINC `($__internal_22_$__cuda_sm70_shflsync_bfly_p) ;  /* 0x000018f000007944 */ /* 0x000fea0003c00000 */
[----:B------:R-:W-:Y:S01]  /*220f0*/  FADD.FTZ R6, R226, R0 ;  /* 0x00000000e2067221 */ /* 0x000fe20000010000 */
[----:B------:R-:W-:Y:S02]  /*22100*/  MOV R0, 0x1 ;  /* 0x0000000100007802 */ /* 0x000fe40000000f00 */
[----:B------:R-:W-:-:S02]  /*22110*/  MOV R2, 0x22140 ;  /* 0x0002214000027802 */ /* 0x000fc40000000f00 */
[----:B------:R-:W-:Y:S02]  /*22120*/  MOV R84, R6 ;  /* 0x0000000600547202 */ /* 0x000fe40000000f00 */
[----:B------:R-:W-:Y:S05]  /*22130*/  CALL.REL.NOINC `($__internal_22_$__cuda_sm70_shflsync_bfly_p) ;  /* 0x000018a000007944 */ /* 0x000fea0003c00000 */
[----:B------:R-:W-:Y:S01]  /*22140*/  FADD.FTZ R6, R6, R0 ;  /* 0x0000000006067221 */ /* 0x000fe20000010000 */
[----:B------:R-:W-:Y:S02]  /*22150*/  MOV R84, R246 ;  /* 0x000000f600547202 */ /* 0x000fe40000000f00 */
[----:B------:R-:W-:Y:S02]  /*22160*/  MOV R0, 0x2 ;  /* 0x0000000200007802 */ /* 0x000fe40000000f00 */
[----:B------:R-:W-:Y:S02]  /*22170*/  MOV R2, 0x22190 ;  /* 0x0002219000027802 */ /* 0x000fe40000000f00 */
[----:B------:R-:W-:Y:S05]  /*22180*/  CALL.REL.NOINC `($__internal_22_$__cuda_sm70_shflsync_bfly_p) ;  /* 0x0000185000007944 */ /* 0x000fea0003c00000 */
[----:B------:R-:W-:Y:S01]  /*22190*/  FADD.FTZ R5, R246, R0 ;  /* 0x00000000f6057221 */ /* 0x000fe20000010000 */
[----:B------:R-:W-:Y:S02]  /*221a0*/  MOV R0, 0x1 ;  /* 0x0000000100007802 */ /* 0x000fe40000000f00 */
[----:B------:R-:W-:Y:S02]  /*221b0*/  MOV R2, 0x221e0 ;  /* 0x000221e000027802 */ /* 0x000fe40000000f00 */
[----:B------:R-:W-:-:S02]  /*221c0*/  MOV R84, R5 ;  /* 0x0000000500547202 */ /* 0x000fc40000000f00 */
[----:B------:R-:W-:Y:S05]  /*221d0*/  CALL.REL.NOINC `($__internal_22_$__cuda_sm70_shflsync_bfly_p) ;  /* 0x0000180000007944 */ /* 0x000fea0003c00000 */
[----:B------:R-:W-:Y:S01]  /*221e0*/  FADD.FTZ R5, R5, R0 ;  /* 0x0000000005057221 */ /* 0x000fe20000010000 */
[----:B------:R-:W-:-:S02]  /*221f0*/  MOV R84, R247 ;  /* 0x000000f700547202 */ /* 0x000fc40000000f00 */
[----:B------:R-:W-:Y:S02]  /*22200*/  MOV R0, 0x2 ;  /* 0x0000000200007802 */ /* 0x000fe40000000f00 */
[----:B------:R-:W-:Y:S02]  /*22210*/  MOV R2, 0x22230 ;  /* 0x0002223000027802 */ /* 0x000fe40000000f00 */
[----:B------:R-:W-:Y:S05]  /*22220*/  CALL.REL.NOINC `($__internal_22_$__cuda_sm70_shflsync_bfly_p) ;  /* 0x000017b000007944 */ /* 0x000fea0003c00000 */
[----:B------:R-:W-:Y:S01]  /*22230*/  FADD.FTZ R7, R247, R0 ;  /* 0x00000000f7077221 */ /* 0x000fe20000010000 */
[----:B------:R-:W-:Y:S02]  /*22240*/  MOV R0, 0x1 ;  /* 0x0000000100007802 */ /* 0x000fe40000000f00 */
[----:B------:R-:W-:Y:S02]  /*22250*/  MOV R2, 0x22280 ;  /* 0x0002228000027802 */ /* 0x000fe40000000f00 */
[----:B------:R-:W-:Y:S02]  /*22260*/  MOV R84, R7 ;  /* 0x0000000700547202 */ /* 0x000fe40000000f00 */
[----:B------:R-:W-:Y:S05]  /*22270*/  CALL.REL.NOINC `($__internal_22_$__cuda_sm70_shflsync_bfly_p) ;  /* 0x0000176000007944 */ /* 0x000fea0003c00000 */
[----:B------:R-:W-:Y:S01]  /*22280*/  MOV R8, R0 ;  /* 0x0000000000087202 */ /* 0x000fe20000000f00 */
[----:B------:R-:W-:Y:S05]  /*22290*/  BRA `(.L_x_1869) ;  /* 0xffff701000007947 */ /* 0x000fea000383ffff */
.L_x_1776:
[----:B-1-34-:R-:W-:Y:S01]  /*222a0*/  IMAD.MOV.U32 R219, RZ, RZ, R5 ;  /* 0x000000ffffdb7224 */ /* 0x01afe200078e0005 */
[----:B------:R-:W-:Y:S01]  /*222b0*/  MOV R2, RZ ;  /* 0x000000ff00027202 */ /* 0x000fe20000000f00 */
[----:B------:R-:W-:Y:S01]  /*222c0*/  IMAD.MOV.U32 R218, RZ, RZ, 0x181f ;  /* 0x0000181fffda7424 */ /* 0x000fe200078e00ff */
[----:B------:R-:W-:-:S02]  /*222d0*/  MOV R3, 0x222f0 ;  /* 0x000222f000037802 */ /* 0x000fc40000000f00 */
[----:B------:R-:W-:Y:S05]  /*222e0*/  CALL.REL.NOINC `($__internal_23_$__cuda_sm70_shflsync_idx_p) ;  /* 0x0000175000007944 */ /* 0x000fea0003c00000 */
[----:B------:R-:W-:Y:S01]  /*222f0*/  MOV R7, R218 ;  /* 0x000000da00077202 */ /* 0x000fe20000000f00 */
[----:B------:R-:W-:Y:S05]  /*22300*/  BRA `(.L_x_1870) ;  /* 0xffff867000007947 */ /* 0x000fea000383ffff */
.L_x_1777:
[----:B------:R-:W-:Y:S01]  /*22310*/  IMAD.MOV.U32 R219, RZ, RZ, R6 ;  /* 0x000000ffffdb7224 */ /* 0x000fe200078e0006 */
[----:B------:R-:W-:Y:S01]  /*22320*/  MOV R2, RZ ;  /* 0x000000ff00027202 */ /* 0x000fe20000000f00 */
[----:B------:R-:W-:Y:S01]  /*22330*/  IMAD.MOV.U32 R218, RZ, RZ, 0x181f ;  /* 0x0000181fffda7424 */ /* 0x000fe200078e00ff */
[----:B------:R-:W-:-:S02]  /*22340*/  MOV R3, 0x22360 ;  /* 0x0002236000037802 */ /* 0x000fc40000000f00 */
[----:B-12---:R-:W-:Y:S05]  /*22350*/  CALL.REL.NOINC `($__internal_23_$__cuda_sm70_shflsync_idx_p) ;  /* 0x000016e000007944 */ /* 0x006fea0003c00000 */
[----:B------:R-:W-:Y:S01]  /*22360*/  MOV R2, R218 ;  /* 0x000000da00027202 */ /* 0x000fe20000000f00 */
[----:B------:R-:W-:Y:S05]  /*22370*/  BRA `(.L_x_1871) ;  /* 0xffff862000007947 */ /* 0x000fea000383ffff */
.L_x_1778:
[----:B------:R-:W-:Y:S01]  /*22380*/  IMAD.MOV.U32 R219, RZ, RZ, R5 ;  /* 0x000000ffffdb7224 */ /* 0x000fe200078e0005 */
[----:B--2---:R-:W-:Y:S01]  /*22390*/  MOV R2, 0x1 ;  /* 0x0000000100027802 */ /* 0x004fe20000000f00 */
[----:B------:R-:W-:Y:S01]  /*223a0*/  IMAD.MOV.U32 R218, RZ, RZ, 0x181f ;  /* 0x0000181fffda7424 */ /* 0x000fe200078e00ff */
[----:B------:R-:W-:-:S02]  /*223b0*/  MOV R3, 0x223d0 ;  /* 0x000223d000037802 */ /* 0x000fc40000000f00 */
[----:B-1-3--:R-:W-:Y:S05]  /*223c0*/  CALL.REL.NOINC `($__internal_23_$__cuda_sm70_shflsync_idx_p) ;  /* 0x0000167000007944 */ /* 0x00afea0003c00000 */
        /* <DEDUP_REMOVED lines=8> */
.L_x_1779:
[----:B------:R-:W-:Y:S01]  /*22450*/  IMAD.MOV.U32 R219, RZ, RZ, R5 ;  /* 0x000000ffffdb7224 */ /* 0x000fe200078e0005 */
[----:B-1----:R-:W-:Y:S01]  /*22460*/  MOV R2, 0x2 ;  /* 0x0000000200027802 */ /* 0x002fe20000000f00 */
[----:B------:R-:W-:Y:S01]  /*22470*/  IMAD.MOV.U32 R218, RZ, RZ, 0x181f ;  /* 0x0000181fffda7424 */ /* 0x000fe200078e00ff */
[----:B------:R-:W-:Y:S02]  /*22480*/  MOV R3, 0x224a0 ;  /* 0x000224a000037802 */ /* 0x000fe40000000f00 */
[----:B---34-:R-:W-:Y:S05]  /*22490*/  CALL.REL.NOINC `($__internal_23_$__cuda_sm70_shflsync_idx_p) ;  /* 0x000015a000007944 */ /* 0x018fea0003c00000 */
[----:B------:R-:W-:Y:S01]  /*224a0*/  MOV R7, R218 ;  /* 0x000000da00077202 */ /* 0x000fe20000000f00 */
[----:B------:R-:W-:Y:S05]  /*224b0*/  BRA `(.L_x_1873) ;  /* 0xffff85c000007947 */ /* 0x000fea000383ffff */
.L_x_1780:
[----:B------:R-:W-:Y:S01]  /*224c0*/  IMAD.MOV.U32 R219, RZ, RZ, R6 ;  /* 0x000000ffffdb7224 */ /* 0x000fe200078e0006 */
[----:B-1----:R-:W-:Y:S01]  /*224d0*/  MOV R2, 0x2 ;  /* 0x0000000200027802 */ /* 0x002fe20000000f00 */
[----:B------:R-:W-:Y:S01]  /*224e0*/  IMAD.MOV.U32 R218, RZ, RZ, 0x181f ;  /* 0x0000181fffda7424 */ /* 0x000fe200078e00ff */
[----:B------:R-:W-:Y:S02]  /*224f0*/  MOV R3, 0x22510 ;  /* 0x0002251000037802 */ /* 0x000fe40000000f00 */
[----:B--234-:R-:W-:Y:S05]  /*22500*/  CALL.REL.NOINC `($__internal_23_$__cuda_sm70_shflsync_idx_p) ;  /* 0x0000153000007944 */ /* 0x01cfea0003c00000 */
[----:B------:R-:W-:Y:S01]  /*22510*/  MOV R2, R218 ;  /* 0x000000da00027202 */ /* 0x000fe20000000f00 */
[----:B------:R-:W-:Y:S05]  /*22520*/  BRA `(.L_x_1874) ;  /* 0xffff857000007947 */ /* 0x000fea000383ffff */
.L_x_1781:
[----:B------:R-:W-:Y:S01]  /*22530*/  IMAD.MOV.U32 R219, RZ, RZ, R5 ;  /* 0x000000ffffdb7224 */ /* 0x000fe200078e0005 */
[----:B--2---:R-:W-:Y:S01]  /*22540*/  MOV R2, 0x3 ;  /* 0x0000000300027802 */ /* 0x004fe20000000f00 */
[----:B------:R-:W-:Y:S01]  /*22550*/  IMAD.MOV.U32 R218, RZ, RZ, 0x181f ;  /* 0x0000181fffda7424 */ /* 0x000fe200078e00ff */
[----:B------:R-:W-:-:S02]  /*22560*/  MOV R3, 0x22580 ;  /* 0x0002258000037802 */ /* 0x000fc40000000f00 */
[----:B-1-34-:R-:W-:Y:S05]  /*22570*/  CALL.REL.NOINC `($__internal_23_$__cuda_sm70_shflsync_idx_p) ;  /* 0x000014c000007944 */ /* 0x01afea0003c00000 */
        /* <DEDUP_REMOVED lines=8> */
.L_x_1782:
[----:B------:R-:W-:Y:S01]  /*22600*/  IMAD.MOV.U32 R219, RZ, RZ, R5 ;  /* 0x000000ffffdb7224 */ /* 0x000fe200078e0005 */
[----:B--2---:R-:W-:Y:S01]  /*22610*/  MOV R2, 0x4 ;  /* 0x0000000400027802 */ /* 0x004fe20000000f00 */
[----:B------:R-:W-:Y:S01]  /*22620*/  IMAD.MOV.U32 R218, RZ, RZ, 0x181f ;  /* 0x0000181fffda7424 */ /* 0x000fe200078e00ff */
[----:B------:R-:W-:Y:S02]  /*22630*/  MOV R3, 0x22650 ;  /* 0x0002265000037802 */ /* 0x000fe40000000f00 */
[----:B-1-34-:R-:W-:Y:S05]  /*22640*/  CALL.REL.NOINC `($__internal_23_$__cuda_sm70_shflsync_idx_p) ;  /* 0x000013f000007944 */ /* 0x01afea0003c00000 */
[----:B------:R-:W-:Y:S01]  /*22650*/  MOV R7, R218 ;  /* 0x000000da00077202 */ /* 0x000fe20000000f00 */
[----:B------:R-:W-:Y:S05]  /*22660*/  BRA `(.L_x_1876) ;  /* 0xffff852000007947 */ /* 0x000fea000383ffff */
.L_x_1783:
[----:B------:R-:W-:Y:S01]  /*22670*/  IMAD.MOV.U32 R219, RZ, RZ, R6 ;  /* 0x000000ffffdb7224 */ /* 0x000fe200078e0006 */
[----:B--2---:R-:W-:Y:S01]  /*22680*/  MOV R2, 0x4 ;  /* 0x0000000400027802 */ /* 0x004fe20000000f00 */
[----:B------:R-:W-:Y:S01]  /*22690*/  IMAD.MOV.U32 R218, RZ, RZ, 0x181f ;  /* 0x0000181fffda7424 */ /* 0x000fe200078e00ff */
[----:B------:R-:W-:Y:S02]  /*226a0*/  MOV R3, 0x226c0 ;  /* 0x000226c000037802 */ /* 0x000fe40000000f00 */
[----:B-1-34-:R-:W-:Y:S05]  /*226b0*/  CALL.REL.NOINC `($__internal_23_$__cuda_sm70_shflsync_idx_p) ;  /* 0x0000138000007944 */ /* 0x01afea0003c00000 */
[----:B------:R-:W-:Y:S01]  /*226c0*/  MOV R2, R218 ;  /* 0x000000da00027202 */ /* 0x000fe20000000f00 */
[----:B------:R-:W-:Y:S05]  /*226d0*/  BRA `(.L_x_1877) ;  /* 0xffff84d000007947 */ /* 0x000fea000383ffff */
.L_x_1784:
[----:B------:R-:W-:Y:S01]  /*226e0*/  IMAD.MOV.U32 R219, RZ, RZ, R5 ;  /* 0x000000ffffdb7224 */ /* 0x000fe200078e0005 */
[----:B-1----:R-:W-:Y:S01]  /*226f0*/  MOV R2, 0x5 ;  /* 0x0000000500027802 */ /* 0x002fe20000000f00 */
[----:B------:R-:W-:Y:S01]  /*22700*/  IMAD.MOV.U32 R218, RZ, RZ, 0x181f ;  /* 0x0000181fffda7424 */ /* 0x000fe200078e00ff */
[----:B------:R-:W-:-:S02]  /*22710*/  MOV R3, 0x22730 ;  /* 0x0002273000037802 */ /* 0x000fc40000000f00 */
[----:B--234-:R-:W-:Y:S05]  /*22720*/  CALL.REL.NOINC `($__internal_23_$__cuda_sm70_shflsync_idx_p) ;  /* 0x0000131000007944 */ /* 0x01cfea0003c00000 */
        /* <DEDUP_REMOVED lines=8> */
.L_x_1785:
[----:B------:R-:W-:Y:S01]  /*227b0*/  IMAD.MOV.U32 R219, RZ, RZ, R5 ;  /* 0x000000ffffdb7224 */ /* 0x000fe200078e0005 */
[----:B--2---:R-:W-:Y:S01]  /*227c0*/  MOV R2, 0x6 ;  /* 0x0000000600027802 */ /* 0x004fe20000000f00 */
[----:B------:R-:W-:Y:S01]  /*227d0*/  IMAD.MOV.U32 R218, RZ, RZ, 0x181f ;  /* 0x0000181fffda7424 */ /* 0x000fe200078e00ff */
[----:B------:R-:W-:Y:S02]  /*227e0*/  MOV R3, 0x22800 ;  /* 0x0002280000037802 */ /* 0x000fe40000000f00 */
[----:B-1--4-:R-:W-:Y:S05]  /*227f0*/  CALL.REL.NOINC `($__internal_23_$__cuda_sm70_shflsync_idx_p) ;  /* 0x0000124000007944 */ /* 0x012fea0003c00000 */
[----:B------:R-:W-:Y:S01]  /*22800*/  MOV R7, R218 ;  /* 0x000000da00077202 */ /* 0x000fe20000000f00 */
[----:B------:R-:W-:Y:S05]  /*22810*/  BRA `(.L_x_1879) ;  /* 0xffff848000007947 */ /* 0x000fea000383ffff */
.L_x_1786:
[----:B------:R-:W-:Y:S01]  /*22820*/  IMAD.MOV.U32 R219, RZ, RZ, R6 ;  /* 0x000000ffffdb7224 */ /* 0x000fe200078e0006 */
[----:B--2---:R-:W-:Y:S01]  /*22830*/  MOV R2, 0x6 ;  /* 0x0000000600027802 */ /* 0x004fe20000000f00 */
[----:B------:R-:W-:Y:S01]  /*22840*/  IMAD.MOV.U32 R218, RZ, RZ, 0x181f ;  /* 0x0000181fffda7424 */ /* 0x000fe200078e00ff */
[----:B------:R-:W-:Y:S02]  /*22850*/  MOV R3, 0x22870 ;  /* 0x0002287000037802 */ /* 0x000fe40000000f00 */
[----:B-1-34-:R-:W-:Y:S05]  /*22860*/  CALL.REL.NOINC `($__internal_23_$__cuda_sm70_shflsync_idx_p) ;  /* 0x000011d000007944 */ /* 0x01afea0003c00000 */
[----:B------:R-:W-:Y:S01]  /*22870*/  MOV R2, R218 ;  /* 0x000000da00027202 */ /* 0x000fe20000000f00 */
[----:B------:R-:W-:Y:S05]  /*22880*/  BRA `(.L_x_1880) ;  /* 0xffff843000007947 */ /* 0x000fea000383ffff */
.L_x_1787:
[----:B------:R-:W-:Y:S01]  /*22890*/  IMAD.MOV.U32 R219, RZ, RZ, R5 ;  /* 0x000000ffffdb7224 */ /* 0x000fe200078e0005 */
[----:B-1----:R-:W-:Y:S01]  /*228a0*/  MOV R2, 0x7 ;  /* 0x0000000700027802 */ /* 0x002fe20000000f00 */
[----:B------:R-:W-:Y:S01]  /*228b0*/  IMAD.MOV.U32 R218, RZ, RZ, 0x181f ;  /* 0x0000181fffda7424 */ /* 0x000fe200078e00ff */
[----:B------:R-:W-:-:S02]  /*228c0*/  MOV R3, 0x228e0 ;  /* 0x000228e000037802 */ /* 0x000fc40000000f00 */
[----:B--2-4-:R-:W-:Y:S05]  /*228d0*/  CALL.REL.NOINC `($__internal_23_$__cuda_sm70_shflsync_idx_p) ;  /* 0x0000116000007944 */ /* 0x014fea0003c00000 */
        /* <DEDUP_REMOVED lines=8> */
.L_x_1789:
[----:B------:R-:W-:Y:S01]  /*22960*/  IMAD.MOV.U32 R219, RZ, RZ, R5 ;  /* 0x000000ffffdb7224 */ /* 0x000fe200078e0005 */
[----:B------:R-:W-:Y:S01]  /*22970*/  MOV R2, RZ ;  /* 0x000000ff00027202 */ /* 0x000fe20000000f00 */
[----:B------:R-:W-:Y:S01]  /*22980*/  IMAD.MOV.U32 R218, RZ, RZ, 0x1c1f ;  /* 0x00001c1fffda7424 */ /* 0x000fe200078e00ff */
[----:B------:R-:W-:Y:S02]  /*22990*/  MOV R3, 0x229b0 ;  /* 0x000229b000037802 */ /* 0x000fe40000000f00 */
[----:B------:R-:W-:Y:S05]  /*229a0*/  CALL.REL.NOINC `($__internal_23_$__cuda_sm70_shflsync_idx_p) ;  /* 0x0000109000007944 */ /* 0x000fea0003c00000 */
[----:B------:R-:W-:Y:S01]  /*229b0*/  MOV R4, R218 ;  /* 0x000000da00047202 */ /* 0x000fe20000000f00 */
[----:B------:R-:W-:Y:S05]  /*229c0*/  BRA `(.L_x_1882) ;  /* 0xffff85f000007947 */ /* 0x000fea000383ffff */
.L_x_1790:
[----:B------:R-:W-:Y:S01]  /*229d0*/  IMAD.MOV.U32 R219, RZ, RZ, R12 ;  /* 0x000000ffffdb7224 */ /* 0x000fe200078e000c */
[----:B------:R-:W-:Y:S01]  /*229e0*/  MOV R2, RZ ;  /* 0x000000ff00027202 */ /* 0x000fe20000000f00 */
[----:B------:R-:W-:Y:S01]  /*229f0*/  IMAD.MOV.U32 R218, RZ, RZ, 0x1c1f ;  /* 0x00001c1fffda7424 */ /* 0x000fe200078e00ff */
[----:B------:R-:W-:Y:S02]  /*22a00*/  MOV R3, 0x22a20 ;  /* 0x00022a2000037802 */ /* 0x000fe40000000f00 */
[----:B-12---:R-:W-:Y:S05]  /*22a10*/  CALL.REL.NOINC `($__internal_23_$__cuda_sm70_shflsync_idx_p) ;  /* 0x0000102000007944 */ /* 0x006fea0003c00000 */
[----:B------:R-:W-:Y:S01]  /*22a20*/  MOV R0, R218 ;  /* 0x000000da00007202 */ /* 0x000fe20000000f00 */
[----:B------:R-:W-:Y:S05]  /*22a30*/  BRA `(.L_x_1883) ;  /* 0xffff85a000007947 */ /* 0x000fea000383ffff */
.L_x_1793:
[----:B------:R-:W-:Y:S01]  /*22a40*/  IMAD.MOV.U32 R219, RZ, RZ, R5 ;  /* 0x000000ffffdb7224 */ /* 0x000fe200078e0005 */
[----:B---3--:R-:W-:Y:S01]  /*22a50*/  MOV R2, 0x1 ;  /* 0x0000000100027802 */ /* 0x008fe20000000f00 */
        /* <DEDUP_REMOVED lines=11> */
.L_x_1796:
[----:B------:R-:W-:Y:S01]  /*22b10*/  IMAD.MOV.U32 R219, RZ, RZ, R5 ;  /* 0x000000ffffdb7224 */ /* 0x000fe200078e0005 */
[----:B--23--:R-:W-:Y:S01]  /*22b20*/  MOV R2, 0x2 ;  /* 0x0000000200027802 */ /* 0x00cfe20000000f00 */
[----:B------:R-:W-:Y:S01]  /*22b30*/  IMAD.MOV.U32 R218, RZ, RZ, 0x1c1f ;  /* 0x00001c1fffda7424 */ /* 0x000fe200078e00ff */
[----:B------:R-:W-:Y:S02]  /*22b40*/  MOV R3, 0x22b60 ;  /* 0x00022b6000037802 */ /* 0x000fe40000000f00 */
[----:B-1--4-:R-:W-:Y:S05]  /*22b50*/  CALL.REL.NOINC `($__internal_23_$__cuda_sm70_shflsync_idx_p) ;  /* 0x00000ee000007944 */ /* 0x012fea0003c00000 */
[----:B------:R-:W-:Y:S01]  /*22b60*/  MOV R4, R218 ;  /* 0x000000da00047202 */ /* 0x000fe20000000f00 */
[----:B------:R-:W-:Y:S05]  /*22b70*/  BRA `(.L_x_1885) ;  /* 0xffff8b1000007947 */ /* 0x000fea000383ffff */
.L_x_1797:
[----:B------:R-:W-:Y:S01]  /*22b80*/  IMAD.MOV.U32 R219, RZ, RZ, R12 ;  /* 0x000000ffffdb7224 */ /* 0x000fe200078e000c */
[----:B--23--:R-:W-:Y:S01]  /*22b90*/  MOV R2, 0x2 ;  /* 0x0000000200027802 */ /* 0x00cfe20000000f00 */
[----:B------:R-:W-:Y:S01]  /*22ba0*/  IMAD.MOV.U32 R218, RZ, RZ, 0x1c1f ;  /* 0x00001c1fffda7424 */ /* 0x000fe200078e00ff */
[----:B------:R-:W-:Y:S02]  /*22bb0*/  MOV R3, 0x22bd0 ;  /* 0x00022bd000037802 */ /* 0x000fe40000000f00 */
[----:B-1--4-:R-:W-:Y:S05]  /*22bc0*/  CALL.REL.NOINC `($__internal_23_$__cuda_sm70_shflsync_idx_p) ;  /* 0x00000e7000007944 */ /* 0x012fea0003c00000 */
[----:B------:R-:W-:Y:S01]  /*22bd0*/  MOV R0, R218 ;  /* 0x000000da00007202 */ /* 0x000fe20000000f00 */
[----:B------:R-:W-:Y:S05]  /*22be0*/  BRA `(.L_x_1886) ;  /* 0xffff8ac000007947 */ /* 0x000fea000383ffff */
.L_x_1800:
[----:B------:R-:W-:Y:S01]  /*22bf0*/  IMAD.MOV.U32 R219, RZ, RZ, R5 ;  /* 0x000000ffffdb7224 */ /* 0x000fe200078e0005 */
[----:B--2---:R-:W-:Y:S01]  /*22c00*/  MOV R2, 0x3 ;  /* 0x0000000300027802 */ /* 0x004fe20000000f00 */
[----:B------:R-:W-:Y:S01]  /*22c10*/  IMAD.MOV.U32 R218, RZ, RZ, 0x1c1f ;  /* 0x00001c1fffda7424 */ /* 0x000fe200078e00ff */
[----:B------:R-:W-:-:S02]  /*22c20*/  MOV R3, 0x22c40 ;  /* 0x00022c4000037802 */ /* 0x000fc40000000f00 */
[----:B-1--4-:R-:W-:Y:S05]  /*22c30*/  CALL.REL.NOINC `($__internal_23_$__cuda_sm70_shflsync_idx_p) ;  /* 0x00000e0000007944 */ /* 0x012fea0003c00000 */
        /* <DEDUP_REMOVED lines=8> */
.L_x_1804:
[----:B------:R-:W-:Y:S01]  /*22cc0*/  IMAD.MOV.U32 R219, RZ, RZ, R5 ;  /* 0x000000ffffdb7224 */ /* 0x000fe200078e0005 */
[----:B------:R-:W-:Y:S01]  /*22cd0*/  MOV R2, RZ ;  /* 0x000000ff00027202 */ /* 0x000fe20000000f00 */
[----:B------:R-:W-:Y:S01]  /*22ce0*/  IMAD.MOV.U32 R218, RZ, RZ, 0x181f ;  /* 0x0000181fffda7424 */ /* 0x000fe200078e00ff */
[----:B------:R-:W-:Y:S02]  /*22cf0*/  MOV R3, 0x22d10 ;  /* 0x00022d1000037802 */ /* 0x000fe40000000f00 */
[----:B------:R-:W-:Y:S05]  /*22d00*/  CALL.REL.NOINC `($__internal_23_$__cuda_sm70_shflsync_idx_p) ;  /* 0x00000d3000007944 */ /* 0x000fea0003c00000 */
[----:B------:R-:W-:Y:S01]  /*22d10*/  MOV R7, R218 ;  /* 0x000000da00077202 */ /* 0x000fe20000000f00 */
[----:B------:R-:W-:Y:S05]  /*22d20*/  BRA `(.L_x_1888) ;  /* 0xffff985000007947 */ /* 0x000fea000383ffff */
.L_x_1805:
[----:B------:R-:W-:Y:S01]  /*22d30*/  IMAD.MOV.U32 R219, RZ, RZ, R6 ;  /* 0x000000ffffdb7224 */ /* 0x000fe200078e0006 */
[----:B------:R-:W-:Y:S01]  /*22d40*/  MOV R2, RZ ;  /* 0x000000ff00027202 */ /* 0x000fe20000000f00 */
[----:B------:R-:W-:Y:S01]  /*22d50*/  IMAD.MOV.U32 R218, RZ, RZ, 0x181f ;  /* 0x0000181fffda7424 */ /* 0x000fe200078e00ff */
[----:B------:R-:W-:Y:S02]  /*22d60*/  MOV R3, 0x22d80 ;  /* 0x00022d8000037802 */ /* 0x000fe40000000f00 */
[----:B-12---:R-:W-:Y:S05]  /*22d70*/  CALL.REL.NOINC `($__internal_23_$__cuda_sm70_shflsync_idx_p) ;  /* 0x00000cc000007944 */ /* 0x006fea0003c00000 */
[----:B------:R-:W-:Y:S01]  /*22d80*/  MOV R2, R218 ;  /* 0x000000da00027202 */ /* 0x000fe20000000f00 */
[----:B------:R-:W-:Y:S05]  /*22d90*/  BRA `(.L_x_1889) ;  /* 0xffff980000007947 */ /* 0x000fea000383ffff */
.L_x_1806:
        /* <DEDUP_REMOVED lines=13> */
.L_x_1807:
[----:B------:R-:W-:Y:S01]  /*22e70*/  IMAD.MOV.U32 R219, RZ, RZ, R5 ;  /* 0x000000ffffdb7224 */ /* 0x000fe200078e0005 */
[----:B-1----:R-:W-:Y:S01]  /*22e80*/  MOV R2, 0x2 ;  /* 0x0000000200027802 */ /* 0x002fe20000000f00 */
[----:B------:R-:W-:Y:S01]  /*22e90*/  IMAD.MOV.U32 R218, RZ, RZ, 0x181f ;  /* 0x0000181fffda7424 */ /* 0x000fe200078e00ff */
[----:B------:R-:W-:Y:S02]  /*22ea0*/  MOV R3, 0x22ec0 ;  /* 0x00022ec000037802 */ /* 0x000fe40000000f00 */
[----:B---34-:R-:W-:Y:S05]  /*22eb0*/  CALL.REL.NOINC `($__internal_23_$__cuda_sm70_shflsync_idx_p) ;  /* 0x00000b8000007944 */ /* 0x018fea0003c00000 */
[----:B------:R-:W-:Y:S01]  /*22ec0*/  MOV R7, R218 ;  /* 0x000000da00077202 */ /* 0x000fe20000000f00 */
[----:B------:R-:W-:Y:S05]  /*22ed0*/  BRA `(.L_x_1891) ;  /* 0xffff97b000007947 */ /* 0x000fea000383ffff */
.L_x_1808:
[----:B------:R-:W-:Y:S01]  /*22ee0*/  IMAD.MOV.U32 R219, RZ, RZ, R6 ;  /* 0x000000ffffdb7224 */ /* 0x000fe200078e0006 */
[----:B-1----:R-:W-:Y:S01]  /*22ef0*/  MOV R2, 0x2 ;  /* 0x0000000200027802 */ /* 0x002fe20000000f00 */
[----:B------:R-:W-:Y:S01]  /*22f00*/  IMAD.MOV.U32 R218, RZ, RZ, 0x181f ;  /* 0x0000181fffda7424 */ /* 0x000fe200078e00ff */
[----:B------:R-:W-:Y:S02]  /*22f10*/  MOV R3, 0x22f30 ;  /* 0x00022f3000037802 */ /* 0x000fe40000000f00 */
[----:B--234-:R-:W-:Y:S05]  /*22f20*/  CALL.REL.NOINC `($__internal_23_$__cuda_sm70_shflsync_idx_p) ;  /* 0x00000b1000007944 */ /* 0x01cfea0003c00000 */
[----:B------:R-:W-:Y:S01]  /*22f30*/  MOV R2, R218 ;  /* 0x000000da00027202 */ /* 0x000fe20000000f00 */
[----:B------:R-:W-:Y:S05]  /*22f40*/  BRA `(.L_x_1892) ;  /* 0xffff976000007947 */ /* 0x000fea000383ffff */
.L_x_1809:
        /* <DEDUP_REMOVED lines=13> */
.L_x_1810:
[----:B------:R-:W-:Y:S01]  /*23020*/  IMAD.MOV.U32 R219, RZ, RZ, R5 ;  /* 0x000000ffffdb7224 */ /* 0x000fe200078e0005 */
[----:B--2---:R-:W-:Y:S01]  /*23030*/  MOV R2, 0x4 ;  /* 0x0000000400027802 */ /* 0x004fe20000000f00 */
[----:B------:R-:W-:Y:S01]  /*23040*/  IMAD.MOV.U32 R218, RZ, RZ, 0x181f ;  /* 0x0000181fffda7424 */ /* 0x000fe200078e00ff */
[----:B------:R-:W-:Y:S02]  /*23050*/  MOV R3, 0x23070 ;  /* 0x0002307000037802 */ /* 0x000fe40000000f00 */
[----:B-1-34-:R-:W-:Y:S05]  /*23060*/  CALL.REL.NOINC `($__internal_23_$__cuda_sm70_shflsync_idx_p) ;  /* 0x000009d000007944 */ /* 0x01afea0003c00000 */
[----:B------:R-:W-:Y:S01]  /*23070*/  MOV R7, R218 ;  /* 0x000000da00077202 */ /* 0x000fe20000000f00 */
[----:B------:R-:W-:Y:S05]  /*23080*/  BRA `(.L_x_1894) ;  /* 0xffff971000007947 */ /* 0x000fea000383ffff */
.L_x_1811:
[----:B------:R-:W-:Y:S01]  /*23090*/  IMAD.MOV.U32 R219, RZ, RZ, R6 ;  /* 0x000000ffffdb7224 */ /* 0x000fe200078e0006 */
[----:B--2---:R-:W-:Y:S01]  /*230a0*/  MOV R2, 0x4 ;  /* 0x0000000400027802 */ /* 0x004fe20000000f00 */
[----:B------:R-:W-:Y:S01]  /*230b0*/  IMAD.MOV.U32 R218, RZ, RZ, 0x181f ;  /* 0x0000181fffda7424 */ /* 0x000fe200078e00ff */
[----:B------:R-:W-:Y:S02]  /*230c0*/  MOV R3, 0x230e0 ;  /* 0x000230e000037802 */ /* 0x000fe40000000f00 */
[----:B-1-34-:R-:W-:Y:S05]  /*230d0*/  CALL.REL.NOINC `($__internal_23_$__cuda_sm70_shflsync_idx_p) ;  /* 0x0000096000007944 */ /* 0x01afea0003c00000 */
[----:B------:R-:W-:Y:S01]  /*230e0*/  MOV R2, R218 ;  /* 0x000000da00027202 */ /* 0x000fe20000000f00 */
[----:B------:R-:W-:Y:S05]  /*230f0*/  BRA `(.L_x_1895) ;  /* 0xffff96c000007947 */ /* 0x000fea000383ffff */
.L_x_1812:
        /* <DEDUP_REMOVED lines=13> */
.L_x_1813:
[----:B------:R-:W-:Y:S01]  /*231d0*/  IMAD.MOV.U32 R219, RZ, RZ, R5 ;  /* 0x000000ffffdb7224 */ /* 0x000fe200078e0005 */
[----:B--2---:R-:W-:Y:S01]  /*231e0*/  MOV R2, 0x6 ;  /* 0x0000000600027802 */ /* 0x004fe20000000f00 */
[----:B------:R-:W-:Y:S01]  /*231f0*/  IMAD.MOV.U32 R218, RZ, RZ, 0x181f ;  /* 0x0000181fffda7424 */ /* 0x000fe200078e00ff */
[----:B------:R-:W-:Y:S02]  /*23200*/  MOV R3, 0x23220 ;  /* 0x0002322000037802 */ /* 0x000fe40000000f00 */
[----:B-1--4-:R-:W-:Y:S05]  /*23210*/  CALL.REL.NOINC `($__internal_23_$__cuda_sm70_shflsync_idx_p) ;  /* 0x0000082000007944 */ /* 0x012fea0003c00000 */
[----:B------:R-:W-:Y:S01]  /*23220*/  MOV R7, R218 ;  /* 0x000000da00077202 */ /* 0x000fe20000000f00 */
[----:B------:R-:W-:Y:S05]  /*23230*/  BRA `(.L_x_1897) ;  /* 0xffff967000007947 */ /* 0x000fea000383ffff */
.L_x_1814:
[----:B------:R-:W-:Y:S01]  /*23240*/  IMAD.MOV.U32 R219, RZ, RZ, R6 ;  /* 0x000000ffffdb7224 */ /* 0x000fe200078e0006 */
[----:B--2---:R-:W-:Y:S01]  /*23250*/  MOV R2, 0x6 ;  /* 0x0000000600027802 */ /* 0x004fe20000000f00 */
[----:B------:R-:W-:Y:S01]  /*23260*/  IMAD.MOV.U32 R218, RZ, RZ, 0x181f ;  /* 0x0000181fffda7424 */ /* 0x000fe200078e00ff */
[----:B------:R-:W-:Y:S02]  /*23270*/  MOV R3, 0x23290 ;  /* 0x0002329000037802 */ /* 0x000fe40000000f00 */
[----:B-1-34-:R-:W-:Y:S05]  /*23280*/  CALL.REL.NOINC `($__internal_23_$__cuda_sm70_shflsync_idx_p) ;  /* 0x000007b000007944 */ /* 0x01afea0003c00000 */
[----:B------:R-:W-:Y:S01]  /*23290*/  MOV R2, R218 ;  /* 0x000000da00027202 */ /* 0x000fe20000000f00 */
[----:B------:R-:W-:Y:S05]  /*232a0*/  BRA `(.L_x_1898) ;  /* 0xffff962000007947 */ /* 0x000fea000383ffff */
.L_x_1815:
        /* <DEDUP_REMOVED lines=13> */
.L_x_1817:
[----:B------:R-:W-:Y:S01]  /*23380*/  IMAD.MOV.U32 R219, RZ, RZ, R68 ;  /* 0x000000ffffdb7224 */ /* 0x000fe200078e0044 */
[----:B------:R-:W-:Y:S01]  /*23390*/  MOV R2, RZ ;  /* 0x000000ff00027202 */ /* 0x000fe20000000f00 */
[----:B------:R-:W-:Y:S01]  /*233a0*/  IMAD.MOV.U32 R218, RZ, RZ, 0x1f ;  /* 0x0000001fffda7424 */ /* 0x000fe200078e00ff */
[----:B------:R-:W-:Y:S02]  /*233b0*/  MOV R3, 0x233d0 ;  /* 0x000233d000037802 */ /* 0x000fe40000000f00 */
[----:B------:R-:W-:Y:S05]  /*233c0*/  CALL.REL.NOINC `($__internal_23_$__cuda_sm70_shflsync_idx_p) ;  /* 0x0000067000007944 */ /* 0x000fea0003c00000 */
[----:B------:R-:W-:Y:S01]  /*233d0*/  MOV R9, R218 ;  /* 0x000000da00097202 */ /* 0x000fe20000000f00 */
[----:B------:R-:W-:Y:S05]  /*233e0*/  BRA `(.L_x_1900) ;  /* 0xffff96b000007947 */ /* 0x000fea000383ffff */
.L_x_1818:
[----:B------:R-:W-:Y:S01]  /*233f0*/  IMAD.MOV.U32 R219, RZ, RZ, R68 ;  /* 0x000000ffffdb7224 */ /* 0x000fe200078e0044 */
[----:B------:R-:W-:Y:S01]  /*23400*/  MOV R2, 0x1 ;  /* 0x0000000100027802 */ /* 0x000fe20000000f00 */
[----:B------:R-:W-:Y:S01]  /*23410*/  IMAD.MOV.U32 R218, RZ, RZ, 0x1f ;  /* 0x0000001fffda7424 */ /* 0x000fe200078e00ff */
[----:B------:R-:W-:Y:S02]  /*23420*/  MOV R3, 0x23440 ;  /* 0x0002344000037802 */ /* 0x000fe40000000f00 */
[----:B-12---:R-:W-:Y:S05]  /*23430*/  CALL.REL.NOINC `($__internal_23_$__cuda_sm70_shflsync_idx_p) ;  /* 0x0000060000007944 */ /* 0x006fea0003c00000 */
[----:B------:R-:W-:Y:S01]  /*23440*/  MOV R8, R218 ;  /* 0x000000da00087202 */ /* 0x000fe20000000f00 */
[----:B------:R-:W-:Y:S05]  /*23450*/  BRA `(.L_x_1901) ;  /* 0xffff966000007947 */ /* 0x000fea000383ffff */
.L_x_1819:
[----:B------:R-:W-:Y:S02]  /*23460*/  MOV R2, 0x1 ;  /* 0x0000000100027802 */ /* 0x000fe40000000f00 */
[----:B------:R-:W-:-:S02]  /*23470*/  MOV R3, 0x23490 ;  /* 0x0002349000037802 */ /* 0x000fc40000000f00 */
[----:B-1234-:R-:W-:Y:S05]  /*23480*/  CALL.REL.NOINC `($__internal_24_$__cuda_sm70_shflsync_up_p) ;  /* 0x0000061000007944 */ /* 0x01efea0003c00000 */
[----:B------:R-:W-:Y:S05]  /*23490*/  BRA `(.L_x_1902) ;  /* 0xffff975000007947 */ /* 0x000fea000383ffff */
.L_x_1820:
[----:B------:R-:W-:Y:S02]  /*234a0*/  MOV R2, 0x2 ;  /* 0x0000000200027802 */ /* 0x000fe40000000f00 */
[----:B------:R-:W-:-:S02]  /*234b0*/  MOV R3, 0x234d0 ;  /* 0x000234d000037802 */ /* 0x000fc40000000f00 */
[----:B--2-4-:R-:W-:Y:S05]  /*234c0*/  CALL.REL.NOINC `($__internal_24_$__cuda_sm70_shflsync_up_p) ;  /* 0x000005d000007944 */ /* 0x014fea0003c00000 */
        /* <DEDUP_REMOVED lines=24> */
.L_x_1824:
[----:B------:R-:W-:Y:S02]  /*23650*/  MOV R2, 0x1 ;  /* 0x0000000100027802 */ /* 0x000fe40000000f00 */
[----:B------:R-:W-:Y:S02]  /*23660*/  MOV R3, 0x23680 ;  /* 0x0002368000037802 */ /* 0x000fe40000000f00 */
[----:B------:R-:W-:Y:S05]  /*23670*/  CALL.REL.NOINC `($__internal_24_$__cuda_sm70_shflsync_up_p) ;  /* 0x0000042000007944 */ /* 0x000fea0003c00000 */
[----:B------:R-:W-:Y:S01]  /*23680*/  MOV R2, R4 ;  /* 0x0000000400027202 */ /* 0x000fe20000000f00 */
[----:B------:R-:W-:Y:S05]  /*23690*/  BRA `(.L_x_1904) ;  /* 0xffff97b000007947 */ /* 0x000fea000383ffff */
.L_x_1825:
        /* <DEDUP_REMOVED lines=27> */
.L_x_1827:
[----:B------:R-:W-:Y:S02]  /*23850*/  SEL R0, RZ, 0x1, P0 ;  /* 0x00000001ff007807 */ /* 0x000fe40000000000 */
[----:B------:R-:W-:Y:S02]  /*23860*/  MOV R2, 0x23880 ;  /* 0x0002388000027802 */ /* 0x000fe40000000f00 */
[----:B-1----:R-:W-:Y:S05]  /*23870*/  CALL.REL.NOINC `($__internal_25_$__cuda_sm70_votesync_ballot) ;  /* 0x0000029000007944 */ /* 0x002fea0003c00000 */
[----:B------:R-:W-:Y:S01]  /*23880*/  MOV R5, R0 ;  /* 0x0000000000057202 */ /* 0x000fe20000000f00 */
[----:B------:R-:W-:Y:S05]  /*23890*/  BRA `(.L_x_1906) ;  /* 0xffff974000007947 */ /* 0x000fea000383ffff */
.L_x_1828:
[----:B------:R-:W-:Y:S01]  /*238a0*/  IMAD.MOV.U32 R219, RZ, RZ, R6 ;  /* 0x000000ffffdb7224 */ /* 0x000fe200078e0006 */
[----:B--2---:R-:W-:Y:S01]  /*238b0*/  MOV R2, R0 ;  /* 0x0000000000027202 */ /* 0x004fe20000000f00 */
[----:B------:R-:W-:Y:S01]  /*238c0*/  IMAD.MOV.U32 R218, RZ, RZ, 0x1f ;  /* 0x0000001fffda7424 */ /* 0x000fe200078e00ff */
[----:B------:R-:W-:Y:S02]  /*238d0*/  MOV R3, 0x238f0 ;  /* 0x000238f000037802 */ /* 0x000fe40000000f00 */
[----:B-1----:R-:W-:Y:S05]  /*238e0*/  CALL.REL.NOINC `($__internal_23_$__cuda_sm70_shflsync_idx_p) ;  /* 0x0000015000007944 */ /* 0x002fea0003c00000 */
[----:B------:R-:W-:Y:S01]  /*238f0*/  IMAD.MOV.U32 R6, RZ, RZ, R218 ;  /* 0x000000ffff067224 */ /* 0x000fe200078e00da */
[----:B------:R-:W-:Y:S01]  /*23900*/  MOV R2, R0 ;  /* 0x0000000000027202 */ /* 0x000fe20000000f00 */
[----:B------:R-:W-:Y:S01]  /*23910*/  IMAD.MOV.U32 R219, RZ, RZ, R7 ;  /* 0x000000ffffdb7224 */ /* 0x000fe200078e0007 */
[----:B------:R-:W-:-:S02]  /*23920*/  MOV R218, 0x1f ;  /* 0x0000001f00da7802 */ /* 0x000fc40000000f00 */
[----:B------:R-:W-:Y:S02]  /*23930*/  MOV R3, 0x23950 ;  /* 0x0002395000037802 */ /* 0x000fe40000000f00 */
[----:B------:R-:W-:Y:S05]  /*23940*/  CALL.REL.NOINC `($__internal_23_$__cuda_sm70_shflsync_idx_p) ;  /* 0x000000f000007944 */ /* 0x000fea0003c00000 */
[----:B------:R-:W-:Y:S01]  /*23950*/  MOV R7, R218 ;  /* 0x000000da00077202 */ /* 0x000fe20000000f00 */
[----:B------:R-:W-:Y:S05]  /*23960*/  BRA `(.L_x_1907) ;  /* 0xffff96e000007947 */ /* 0x000fea000383ffff */
.L_x_1831:
[----:B------:R-:W-:Y:S01]  /*23970*/  IMAD.MOV.U32 R219, RZ, RZ, R4 ;  /* 0x000000ffffdb7224 */ /* 0x000fe200078e0004 */
[----:B--2---:R-:W-:Y:S01]  /*23980*/  MOV R2, R0 ;  /* 0x0000000000027202 */ /* 0x004fe20000000f00 */
[----:B------:R-:W-:Y:S01]  /*23990*/  IMAD.MOV.U32 R218, RZ, RZ, 0x1f ;  /* 0x0000001fffda7424 */ /* 0x000fe200078e00ff */
[----:B------:R-:W-:Y:S02]  /*239a0*/  MOV R3, 0x239c0 ;  /* 0x000239c000037802 */ /* 0x000fe40000000f00 */
[----:B-1--4-:R-:W-:Y:S05]  /*239b0*/  CALL.REL.NOINC `($__internal_23_$__cuda_sm70_shflsync_idx_p) ;  /* 0x0000008000007944 */ /* 0x012fea0003c00000 */
[----:B------:R-:W-:Y:S01]  /*239c0*/  MOV R10, R218 ;  /* 0x000000da000a7202 */ /* 0x000fe20000000f00 */
[----:B------:R-:W-:Y:S05]  /*239d0*/  BRA `(.L_x_1830) ;  /* 0xffff96d000007947 */ /* 0x000fea000383ffff */
        .weak           $__internal_22_$__cuda_sm70_shflsync_bfly_p
        .type           $__internal_22_$__cuda_sm70_shflsync_bfly_p,@function
        .size           $__internal_22_$__cuda_sm70_shflsync_bfly_p,($__internal_23_$__cuda_sm70_shflsync_idx_p - $__internal_22_$__cuda_sm70_shflsync_bfly_p)
$__internal_22_$__cuda_sm70_shflsync_bfly_p:
[----:B------:R-:W-:Y:S02]  /*239e0*/  MOV R192, 0xffffffff ;  /* 0xffffffff00c07802 */ /* 0x000fe40000000f00 */
[----:B------:R-:W-:Y:S02]  /*239f0*/  MOV R3, 0x1f ;  /* 0x0000001f00037802 */ /* 0x000fe40000000f00 */
[----:B------:R-:W-:Y:S04]  /*23a00*/  WARPSYNC R192 ;  /* 0x000000c000007348 */ /* 0x000fe80003800000 */
[----:B------:R1:W2:Y:S02]  /*23a10*/  SHFL.BFLY PT, R0, R84, R0, R3 ;  /* 0x0c00000054007389 */ /* 0x0002a400000e0003 */
[----:B-1----:R-:W-:-:S04]  /*23a20*/  MOV R3, 0x0 ;  /* 0x0000000000037802 */ /* 0x002fc80000000f00 */
[----:B--2---:R-:W-:Y:S05]  /*23a30*/  RET.REL.NODEC R2 `(_ZN7cutlass13device_kernelIN5flash19enable_sm80_to_sm89INS1_16FlashAttnFwdSm80INS1_25CollectiveMainloopFwdSm80ILi4ELi1ELb0EN4cute5tupleIJNS5_1CILi128EEENS7_ILi80EEENS7_ILi64EEEEEELi64ENS_10bfloat16_tEfNS_4arch4Sm80ELb1ELb0ELb0ELb1ELb1ELb1ELb1ELb1EEENS1_21CollectiveEpilogueFwdINS6_IJS8_SA_S9_EEENS6_IJNS7_ILi1EEESI_SI_EEESC_SE_Li128ELb1ELb1ELb1ELb0EEENS1_36VarlenDynamicPersistentTileSchedulerILi128ELi80ELi128ELi128ELb1ELb1ELb0ELb1ELb1ELb1EEEEEEEEEvNT_6ParamsE) ;  /* 0xfffdc5c002007950 */ /* 0x004fea0003c3ffff */
        .weak           $__internal_23_$__cuda_sm70_shflsync_idx_p
        .type           $__internal_23_$__cuda_sm70_shflsync_idx_p,@function
        .size           $__internal_23_$__cuda_sm70_shflsync_idx_p,($__internal_24_$__cuda_sm70_shflsync_up_p - $__internal_23_$__cuda_sm70_shflsync_idx_p)
$__internal_23_$__cuda_sm70_shflsync_idx_p:
[----:B------:R-:W-:-:S04]  /*23a40*/  MOV R220, 0xffffffff ;  /* 0xffffffff00dc7802 */ /* 0x000fc80000000f00 */
[----:B------:R-:W-:Y:S04]  /*23a50*/  WARPSYNC R220 ;  /* 0x000000dc00007348 */ /* 0x000fe80003800000 */
[----:B------:R1:W2:Y:S02]  /*23a60*/  SHFL.IDX PT, R218, R219, R2, R218 ;  /* 0x00000002dbda7389 */ /* 0x0002a400000e00da */
[----:B-1----:R-:W-:Y:S02]  /*23a70*/  MOV R2, R3 ;  /* 0x0000000300027202 */ /* 0x002fe40000000f00 */
[----:B------:R-:W-:-:S04]  /*23a80*/  MOV R3, 0x0 ;  /* 0x0000000000037802 */ /* 0x000fc80000000f00 */
[----:B--2---:R-:W-:Y:S05]  /*23a90*/  RET.REL.NODEC R2 `(_ZN7cutlass13device_kernelIN5flash19enable_sm80_to_sm89INS1_16FlashAttnFwdSm80INS1_25CollectiveMainloopFwdSm80ILi4ELi1ELb0EN4cute5tupleIJNS5_1CILi128EEENS7_ILi80EEENS7_ILi64EEEEEELi64ENS_10bfloat16_tEfNS_4arch4Sm80ELb1ELb0ELb0ELb1ELb1ELb1ELb1ELb1EEENS1_21CollectiveEpilogueFwdINS6_IJS8_SA_S9_EEENS6_IJNS7_ILi1EEESI_SI_EEESC_SE_Li128ELb1ELb1ELb1ELb0EEENS1_36VarlenDynamicPersistentTileSchedulerILi128ELi80ELi128ELi128ELb1ELb1ELb0ELb1ELb1ELb1EEEEEEEEEvNT_6ParamsE) ;  /* 0xfffdc56002007950 */ /* 0x004fea0003c3ffff */
        .weak           $__internal_24_$__cuda_sm70_shflsync_up_p
        .type           $__internal_24_$__cuda_sm70_shflsync_up_p,@function
        .size           $__internal_24_$__cuda_sm70_shflsync_up_p,($__internal_25_$__cuda_sm70_votesync_ballot - $__internal_24_$__cuda_sm70_shflsync_up_p)
$__internal_24_$__cuda_sm70_shflsync_up_p:
[----:B------:R-:W-:Y:S02]  /*23aa0*/  IMAD.MOV.U32 R4, RZ, RZ, RZ ;  /* 0x000000ffff047224 */ /* 0x000fe400078e00ff */
[----:B------:R-:W-:-:S04]  /*23ab0*/  IMAD.MOV.U32 R11, RZ, RZ, -0x1 ;  /* 0xffffffffff0b7424 */ /* 0x000fc800078e00ff */
[----:B------:R-:W-:Y:S04]  /*23ac0*/  WARPSYNC R11 ;  /* 0x0000000b00007348 */ /* 0x000fe80003800000 */
[----:B------:R1:W2:Y:S02]  /*23ad0*/  SHFL.UP PT, R4, R0, R2, R4 ;  /* 0x0400000200047389 */ /* 0x0002a400000e0004 */
[----:B-1----:R-:W-:Y:S02]  /*23ae0*/  MOV R2, R3 ;  /* 0x0000000300027202 */ /* 0x002fe40000000f00 */
[----:B------:R-:W-:-:S04]  /*23af0*/  MOV R3, 0x0 ;  /* 0x0000000000037802 */ /* 0x000fc80000000f00 */
[----:B--2---:R-:W-:Y:S05]  /*23b00*/  RET.REL.NODEC R2 `(_ZN7cutlass13device_kernelIN5flash19enable_sm80_to_sm89INS1_16FlashAttnFwdSm80INS1_25CollectiveMainloopFwdSm80ILi4ELi1ELb0EN4cute5tupleIJNS5_1CILi128EEENS7_ILi80EEENS7_ILi64EEEEEELi64ENS_10bfloat16_tEfNS_4arch4Sm80ELb1ELb0ELb0ELb1ELb1ELb1ELb1ELb1EEENS1_21CollectiveEpilogueFwdINS6_IJS8_SA_S9_EEENS6_IJNS7_ILi1EEESI_SI_EEESC_SE_Li128ELb1ELb1ELb1ELb0EEENS1_36VarlenDynamicPersistentTileSchedulerILi128ELi80ELi128ELi128ELb1ELb1ELb0ELb1ELb1ELb1EEEEEEEEEvNT_6ParamsE) ;  /* 0xfffdc4f002007950 */ /* 0x004fea0003c3ffff */
        .weak           $__internal_25_$__cuda_sm70_votesync_ballot
        .type           $__internal_25_$__cuda_sm70_votesync_ballot,@function
        .size           $__internal_25_$__cuda_sm70_votesync_ballot,(.L_x_1939 - $__internal_25_$__cuda_sm70_votesync_ballot)
$__internal_25_$__cuda_sm70_votesync_ballot:
[----:B------:R-:W-:Y:S01]  /*23b10*/  ISETP.NE.U32.AND P0, PT, R0, 0x1, PT ;  /* 0x000000010000780c */ /* 0x000fe20003f05070 */
[----:B------:R-:W-:-:S04]  /*23b20*/  IMAD.MOV.U32 R3, RZ, RZ, -0x1 ;  /* 0xffffffffff037424 */ /* 0x000fc800078e00ff */
[----:B------:R-:W-:Y:S08]  /*23b30*/  WARPSYNC R3 ;  /* 0x0000000300007348 */ /* 0x000ff00003800000 */
[----:B------:R-:W-:-:S04]  /*23b40*/  VOTE.ANY R0, PT, !P0 ;  /* 0x0000000000007806 */ /* 0x000fc800040e0100 */
[----:B------:R-:W-:Y:S01]  /*23b50*/  LOP3.LUT R0, R0, R3, RZ, 0xc0, !PT ;  /* 0x0000000300007212 */ /* 0x000fe200078ec0ff */
[----:B------:R-:W-:-:S04]  /*23b60*/  IMAD.MOV.U32 R3, RZ, RZ, 0x0 ;  /* 0x00000000ff037424 */ /* 0x000fc800078e00ff */
[----:B------:R-:W-:Y:S05]  /*23b70*/  RET.REL.NODEC R2 `(_ZN7cutlass13device_kernelIN5flash19enable_sm80_to_sm89INS1_16FlashAttnFwdSm80INS1_25CollectiveMainloopFwdSm80ILi4ELi1ELb0EN4cute5tupleIJNS5_1CILi128EEENS7_ILi80EEENS7_ILi64EEEEEELi64ENS_10bfloat16_tEfNS_4arch4Sm80ELb1ELb0ELb0ELb1ELb1ELb1ELb1ELb1EEENS1_21CollectiveEpilogueFwdINS6_IJS8_SA_S9_EEENS6_IJNS7_ILi1EEESI_SI_EEESC_SE_Li128ELb1ELb1ELb1ELb0EEENS1_36VarlenDynamicPersistentTileSchedulerILi128ELi80ELi128ELi128ELb1ELb1ELb0ELb1ELb1ELb1EEEEEEEEEvNT_6ParamsE) ;  /* 0xfffdc48002007950 */ /* 0x000fea0003c3ffff */
.L_x_1908:
        /* <DEDUP_REMOVED lines=16> */
.L_x_1939:


//--------------------- .nv.shared._ZN7cutlass13device_kernelIN5flash19enable_sm80_to_sm89INS1_16FlashAttnFwdSm80INS1_25CollectiveMainloopFwdSm80ILi4ELi1ELb0EN4cute5tupleIJNS5_1CILi128EEENS7_ILi112EEENS7_ILi64EEEEEELi64ENS_10bfloat16_tEfNS_4arch4Sm80ELb0ELb0ELb0ELb0ELb1ELb0ELb1ELb1EEENS1_21CollectiveEpilogueFwdINS6_IJS8_SA_S9_EEENS6_IJNS7_ILi1EEESI_SI_EEESC_SE_Li128ELb0ELb1ELb1ELb0EEENS1_19SingleTileSchedulerILb0ELb1ELb1ELi128EEEEEEEEEvNT_6ParamsE --------------------------
	.section	.nv.shared._ZN7cutlass13device_kernelIN5flash19enable_sm80_to_sm89INS1_16FlashAttnFwdSm80INS1_25CollectiveMainloopFwdSm80ILi4ELi1ELb0EN4cute5tupleIJNS5_1CILi128EEENS7_ILi112EEENS7_ILi64EEEEEELi64ENS_10bfloat16_tEfNS_4arch4Sm80ELb0ELb0ELb0ELb0ELb1ELb0ELb1ELb1EEENS1_21CollectiveEpilogueFwdINS6_IJS8_SA_S9_EEENS6_IJNS7_ILi1EEESI_SI_EEESC_SE_Li128ELb0ELb1ELb1ELb0EEENS1_19SingleTileSchedulerILb0ELb1ELb1ELi128EEEEEEEEEvNT_6ParamsE,"aw",@nobits
	.sectionflags	@""
	.align	16


//--------------------- .nv.global                --------------------------
	.section	.nv.global,"aw",@nobits
.nv.global:
	.type		_ZN77_INTERNAL_c3abf77a_41_flash_fwd_hdim64_bf16_paged_split_sm80_cu_ef95aea4_38634cute1_E,@object
	.size		_ZN77_INTERNAL_c3abf77a_41_flash_fwd_hdim64_bf16_paged_split_sm80_cu_ef95aea4_38634cute1_E,(_ZN77_INTERNAL_c3abf77a_41_flash_fwd_hdim64_bf16_paged_split_sm80_cu_ef95aea4_38634cuda3std3__45__cpo6cbeginE - _ZN77_INTERNAL_c3abf77a_41_flash_fwd_hdim64_bf16_paged_split_sm80_cu_ef95aea4_38634cute1_E)
_ZN77_INTERNAL_c3abf77a_41_flash_fwd_hdim64_bf16_paged_split_sm80_cu_ef95aea4_38634cute1_E:
	.zero		1
	.type		_ZN77_INTERNAL_c3abf77a_41_flash_fwd_hdim64_bf16_paged_split_sm80_cu_ef95aea4_38634cuda3std3__45__cpo6cbeginE,@object
	.size		_ZN77_INTERNAL_c3abf77a_41_flash_fwd_hdim64_bf16_paged_split_sm80_cu_ef95aea4_38634cuda3std3__45__cpo6cbeginE,(_ZN77_INTERNAL_c3abf77a_41_flash_fwd_hdim64_bf16_paged_split_sm80_cu_ef95aea4_38634cuda3std3__48in_placeE - _ZN77_INTERNAL_c3abf77a_41_flash_fwd_hdim64_bf16_paged_split_sm80_cu_ef95aea4_38634cuda3std3__45__cpo6cbeginE)
_ZN77_INTERNAL_c3abf77a_41_flash_fwd_hdim64_bf16_paged_split_sm80_cu_ef95aea4_38634cuda3std3__45__cpo6cbeginE:
	.zero		1
	.type		_ZN77_INTERNAL_c3abf77a_41_flash_fwd_hdim64_bf16_paged_split_sm80_cu_ef95aea4_38634cuda3std3__48in_placeE,@object
	.size		_ZN77_INTERNAL_c3abf77a_41_flash_fwd_hdim64_bf16_paged_split_sm80_cu_ef95aea4_38634cuda3std3__48in_placeE,(_ZN77_INTERNAL_c3abf77a_41_flash_fwd_hdim64_bf16_paged_split_sm80_cu_ef95aea4_38634cuda3std6ranges3__45__cpo9iter_moveE - _ZN77_INTERNAL_c3abf77a_41_flash_fwd_hdim64_bf16_paged_split_sm80_cu_ef95aea4_38634cuda3std3__48in_placeE)
_ZN77_INTERNAL_c3abf77a_41_flash_fwd_hdim64_bf16_paged_split_sm80_cu_ef95aea4_38634cuda3std3__48in_placeE:
	.zero		1
	.type		_ZN77_INTERNAL_c3abf77a_41_flash_fwd_hdim64_bf16_paged_split_sm80_cu_ef95aea4_38634cuda3std6ranges3__45__cpo9iter_moveE,@object
	.size		_ZN77_INTERNAL_c3abf77a_41_flash_fwd_hdim64_bf16_paged_split_sm80_cu_ef95aea4_38634cuda3std6ranges3__45__cpo9iter_moveE,(_ZN77_INTERNAL_c3abf77a_41_flash_fwd_hdim64_bf16_paged_split_sm80_cu_ef95aea4_38634cuda3std3__45__cpo5beginE - _ZN77_INTERNAL_c3abf77a_41_flash_fwd_hdim64_bf16_paged_split_sm80_cu_ef95aea4_38634cuda3std6ranges3__45__cpo9iter_moveE)
_ZN77_INTERNAL_c3abf77a_41_flash_fwd_hdim64_bf16_paged_split_sm80_cu_ef95aea4_38634cuda3std6ranges3__45__cpo9iter_moveE:
	.zero		1
	.type		_ZN77_INTERNAL_c3abf77a_41_flash_fwd_hdim64_bf16_paged_split_sm80_cu_ef95aea4_38634cuda3std3__45__cpo5beginE,@object
	.size		_ZN77_INTERNAL_c3abf77a_41_flash_fwd_hdim64_bf16_paged_split_sm80_cu_ef95aea4_38634cuda3std3__45__cpo5beginE,(_ZN77_INTERNAL_c3abf77a_41_flash_fwd_hdim64_bf16_paged_split_sm80_cu_ef95aea4_38634cuda3std3__479_GLOBAL__N__c3abf77a_41_flash_fwd_hdim64_bf16_paged_split_sm80_cu_ef95aea4_38636ignoreE - _ZN77_INTERNAL_c3abf77a_41_flash_fwd_hdim64_bf16_paged_split_sm80_cu_ef95aea4_38634cuda3std3__45__cpo5beginE)
_ZN77_INTERNAL_c3abf77a_41_flash_fwd_hdim64_bf16_paged_split_sm80_cu_ef95aea4_38634cuda3std3__45__cpo5beginE:
	.zero		1
	.type		_ZN77_INTERNAL_c3abf77a_41_flash_fwd_hdim64_bf16_paged_split_sm80_cu_ef95aea4_38634cuda3std3__479_GLOBAL__N__c3abf77a_41_flash_fwd_hdim64_bf16_paged_split_sm80_cu_ef95aea4_38636ignoreE,@object
	.size		_ZN77_INTERNAL_c3abf77a_41_flash_fwd_hdim64_bf16_paged_split_sm80_cu_ef95aea4_38634cuda3std3__479_GLOBAL__N__c3abf77a_41_flash_fwd_hdim64_bf16_paged_split_sm80_cu_ef95aea4_38636ignoreE,(_ZN77_INTERNAL_c3abf77a_41_flash_fwd_hdim64_bf16_paged_split_sm80_cu_ef95aea4_38634cute7productE - _ZN77_INTERNAL_c3abf77a_41_flash_fwd_hdim64_bf16_paged_split_sm80_cu_ef95aea4_38634cuda3std3__479_GLOBAL__N__c3abf77a_41_flash_fwd_hdim64_bf16_paged_split_sm80_cu_ef95aea4_38636ignoreE)
_ZN77_INTERNAL_c3abf77a_41_flash_fwd_hdim64_bf16_paged_split_sm80_cu_ef95aea4_38634cuda3std3__479_GLOBAL__N__c3abf77a_41_flash_fwd_hdim64_bf16_paged_split_sm80_cu_ef95aea4_38636ignoreE:
	.zero		1
	.type		_ZN77_INTERNAL_c3abf77a_41_flash_fwd_hdim64_bf16_paged_split_sm80_cu_ef95aea4_38634cute7productE,@object
	.size		_ZN77_INTERNAL_c3abf77a_41_flash_fwd_hdim64_bf16_paged_split_sm80_cu_ef95aea4_38634cute7productE,(_ZN77_INTERNAL_c3abf77a_41_flash_fwd_hdim64_bf16_paged_split_sm80_cu_ef95aea4_38634cuda3std3__45__cpo3endE - _ZN77_INTERNAL_c3abf77a_41_flash_fwd_hdim64_bf16_paged_split_sm80_cu_ef95aea4_38634cute7productE)
_ZN77_INTERNAL_c3abf77a_41_flash_fwd_hdim64_bf16_paged_split_sm80_cu_ef95aea4_38634cute7productE:
	.zero		1
	.type		_ZN77_INTERNAL_c3abf77a_41_flash_fwd_hdim64_bf16_paged_split_sm80_cu_ef95aea4_38634cuda3std3__45__cpo3endE,@object
	.size		_ZN77_INTERNAL_c3abf77a_41_flash_fwd_hdim64_bf16_paged_split_sm80_cu_ef95aea4_38634cuda3std3__45__cpo3endE,(_ZN77_INTERNAL_c3abf77a_41_flash_fwd_hdim64_bf16_paged_split_sm80_cu_ef95aea4_38634cuda3std3__419piecewise_constructE - _ZN77_INTERNAL_c3abf77a_41_flash_fwd_hdim64_bf16_paged_split_sm80_cu_ef95aea4_38634cuda3std3__45__cpo3endE)
_ZN77_INTERNAL_c3abf77a_41_flash_fwd_hdim64_bf16_paged_split_sm80_cu_ef95aea4_38634cuda3std3__45__cpo3endE:
	.zero		1
	.type		_ZN77_INTERNAL_c3abf77a_41_flash_fwd_hdim64_bf16_paged_split_sm80_cu_ef95aea4_38634cuda3std3__419piecewise_constructE,@object
	.size		_ZN77_INTERNAL_c3abf77a_41_flash_fwd_hdim64_bf16_paged_split_sm80_cu_ef95aea4_38634cuda3std3__419piecewise_constructE,(_ZN77_INTERNAL_c3abf77a_41_flash_fwd_hdim64_bf16_paged_split_sm80_cu_ef95aea4_38634cuda3std3__45__cpo4cendE - _ZN77_INTERNAL_c3abf77a_41_flash_fwd_hdim64_bf16_paged_split_sm80_cu_ef95aea4_38634cuda3std3__419piecewise_constructE)
_ZN77_INTERNAL_c3abf77a_41_flash_fwd_hdim64_bf16_paged_split_sm80_cu_ef95aea4_38634cuda3std3__419piecewise_constructE:
	.zero		1
	.type		_ZN77_INTERNAL_c3abf77a_41_flash_fwd_hdim64_bf16_paged_split_sm80_cu_ef95aea4_38634cuda3std3__45__cpo4cendE,@object
	.size		_ZN77_INTERNAL_c3abf77a_41_flash_fwd_hdim64_bf16_paged_split_sm80_cu_ef95aea4_38634cuda3std3__45__cpo4cendE,(_ZN77_INTERNAL_c3abf77a_41_flash_fwd_hdim64_bf16_paged_split_sm80_cu_ef95aea4_38634cuda3std6ranges3__45__cpo4swapE - _ZN77_INTERNAL_c3abf77a_41_flash_fwd_hdim64_bf16_paged_split_sm80_cu_ef95aea4_38634cuda3std3__45__cpo4cendE)
_ZN77_INTERNAL_c3abf77a_41_flash_fwd_hdim64_bf16_paged_split_sm80_cu_ef95aea4_38634cuda3std3__45__cpo4cendE:
	.zero		1
	.type		_ZN77_INTERNAL_c3abf77a_41_flash_fwd_hdim64_bf16_paged_split_sm80_cu_ef95aea4_38634cuda3std6ranges3__45__cpo4swapE,@object
	.size		_ZN77_INTERNAL_c3abf77a_41_flash_fwd_hdim64_bf16_paged_split_sm80_cu_ef95aea4_38634cuda3std6ranges3__45__cpo4swapE,(.L_7 - _ZN77_INTERNAL_c3abf77a_41_flash_fwd_hdim64_bf16_paged_split_sm80_cu_ef95aea4_38634cuda3std6ranges3__45__cpo4swapE)
_ZN77_INTERNAL_c3abf77a_41_flash_fwd_hdim64_bf16_paged_split_sm80_cu_ef95aea4_38634cuda3std6ranges3__45__cpo4swapE:
	.zero		1
.L_7:


//--------------------- .nv.shared._ZN7cutlass13device_kernelIN5flash19enable_sm80_to_sm89INS1_16FlashAttnFwdSm80INS1_25CollectiveMainloopFwdSm80ILi4ELi1ELb0EN4cute5tupleIJNS5_1CILi128EEENS7_ILi80EEENS7_ILi64EEEEEELi64ENS_10bfloat16_tEfNS_4arch4Sm80ELb0ELb0ELb0ELb1ELb1ELb0ELb1ELb1EEENS1_21CollectiveEpilogueFwdINS6_IJS8_SA_S9_EEENS6_IJNS7_ILi1EEESI_SI_EEESC_SE_Li128ELb1ELb1ELb1ELb0EEENS1_36VarlenDynamicPersistentTileSchedulerILi128ELi80ELi128ELi128ELb1ELb1ELb0ELb0ELb1ELb1EEEEEEEEEvNT_6ParamsE --------------------------
	.section	.nv.shared._ZN7cutlass13device_kernelIN5flash19enable_sm80_to_sm89INS1_16FlashAttnFwdSm80INS1_25CollectiveMainloopFwdSm80ILi4ELi1ELb0EN4cute5tupleIJNS5_1CILi128EEENS7_ILi80EEENS7_ILi64EEEEEELi64ENS_10bfloat16_tEfNS_4arch4Sm80ELb0ELb0ELb0ELb1ELb1ELb0ELb1ELb1EEENS1_21CollectiveEpilogueFwdINS6_IJS8_SA_S9_EEENS6_IJNS7_ILi1EEESI_SI_EEESC_SE_Li128ELb1ELb1ELb1ELb0EEENS1_36VarlenDynamicPersistentTileSchedulerILi128ELi80ELi128ELi128ELb1ELb1ELb0ELb0ELb1ELb1EEEEEEEEEvNT_6ParamsE,"aw",@nobits
	.sectionflags	@""
	.align	16


//--------------------- .nv.shared._ZN7cutlass13device_kernelIN5flash19enable_sm80_to_sm89INS1_16FlashAttnFwdSm80INS1_25CollectiveMainloopFwdSm80ILi4ELi1ELb0EN4cute5tupleIJNS5_1CILi128EEENS7_ILi80EEENS7_ILi64EEEEEELi64ENS_10bfloat16_tEfNS_4arch4Sm80ELb0ELb0ELb0ELb1ELb1ELb1ELb1ELb1EEENS1_21CollectiveEpilogueFwdINS6_IJS8_SA_S9_EEENS6_IJNS7_ILi1EEESI_SI_EEESC_SE_Li128ELb1ELb1ELb1ELb0EEENS1_36VarlenDynamicPersistentTileSchedulerILi128ELi80ELi128ELi128ELb1ELb1ELb0ELb0ELb1ELb1EEEEEEEEEvNT_6ParamsE --------------------------
	.section	.nv.shared._ZN7cutlass13device_kernelIN5flash19enable_sm80_to_sm89INS1_16FlashAttnFwdSm80INS1_25CollectiveMainloopFwdSm80ILi4ELi1ELb0EN4cute5tupleIJNS5_1CILi128EEENS7_ILi80EEENS7_ILi64EEEEEELi64ENS_10bfloat16_tEfNS_4arch4Sm80ELb0ELb0ELb0ELb1ELb1ELb1ELb1ELb1EEENS1_21CollectiveEpilogueFwdINS6_IJS8_SA_S9_EEENS6_IJNS7_ILi1EEESI_SI_EEESC_SE_Li128ELb1ELb1ELb1ELb0EEENS1_36VarlenDynamicPersistentTileSchedulerILi128ELi80ELi128ELi128ELb1ELb1ELb0ELb0ELb1ELb1EEEEEEEEEvNT_6ParamsE,"aw",@nobits
	.sectionflags	@""
	.align	16


//--------------------- .nv.shared._ZN7cutlass13device_kernelIN5flash19enable_sm80_to_sm89INS1_16FlashAttnFwdSm80INS1_25CollectiveMainloopFwdSm80ILi4ELi1ELb0EN4cute5tupleIJNS5_1CILi128EEENS7_ILi96EEENS7_ILi64EEEEEELi64ENS_10bfloat16_tEfNS_4arch4Sm80ELb0ELb1ELb0ELb0ELb1ELb0ELb1ELb1EEENS1_21CollectiveEpilogueFwdINS6_IJS8_SA_S9_EEENS6_IJNS7_ILi1EEESI_SI_EEESC_SE_Li128ELb0ELb1ELb1ELb0EEENS1_19SingleTileSchedulerILb0ELb1ELb1ELi128EEEEEEEEEvNT_6ParamsE --------------------------
	.section	.nv.shared._ZN7cutlass13device_kernelIN5flash19enable_sm80_to_sm89INS1_16FlashAttnFwdSm80INS1_25CollectiveMainloopFwdSm80ILi4ELi1ELb0EN4cute5tupleIJNS5_1CILi128EEENS7_ILi96EEENS7_ILi64EEEEEELi64ENS_10bfloat16_tEfNS_4arch4Sm80ELb0ELb1ELb0ELb0ELb1ELb0ELb1ELb1EEENS1_21CollectiveEpilogueFwdINS6_IJS8_SA_S9_EEENS6_IJNS7_ILi1EEESI_SI_EEESC_SE_Li128ELb0ELb1ELb1ELb0EEENS1_19SingleTileSchedulerILb0ELb1ELb1ELi128EEEEEEEEEvNT_6ParamsE,"aw",@nobits
	.sectionflags	@""
	.align	16


//--------------------- .nv.shared._ZN7cutlass13device_kernelIN5flash19enable_sm80_to_sm89INS1_16FlashAttnFwdSm80INS1_25CollectiveMainloopFwdSm80ILi4ELi1ELb0EN4cute5tupleIJNS5_1CILi128EEENS7_ILi80EEENS7_ILi64EEEEEELi64ENS_10bfloat16_tEfNS_4arch4Sm80ELb0ELb1ELb0ELb1ELb1ELb0ELb1ELb1EEENS1_21CollectiveEpilogueFwdINS6_IJS8_SA_S9_EEENS6_IJNS7_ILi1EEESI_SI_EEESC_SE_Li128ELb1ELb1ELb1ELb0EEENS1_36VarlenDynamicPersistentTileSchedulerILi128ELi80ELi128ELi128ELb1ELb1ELb0ELb1ELb0ELb1EEEEEEEEEvNT_6ParamsE --------------------------
	.section	.nv.shared._ZN7cutlass13device_kernelIN5flash19enable_sm80_to_sm89INS1_16FlashAttnFwdSm80INS1_25CollectiveMainloopFwdSm80ILi4ELi1ELb0EN4cute5tupleIJNS5_1CILi128EEENS7_ILi80EEENS7_ILi64EEEEEELi64ENS_10bfloat16_tEfNS_4arch4Sm80ELb0ELb1ELb0ELb1ELb1ELb0ELb1ELb1EEENS1_21CollectiveEpilogueFwdINS6_IJS8_SA_S9_EEENS6_IJNS7_ILi1EEESI_SI_EEESC_SE_Li128ELb1ELb1ELb1ELb0EEENS1_36VarlenDynamicPersistentTileSchedulerILi128ELi80ELi128ELi128ELb1ELb1ELb0ELb1ELb0ELb1EEEEEEEEEvNT_6ParamsE,"aw",@nobits
	.sectionflags	@""
	.align	16


//--------------------- .nv.shared._ZN7cutlass13device_kernelIN5flash19enable_sm80_to_sm89INS1_16FlashAttnFwdSm80INS1_25CollectiveMainloopFwdSm80ILi4ELi1ELb0EN4cute5tupleIJNS5_1CILi128EEENS7_ILi80EEENS7_ILi64EEEEEELi64ENS_10bfloat16_tEfNS_4arch4Sm80ELb0ELb1ELb0ELb1ELb1ELb1ELb1ELb1EEENS1_21CollectiveEpilogueFwdINS6_IJS8_SA_S9_EEENS6_IJNS7_ILi1EEESI_SI_EEESC_SE_Li128ELb1ELb1ELb1ELb0EEENS1_36VarlenDynamicPersistentTileSchedulerILi128ELi80ELi128ELi128ELb1ELb1ELb0ELb1ELb0ELb1EEEEEEEEEvNT_6ParamsE --------------------------
	.section	.nv.shared._ZN7cutlass13device_kernelIN5flash19enable_sm80_to_sm89INS1_16FlashAttnFwdSm80INS1_25CollectiveMainloopFwdSm80ILi4ELi1ELb0EN4cute5tupleIJNS5_1CILi128EEENS7_ILi80EEENS7_ILi64EEEEEELi64ENS_10bfloat16_tEfNS_4arch4Sm80ELb0ELb1ELb0ELb1ELb1ELb1ELb1ELb1EEENS1_21CollectiveEpilogueFwdINS6_IJS8_SA_S9_EEENS6_IJNS7_ILi1EEESI_SI_EEESC_SE_Li128ELb1ELb1ELb1ELb0EEENS1_36VarlenDynamicPersistentTileSchedulerILi128ELi80ELi128ELi128ELb1ELb1ELb0ELb1ELb0ELb1EEEEEEEEEvNT_6ParamsE,"aw",@nobits
	.sectionflags	@""
	.align	16


//--------------------- .nv.shared._ZN7cutlass13device_kernelIN5flash19enable_sm80_to_sm89INS1_16FlashAttnFwdSm80INS1_25CollectiveMainloopFwdSm80ILi4ELi1ELb0EN4cute5tupleIJNS5_1CILi128EEENS7_ILi112EEENS7_ILi64EEEEEELi64ENS_10bfloat16_tEfNS_4arch4Sm80ELb1ELb0ELb0ELb0ELb1ELb0ELb1ELb1EEENS1_21CollectiveEpilogueFwdINS6_IJS8_SA_S9_EEENS6_IJNS7_ILi1EEESI_SI_EEESC_SE_Li128ELb0ELb1ELb1ELb0EEENS1_30DynamicPersistentTileSchedulerILi128ELi128ELb1ELb1ELb0EEEEEEEEEvNT_6ParamsE --------------------------
	.section	.nv.shared._ZN7cutlass13device_kernelIN5flash19enable_sm80_to_sm89INS1_16FlashAttnFwdSm80INS1_25CollectiveMainloopFwdSm80ILi4ELi1ELb0EN4cute5tupleIJNS5_1CILi128EEENS7_ILi112EEENS7_ILi64EEEEEELi64ENS_10bfloat16_tEfNS_4arch4Sm80ELb1ELb0ELb0ELb0ELb1ELb0ELb1ELb1EEENS1_21CollectiveEpilogueFwdINS6_IJS8_SA_S9_EEENS6_IJNS7_ILi1EEESI_SI_EEESC_SE_Li128ELb0ELb1ELb1ELb0EEENS1_30DynamicPersistentTileSchedulerILi128ELi128ELb1ELb1ELb0EEEEEEEEEvNT_6ParamsE,"aw",@nobits
	.sectionflags	@""
	.align	16


//--------------------- .nv.shared._ZN7cutlass13device_kernelIN5flash19enable_sm80_to_sm89INS1_16FlashAttnFwdSm80INS1_25CollectiveMainloopFwdSm80ILi4ELi1ELb0EN4cute5tupleIJNS5_1CILi128EEENS7_ILi80EEENS7_ILi64EEEEEELi64ENS_10bfloat16_tEfNS_4arch4Sm80ELb1ELb0ELb0ELb1ELb1ELb0ELb1ELb1EEENS1_21CollectiveEpilogueFwdINS6_IJS8_SA_S9_EEENS6_IJNS7_ILi1EEESI_SI_EEESC_SE_Li128ELb1ELb1ELb1ELb0EEENS1_36VarlenDynamicPersistentTileSchedulerILi128ELi80ELi128ELi128ELb1ELb1ELb0ELb1ELb1ELb1EEEEEEEEEvNT_6ParamsE --------------------------
	.section	.nv.shared._ZN7cutlass13device_kernelIN5flash19enable_sm80_to_sm89INS1_16FlashAttnFwdSm80INS1_25CollectiveMainloopFwdSm80ILi4ELi1ELb0EN4cute5tupleIJNS5_1CILi128EEENS7_ILi80EEENS7_ILi64EEEEEELi64ENS_10bfloat16_tEfNS_4arch4Sm80ELb1ELb0ELb0ELb1ELb1ELb0ELb1ELb1EEENS1_21CollectiveEpilogueFwdINS6_IJS8_SA_S9_EEENS6_IJNS7_ILi1EEESI_SI_EEESC_SE_Li128ELb1ELb1ELb1ELb0EEENS1_36VarlenDynamicPersistentTileSchedulerILi128ELi80ELi128ELi128ELb1ELb1ELb0ELb1ELb1ELb1EEEEEEEEEvNT_6ParamsE,"aw",@nobits
	.sectionflags	@""
	.align	16


//--------------------- .nv.shared._ZN7cutlass13device_kernelIN5flash19enable_sm80_to_sm89INS1_16FlashAttnFwdSm80INS1_25CollectiveMainloopFwdSm80ILi4ELi1ELb0EN4cute5tupleIJNS5_1CILi128EEENS7_ILi80EEENS7_ILi64EEEEEELi64ENS_10bfloat16_tEfNS_4arch4Sm80ELb1ELb0ELb0ELb1ELb1ELb1ELb1ELb1EEENS1_21CollectiveEpilogueFwdINS6_IJS8_SA_S9_EEENS6_IJNS7_ILi1EEESI_SI_EEESC_SE_Li128ELb1ELb1ELb1ELb0EEENS1_36VarlenDynamicPersistentTileSchedulerILi128ELi80ELi128ELi128ELb1ELb1ELb0ELb1ELb1ELb1EEEEEEEEEvNT_6ParamsE --------------------------
	.section	.nv.shared._ZN7cutlass13device_kernelIN5flash19enable_sm80_to_sm89INS1_16FlashAttnFwdSm80INS1_25CollectiveMainloopFwdSm80ILi4ELi1ELb0EN4cute5tupleIJNS5_1CILi128EEENS7_ILi80EEENS7_ILi64EEEEEELi64ENS_10bfloat16_tEfNS_4arch4Sm80ELb1ELb0ELb0ELb1ELb1ELb1ELb1ELb1EEENS1_21CollectiveEpilogueFwdINS6_IJS8_SA_S9_EEENS6_IJNS7_ILi1EEESI_SI_EEESC_SE_Li128ELb1ELb1ELb1ELb0EEENS1_36VarlenDynamicPersistentTileSchedulerILi128ELi80ELi128ELi128ELb1ELb1ELb0ELb1ELb1ELb1EEEEEEEEEvNT_6ParamsE,"aw",@nobits
	.sectionflags	@""
	.align	16
